	.target	sm_90a

	.elftype	@"ET_EXEC"


//--------------------- .note.nv.tkinfo           --------------------------
	.section	.note.nv.tkinfo,"",@"SHT_NOTE"
	.sectionflags	@"SHF_NOTE_NV_TKINFO"
	.tkinfo
        /*0018*/ 	.word	0x00000002
        /*0030*/ 	.string	""
        /*0030*/ 	.string	"ptxas"
        /*0030*/ 	.string	"Cuda compilation tools, release 13.0, V13.0.88"
        /*0030*/ 	.string	"Build cuda_13.0.r13.0/compiler.36424714_0"
        /*0030*/ 	.string	"-arch sm_90a -m 64 "



//--------------------- .note.nv.cuinfo           --------------------------
	.section	.note.nv.cuinfo,"",@"SHT_NOTE"
	.sectionflags	@"SHF_NOTE_NV_CUINFO"
        /*0018*/ 	.short	0x0002
        /*001a*/ 	.short	0x005a
        /*001c*/ 	.short	0x0082
	.zero		2


//--------------------- .nv.info                  --------------------------
	.section	.nv.info,"",@"SHT_CUDA_INFO"
	.align	4


	//----- nvinfo : EIATTR_REGCOUNT
	.align		4
        /*0000*/ 	.byte	0x04, 0x2f
        /*0002*/ 	.short	(.L_19 - .L_18)
	.align		4
.L_18:
        /*0004*/ 	.word	index@(_ZN7cutlass13device_kernelIN5flash11enable_sm90INS1_16FlashAttnFwdSm90INS1_25CollectiveMainloopFwdSm90ILi2EN4cute5tupleIJNS5_1CILi1EEES8_S8_EEENS6_IJNS7_ILi192EEENS7_ILi128EEENS7_ILi96EEEEEELi96ENS_6half_tEfNS_4arch4Sm90ELb1ELb0ELb0ELb1ELb1ELb1ELb0ELb0ELb1ELb1ELb1ELb0EEENS1_21CollectiveEpilogueFwdINS6_IJSA_SC_SB_EEES9_SE_SG_Li384ELb1ELb1ELb1ELb0EEENS1_36VarlenDynamicPersistentTileSchedulerILi192ELi128ELi384ELi128ELb1ELb1ELb1ELb1ELb1ELb1EEEEEEEEEvNT_6ParamsE)
        /*0008*/ 	.word	0x00000080


	//----- nvinfo : EIATTR_FRAME_SIZE
	.align		4
.L_19:
        /*000c*/ 	.byte	0x04, 0x11
        /*000e*/ 	.short	(.L_21 - .L_20)
	.align		4
.L_20:
        /*0010*/ 	.word	index@(_ZN7cutlass13device_kernelIN5flash11enable_sm90INS1_16FlashAttnFwdSm90INS1_25CollectiveMainloopFwdSm90ILi2EN4cute5tupleIJNS5_1CILi1EEES8_S8_EEENS6_IJNS7_ILi192EEENS7_ILi128EEENS7_ILi96EEEEEELi96ENS_6half_tEfNS_4arch4Sm90ELb1ELb0ELb0ELb1ELb1ELb1ELb0ELb0ELb1ELb1ELb1ELb0EEENS1_21CollectiveEpilogueFwdINS6_IJSA_SC_SB_EEES9_SE_SG_Li384ELb1ELb1ELb1ELb0EEENS1_36VarlenDynamicPersistentTileSchedulerILi192ELi128ELi384ELi128ELb1ELb1ELb1ELb1ELb1ELb1EEEEEEEEEvNT_6ParamsE)
        /*0014*/ 	.word	0x000000e8


	//----- nvinfo : EIATTR_REGCOUNT
	.align		4
.L_21:
        /*0018*/ 	.byte	0x04, 0x2f
        /*001a*/ 	.short	(.L_23 - .L_22)
	.align		4
.L_22:
        /*001c*/ 	.word	index@(_ZN7cutlass13device_kernelIN5flash11enable_sm90INS1_16FlashAttnFwdSm90INS1_25CollectiveMainloopFwdSm90ILi2EN4cute5tupleIJNS5_1CILi1EEES8_S8_EEENS6_IJNS7_ILi192EEENS7_ILi128EEENS7_ILi96EEEEEELi96ENS_6half_tEfNS_4arch4Sm90ELb1ELb0ELb0ELb1ELb1ELb0ELb0ELb0ELb1ELb1ELb1ELb0EEENS1_21CollectiveEpilogueFwdINS6_IJSA_SC_SB_EEES9_SE_SG_Li384ELb1ELb1ELb1ELb0EEENS1_36VarlenDynamicPersistentTileSchedulerILi192ELi128ELi384ELi128ELb1ELb1ELb1ELb1ELb1ELb1EEEEEEEEEvNT_6ParamsE)
        /*0020*/ 	.word	0x00000080


	//----- nvinfo : EIATTR_FRAME_SIZE
	.align		4
.L_23:
        /*0024*/ 	.byte	0x04, 0x11
        /*0026*/ 	.short	(.L_25 - .L_24)
	.align		4
.L_24:
        /*0028*/ 	.word	index@(_ZN7cutlass13device_kernelIN5flash11enable_sm90INS1_16FlashAttnFwdSm90INS1_25CollectiveMainloopFwdSm90ILi2EN4cute5tupleIJNS5_1CILi1EEES8_S8_EEENS6_IJNS7_ILi192EEENS7_ILi128EEENS7_ILi96EEEEEELi96ENS_6half_tEfNS_4arch4Sm90ELb1ELb0ELb0ELb1ELb1ELb0ELb0ELb0ELb1ELb1ELb1ELb0EEENS1_21CollectiveEpilogueFwdINS6_IJSA_SC_SB_EEES9_SE_SG_Li384ELb1ELb1ELb1ELb0EEENS1_36VarlenDynamicPersistentTileSchedulerILi192ELi128ELi384ELi128ELb1ELb1ELb1ELb1ELb1ELb1EEEEEEEEEvNT_6ParamsE)
        /*002c*/ 	.word	0x00000050


	//----- nvinfo : EIATTR_REGCOUNT
	.align		4
.L_25:
        /*0030*/ 	.byte	0x04, 0x2f
        /*0032*/ 	.short	(.L_27 - .L_26)
	.align		4
.L_26:
        /*0034*/ 	.word	index@(_ZN7cutlass13device_kernelIN5flash11enable_sm90INS1_16FlashAttnFwdSm90INS1_25CollectiveMainloopFwdSm90ILi2EN4cute5tupleIJNS5_1CILi1EEES8_S8_EEENS6_IJNS7_ILi192EEENS7_ILi128EEENS7_ILi96EEEEEELi96ENS_6half_tEfNS_4arch4Sm90ELb1ELb0ELb0ELb0ELb1ELb0ELb0ELb0ELb1ELb1ELb1ELb0EEENS1_21CollectiveEpilogueFwdINS6_IJSA_SC_SB_EEES9_SE_SG_Li384ELb0ELb1ELb1ELb0EEENS1_19SingleTileSchedulerILb0ELb1ELb1ELi192EEEEEEEEEvNT_6ParamsE)
        /*0038*/ 	.word	0x00000080


	//----- nvinfo : EIATTR_FRAME_SIZE
	.align		4
.L_27:
        /*003c*/ 	.byte	0x04, 0x11
        /*003e*/ 	.short	(.L_29 - .L_28)
	.align		4
.L_28:
        /*0040*/ 	.word	index@(_ZN7cutlass13device_kernelIN5flash11enable_sm90INS1_16FlashAttnFwdSm90INS1_25CollectiveMainloopFwdSm90ILi2EN4cute5tupleIJNS5_1CILi1EEES8_S8_EEENS6_IJNS7_ILi192EEENS7_ILi128EEENS7_ILi96EEEEEELi96ENS_6half_tEfNS_4arch4Sm90ELb1ELb0ELb0ELb0ELb1ELb0ELb0ELb0ELb1ELb1ELb1ELb0EEENS1_21CollectiveEpilogueFwdINS6_IJSA_SC_SB_EEES9_SE_SG_Li384ELb0ELb1ELb1ELb0EEENS1_19SingleTileSchedulerILb0ELb1ELb1ELi192EEEEEEEEEvNT_6ParamsE)
        /*0044*/ 	.word	0x00000010


	//----- nvinfo : EIATTR_REGCOUNT
	.align		4
.L_29:
        /*0048*/ 	.byte	0x04, 0x2f
        /*004a*/ 	.short	(.L_31 - .L_30)
	.align		4
.L_30:
        /*004c*/ 	.word	index@(_ZN7cutlass13device_kernelIN5flash11enable_sm90INS1_16FlashAttnFwdSm90INS1_25CollectiveMainloopFwdSm90ILi2EN4cute5tupleIJNS5_1CILi1EEES8_S8_EEENS6_IJNS7_ILi192EEENS7_ILi128EEENS7_ILi96EEEEEELi96ENS_6half_tEfNS_4arch4Sm90ELb0ELb1ELb0ELb1ELb1ELb1ELb0ELb0ELb1ELb1ELb1ELb0EEENS1_21CollectiveEpilogueFwdINS6_IJSA_SC_SB_EEES9_SE_SG_Li384ELb1ELb1ELb1ELb0EEENS1_36VarlenDynamicPersistentTileSchedulerILi192ELi128ELi384ELi128ELb1ELb1ELb1ELb1ELb0ELb1EEEEEEEEEvNT_6ParamsE)
        /*0050*/ 	.word	0x00000080


	//----- nvinfo : EIATTR_FRAME_SIZE
	.align		4
.L_31:
        /*0054*/ 	.byte	0x04, 0x11
        /*0056*/ 	.short	(.L_33 - .L_32)
	.align		4
.L_32:
        /*0058*/ 	.word	index@(_ZN7cutlass13device_kernelIN5flash11enable_sm90INS1_16FlashAttnFwdSm90INS1_25CollectiveMainloopFwdSm90ILi2EN4cute5tupleIJNS5_1CILi1EEES8_S8_EEENS6_IJNS7_ILi192EEENS7_ILi128EEENS7_ILi96EEEEEELi96ENS_6half_tEfNS_4arch4Sm90ELb0ELb1ELb0ELb1ELb1ELb1ELb0ELb0ELb1ELb1ELb1ELb0EEENS1_21CollectiveEpilogueFwdINS6_IJSA_SC_SB_EEES9_SE_SG_Li384ELb1ELb1ELb1ELb0EEENS1_36VarlenDynamicPersistentTileSchedulerILi192ELi128ELi384ELi128ELb1ELb1ELb1ELb1ELb0ELb1EEEEEEEEEvNT_6ParamsE)
        /*005c*/ 	.word	0x00000098


	//----- nvinfo : EIATTR_REGCOUNT
	.align		4
.L_33:
        /*0060*/ 	.byte	0x04, 0x2f
        /*0062*/ 	.short	(.L_35 - .L_34)
	.align		4
.L_34:
        /*0064*/ 	.word	index@(_ZN7cutlass13device_kernelIN5flash11enable_sm90INS1_16FlashAttnFwdSm90INS1_25CollectiveMainloopFwdSm90ILi2EN4cute5tupleIJNS5_1CILi1EEES8_S8_EEENS6_IJNS7_ILi192EEENS7_ILi128EEENS7_ILi96EEEEEELi96ENS_6half_tEfNS_4arch4Sm90ELb0ELb1ELb0ELb1ELb1ELb0ELb0ELb0ELb1ELb1ELb1ELb0EEENS1_21CollectiveEpilogueFwdINS6_IJSA_SC_SB_EEES9_SE_SG_Li384ELb1ELb1ELb1ELb0EEENS1_36VarlenDynamicPersistentTileSchedulerILi192ELi128ELi384ELi128ELb1ELb1ELb1ELb1ELb0ELb1EEEEEEEEEvNT_6ParamsE)
        /*0068*/ 	.word	0x00000080


	//----- nvinfo : EIATTR_FRAME_SIZE
	.align		4
.L_35:
        /*006c*/ 	.byte	0x04, 0x11
        /*006e*/ 	.short	(.L_37 - .L_36)
	.align		4
.L_36:
        /*0070*/ 	.word	index@(_ZN7cutlass13device_kernelIN5flash11enable_sm90INS1_16FlashAttnFwdSm90INS1_25CollectiveMainloopFwdSm90ILi2EN4cute5tupleIJNS5_1CILi1EEES8_S8_EEENS6_IJNS7_ILi192EEENS7_ILi128EEENS7_ILi96EEEEEELi96ENS_6half_tEfNS_4arch4Sm90ELb0ELb1ELb0ELb1ELb1ELb0ELb0ELb0ELb1ELb1ELb1ELb0EEENS1_21CollectiveEpilogueFwdINS6_IJSA_SC_SB_EEES9_SE_SG_Li384ELb1ELb1ELb1ELb0EEENS1_36VarlenDynamicPersistentTileSchedulerILi192ELi128ELi384ELi128ELb1ELb1ELb1ELb1ELb0ELb1EEEEEEEEEvNT_6ParamsE)
        /*0074*/ 	.word	0x00000030


	//----- nvinfo : EIATTR_REGCOUNT
	.align		4
.L_37:
        /*0078*/ 	.byte	0x04, 0x2f
        /*007a*/ 	.short	(.L_39 - .L_38)
	.align		4
.L_38:
        /*007c*/ 	.word	index@(_ZN7cutlass13device_kernelIN5flash11enable_sm90INS1_16FlashAttnFwdSm90INS1_25CollectiveMainloopFwdSm90ILi2EN4cute5tupleIJNS5_1CILi1EEES8_S8_EEENS6_IJNS7_ILi192EEENS7_ILi128EEENS7_ILi96EEEEEELi96ENS_6half_tEfNS_4arch4Sm90ELb0ELb1ELb0ELb0ELb1ELb0ELb0ELb0ELb1ELb1ELb1ELb0EEENS1_21CollectiveEpilogueFwdINS6_IJSA_SC_SB_EEES9_SE_SG_Li384ELb0ELb1ELb1ELb0EEENS1_19SingleTileSchedulerILb0ELb1ELb1ELi192EEEEEEEEEvNT_6ParamsE)
        /*0080*/ 	.word	0x00000080


	//----- nvinfo : EIATTR_FRAME_SIZE
	.align		4
.L_39:
        /*0084*/ 	.byte	0x04, 0x11
        /*0086*/ 	.short	(.L_41 - .L_40)
	.align		4
.L_40:
        /*0088*/ 	.word	index@(_ZN7cutlass13device_kernelIN5flash11enable_sm90INS1_16FlashAttnFwdSm90INS1_25CollectiveMainloopFwdSm90ILi2EN4cute5tupleIJNS5_1CILi1EEES8_S8_EEENS6_IJNS7_ILi192EEENS7_ILi128EEENS7_ILi96EEEEEELi96ENS_6half_tEfNS_4arch4Sm90ELb0ELb1ELb0ELb0ELb1ELb0ELb0ELb0ELb1ELb1ELb1ELb0EEENS1_21CollectiveEpilogueFwdINS6_IJSA_SC_SB_EEES9_SE_SG_Li384ELb0ELb1ELb1ELb0EEENS1_19SingleTileSchedulerILb0ELb1ELb1ELi192EEEEEEEEEvNT_6ParamsE)
        /*008c*/ 	.word	0x00000010


	//----- nvinfo : EIATTR_REGCOUNT
	.align		4
.L_41:
        /*0090*/ 	.byte	0x04, 0x2f
        /*0092*/ 	.short	(.L_43 - .L_42)
	.align		4
.L_42:
        /*0094*/ 	.word	index@(_ZN7cutlass13device_kernelIN5flash11enable_sm90INS1_16FlashAttnFwdSm90INS1_25CollectiveMainloopFwdSm90ILi2EN4cute5tupleIJNS5_1CILi1EEES8_S8_EEENS6_IJNS7_ILi192EEENS7_ILi128EEENS7_ILi96EEEEEELi96ENS_6half_tEfNS_4arch4Sm90ELb0ELb0ELb0ELb1ELb1ELb1ELb0ELb0ELb1ELb1ELb1ELb0EEENS1_21CollectiveEpilogueFwdINS6_IJSA_SC_SB_EEES9_SE_SG_Li384ELb1ELb1ELb1ELb0EEENS1_36VarlenDynamicPersistentTileSchedulerILi192ELi128ELi384ELi128ELb1ELb1ELb1ELb0ELb1ELb1EEEEEEEEEvNT_6ParamsE)
        /*0098*/ 	.word	0x00000080


	//----- nvinfo : EIATTR_FRAME_SIZE
	.align		4
.L_43:
        /*009c*/ 	.byte	0x04, 0x11
        /*009e*/ 	.short	(.L_45 - .L_44)
	.align		4
.L_44:
        /*00a0*/ 	.word	index@(_ZN7cutlass13device_kernelIN5flash11enable_sm90INS1_16FlashAttnFwdSm90INS1_25CollectiveMainloopFwdSm90ILi2EN4cute5tupleIJNS5_1CILi1EEES8_S8_EEENS6_IJNS7_ILi192EEENS7_ILi128EEENS7_ILi96EEEEEELi96ENS_6half_tEfNS_4arch4Sm90ELb0ELb0ELb0ELb1ELb1ELb1ELb0ELb0ELb1ELb1ELb1ELb0EEENS1_21CollectiveEpilogueFwdINS6_IJSA_SC_SB_EEES9_SE_SG_Li384ELb1ELb1ELb1ELb0EEENS1_36VarlenDynamicPersistentTileSchedulerILi192ELi128ELi384ELi128ELb1ELb1ELb1ELb0ELb1ELb1EEEEEEEEEvNT_6ParamsE)
        /*00a4*/ 	.word	0x000000e0


	//----- nvinfo : EIATTR_REGCOUNT
	.align		4
.L_45:
        /*00a8*/ 	.byte	0x04, 0x2f
        /*00aa*/ 	.short	(.L_47 - .L_46)
	.align		4
.L_46:
        /*00ac*/ 	.word	index@(_ZN7cutlass13device_kernelIN5flash11enable_sm90INS1_16FlashAttnFwdSm90INS1_25CollectiveMainloopFwdSm90ILi2EN4cute5tupleIJNS5_1CILi1EEES8_S8_EEENS6_IJNS7_ILi192EEENS7_ILi128EEENS7_ILi96EEEEEELi96ENS_6half_tEfNS_4arch4Sm90ELb0ELb0ELb0ELb1ELb1ELb0ELb0ELb0ELb1ELb1ELb1ELb0EEENS1_21CollectiveEpilogueFwdINS6_IJSA_SC_SB_EEES9_SE_SG_Li384ELb1ELb1ELb1ELb0EEENS1_36VarlenDynamicPersistentTileSchedulerILi192ELi128ELi384ELi128ELb1ELb1ELb1ELb0ELb1ELb1EEEEEEEEEvNT_6ParamsE)
        /*00b0*/ 	.word	0x00000080


	//----- nvinfo : EIATTR_FRAME_SIZE
	.align		4
.L_47:
        /*00b4*/ 	.byte	0x04, 0x11
        /*00b6*/ 	.short	(.L_49 - .L_48)
	.align		4
.L_48:
        /*00b8*/ 	.word	index@(_ZN7cutlass13device_kernelIN5flash11enable_sm90INS1_16FlashAttnFwdSm90INS1_25CollectiveMainloopFwdSm90ILi2EN4cute5tupleIJNS5_1CILi1EEES8_S8_EEENS6_IJNS7_ILi192EEENS7_ILi128EEENS7_ILi96EEEEEELi96ENS_6half_tEfNS_4arch4Sm90ELb0ELb0ELb0ELb1ELb1ELb0ELb0ELb0ELb1ELb1ELb1ELb0EEENS1_21CollectiveEpilogueFwdINS6_IJSA_SC_SB_EEES9_SE_SG_Li384ELb1ELb1ELb1ELb0EEENS1_36VarlenDynamicPersistentTileSchedulerILi192ELi128ELi384ELi128ELb1ELb1ELb1ELb0ELb1ELb1EEEEEEEEEvNT_6ParamsE)
        /*00bc*/ 	.word	0x00000050


	//----- nvinfo : EIATTR_REGCOUNT
	.align		4
.L_49:
        /*00c0*/ 	.byte	0x04, 0x2f
        /*00c2*/ 	.short	(.L_51 - .L_50)
	.align		4
.L_50:
        /*00c4*/ 	.word	index@(_ZN7cutlass13device_kernelIN5flash11enable_sm90INS1_16FlashAttnFwdSm90INS1_25CollectiveMainloopFwdSm90ILi2EN4cute5tupleIJNS5_1CILi1EEES8_S8_EEENS6_IJNS7_ILi192EEENS7_ILi128EEENS7_ILi96EEEEEELi96ENS_6half_tEfNS_4arch4Sm90ELb0ELb0ELb0ELb0ELb1ELb0ELb0ELb0ELb1ELb1ELb1ELb0EEENS1_21CollectiveEpilogueFwdINS6_IJSA_SC_SB_EEES9_SE_SG_Li384ELb0ELb1ELb1ELb0EEENS1_19SingleTileSchedulerILb0ELb1ELb1ELi192EEEEEEEEEvNT_6ParamsE)
        /*00c8*/ 	.word	0x00000080


	//----- nvinfo : EIATTR_FRAME_SIZE
	.align		4
.L_51:
        /*00cc*/ 	.byte	0x04, 0x11
        /*00ce*/ 	.short	(.L_53 - .L_52)
	.align		4
.L_52:
        /*00d0*/ 	.word	index@(_ZN7cutlass13device_kernelIN5flash11enable_sm90INS1_16FlashAttnFwdSm90INS1_25CollectiveMainloopFwdSm90ILi2EN4cute5tupleIJNS5_1CILi1EEES8_S8_EEENS6_IJNS7_ILi192EEENS7_ILi128EEENS7_ILi96EEEEEELi96ENS_6half_tEfNS_4arch4Sm90ELb0ELb0ELb0ELb0ELb1ELb0ELb0ELb0ELb1ELb1ELb1ELb0EEENS1_21CollectiveEpilogueFwdINS6_IJSA_SC_SB_EEES9_SE_SG_Li384ELb0ELb1ELb1ELb0EEENS1_19SingleTileSchedulerILb0ELb1ELb1ELi192EEEEEEEEEvNT_6ParamsE)
        /*00d4*/ 	.word	0x00000008


	//----- nvinfo : EIATTR_MIN_STACK_SIZE
	.align		4
.L_53:
        /*00d8*/ 	.byte	0x04, 0x12
        /*00da*/ 	.short	(.L_55 - .L_54)
	.align		4
.L_54:
        /*00dc*/ 	.word	index@(_ZN7cutlass13device_kernelIN5flash11enable_sm90INS1_16FlashAttnFwdSm90INS1_25CollectiveMainloopFwdSm90ILi2EN4cute5tupleIJNS5_1CILi1EEES8_S8_EEENS6_IJNS7_ILi192EEENS7_ILi128EEENS7_ILi96EEEEEELi96ENS_6half_tEfNS_4arch4Sm90ELb0ELb0ELb0ELb0ELb1ELb0ELb0ELb0ELb1ELb1ELb1ELb0EEENS1_21CollectiveEpilogueFwdINS6_IJSA_SC_SB_EEES9_SE_SG_Li384ELb0ELb1ELb1ELb0EEENS1_19SingleTileSchedulerILb0ELb1ELb1ELi192EEEEEEEEEvNT_6ParamsE)
        /*00e0*/ 	.word	0x00000008


	//----- nvinfo : EIATTR_MIN_STACK_SIZE
	.align		4
.L_55:
        /*00e4*/ 	.byte	0x04, 0x12
        /*00e6*/ 	.short	(.L_57 - .L_56)
	.align		4
.L_56:
        /*00e8*/ 	.word	index@(_ZN7cutlass13device_kernelIN5flash11enable_sm90INS1_16FlashAttnFwdSm90INS1_25CollectiveMainloopFwdSm90ILi2EN4cute5tupleIJNS5_1CILi1EEES8_S8_EEENS6_IJNS7_ILi192EEENS7_ILi128EEENS7_ILi96EEEEEELi96ENS_6half_tEfNS_4arch4Sm90ELb0ELb0ELb0ELb1ELb1ELb0ELb0ELb0ELb1ELb1ELb1ELb0EEENS1_21CollectiveEpilogueFwdINS6_IJSA_SC_SB_EEES9_SE_SG_Li384ELb1ELb1ELb1ELb0EEENS1_36VarlenDynamicPersistentTileSchedulerILi192ELi128ELi384ELi128ELb1ELb1ELb1ELb0ELb1ELb1EEEEEEEEEvNT_6ParamsE)
        /*00ec*/ 	.word	0x00000050


	//----- nvinfo : EIATTR_MIN_STACK_SIZE
	.align		4
.L_57:
        /*00f0*/ 	.byte	0x04, 0x12
        /*00f2*/ 	.short	(.L_59 - .L_58)
	.align		4
.L_58:
        /*00f4*/ 	.word	index@(_ZN7cutlass13device_kernelIN5flash11enable_sm90INS1_16FlashAttnFwdSm90INS1_25CollectiveMainloopFwdSm90ILi2EN4cute5tupleIJNS5_1CILi1EEES8_S8_EEENS6_IJNS7_ILi192EEENS7_ILi128EEENS7_ILi96EEEEEELi96ENS_6half_tEfNS_4arch4Sm90ELb0ELb0ELb0ELb1ELb1ELb1ELb0ELb0ELb1ELb1ELb1ELb0EEENS1_21CollectiveEpilogueFwdINS6_IJSA_SC_SB_EEES9_SE_SG_Li384ELb1ELb1ELb1ELb0EEENS1_36VarlenDynamicPersistentTileSchedulerILi192ELi128ELi384ELi128ELb1ELb1ELb1ELb0ELb1ELb1EEEEEEEEEvNT_6ParamsE)
        /*00f8*/ 	.word	0x000000e0


	//----- nvinfo : EIATTR_MIN_STACK_SIZE
	.align		4
.L_59:
        /*00fc*/ 	.byte	0x04, 0x12
        /*00fe*/ 	.short	(.L_61 - .L_60)
	.align		4
.L_60:
        /*0100*/ 	.word	index@(_ZN7cutlass13device_kernelIN5flash11enable_sm90INS1_16FlashAttnFwdSm90INS1_25CollectiveMainloopFwdSm90ILi2EN4cute5tupleIJNS5_1CILi1EEES8_S8_EEENS6_IJNS7_ILi192EEENS7_ILi128EEENS7_ILi96EEEEEELi96ENS_6half_tEfNS_4arch4Sm90ELb0ELb1ELb0ELb0ELb1ELb0ELb0ELb0ELb1ELb1ELb1ELb0EEENS1_21CollectiveEpilogueFwdINS6_IJSA_SC_SB_EEES9_SE_SG_Li384ELb0ELb1ELb1ELb0EEENS1_19SingleTileSchedulerILb0ELb1ELb1ELi192EEEEEEEEEvNT_6ParamsE)
        /*0104*/ 	.word	0x00000010


	//----- nvinfo : EIATTR_MIN_STACK_SIZE
	.align		4
.L_61:
        /*0108*/ 	.byte	0x04, 0x12
        /*010a*/ 	.short	(.L_63 - .L_62)
	.align		4
.L_62:
        /*010c*/ 	.word	index@(_ZN7cutlass13device_kernelIN5flash11enable_sm90INS1_16FlashAttnFwdSm90INS1_25CollectiveMainloopFwdSm90ILi2EN4cute5tupleIJNS5_1CILi1EEES8_S8_EEENS6_IJNS7_ILi192EEENS7_ILi128EEENS7_ILi96EEEEEELi96ENS_6half_tEfNS_4arch4Sm90ELb0ELb1ELb0ELb1ELb1ELb0ELb0ELb0ELb1ELb1ELb1ELb0EEENS1_21CollectiveEpilogueFwdINS6_IJSA_SC_SB_EEES9_SE_SG_Li384ELb1ELb1ELb1ELb0EEENS1_36VarlenDynamicPersistentTileSchedulerILi192ELi128ELi384ELi128ELb1ELb1ELb1ELb1ELb0ELb1EEEEEEEEEvNT_6ParamsE)
        /*0110*/ 	.word	0x00000030


	//----- nvinfo : EIATTR_MIN_STACK_SIZE
	.align		4
.L_63:
        /*0114*/ 	.byte	0x04, 0x12
        /*0116*/ 	.short	(.L_65 - .L_64)
	.align		4
.L_64:
        /*0118*/ 	.word	index@(_ZN7cutlass13device_kernelIN5flash11enable_sm90INS1_16FlashAttnFwdSm90INS1_25CollectiveMainloopFwdSm90ILi2EN4cute5tupleIJNS5_1CILi1EEES8_S8_EEENS6_IJNS7_ILi192EEENS7_ILi128EEENS7_ILi96EEEEEELi96ENS_6half_tEfNS_4arch4Sm90ELb0ELb1ELb0ELb1ELb1ELb1ELb0ELb0ELb1ELb1ELb1ELb0EEENS1_21CollectiveEpilogueFwdINS6_IJSA_SC_SB_EEES9_SE_SG_Li384ELb1ELb1ELb1ELb0EEENS1_36VarlenDynamicPersistentTileSchedulerILi192ELi128ELi384ELi128ELb1ELb1ELb1ELb1ELb0ELb1EEEEEEEEEvNT_6ParamsE)
        /*011c*/ 	.word	0x00000098


	//----- nvinfo : EIATTR_MIN_STACK_SIZE
	.align		4
.L_65:
        /*0120*/ 	.byte	0x04, 0x12
        /*0122*/ 	.short	(.L_67 - .L_66)
	.align		4
.L_66:
        /*0124*/ 	.word	index@(_ZN7cutlass13device_kernelIN5flash11enable_sm90INS1_16FlashAttnFwdSm90INS1_25CollectiveMainloopFwdSm90ILi2EN4cute5tupleIJNS5_1CILi1EEES8_S8_EEENS6_IJNS7_ILi192EEENS7_ILi128EEENS7_ILi96EEEEEELi96ENS_6half_tEfNS_4arch4Sm90ELb1ELb0ELb0ELb0ELb1ELb0ELb0ELb0ELb1ELb1ELb1ELb0EEENS1_21CollectiveEpilogueFwdINS6_IJSA_SC_SB_EEES9_SE_SG_Li384ELb0ELb1ELb1ELb0EEENS1_19SingleTileSchedulerILb0ELb1ELb1ELi192EEEEEEEEEvNT_6ParamsE)
        /*0128*/ 	.word	0x00000010


	//----- nvinfo : EIATTR_MIN_STACK_SIZE
	.align		4
.L_67:
        /*012c*/ 	.byte	0x04, 0x12
        /*012e*/ 	.short	(.L_69 - .L_68)
	.align		4
.L_68:
        /*0130*/ 	.word	index@(_ZN7cutlass13device_kernelIN5flash11enable_sm90INS1_16FlashAttnFwdSm90INS1_25CollectiveMainloopFwdSm90ILi2EN4cute5tupleIJNS5_1CILi1EEES8_S8_EEENS6_IJNS7_ILi192EEENS7_ILi128EEENS7_ILi96EEEEEELi96ENS_6half_tEfNS_4arch4Sm90ELb1ELb0ELb0ELb1ELb1ELb0ELb0ELb0ELb1ELb1ELb1ELb0EEENS1_21CollectiveEpilogueFwdINS6_IJSA_SC_SB_EEES9_SE_SG_Li384ELb1ELb1ELb1ELb0EEENS1_36VarlenDynamicPersistentTileSchedulerILi192ELi128ELi384ELi128ELb1ELb1ELb1ELb1ELb1ELb1EEEEEEEEEvNT_6ParamsE)
        /*0134*/ 	.word	0x00000050


	//----- nvinfo : EIATTR_MIN_STACK_SIZE
	.align		4
.L_69:
        /*0138*/ 	.byte	0x04, 0x12
        /*013a*/ 	.short	(.L_71 - .L_70)
	.align		4
.L_70:
        /*013c*/ 	.word	index@(_ZN7cutlass13device_kernelIN5flash11enable_sm90INS1_16FlashAttnFwdSm90INS1_25CollectiveMainloopFwdSm90ILi2EN4cute5tupleIJNS5_1CILi1EEES8_S8_EEENS6_IJNS7_ILi192EEENS7_ILi128EEENS7_ILi96EEEEEELi96ENS_6half_tEfNS_4arch4Sm90ELb1ELb0ELb0ELb1ELb1ELb1ELb0ELb0ELb1ELb1ELb1ELb0EEENS1_21CollectiveEpilogueFwdINS6_IJSA_SC_SB_EEES9_SE_SG_Li384ELb1ELb1ELb1ELb0EEENS1_36VarlenDynamicPersistentTileSchedulerILi192ELi128ELi384ELi128ELb1ELb1ELb1ELb1ELb1ELb1EEEEEEEEEvNT_6ParamsE)
        /*0140*/ 	.word	0x000000e8
.L_71:


//--------------------- .nv.compat                --------------------------
	.section	.nv.compat,"",@"SHT_CUDA_COMPAT_INFO"
	.align	4
        /*0000*/ 	.byte	0x02, 0x09, 0x01, 0x00, 0x02, 0x02, 0x04, 0x00, 0x02, 0x05, 0x05, 0x00, 0x03, 0x07, 0x01, 0x01
        /*0010*/ 	.byte	0x02, 0x03, 0x01, 0x00, 0x02, 0x06, 0x01, 0x00, 0x04, 0x0b, 0x08, 0x00, 0x00, 0x00, 0x00, 0x00
        /*0020*/ 	.byte	0x00, 0x00, 0x00, 0x00


//--------------------- .nv.info._ZN7cutlass13device_kernelIN5flash11enable_sm90INS1_16FlashAttnFwdSm90INS1_25CollectiveMainloopFwdSm90ILi2EN4cute5tupleIJNS5_1CILi1EEES8_S8_EEENS6_IJNS7_ILi192EEENS7_ILi128EEENS7_ILi96EEEEEELi96ENS_6half_tEfNS_4arch4Sm90ELb0ELb0ELb0ELb0ELb1ELb0ELb0ELb0ELb1ELb1ELb1ELb0EEENS1_21CollectiveEpilogueFwdINS6_IJSA_SC_SB_EEES9_SE_SG_Li384ELb0ELb1ELb1ELb0EEENS1_19SingleTileSchedulerILb0ELb1ELb1ELi192EEEEEEEEEvNT_6ParamsE --------------------------
	.section	.nv.info._ZN7cutlass13device_kernelIN5flash11enable_sm90INS1_16FlashAttnFwdSm90INS1_25CollectiveMainloopFwdSm90ILi2EN4cute5tupleIJNS5_1CILi1EEES8_S8_EEENS6_IJNS7_ILi192EEENS7_ILi128EEENS7_ILi96EEEEEELi96ENS_6half_tEfNS_4arch4Sm90ELb0ELb0ELb0ELb0ELb1ELb0ELb0ELb0ELb1ELb1ELb1ELb0EEENS1_21CollectiveEpilogueFwdINS6_IJSA_SC_SB_EEES9_SE_SG_Li384ELb0ELb1ELb1ELb0EEENS1_19SingleTileSchedulerILb0ELb1ELb1ELi192EEEEEEEEEvNT_6ParamsE,"",@"SHT_CUDA_INFO"
	.sectionflags	@""
	.align	4


	//----- nvinfo : EIATTR_CUDA_API_VERSION
	.align		4
        /*0000*/ 	.byte	0x04, 0x37
        /*0002*/ 	.short	(.L_73 - .L_72)
.L_72:
        /*0004*/ 	.word	0x00000082


	//----- nvinfo : EIATTR_KPARAM_INFO
	.align		4
.L_73:
        /*0008*/ 	.byte	0x04, 0x17
        /*000a*/ 	.short	(.L_75 - .L_74)
.L_74:
        /*000c*/ 	.word	0x00000000
        /*0010*/ 	.short	0x0000
        /*0012*/ 	.short	0x0070
        /*0014*/ 	.byte	0x00, 0xf0, 0x01, 0x28


	//----- nvinfo : EIATTR_SPARSE_MMA_MASK
	.align		4
.L_75:
        /*0018*/ 	.byte	0x03, 0x50
        /*001a*/ 	.short	0x0000


	//----- nvinfo : EIATTR_MAXREG_COUNT
	.align		4
        /*001c*/ 	.byte	0x03, 0x1b
        /*001e*/ 	.short	0x0080


	//----- nvinfo : EIATTR_NUM_BARRIERS
	.align		4
        /*0020*/ 	.byte	0x02, 0x4c
        /*0022*/ 	.byte	0x10
	.zero		1


	//----- nvinfo : EIATTR_EXTERNS
	.align		4
        /*0024*/ 	.byte	0x04, 0x0f
        /*0026*/ 	.short	(.L_77 - .L_76)


	//   ....[0]....
	.align		4
.L_76:
        /*0028*/ 	.word	index@(__assertfail)


	//----- nvinfo : EIATTR_ANNOTATIONS
	.align		4
.L_77:
        /*002c*/ 	.byte	0x04, 0x55
        /*002e*/ 	.short	(.L_79 - .L_78)


	//   ....[0]....
.L_78:
        /*0030*/ 	.word	0x00000001
        /*0034*/ 	.byte	0xf0, 0x83, 0x00, 0x00, 0x01, 0x00, 0x00, 0x00, 0x00, 0x84, 0x00, 0x00, 0x01, 0x00, 0x00, 0x00
        /*0044*/ 	.byte	0x70, 0x9b, 0x00, 0x00, 0x01, 0x00, 0x00, 0x00, 0x90, 0x9b, 0x00, 0x00


	//----- nvinfo : EIATTR_MERCURY_ISA_VERSION
	.align		4
.L_79:
        /*0050*/ 	.byte	0x03, 0x5f
        /*0052*/ 	.short	0x0101


	//----- nvinfo : EIATTR_INT_WARP_WIDE_INSTR_OFFSETS
	.align		4
        /*0054*/ 	.byte	0x04, 0x31
        /*0056*/ 	.short	(.L_81 - .L_80)


	//   ....[0]....
.L_80:
        /*0058*/ 	.word	0x000000c0


	//   ....[1]....
        /*005c*/ 	.word	0x000000d0


	//   ....[2]....
        /*0060*/ 	.word	0x00000170


	//----- nvinfo : EIATTR_COOP_GROUP_MASK_REGIDS
	.align		4
.L_81:
        /*0064*/ 	.byte	0x04, 0x29
        /*0066*/ 	.short	(.L_83 - .L_82)


	//   ....[0]....
.L_82:
        /*0068*/ 	.word	0xffffffff


	//   ....[1]....
        /*006c*/ 	.word	0xffffffff


	//   ....[2]....
        /*0070*/ 	.word	0xffffffff


	//   ....[3]....
        /*0074*/ 	.word	0xffffffff


	//   ....[4]....
        /*0078*/ 	.word	0xffffffff


	//   ....[5]....
        /*007c*/ 	.word	0xffffffff


	//   ....[6]....
        /*0080*/ 	.word	0xffffffff


	//   ....[7]....
        /*0084*/ 	.word	0xffffffff


	//   ....[8]....
        /*0088*/ 	.word	0xffffffff


	//   ....[9]....
        /*008c*/ 	.word	0xffffffff


	//   ....[10]....
        /*0090*/ 	.word	0xffffffff


	//   ....[11]....
        /*0094*/ 	.word	0xffffffff


	//   ....[12]....
        /*0098*/ 	.word	0xffffffff


	//   ....[13]....
        /*009c*/ 	.word	0xffffffff


	//   ....[14]....
        /*00a0*/ 	.word	0xffffffff


	//   ....[15]....
        /*00a4*/ 	.word	0xffffffff


	//   ....[16]....
        /*00a8*/ 	.word	0xffffffff


	//   ....[17]....
        /*00ac*/ 	.word	0xffffffff


	//   ....[18]....
        /*00b0*/ 	.word	0xffffffff


	//   ....[19]....
        /*00b4*/ 	.word	0xffffffff


	//   ....[20]....
        /*00b8*/ 	.word	0xffffffff


	//   ....[21]....
        /*00bc*/ 	.word	0xffffffff


	//   ....[22]....
        /*00c0*/ 	.word	0xffffffff


	//   ....[23]....
        /*00c4*/ 	.word	0xffffffff


	//   ....[24]....
        /*00c8*/ 	.word	0xffffffff


	//   ....[25]....
        /*00cc*/ 	.word	0xffffffff


	//   ....[26]....
        /*00d0*/ 	.word	0xffffffff


	//   ....[27]....
        /*00d4*/ 	.word	0xffffffff


	//   ....[28]....
        /*00d8*/ 	.word	0xffffffff


	//   ....[29]....
        /*00dc*/ 	.word	0xffffffff


	//   ....[30]....
        /*00e0*/ 	.word	0xffffffff


	//   ....[31]....
        /*00e4*/ 	.word	0xffffffff


	//   ....[32]....
        /*00e8*/ 	.word	0xffffffff


	//   ....[33]....
        /*00ec*/ 	.word	0xffffffff


	//   ....[34]....
        /*00f0*/ 	.word	0xffffffff


	//   ....[35]....
        /*00f4*/ 	.word	0xffffffff


	//   ....[36]....
        /*00f8*/ 	.word	0xffffffff


	//   ....[37]....
        /*00fc*/ 	.word	0xffffffff


	//   ....[38]....
        /*0100*/ 	.word	0xffffffff


	//   ....[39]....
        /*0104*/ 	.word	0xffffffff


	//   ....[40]....
        /*0108*/ 	.word	0xffffffff


	//   ....[41]....
        /*010c*/ 	.word	0xffffffff


	//   ....[42]....
        /*0110*/ 	.word	0xffffffff


	//   ....[43]....
        /*0114*/ 	.word	0xffffffff


	//   ....[44]....
        /*0118*/ 	.word	0xffffffff


	//   ....[45]....
        /*011c*/ 	.word	0xffffffff


	//   ....[46]....
        /*0120*/ 	.word	0xffffffff


	//   ....[47]....
        /*0124*/ 	.word	0xffffffff


	//   ....[48]....
        /*0128*/ 	.word	0xffffffff


	//   ....[49]....
        /*012c*/ 	.word	0xffffffff


	//   ....[50]....
        /*0130*/ 	.word	0xffffffff


	//   ....[51]....
        /*0134*/ 	.word	0xffffffff


	//   ....[52]....
        /*0138*/ 	.word	0xffffffff


	//   ....[53]....
        /*013c*/ 	.word	0xffffffff


	//   ....[54]....
        /*0140*/ 	.word	0xffffffff


	//   ....[55]....
        /*0144*/ 	.word	0xffffffff


	//   ....[56]....
        /*0148*/ 	.word	0xffffffff


	//   ....[57]....
        /*014c*/ 	.word	0xffffffff


	//   ....[58]....
        /*0150*/ 	.word	0xffffffff


	//   ....[59]....
        /*0154*/ 	.word	0xffffffff


	//   ....[60]....
        /*0158*/ 	.word	0xffffffff


	//   ....[61]....
        /*015c*/ 	.word	0xffffffff


	//   ....[62]....
        /*0160*/ 	.word	0xffffffff


	//   ....[63]....
        /*0164*/ 	.word	0xffffffff


	//   ....[64]....
        /*0168*/ 	.word	0xffffffff


	//   ....[65]....
        /*016c*/ 	.word	0xffffffff


	//   ....[66]....
        /*0170*/ 	.word	0xffffffff


	//   ....[67]....
        /*0174*/ 	.word	0xffffffff


	//   ....[68]....
        /*0178*/ 	.word	0xffffffff


	//   ....[69]....
        /*017c*/ 	.word	0xffffffff


	//   ....[70]....
        /*0180*/ 	.word	0xffffffff


	//   ....[71]....
        /*0184*/ 	.word	0xffffffff


	//   ....[72]....
        /*0188*/ 	.word	0xffffffff


	//   ....[73]....
        /*018c*/ 	.word	0xffffffff


	//   ....[74]....
        /*0190*/ 	.word	0xffffffff


	//   ....[75]....
        /*0194*/ 	.word	0x0500000f


	//   ....[76]....
        /*0198*/ 	.word	0x0500000f


	//   ....[77]....
        /*019c*/ 	.word	0x0500000f


	//   ....[78]....
        /*01a0*/ 	.word	0x0500000f


	//   ....[79]....
        /*01a4*/ 	.word	0x0500000f


	//   ....[80]....
        /*01a8*/ 	.word	0x0500000f


	//   ....[81]....
        /*01ac*/ 	.word	0x0500000f


	//   ....[82]....
        /*01b0*/ 	.word	0x0500000f


	//   ....[83]....
        /*01b4*/ 	.word	0x0500000f


	//   ....[84]....
        /*01b8*/ 	.word	0x0500000f


	//   ....[85]....
        /*01bc*/ 	.word	0x0500000f


	//   ....[86]....
        /*01c0*/ 	.word	0x0500000f


	//   ....[87]....
        /*01c4*/ 	.word	0x0500000f


	//   ....[88]....
        /*01c8*/ 	.word	0x0500000f


	//   ....[89]....
        /*01cc*/ 	.word	0x0500000f


	//   ....[90]....
        /*01d0*/ 	.word	0x0500000f


	//   ....[91]....
        /*01d4*/ 	.word	0x0500000f


	//   ....[92]....
        /*01d8*/ 	.word	0x0500000f


	//   ....[93]....
        /*01dc*/ 	.word	0x0500000f


	//   ....[94]....
        /*01e0*/ 	.word	0x0500000f


	//   ....[95]....
        /*01e4*/ 	.word	0x0500000f


	//   ....[96]....
        /*01e8*/ 	.word	0x0500000f


	//   ....[97]....
        /*01ec*/ 	.word	0x0500000f


	//   ....[98]....
        /*01f0*/ 	.word	0x0500000f


	//   ....[99]....
        /*01f4*/ 	.word	0x0500000f


	//   ....[100]....
        /*01f8*/ 	.word	0x0500000f


	//   ....[101]....
        /*01fc*/ 	.word	0x0500000f


	//   ....[102]....
        /*0200*/ 	.word	0x0500000f


	//   ....[103]....
        /*0204*/ 	.word	0x0500000f


	//   ....[104]....
        /*0208*/ 	.word	0x0500000f


	//   ....[105]....
        /*020c*/ 	.word	0x0500000f


	//   ....[106]....
        /*0210*/ 	.word	0x0500000f


	//   ....[107]....
        /*0214*/ 	.word	0x0500000f


	//   ....[108]....
        /*0218*/ 	.word	0x0500000f


	//   ....[109]....
        /*021c*/ 	.word	0x0500000f


	//   ....[110]....
        /*0220*/ 	.word	0x0500000f


	//   ....[111]....
        /*0224*/ 	.word	0x0500000f


	//   ....[112]....
        /*0228*/ 	.word	0x0500000f


	//   ....[113]....
        /*022c*/ 	.word	0x0500000f


	//   ....[114]....
        /*0230*/ 	.word	0x0500000f


	//   ....[115]....
        /*0234*/ 	.word	0x0500000f


	//   ....[116]....
        /*0238*/ 	.word	0x0500000f


	//   ....[117]....
        /*023c*/ 	.word	0x0500000f


	//   ....[118]....
        /*0240*/ 	.word	0x0500000f


	//   ....[119]....
        /*0244*/ 	.word	0x0500000f


	//   ....[120]....
        /*0248*/ 	.word	0x0500000f


	//----- nvinfo : EIATTR_COOP_GROUP_INSTR_OFFSETS
	.align		4
.L_83:
        /*024c*/ 	.byte	0x04, 0x28
        /*024e*/ 	.short	(.L_85 - .L_84)


	//   ....[0]....
.L_84:
        /*0250*/ 	.word	0x00000080


	//   ....[1]....
        /*0254*/ 	.word	0x00000090


	//   ....[2]....
        /*0258*/ 	.word	0x000002d0


	//   ....[3]....
        /*025c*/ 	.word	0x00000430


	//   ....[4]....
        /*0260*/ 	.word	0x00000550


	//   ....[5]....
        /*0264*/ 	.word	0x000006b0


	//   ....[6]....
        /*0268*/ 	.word	0x00000f50


	//   ....[7]....
        /*026c*/ 	.word	0x000021e0


	//   ....[8]....
        /*0270*/ 	.word	0x000022e0


	//   ....[9]....
        /*0274*/ 	.word	0x000027f0


	//   ....[10]....
        /*0278*/ 	.word	0x00002880


	//   ....[11]....
        /*027c*/ 	.word	0x000035d0


	//   ....[12]....
        /*0280*/ 	.word	0x00004460


	//   ....[13]....
        /*0284*/ 	.word	0x00004470


	//   ....[14]....
        /*0288*/ 	.word	0x000044d0


	//   ....[15]....
        /*028c*/ 	.word	0x000044f0


	//   ....[16]....
        /*0290*/ 	.word	0x00005850


	//   ....[17]....
        /*0294*/ 	.word	0x00005990


	//   ....[18]....
        /*0298*/ 	.word	0x000059d0


	//   ....[19]....
        /*029c*/ 	.word	0x00005ae0


	//   ....[20]....
        /*02a0*/ 	.word	0x00005af0


	//   ....[21]....
        /*02a4*/ 	.word	0x000069e0


	//   ....[22]....
        /*02a8*/ 	.word	0x00006a30


	//   ....[23]....
        /*02ac*/ 	.word	0x00006a70


	//   ....[24]....
        /*02b0*/ 	.word	0x00006aa0


	//   ....[25]....
        /*02b4*/ 	.word	0x00006ad0


	//   ....[26]....
        /*02b8*/ 	.word	0x00006ae0


	//   ....[27]....
        /*02bc*/ 	.word	0x00006fb0


	//   ....[28]....
        /*02c0*/ 	.word	0x00006fc0


	//   ....[29]....
        /*02c4*/ 	.word	0x00007860


	//   ....[30]....
        /*02c8*/ 	.word	0x00008a70


	//   ....[31]....
        /*02cc*/ 	.word	0x00008a80


	//   ....[32]....
        /*02d0*/ 	.word	0x00008a90


	//   ....[33]....
        /*02d4*/ 	.word	0x00008aa0


	//   ....[34]....
        /*02d8*/ 	.word	0x00008ac0


	//   ....[35]....
        /*02dc*/ 	.word	0x00008ad0


	//   ....[36]....
        /*02e0*/ 	.word	0x00008af0


	//   ....[37]....
        /*02e4*/ 	.word	0x00008b20


	//   ....[38]....
        /*02e8*/ 	.word	0x00009480


	//   ....[39]....
        /*02ec*/ 	.word	0x000094b0


	//   ....[40]....
        /*02f0*/ 	.word	0x000094e0


	//   ....[41]....
        /*02f4*/ 	.word	0x00009510


	//   ....[42]....
        /*02f8*/ 	.word	0x00009550


	//   ....[43]....
        /*02fc*/ 	.word	0x000095c0


	//   ....[44]....
        /*0300*/ 	.word	0x000095f0


	//   ....[45]....
        /*0304*/ 	.word	0x00009650


	//   ....[46]....
        /*0308*/ 	.word	0x00009680


	//   ....[47]....
        /*030c*/ 	.word	0x000096e0


	//   ....[48]....
        /*0310*/ 	.word	0x00009710


	//   ....[49]....
        /*0314*/ 	.word	0x00009760


	//   ....[50]....
        /*0318*/ 	.word	0x00009fc0


	//   ....[51]....
        /*031c*/ 	.word	0x00009fd0


	//   ....[52]....
        /*0320*/ 	.word	0x00009fe0


	//   ....[53]....
        /*0324*/ 	.word	0x0000a070


	//   ....[54]....
        /*0328*/ 	.word	0x0000a080


	//   ....[55]....
        /*032c*/ 	.word	0x0000a0e0


	//   ....[56]....
        /*0330*/ 	.word	0x0000a110


	//   ....[57]....
        /*0334*/ 	.word	0x0000a150


	//   ....[58]....
        /*0338*/ 	.word	0x0000a390


	//   ....[59]....
        /*033c*/ 	.word	0x0000a3b0


	//   ....[60]....
        /*0340*/ 	.word	0x0000a3d0


	//   ....[61]....
        /*0344*/ 	.word	0x0000a450


	//   ....[62]....
        /*0348*/ 	.word	0x0000a470


	//   ....[63]....
        /*034c*/ 	.word	0x0000a4f0


	//   ....[64]....
        /*0350*/ 	.word	0x0000a510


	//   ....[65]....
        /*0354*/ 	.word	0x0000a520


	//   ....[66]....
        /*0358*/ 	.word	0x0000aab0


	//   ....[67]....
        /*035c*/ 	.word	0x0000aad0


	//   ....[68]....
        /*0360*/ 	.word	0x0000aaf0


	//   ....[69]....
        /*0364*/ 	.word	0x0000ab00


	//   ....[70]....
        /*0368*/ 	.word	0x0000aba0


	//   ....[71]....
        /*036c*/ 	.word	0x0000abd0


	//   ....[72]....
        /*0370*/ 	.word	0x0000abe0


	//   ....[73]....
        /*0374*/ 	.word	0x0000ac50


	//   ....[74]....
        /*0378*/ 	.word	0x0000aff0


	//   ....[75]....
        /*037c*/ 	.word	0x0000b490


	//   ....[76]....
        /*0380*/ 	.word	0x0000b580


	//   ....[77]....
        /*0384*/ 	.word	0x0000b630


	//   ....[78]....
        /*0388*/ 	.word	0x0000b6b0


	//   ....[79]....
        /*038c*/ 	.word	0x0000b790


	//   ....[80]....
        /*0390*/ 	.word	0x0000b800


	//   ....[81]....
        /*0394*/ 	.word	0x0000b8e0


	//   ....[82]....
        /*0398*/ 	.word	0x0000b9a0


	//   ....[83]....
        /*039c*/ 	.word	0x0000ba90


	//   ....[84]....
        /*03a0*/ 	.word	0x0000bb30


	//   ....[85]....
        /*03a4*/ 	.word	0x0000bb90


	//   ....[86]....
        /*03a8*/ 	.word	0x0000bc40


	//   ....[87]....
        /*03ac*/ 	.word	0x0000bd10


	//   ....[88]....
        /*03b0*/ 	.word	0x0000bd90


	//   ....[89]....
        /*03b4*/ 	.word	0x0000be60


	//   ....[90]....
        /*03b8*/ 	.word	0x0000bed0


	//   ....[91]....
        /*03bc*/ 	.word	0x0000bf90


	//   ....[92]....
        /*03c0*/ 	.word	0x0000c030


	//   ....[93]....
        /*03c4*/ 	.word	0x0000c100


	//   ....[94]....
        /*03c8*/ 	.word	0x0000c170


	//   ....[95]....
        /*03cc*/ 	.word	0x0000c230


	//   ....[96]....
        /*03d0*/ 	.word	0x0000c370


	//   ....[97]....
        /*03d4*/ 	.word	0x0000c440


	//   ....[98]....
        /*03d8*/ 	.word	0x0000c4c0


	//   ....[99]....
        /*03dc*/ 	.word	0x0000c5b0


	//   ....[100]....
        /*03e0*/ 	.word	0x0000c610


	//   ....[101]....
        /*03e4*/ 	.word	0x0000c6e0


	//   ....[102]....
        /*03e8*/ 	.word	0x0000c740


	//   ....[103]....
        /*03ec*/ 	.word	0x0000c820


	//   ....[104]....
        /*03f0*/ 	.word	0x0000c910


	//   ....[105]....
        /*03f4*/ 	.word	0x0000c9b0


	//   ....[106]....
        /*03f8*/ 	.word	0x0000ca10


	//   ....[107]....
        /*03fc*/ 	.word	0x0000cb00


	//   ....[108]....
        /*0400*/ 	.word	0x0000cb60


	//   ....[109]....
        /*0404*/ 	.word	0x0000cc50


	//   ....[110]....
        /*0408*/ 	.word	0x0000ccb0


	//   ....[111]....
        /*040c*/ 	.word	0x0000cd70


	//   ....[112]....
        /*0410*/ 	.word	0x0000ceb0


	//   ....[113]....
        /*0414*/ 	.word	0x0000cf60


	//   ....[114]....
        /*0418*/ 	.word	0x0000d050


	//   ....[115]....
        /*041c*/ 	.word	0x0000d160


	//   ....[116]....
        /*0420*/ 	.word	0x0000d1e0


	//   ....[117]....
        /*0424*/ 	.word	0x0000d2d0


	//   ....[118]....
        /*0428*/ 	.word	0x0000d340


	//   ....[119]....
        /*042c*/ 	.word	0x0000d410


	//   ....[120]....
        /*0430*/ 	.word	0x0000d520


	//----- nvinfo : EIATTR_REG_RECONFIG
	.align		4
.L_85:
        /*0434*/ 	.byte	0x01, 0x54
	.zero		2


	//----- nvinfo : EIATTR_SYSCALL_OFFSETS
	.align		4
        /*0438*/ 	.byte	0x04, 0x46
        /*043a*/ 	.short	(.L_87 - .L_86)


	//   ....[0]....
.L_86:
        /*043c*/ 	.word	0x00001110


	//   ....[1]....
        /*0440*/ 	.word	0x00007fa0


	//   ....[2]....
        /*0444*/ 	.word	0x000080e0


	//   ....[3]....
        /*0448*/ 	.word	0x000081d0


	//   ....[4]....
        /*044c*/ 	.word	0x00008fc0


	//----- nvinfo : EIATTR_MBARRIER_INSTR_OFFSETS
	.align		4
.L_87:
        /*0450*/ 	.byte	0x04, 0x39
        /*0452*/ 	.short	(.L_89 - .L_88)


	//   ....[0]....
.L_88:
        /*0454*/ 	.word	0x00000180
        /*0458*/ 	.word	0x000000ff
        /*045c*/ 	.word	0x0002d800
        /*0460*/ 	.short	0x0100
        /*0462*/ 	.byte	0x08
	.zero		1


	//   ....[1]....
        /*0464*/ 	.word	0x00000190
        /*0468*/ 	.word	0x000000ff
        /*046c*/ 	.word	0x0002d820
        /*0470*/ 	.short	0x0100
        /*0472*/ 	.byte	0x08
	.zero		1


	//   ....[2]....
        /*0474*/ 	.word	0x00000280
        /*0478*/ 	.word	0x000000ff
        /*047c*/ 	.word	0x0002d830
        /*0480*/ 	.short	0x0100
        /*0482*/ 	.byte	0x08
	.zero		1


	//   ....[3]....
        /*0484*/ 	.word	0x00000290
        /*0488*/ 	.word	0x000000ff
        /*048c*/ 	.word	0x0002d840
        /*0490*/ 	.short	0x0100
        /*0492*/ 	.byte	0x08
	.zero		1


	//   ....[4]....
        /*0494*/ 	.word	0x000002a0
        /*0498*/ 	.word	0x000000ff
        /*049c*/ 	.word	0x0002d838
        /*04a0*/ 	.short	0x0100
        /*04a2*/ 	.byte	0x08
	.zero		1


	//   ....[5]....
        /*04a4*/ 	.word	0x000002b0
        /*04a8*/ 	.word	0x000000ff
        /*04ac*/ 	.word	0x0002d848
        /*04b0*/ 	.short	0x0100
        /*04b2*/ 	.byte	0x08
	.zero		1


	//   ....[6]....
        /*04b4*/ 	.word	0x000003e0
        /*04b8*/ 	.word	0x000000ff
        /*04bc*/ 	.word	0x0002d850
        /*04c0*/ 	.short	0x0100
        /*04c2*/ 	.byte	0x08
	.zero		1


	//   ....[7]....
        /*04c4*/ 	.word	0x000003f0
        /*04c8*/ 	.word	0x000000ff
        /*04cc*/ 	.word	0x0002d860
        /*04d0*/ 	.short	0x0100
        /*04d2*/ 	.byte	0x08
	.zero		1


	//   ....[8]....
        /*04d4*/ 	.word	0x00000400
        /*04d8*/ 	.word	0x000000ff
        /*04dc*/ 	.word	0x0002d858
        /*04e0*/ 	.short	0x0100
        /*04e2*/ 	.byte	0x08
	.zero		1


	//   ....[9]....
        /*04e4*/ 	.word	0x00000410
        /*04e8*/ 	.word	0x000000ff
        /*04ec*/ 	.word	0x0002d868
        /*04f0*/ 	.short	0x0100
        /*04f2*/ 	.byte	0x08
	.zero		1


	//   ....[10]....
        /*04f4*/ 	.word	0x00000500
        /*04f8*/ 	.word	0x000000ff
        /*04fc*/ 	.word	0x0002d870
        /*0500*/ 	.short	0x0100
        /*0502*/ 	.byte	0x06
	.zero		1


	//   ....[11]....
        /*0504*/ 	.word	0x00000510
        /*0508*/ 	.word	0x000000ff
        /*050c*/ 	.word	0x0002d880
        /*0510*/ 	.short	0x0100
        /*0512*/ 	.byte	0x06
	.zero		1


	//   ....[12]....
        /*0514*/ 	.word	0x00000520
        /*0518*/ 	.word	0x000000ff
        /*051c*/ 	.word	0x0002d878
        /*0520*/ 	.short	0x0100
        /*0522*/ 	.byte	0x06
	.zero		1


	//   ....[13]....
        /*0524*/ 	.word	0x00000530
        /*0528*/ 	.word	0x000000ff
        /*052c*/ 	.word	0x0002d888
        /*0530*/ 	.short	0x0100
        /*0532*/ 	.byte	0x06
	.zero		1


	//   ....[14]....
        /*0534*/ 	.word	0x00000660
        /*0538*/ 	.word	0x000000ff
        /*053c*/ 	.word	0x0002d890
        /*0540*/ 	.short	0x0100
        /*0542*/ 	.byte	0x08
	.zero		1


	//   ....[15]....
        /*0544*/ 	.word	0x00000670
        /*0548*/ 	.word	0x000000ff
        /*054c*/ 	.word	0x0002d8a0
        /*0550*/ 	.short	0x0100
        /*0552*/ 	.byte	0x08
	.zero		1


	//   ....[16]....
        /*0554*/ 	.word	0x00000680
        /*0558*/ 	.word	0x000000ff
        /*055c*/ 	.word	0x0002d898
        /*0560*/ 	.short	0x0100
        /*0562*/ 	.byte	0x08
	.zero		1


	//   ....[17]....
        /*0564*/ 	.word	0x00000690
        /*0568*/ 	.word	0x000000ff
        /*056c*/ 	.word	0x0002d8a8
        /*0570*/ 	.short	0x0100
        /*0572*/ 	.byte	0x08
	.zero		1


	//   ....[18]....
        /*0574*/ 	.word	0x000007d0
        /*0578*/ 	.word	0x000000ff
        /*057c*/ 	.word	0x0002d8b0
        /*0580*/ 	.short	0x0100
        /*0582*/ 	.byte	0x08
	.zero		1


	//   ....[19]....
        /*0584*/ 	.word	0x000007e0
        /*0588*/ 	.word	0x000000ff
        /*058c*/ 	.word	0x0002d8c0
        /*0590*/ 	.short	0x0100
        /*0592*/ 	.byte	0x08
	.zero		1


	//   ....[20]....
        /*0594*/ 	.word	0x000007f0
        /*0598*/ 	.word	0x000000ff
        /*059c*/ 	.word	0x0002d8b8
        /*05a0*/ 	.short	0x0100
        /*05a2*/ 	.byte	0x08
	.zero		1


	//   ....[21]....
        /*05a4*/ 	.word	0x00000800
        /*05a8*/ 	.word	0x000000ff
        /*05ac*/ 	.word	0x0002d8c8
        /*05b0*/ 	.short	0x0100
        /*05b2*/ 	.byte	0x08
	.zero		1


	//   ....[22]....
        /*05b4*/ 	.word	0x00001140
        /*05b8*/ 	.word	0x000000ff
        /*05bc*/ 	.word	0x0002d800
        /*05c0*/ 	.short	0x010a
        /*05c2*/ 	.byte	0x29
	.zero		1


	//   ....[23]....
        /*05c4*/ 	.word	0x00001240
        /*05c8*/ 	.word	0x000000ff
        /*05cc*/ 	.word	0x0002d830
        /*05d0*/ 	.short	0x010a
        /*05d2*/ 	.byte	0x29
	.zero		1


	//   ....[24]....
        /*05d4*/ 	.word	0x00001280
        /*05d8*/ 	.word	0x000000ff
        /*05dc*/ 	.word	0x0002d830
        /*05e0*/ 	.short	0x010a
        /*05e2*/ 	.byte	0x29
	.zero		1


	//   ....[25]....
        /*05e4*/ 	.word	0x00001780
        /*05e8*/ 	.word	0x000000ff
        /*05ec*/ 	.word	0x00000000
        /*05f0*/ 	.short	0x0101
        /*05f2*/ 	.byte	0x07
	.zero		1


	//   ....[26]....
        /*05f4*/ 	.word	0x00003890
        /*05f8*/ 	.word	0x000000ff
        /*05fc*/ 	.word	0x0002d830
        /*0600*/ 	.short	0x010a
        /*0602*/ 	.byte	0x0a
	.zero		1


	//   ....[27]....
        /*0604*/ 	.word	0x000038d0
        /*0608*/ 	.word	0x000000ff
        /*060c*/ 	.word	0x0002d830
        /*0610*/ 	.short	0x010a
        /*0612*/ 	.byte	0x0a
	.zero		1


	//   ....[28]....
        /*0614*/ 	.word	0x00003bb0
        /*0618*/ 	.word	0x000000ff
        /*061c*/ 	.word	0x0002d850
        /*0620*/ 	.short	0x010a
        /*0622*/ 	.byte	0x0a
	.zero		1


	//   ....[29]....
        /*0624*/ 	.word	0x00003bf0
        /*0628*/ 	.word	0x000000ff
        /*062c*/ 	.word	0x0002d850
        /*0630*/ 	.short	0x010a
        /*0632*/ 	.byte	0x0a
	.zero		1


	//   ....[30]....
        /*0634*/ 	.word	0x000044e0
        /*0638*/ 	.word	0x000000ff
        /*063c*/ 	.word	0x00000000
        /*0640*/ 	.short	0x0101
        /*0642*/ 	.byte	0x0a
	.zero		1


	//   ....[31]....
        /*0644*/ 	.word	0x000052e0
        /*0648*/ 	.word	0x000000ff
        /*064c*/ 	.word	0x00000000
        /*0650*/ 	.short	0x0101
        /*0652*/ 	.byte	0x07
	.zero		1


	//   ....[32]....
        /*0654*/ 	.word	0x000058e0
        /*0658*/ 	.word	0x000000ff
        /*065c*/ 	.word	0x0002d850
        /*0660*/ 	.short	0x010a
        /*0662*/ 	.byte	0x06
	.zero		1


	//   ....[33]....
        /*0664*/ 	.word	0x00005920
        /*0668*/ 	.word	0x000000ff
        /*066c*/ 	.word	0x0002d850
        /*0670*/ 	.short	0x010a
        /*0672*/ 	.byte	0x06
	.zero		1


	//   ....[34]....
        /*0674*/ 	.word	0x00005fc0
        /*0678*/ 	.word	0x000000ff
        /*067c*/ 	.word	0x00000000
        /*0680*/ 	.short	0x0101
        /*0682*/ 	.byte	0x06
	.zero		1


	//   ....[35]....
        /*0684*/ 	.word	0x00006af0
        /*0688*/ 	.word	0x000000ff
        /*068c*/ 	.word	0x00000000
        /*0690*/ 	.short	0x0101
        /*0692*/ 	.byte	0x04
	.zero		1


	//   ....[36]....
        /*0694*/ 	.word	0x00008730
        /*0698*/ 	.word	0x000000ff
        /*069c*/ 	.word	0x0002d840
        /*06a0*/ 	.short	0x010a
        /*06a2*/ 	.byte	0x2d
	.zero		1


	//   ....[37]....
        /*06a4*/ 	.word	0x00008d60
        /*06a8*/ 	.word	0x000000ff
        /*06ac*/ 	.word	0x0002d830
        /*06b0*/ 	.short	0x0107
        /*06b2*/ 	.byte	0x2d
	.zero		1


	//   ....[38]....
        /*06b4*/ 	.word	0x00008df0
        /*06b8*/ 	.word	0x000000ff
        /*06bc*/ 	.word	0x0002d830
        /*06c0*/ 	.short	0x0101
        /*06c2*/ 	.byte	0x2d
	.zero		1


	//   ....[39]....
        /*06c4*/ 	.word	0x000098b0
        /*06c8*/ 	.word	0x000000ff
        /*06cc*/ 	.word	0x0002d800
        /*06d0*/ 	.short	0x0107
        /*06d2*/ 	.byte	0x2d
	.zero		1


	//   ....[40]....
        /*06d4*/ 	.word	0x00009910
        /*06d8*/ 	.word	0x000000ff
        /*06dc*/ 	.word	0x0002d800
        /*06e0*/ 	.short	0x0101
        /*06e2*/ 	.byte	0x2d
	.zero		1


	//   ....[41]....
        /*06e4*/ 	.word	0x00009920
        /*06e8*/ 	.word	0x000000ff
        /*06ec*/ 	.word	0x0002d820
        /*06f0*/ 	.short	0x010a
        /*06f2*/ 	.byte	0x2d
	.zero		1


	//   ....[42]....
        /*06f4*/ 	.word	0x00009d90
        /*06f8*/ 	.word	0x00000007
        /*06fc*/ 	.word	0x0002d840
        /*0700*/ 	.short	0x010a
        /*0702*/ 	.byte	0x3f
	.zero		1


	//   ....[43]....
        /*0704*/ 	.word	0x0000a200
        /*0708*/ 	.word	0x00000007
        /*070c*/ 	.word	0x0002d830
        /*0710*/ 	.short	0x0107
        /*0712*/ 	.byte	0x3f
	.zero		1


	//   ....[44]....
        /*0714*/ 	.word	0x0000a2d0
        /*0718*/ 	.word	0x00000007
        /*071c*/ 	.word	0x0002d830
        /*0720*/ 	.short	0x0101
        /*0722*/ 	.byte	0x3f
	.zero		1


	//   ....[45]....
        /*0724*/ 	.word	0x0000a330
        /*0728*/ 	.word	0x00000007
        /*072c*/ 	.word	0x0002d860
        /*0730*/ 	.short	0x010a
        /*0732*/ 	.byte	0x3f
	.zero		1


	//   ....[46]....
        /*0734*/ 	.word	0x0000a690
        /*0738*/ 	.word	0x00000007
        /*073c*/ 	.word	0x0002d850
        /*0740*/ 	.short	0x0107
        /*0742*/ 	.byte	0x3f
	.zero		1


	//   ....[47]....
        /*0744*/ 	.word	0x0000a800
        /*0748*/ 	.word	0x00000007
        /*074c*/ 	.word	0x0002d850
        /*0750*/ 	.short	0x0101
        /*0752*/ 	.byte	0x3f
	.zero		1


	//   ....[48]....
        /*0754*/ 	.word	0x0000a9c0
        /*0758*/ 	.word	0x00000000
        /*075c*/ 	.word	0x0002d860
        /*0760*/ 	.short	0x010a
        /*0762*/ 	.byte	0x3f
	.zero		1


	//   ....[49]....
        /*0764*/ 	.word	0x0000ae10
        /*0768*/ 	.word	0x00000000
        /*076c*/ 	.word	0x0002d850
        /*0770*/ 	.short	0x0107
        /*0772*/ 	.byte	0x3f
	.zero		1


	//   ....[50]....
        /*0774*/ 	.word	0x0000aef0
        /*0778*/ 	.word	0x00000000
        /*077c*/ 	.word	0x0002d850
        /*0780*/ 	.short	0x0101
        /*0782*/ 	.byte	0x3f
	.zero		1


	//   ....[51]....
        /*0784*/ 	.word	0x0000af80
        /*0788*/ 	.word	0x00000007
        /*078c*/ 	.word	0x0002d820
        /*0790*/ 	.short	0x010a
        /*0792*/ 	.byte	0x3f
	.zero		1


	//   ....[52]....
        /*0794*/ 	.word	0x0000b0e0
        /*0798*/ 	.word	0x00000005
        /*079c*/ 	.word	0x0002d840
        /*07a0*/ 	.short	0x010a
        /*07a2*/ 	.byte	0x3f
	.zero		1


	//   ....[53]....
        /*07a4*/ 	.word	0x0000b180
        /*07a8*/ 	.word	0x00000003
        /*07ac*/ 	.word	0x0002d840
        /*07b0*/ 	.short	0x010a
        /*07b2*/ 	.byte	0x3f
	.zero		1


	//   ....[54]....
        /*07b4*/ 	.word	0x0000b1c0
        /*07b8*/ 	.word	0x00000005
        /*07bc*/ 	.word	0x0002d860
        /*07c0*/ 	.short	0x010a
        /*07c2*/ 	.byte	0x3f
	.zero		1


	//   ....[55]....
        /*07c4*/ 	.word	0x0000b200
        /*07c8*/ 	.word	0x00000003
        /*07cc*/ 	.word	0x0002d860
        /*07d0*/ 	.short	0x010a
        /*07d2*/ 	.byte	0x3f
	.zero		1


	//   ....[56]....
        /*07d4*/ 	.word	0x0000b270
        /*07d8*/ 	.word	0x00000005
        /*07dc*/ 	.word	0x0002d800
        /*07e0*/ 	.short	0x010a
        /*07e2*/ 	.byte	0x3f
	.zero		1


	//   ....[57]....
        /*07e4*/ 	.word	0x0000b2d0
        /*07e8*/ 	.word	0x00000003
        /*07ec*/ 	.word	0x0002d830
        /*07f0*/ 	.short	0x010a
        /*07f2*/ 	.byte	0x3f
	.zero		1


	//   ....[58]....
        /*07f4*/ 	.word	0x0000b330
        /*07f8*/ 	.word	0x0000000b
        /*07fc*/ 	.word	0x0002d830
        /*0800*/ 	.short	0x010a
        /*0802*/ 	.byte	0x3f
	.zero		1


	//   ....[59]....
        /*0804*/ 	.word	0x0000b390
        /*0808*/ 	.word	0x0000000b
        /*080c*/ 	.word	0x0002d850
        /*0810*/ 	.short	0x010a
        /*0812*/ 	.byte	0x3f
	.zero		1


	//   ....[60]....
        /*0814*/ 	.word	0x0000b3f0
        /*0818*/ 	.word	0x00000003
        /*081c*/ 	.word	0x0002d850
        /*0820*/ 	.short	0x010a
        /*0822*/ 	.byte	0x3f
	.zero		1


	//   ....[61]....
        /*0824*/ 	.word	0x0000b4d0
        /*0828*/ 	.word	0x00000002
        /*082c*/ 	.word	0x0002d840
        /*0830*/ 	.short	0x010a
        /*0832*/ 	.byte	0x3f
	.zero		1


	//   ....[62]....
        /*0834*/ 	.word	0x0000c270
        /*0838*/ 	.word	0x00000003
        /*083c*/ 	.word	0x0002d820
        /*0840*/ 	.short	0x010a
        /*0842*/ 	.byte	0x3f
	.zero		1


	//   ....[63]....
        /*0844*/ 	.word	0x0000c2c0
        /*0848*/ 	.word	0x00000007
        /*084c*/ 	.word	0x0002d840
        /*0850*/ 	.short	0x010a
        /*0852*/ 	.byte	0x3f
	.zero		1


	//   ....[64]....
        /*0854*/ 	.word	0x0000c860
        /*0858*/ 	.word	0x00000007
        /*085c*/ 	.word	0x0002d860
        /*0860*/ 	.short	0x010a
        /*0862*/ 	.byte	0x3f
	.zero		1


	//   ....[65]....
        /*0864*/ 	.word	0x0000ce00
        /*0868*/ 	.word	0x00000000
        /*086c*/ 	.word	0x0002d860
        /*0870*/ 	.short	0x010a
        /*0872*/ 	.byte	0x3f
	.zero		1


	//   ....[66]....
        /*0874*/ 	.word	0x0000d440
        /*0878*/ 	.word	0x00000007
        /*087c*/ 	.word	0x0002d820
        /*0880*/ 	.short	0x010a
        /*0882*/ 	.byte	0x3f
	.zero		1


	//   ....[67]....
        /*0884*/ 	.word	0x0000d5e0
        /*0888*/ 	.word	0x00000005
        /*088c*/ 	.word	0x0002d840
        /*0890*/ 	.short	0x010a
        /*0892*/ 	.byte	0x3f
	.zero		1


	//   ....[68]....
        /*0894*/ 	.word	0x0000d630
        /*0898*/ 	.word	0x00000003
        /*089c*/ 	.word	0x0002d840
        /*08a0*/ 	.short	0x010a
        /*08a2*/ 	.byte	0x3f
	.zero		1


	//   ....[69]....
        /*08a4*/ 	.word	0x0000d680
        /*08a8*/ 	.word	0x00000005
        /*08ac*/ 	.word	0x0002d860
        /*08b0*/ 	.short	0x010a
        /*08b2*/ 	.byte	0x3f
	.zero		1


	//----- nvinfo : EIATTR_NUM_MBARRIERS
	.align		4
.L_89:
        /*08b4*/ 	.byte	0x03, 0x38
        /*08b6*/ 	.short	0x0016


	//----- nvinfo : EIATTR_EXIT_INSTR_OFFSETS
	.align		4
        /*08b8*/ 	.byte	0x04, 0x1c
        /*08ba*/ 	.short	(.L_91 - .L_90)


	//   ....[0]....
.L_90:
        /*08bc*/ 	.word	0x0000b250


	//----- nvinfo : EIATTR_MAX_THREADS
	.align		4
.L_91:
        /*08c0*/ 	.byte	0x04, 0x05
        /*08c2*/ 	.short	(.L_93 - .L_92)
.L_92:
        /*08c4*/ 	.word	0x00000200
        /*08c8*/ 	.word	0x00000001
        /*08cc*/ 	.word	0x00000001


	//----- nvinfo : EIATTR_CRS_STACK_SIZE
	.align		4
.L_93:
        /*08d0*/ 	.byte	0x04, 0x1e
        /*08d2*/ 	.short	(.L_95 - .L_94)
.L_94:
        /*08d4*/ 	.word	0x00000000


	//----- nvinfo : EIATTR_CBANK_PARAM_SIZE
	.align		4
.L_95:
        /*08d8*/ 	.byte	0x03, 0x19
        /*08da*/ 	.short	0x0a70


	//----- nvinfo : EIATTR_PARAM_CBANK
	.align		4
        /*08dc*/ 	.byte	0x04, 0x0a
        /*08de*/ 	.short	(.L_97 - .L_96)
	.align		4
.L_96:
        /*08e0*/ 	.word	index@(.nv.constant0._ZN7cutlass13device_kernelIN5flash11enable_sm90INS1_16FlashAttnFwdSm90INS1_25CollectiveMainloopFwdSm90ILi2EN4cute5tupleIJNS5_1CILi1EEES8_S8_EEENS6_IJNS7_ILi192EEENS7_ILi128EEENS7_ILi96EEEEEELi96ENS_6half_tEfNS_4arch4Sm90ELb0ELb0ELb0ELb0ELb1ELb0ELb0ELb0ELb1ELb1ELb1ELb0EEENS1_21CollectiveEpilogueFwdINS6_IJSA_SC_SB_EEES9_SE_SG_Li384ELb0ELb1ELb1ELb0EEENS1_19SingleTileSchedulerILb0ELb1ELb1ELi192EEEEEEEEEvNT_6ParamsE)
        /*08e4*/ 	.short	0x0210
        /*08e6*/ 	.short	0x0a70


	//----- nvinfo : EIATTR_SW_WAR
	.align		4
.L_97:
        /*08e8*/ 	.byte	0x04, 0x36
        /*08ea*/ 	.short	(.L_99 - .L_98)
.L_98:
        /*08ec*/ 	.word	0x00000008
.L_99:


//--------------------- .nv.info._ZN7cutlass13device_kernelIN5flash11enable_sm90INS1_16FlashAttnFwdSm90INS1_25CollectiveMainloopFwdSm90ILi2EN4cute5tupleIJNS5_1CILi1EEES8_S8_EEENS6_IJNS7_ILi192EEENS7_ILi128EEENS7_ILi96EEEEEELi96ENS_6half_tEfNS_4arch4Sm90ELb0ELb0ELb0ELb1ELb1ELb0ELb0ELb0ELb1ELb1ELb1ELb0EEENS1_21CollectiveEpilogueFwdINS6_IJSA_SC_SB_EEES9_SE_SG_Li384ELb1ELb1ELb1ELb0EEENS1_36VarlenDynamicPersistentTileSchedulerILi192ELi128ELi384ELi128ELb1ELb1ELb1ELb0ELb1ELb1EEEEEEEEEvNT_6ParamsE --------------------------
	.section	.nv.info._ZN7cutlass13device_kernelIN5flash11enable_sm90INS1_16FlashAttnFwdSm90INS1_25CollectiveMainloopFwdSm90ILi2EN4cute5tupleIJNS5_1CILi1EEES8_S8_EEENS6_IJNS7_ILi192EEENS7_ILi128EEENS7_ILi96EEEEEELi96ENS_6half_tEfNS_4arch4Sm90ELb0ELb0ELb0ELb1ELb1ELb0ELb0ELb0ELb1ELb1ELb1ELb0EEENS1_21CollectiveEpilogueFwdINS6_IJSA_SC_SB_EEES9_SE_SG_Li384ELb1ELb1ELb1ELb0EEENS1_36VarlenDynamicPersistentTileSchedulerILi192ELi128ELi384ELi128ELb1ELb1ELb1ELb0ELb1ELb1EEEEEEEEEvNT_6ParamsE,"",@"SHT_CUDA_INFO"
	.sectionflags	@""
	.align	4


	//----- nvinfo : EIATTR_CUDA_API_VERSION
	.align		4
        /*0000*/ 	.byte	0x04, 0x37
        /*0002*/ 	.short	(.L_101 - .L_100)
.L_100:
        /*0004*/ 	.word	0x00000082


	//----- nvinfo : EIATTR_KPARAM_INFO
	.align		4
.L_101:
        /*0008*/ 	.byte	0x04, 0x17
        /*000a*/ 	.short	(.L_103 - .L_102)
.L_102:
        /*000c*/ 	.word	0x00000000
        /*0010*/ 	.short	0x0000
        /*0012*/ 	.short	0x0070
        /*0014*/ 	.byte	0x00, 0xf0, 0x01, 0x2a


	//----- nvinfo : EIATTR_SPARSE_MMA_MASK
	.align		4
.L_103:
        /*0018*/ 	.byte	0x03, 0x50
        /*001a*/ 	.short	0x0000


	//----- nvinfo : EIATTR_MAXREG_COUNT
	.align		4
        /*001c*/ 	.byte	0x03, 0x1b
        /*001e*/ 	.short	0x0080


	//----- nvinfo : EIATTR_NUM_BARRIERS
	.align		4
        /*0020*/ 	.byte	0x02, 0x4c
        /*0022*/ 	.byte	0x10
	.zero		1


	//----- nvinfo : EIATTR_EXTERNS
	.align		4
        /*0024*/ 	.byte	0x04, 0x0f
        /*0026*/ 	.short	(.L_105 - .L_104)


	//   ....[0]....
	.align		4
.L_104:
        /*0028*/ 	.word	index@(__assertfail)


	//----- nvinfo : EIATTR_ANNOTATIONS
	.align		4
.L_105:
        /*002c*/ 	.byte	0x04, 0x55
        /*002e*/ 	.short	(.L_107 - .L_106)


	//   ....[0]....
.L_106:
        /*0030*/ 	.word	0x00000001
        /*0034*/ 	.byte	0x60, 0x08, 0x00, 0x00, 0x01, 0x00, 0x00, 0x00, 0xb0, 0x09, 0x00, 0x00, 0x01, 0x00, 0x00, 0x00
        /* <DEDUP_REMOVED lines=33> */
        /*0254*/ 	.byte	0x90, 0xf1, 0x00, 0x00


	//----- nvinfo : EIATTR_MERCURY_ISA_VERSION
	.align		4
.L_107:
        /*0258*/ 	.byte	0x03, 0x5f
        /*025a*/ 	.short	0x0101


	//----- nvinfo : EIATTR_UNUSED_LOAD_BYTE_OFFSET
	.align		4
        /*025c*/ 	.byte	0x04, 0x44
        /*025e*/ 	.short	(.L_109 - .L_108)


	//   ....[0]....
.L_108:
        /*0260*/ 	.word	0x00000970
        /*0264*/ 	.word	0x0000fff0


	//   ....[1]....
        /*0268*/ 	.word	0x00006810
        /*026c*/ 	.word	0x0000fff0


	//----- nvinfo : EIATTR_INT_WARP_WIDE_INSTR_OFFSETS
	.align		4
.L_109:
        /*0270*/ 	.byte	0x04, 0x31
        /*0272*/ 	.short	(.L_111 - .L_110)


	//   ....[0]....
.L_110:
        /*0274*/ 	.word	0x000000c0


	//   ....[1]....
        /*0278*/ 	.word	0x000000d0


	//   ....[2]....
        /*027c*/ 	.word	0x00000170


	//   ....[3]....
        /*0280*/ 	.word	0x0000a4f0


	//   ....[4]....
        /*0284*/ 	.word	0x0000a580


	//   ....[5]....
        /*0288*/ 	.word	0x0000d230


	//   ....[6]....
        /*028c*/ 	.word	0x0000d2c0


	//----- nvinfo : EIATTR_COOP_GROUP_MASK_REGIDS
	.align		4
.L_111:
        /*0290*/ 	.byte	0x04, 0x29
        /*0292*/ 	.short	(.L_113 - .L_112)


	//   ....[0]....
.L_112:
        /*0294*/ 	.word	0xffffffff


	//   ....[1]....
        /*0298*/ 	.word	0xffffffff


	//   ....[2]....
        /*029c*/ 	.word	0xffffffff


	//   ....[3]....
        /*02a0*/ 	.word	0xffffffff


	//   ....[4]....
        /*02a4*/ 	.word	0xffffffff


	//   ....[5]....
        /*02a8*/ 	.word	0xffffffff


	//   ....[6]....
        /*02ac*/ 	.word	0xffffffff


	//   ....[7]....
        /*02b0*/ 	.word	0xffffffff


	//   ....[8]....
        /*02b4*/ 	.word	0xffffffff


	//   ....[9]....
        /*02b8*/ 	.word	0xffffffff


	//   ....[10]....
        /*02bc*/ 	.word	0xffffffff


	//   ....[11]....
        /*02c0*/ 	.word	0xffffffff


	//   ....[12]....
        /*02c4*/ 	.word	0xffffffff


	//   ....[13]....
        /*02c8*/ 	.word	0xffffffff


	//   ....[14]....
        /*02cc*/ 	.word	0xffffffff


	//   ....[15]....
        /*02d0*/ 	.word	0xffffffff


	//   ....[16]....
        /*02d4*/ 	.word	0xffffffff


	//   ....[17]....
        /*02d8*/ 	.word	0xffffffff


	//   ....[18]....
        /*02dc*/ 	.word	0xffffffff


	//   ....[19]....
        /*02e0*/ 	.word	0xffffffff


	//   ....[20]....
        /*02e4*/ 	.word	0xffffffff


	//   ....[21]....
        /*02e8*/ 	.word	0xffffffff


	//   ....[22]....
        /*02ec*/ 	.word	0xffffffff


	//   ....[23]....
        /*02f0*/ 	.word	0xffffffff


	//   ....[24]....
        /*02f4*/ 	.word	0xffffffff


	//   ....[25]....
        /*02f8*/ 	.word	0xffffffff


	//   ....[26]....
        /*02fc*/ 	.word	0xffffffff


	//   ....[27]....
        /*0300*/ 	.word	0xffffffff


	//   ....[28]....
        /*0304*/ 	.word	0xffffffff


	//   ....[29]....
        /*0308*/ 	.word	0xffffffff


	//   ....[30]....
        /*030c*/ 	.word	0xffffffff


	//   ....[31]....
        /*0310*/ 	.word	0xffffffff


	//   ....[32]....
        /*0314*/ 	.word	0xffffffff


	//   ....[33]....
        /*0318*/ 	.word	0xffffffff


	//   ....[34]....
        /*031c*/ 	.word	0xffffffff


	//   ....[35]....
        /*0320*/ 	.word	0xffffffff


	//   ....[36]....
        /*0324*/ 	.word	0xffffffff


	//   ....[37]....
        /*0328*/ 	.word	0xffffffff


	//   ....[38]....
        /*032c*/ 	.word	0xffffffff


	//   ....[39]....
        /*0330*/ 	.word	0xffffffff


	//   ....[40]....
        /*0334*/ 	.word	0xffffffff


	//   ....[41]....
        /*0338*/ 	.word	0xffffffff


	//   ....[42]....
        /*033c*/ 	.word	0xffffffff


	//   ....[43]....
        /*0340*/ 	.word	0xffffffff


	//   ....[44]....
        /*0344*/ 	.word	0xffffffff


	//   ....[45]....
        /*0348*/ 	.word	0xffffffff


	//   ....[46]....
        /*034c*/ 	.word	0xffffffff


	//   ....[47]....
        /*0350*/ 	.word	0xffffffff


	//   ....[48]....
        /*0354*/ 	.word	0xffffffff


	//   ....[49]....
        /*0358*/ 	.word	0xffffffff


	//   ....[50]....
        /*035c*/ 	.word	0xffffffff


	//   ....[51]....
        /*0360*/ 	.word	0xffffffff


	//   ....[52]....
        /*0364*/ 	.word	0xffffffff


	//   ....[53]....
        /*0368*/ 	.word	0xffffffff


	//   ....[54]....
        /*036c*/ 	.word	0xffffffff


	//   ....[55]....
        /*0370*/ 	.word	0xffffffff


	//   ....[56]....
        /*0374*/ 	.word	0xffffffff


	//   ....[57]....
        /*0378*/ 	.word	0xffffffff


	//   ....[58]....
        /*037c*/ 	.word	0xffffffff


	//   ....[59]....
        /*0380*/ 	.word	0xffffffff


	//   ....[60]....
        /*0384*/ 	.word	0xffffffff


	//   ....[61]....
        /*0388*/ 	.word	0xffffffff


	//   ....[62]....
        /*038c*/ 	.word	0xffffffff


	//   ....[63]....
        /*0390*/ 	.word	0xffffffff


	//   ....[64]....
        /*0394*/ 	.word	0xffffffff


	//   ....[65]....
        /*0398*/ 	.word	0xffffffff


	//   ....[66]....
        /*039c*/ 	.word	0xffffffff


	//   ....[67]....
        /*03a0*/ 	.word	0xffffffff


	//   ....[68]....
        /*03a4*/ 	.word	0xffffffff


	//   ....[69]....
        /*03a8*/ 	.word	0xffffffff


	//   ....[70]....
        /*03ac*/ 	.word	0xffffffff


	//   ....[71]....
        /*03b0*/ 	.word	0xffffffff


	//   ....[72]....
        /*03b4*/ 	.word	0xffffffff


	//   ....[73]....
        /*03b8*/ 	.word	0xffffffff


	//   ....[74]....
        /*03bc*/ 	.word	0xffffffff


	//   ....[75]....
        /*03c0*/ 	.word	0xffffffff


	//   ....[76]....
        /*03c4*/ 	.word	0xffffffff


	//   ....[77]....
        /*03c8*/ 	.word	0xffffffff


	//   ....[78]....
        /*03cc*/ 	.word	0xffffffff


	//   ....[79]....
        /*03d0*/ 	.word	0xffffffff


	//   ....[80]....
        /*03d4*/ 	.word	0xffffffff


	//   ....[81]....
        /*03d8*/ 	.word	0xffffffff


	//   ....[82]....
        /*03dc*/ 	.word	0xffffffff


	//   ....[83]....
        /*03e0*/ 	.word	0xffffffff


	//   ....[84]....
        /*03e4*/ 	.word	0xffffffff


	//   ....[85]....
        /*03e8*/ 	.word	0xffffffff


	//   ....[86]....
        /*03ec*/ 	.word	0xffffffff


	//   ....[87]....
        /*03f0*/ 	.word	0xffffffff


	//   ....[88]....
        /*03f4*/ 	.word	0xffffffff


	//   ....[89]....
        /*03f8*/ 	.word	0xffffffff


	//   ....[90]....
        /*03fc*/ 	.word	0xffffffff


	//   ....[91]....
        /*0400*/ 	.word	0xffffffff


	//   ....[92]....
        /*0404*/ 	.word	0xffffffff


	//   ....[93]....
        /*0408*/ 	.word	0xffffffff


	//   ....[94]....
        /*040c*/ 	.word	0xffffffff


	//   ....[95]....
        /*0410*/ 	.word	0xffffffff


	//   ....[96]....
        /*0414*/ 	.word	0xffffffff


	//   ....[97]....
        /*0418*/ 	.word	0xffffffff


	//   ....[98]....
        /*041c*/ 	.word	0xffffffff


	//   ....[99]....
        /*0420*/ 	.word	0xffffffff


	//   ....[100]....
        /*0424*/ 	.word	0xffffffff


	//   ....[101]....
        /*0428*/ 	.word	0xffffffff


	//   ....[102]....
        /*042c*/ 	.word	0xffffffff


	//   ....[103]....
        /*0430*/ 	.word	0xffffffff


	//   ....[104]....
        /*0434*/ 	.word	0xffffffff


	//   ....[105]....
        /*0438*/ 	.word	0xffffffff


	//   ....[106]....
        /*043c*/ 	.word	0xffffffff


	//   ....[107]....
        /*0440*/ 	.word	0xffffffff


	//   ....[108]....
        /*0444*/ 	.word	0xffffffff


	//   ....[109]....
        /*0448*/ 	.word	0xffffffff


	//   ....[110]....
        /*044c*/ 	.word	0xffffffff


	//   ....[111]....
        /*0450*/ 	.word	0xffffffff


	//   ....[112]....
        /*0454*/ 	.word	0xffffffff


	//   ....[113]....
        /*0458*/ 	.word	0xffffffff


	//   ....[114]....
        /*045c*/ 	.word	0xffffffff


	//   ....[115]....
        /*0460*/ 	.word	0xffffffff


	//   ....[116]....
        /*0464*/ 	.word	0xffffffff


	//   ....[117]....
        /*0468*/ 	.word	0x0500000f


	//   ....[118]....
        /*046c*/ 	.word	0x0500000f


	//   ....[119]....
        /*0470*/ 	.word	0x0500000f


	//   ....[120]....
        /*0474*/ 	.word	0x0500000f


	//   ....[121]....
        /*0478*/ 	.word	0x0500000f


	//   ....[122]....
        /*047c*/ 	.word	0x0500000f


	//   ....[123]....
        /*0480*/ 	.word	0x0500000f


	//   ....[124]....
        /*0484*/ 	.word	0x0500000f


	//   ....[125]....
        /*0488*/ 	.word	0x0500000f


	//   ....[126]....
        /*048c*/ 	.word	0x0500000f


	//   ....[127]....
        /*0490*/ 	.word	0x0500000f


	//   ....[128]....
        /*0494*/ 	.word	0x0500000f


	//   ....[129]....
        /*0498*/ 	.word	0x0500000f


	//   ....[130]....
        /*049c*/ 	.word	0x0500000f


	//   ....[131]....
        /*04a0*/ 	.word	0x0500000f


	//   ....[132]....
        /*04a4*/ 	.word	0x0500000f


	//   ....[133]....
        /*04a8*/ 	.word	0x0500000f


	//   ....[134]....
        /*04ac*/ 	.word	0x0500000f


	//   ....[135]....
        /*04b0*/ 	.word	0x0500000f


	//   ....[136]....
        /*04b4*/ 	.word	0x0500000f


	//   ....[137]....
        /*04b8*/ 	.word	0x0500000f


	//   ....[138]....
        /*04bc*/ 	.word	0x0500000f


	//   ....[139]....
        /*04c0*/ 	.word	0x0500000f


	//   ....[140]....
        /*04c4*/ 	.word	0x0500000f


	//   ....[141]....
        /*04c8*/ 	.word	0x0500000f


	//   ....[142]....
        /*04cc*/ 	.word	0x0500000f


	//   ....[143]....
        /*04d0*/ 	.word	0x0500000f


	//   ....[144]....
        /*04d4*/ 	.word	0x0500000f


	//   ....[145]....
        /*04d8*/ 	.word	0x0500000f


	//   ....[146]....
        /*04dc*/ 	.word	0x0500000f


	//   ....[147]....
        /*04e0*/ 	.word	0x0500000f


	//   ....[148]....
        /*04e4*/ 	.word	0x0500000f


	//   ....[149]....
        /*04e8*/ 	.word	0x0500000f


	//   ....[150]....
        /*04ec*/ 	.word	0x0500000f


	//   ....[151]....
        /*04f0*/ 	.word	0x0500000f


	//   ....[152]....
        /*04f4*/ 	.word	0x0500000f


	//   ....[153]....
        /*04f8*/ 	.word	0x0500000f


	//   ....[154]....
        /*04fc*/ 	.word	0x0500000f


	//   ....[155]....
        /*0500*/ 	.word	0x0500000f


	//   ....[156]....
        /*0504*/ 	.word	0x0500000f


	//   ....[157]....
        /*0508*/ 	.word	0x0500000f


	//   ....[158]....
        /*050c*/ 	.word	0x0500000f


	//   ....[159]....
        /*0510*/ 	.word	0x0500000f


	//   ....[160]....
        /*0514*/ 	.word	0x0500000f


	//   ....[161]....
        /*0518*/ 	.word	0x0500000f


	//   ....[162]....
        /*051c*/ 	.word	0x0500000f


	//   ....[163]....
        /*0520*/ 	.word	0x0500000f


	//   ....[164]....
        /*0524*/ 	.word	0x0500000f


	//   ....[165]....
        /*0528*/ 	.word	0x0500000f


	//   ....[166]....
        /*052c*/ 	.word	0x0500000f


	//   ....[167]....
        /*0530*/ 	.word	0x0500000f


	//   ....[168]....
        /*0534*/ 	.word	0x0500000f


	//   ....[169]....
        /*0538*/ 	.word	0x0500000f


	//   ....[170]....
        /*053c*/ 	.word	0x0500000f


	//   ....[171]....
        /*0540*/ 	.word	0x0500000f


	//   ....[172]....
        /*0544*/ 	.word	0x0500000f


	//   ....[173]....
        /*0548*/ 	.word	0x0500000f


	//   ....[174]....
        /*054c*/ 	.word	0x0500000f


	//   ....[175]....
        /*0550*/ 	.word	0x0500000f


	//   ....[176]....
        /*0554*/ 	.word	0x0500000f


	//   ....[177]....
        /*0558*/ 	.word	0x0500000f


	//   ....[178]....
        /*055c*/ 	.word	0x0500000f


	//   ....[179]....
        /*0560*/ 	.word	0x0500000f


	//   ....[180]....
        /*0564*/ 	.word	0x0500000f


	//----- nvinfo : EIATTR_COOP_GROUP_INSTR_OFFSETS
	.align		4
.L_113:
        /*0568*/ 	.byte	0x04, 0x28
        /*056a*/ 	.short	(.L_115 - .L_114)


	//   ....[0]....
.L_114:
        /*056c*/ 	.word	0x00000080


	//   ....[1]....
        /*0570*/ 	.word	0x000000b0


	//   ....[2]....
        /*0574*/ 	.word	0x000002d0


	//   ....[3]....
        /*0578*/ 	.word	0x00000430


	//   ....[4]....
        /*057c*/ 	.word	0x00000550


	//   ....[5]....
        /*0580*/ 	.word	0x000006b0


	//   ....[6]....
        /*0584*/ 	.word	0x00001780


	//   ....[7]....
        /*0588*/ 	.word	0x000026e0


	//   ....[8]....
        /*058c*/ 	.word	0x000027e0


	//   ....[9]....
        /*0590*/ 	.word	0x00002de0


	//   ....[10]....
        /*0594*/ 	.word	0x00002e40


	//   ....[11]....
        /*0598*/ 	.word	0x00003b40


	//   ....[12]....
        /*059c*/ 	.word	0x00004800


	//   ....[13]....
        /*05a0*/ 	.word	0x00004820


	//   ....[14]....
        /*05a4*/ 	.word	0x00004a50


	//   ....[15]....
        /*05a8*/ 	.word	0x00004a70


	//   ....[16]....
        /*05ac*/ 	.word	0x00005db0


	//   ....[17]....
        /*05b0*/ 	.word	0x00005eb0


	//   ....[18]....
        /*05b4*/ 	.word	0x00005f10


	//   ....[19]....
        /*05b8*/ 	.word	0x00005ff0


	//   ....[20]....
        /*05bc*/ 	.word	0x00006000


	//   ....[21]....
        /*05c0*/ 	.word	0x00007190


	//   ....[22]....
        /*05c4*/ 	.word	0x000071a0


	//   ....[23]....
        /*05c8*/ 	.word	0x000071b0


	//   ....[24]....
        /*05cc*/ 	.word	0x000071f0


	//   ....[25]....
        /*05d0*/ 	.word	0x000078a0


	//   ....[26]....
        /*05d4*/ 	.word	0x000078d0


	//   ....[27]....
        /*05d8*/ 	.word	0x000079f0


	//   ....[28]....
        /*05dc*/ 	.word	0x00007a10


	//   ....[29]....
        /*05e0*/ 	.word	0x00007e70


	//   ....[30]....
        /*05e4*/ 	.word	0x00007e80


	//   ....[31]....
        /*05e8*/ 	.word	0x000081b0


	//   ....[32]....
        /*05ec*/ 	.word	0x000081c0


	//   ....[33]....
        /*05f0*/ 	.word	0x00008d60


	//   ....[34]....
        /*05f4*/ 	.word	0x00008d70


	//   ....[35]....
        /*05f8*/ 	.word	0x00008e70


	//   ....[36]....
        /*05fc*/ 	.word	0x00008e90


	//   ....[37]....
        /*0600*/ 	.word	0x00009000


	//   ....[38]....
        /*0604*/ 	.word	0x00009210


	//   ....[39]....
        /*0608*/ 	.word	0x00009240


	//   ....[40]....
        /*060c*/ 	.word	0x00009270


	//   ....[41]....
        /*0610*/ 	.word	0x000092a0


	//   ....[42]....
        /*0614*/ 	.word	0x000092d0


	//   ....[43]....
        /*0618*/ 	.word	0x00009300


	//   ....[44]....
        /*061c*/ 	.word	0x00009470


	//   ....[45]....
        /*0620*/ 	.word	0x000094a0


	//   ....[46]....
        /*0624*/ 	.word	0x000094d0


	//   ....[47]....
        /*0628*/ 	.word	0x00009500


	//   ....[48]....
        /*062c*/ 	.word	0x00009530


	//   ....[49]....
        /*0630*/ 	.word	0x00009560


	//   ....[50]....
        /*0634*/ 	.word	0x000095f0


	//   ....[51]....
        /*0638*/ 	.word	0x00009620


	//   ....[52]....
        /*063c*/ 	.word	0x00009630


	//   ....[53]....
        /*0640*/ 	.word	0x000096d0


	//   ....[54]....
        /*0644*/ 	.word	0x0000b150


	//   ....[55]....
        /*0648*/ 	.word	0x0000b170


	//   ....[56]....
        /*064c*/ 	.word	0x0000b220


	//   ....[57]....
        /*0650*/ 	.word	0x0000b240


	//   ....[58]....
        /*0654*/ 	.word	0x0000b2e0


	//   ....[59]....
        /*0658*/ 	.word	0x0000b300


	//   ....[60]....
        /*065c*/ 	.word	0x0000b310


	//   ....[61]....
        /*0660*/ 	.word	0x0000b320


	//   ....[62]....
        /*0664*/ 	.word	0x0000bcb0


	//   ....[63]....
        /*0668*/ 	.word	0x0000bcd0


	//   ....[64]....
        /*066c*/ 	.word	0x0000bd30


	//   ....[65]....
        /*0670*/ 	.word	0x0000bd70


	//   ....[66]....
        /*0674*/ 	.word	0x0000bdd0


	//   ....[67]....
        /*0678*/ 	.word	0x0000be10


	//   ....[68]....
        /*067c*/ 	.word	0x0000be20


	//   ....[69]....
        /*0680*/ 	.word	0x0000be40


	//   ....[70]....
        /*0684*/ 	.word	0x0000bf10


	//   ....[71]....
        /*0688*/ 	.word	0x0000bf50


	//   ....[72]....
        /*068c*/ 	.word	0x0000bf60


	//   ....[73]....
        /*0690*/ 	.word	0x0000bf80


	//   ....[74]....
        /*0694*/ 	.word	0x0000c810


	//   ....[75]....
        /*0698*/ 	.word	0x0000c820


	//   ....[76]....
        /*069c*/ 	.word	0x0000c840


	//   ....[77]....
        /*06a0*/ 	.word	0x0000c8c0


	//   ....[78]....
        /*06a4*/ 	.word	0x0000c8d0


	//   ....[79]....
        /*06a8*/ 	.word	0x0000c930


	//   ....[80]....
        /*06ac*/ 	.word	0x0000c960


	//   ....[81]....
        /*06b0*/ 	.word	0x0000c9a0


	//   ....[82]....
        /*06b4*/ 	.word	0x0000cc90


	//   ....[83]....
        /*06b8*/ 	.word	0x0000ccb0


	//   ....[84]....
        /*06bc*/ 	.word	0x0000cd50


	//   ....[85]....
        /*06c0*/ 	.word	0x0000cd60


	//   ....[86]....
        /*06c4*/ 	.word	0x0000cdf0


	//   ....[87]....
        /*06c8*/ 	.word	0x0000ce00


	//   ....[88]....
        /*06cc*/ 	.word	0x0000ce10


	//   ....[89]....
        /*06d0*/ 	.word	0x0000cea0


	//   ....[90]....
        /*06d4*/ 	.word	0x0000d4b0


	//   ....[91]....
        /*06d8*/ 	.word	0x0000d4c0


	//   ....[92]....
        /*06dc*/ 	.word	0x0000d550


	//   ....[93]....
        /*06e0*/ 	.word	0x0000d5f0


	//   ....[94]....
        /*06e4*/ 	.word	0x0000d610


	//   ....[95]....
        /*06e8*/ 	.word	0x0000d690


	//   ....[96]....
        /*06ec*/ 	.word	0x0000d6b0


	//   ....[97]....
        /*06f0*/ 	.word	0x0000d6c0


	//   ....[98]....
        /*06f4*/ 	.word	0x0000dae0


	//   ....[99]....
        /*06f8*/ 	.word	0x0000db10


	//   ....[100]....
        /*06fc*/ 	.word	0x0000db80


	//   ....[101]....
        /*0700*/ 	.word	0x0000dbb0


	//   ....[102]....
        /*0704*/ 	.word	0x0000dbe0


	//   ....[103]....
        /*0708*/ 	.word	0x0000dc10


	//   ....[104]....
        /*070c*/ 	.word	0x0000dc40


	//   ....[105]....
        /*0710*/ 	.word	0x0000dc70


	//   ....[106]....
        /*0714*/ 	.word	0x0000de10


	//   ....[107]....
        /*0718*/ 	.word	0x0000de40


	//   ....[108]....
        /*071c*/ 	.word	0x0000de70


	//   ....[109]....
        /*0720*/ 	.word	0x0000dea0


	//   ....[110]....
        /*0724*/ 	.word	0x0000ded0


	//   ....[111]....
        /*0728*/ 	.word	0x0000df00


	//   ....[112]....
        /*072c*/ 	.word	0x0000dfc0


	//   ....[113]....
        /*0730*/ 	.word	0x0000dfe0


	//   ....[114]....
        /*0734*/ 	.word	0x0000dff0


	//   ....[115]....
        /*0738*/ 	.word	0x0000e050


	//   ....[116]....
        /*073c*/ 	.word	0x0000e670


	//   ....[117]....
        /*0740*/ 	.word	0x0000eb50


	//   ....[118]....
        /*0744*/ 	.word	0x0000ec40


	//   ....[119]....
        /*0748*/ 	.word	0x0000ece0


	//   ....[120]....
        /*074c*/ 	.word	0x0000ed40


	//   ....[121]....
        /*0750*/ 	.word	0x0000ee50


	//   ....[122]....
        /*0754*/ 	.word	0x0000eec0


	//   ....[123]....
        /*0758*/ 	.word	0x0000efd0


	//   ....[124]....
        /*075c*/ 	.word	0x0000f040


	//   ....[125]....
        /*0760*/ 	.word	0x0000f0e0


	//   ....[126]....
        /*0764*/ 	.word	0x0000f210


	//   ....[127]....
        /*0768*/ 	.word	0x0000f260


	//   ....[128]....
        /*076c*/ 	.word	0x0000f2d0


	//   ....[129]....
        /*0770*/ 	.word	0x0000f3c0


	//   ....[130]....
        /*0774*/ 	.word	0x0000f440


	//   ....[131]....
        /*0778*/ 	.word	0x0000f520


	//   ....[132]....
        /*077c*/ 	.word	0x0000f5a0


	//   ....[133]....
        /*0780*/ 	.word	0x0000f600


	//   ....[134]....
        /*0784*/ 	.word	0x0000f700


	//   ....[135]....
        /*0788*/ 	.word	0x0000f800


	//   ....[136]....
        /*078c*/ 	.word	0x0000f860


	//   ....[137]....
        /*0790*/ 	.word	0x0000f940


	//   ....[138]....
        /*0794*/ 	.word	0x0000fa80


	//   ....[139]....
        /*0798*/ 	.word	0x0000fb60


	//   ....[140]....
        /*079c*/ 	.word	0x0000fbe0


	//   ....[141]....
        /*07a0*/ 	.word	0x0000fcc0


	//   ....[142]....
        /*07a4*/ 	.word	0x0000fd20


	//   ....[143]....
        /*07a8*/ 	.word	0x0000fdf0


	//   ....[144]....
        /*07ac*/ 	.word	0x0000fe50


	//   ....[145]....
        /*07b0*/ 	.word	0x0000ff30


	//   ....[146]....
        /*07b4*/ 	.word	0x00010020


	//   ....[147]....
        /*07b8*/ 	.word	0x000100c0


	//   ....[148]....
        /*07bc*/ 	.word	0x00010120


	//   ....[149]....
        /*07c0*/ 	.word	0x00010220


	//   ....[150]....
        /*07c4*/ 	.word	0x00010280


	//   ....[151]....
        /*07c8*/ 	.word	0x00010380


	//   ....[152]....
        /*07cc*/ 	.word	0x000103e0


	//   ....[153]....
        /*07d0*/ 	.word	0x000104b0


	//   ....[154]....
        /*07d4*/ 	.word	0x00010600


	//   ....[155]....
        /*07d8*/ 	.word	0x000106b0


	//   ....[156]....
        /*07dc*/ 	.word	0x000107c0


	//   ....[157]....
        /*07e0*/ 	.word	0x000108a0


	//   ....[158]....
        /*07e4*/ 	.word	0x00010900


	//   ....[159]....
        /*07e8*/ 	.word	0x000109f0


	//   ....[160]....
        /*07ec*/ 	.word	0x00010a50


	//   ....[161]....
        /*07f0*/ 	.word	0x00010b30


	//   ....[162]....
        /*07f4*/ 	.word	0x00010bc0


	//   ....[163]....
        /*07f8*/ 	.word	0x00010c60


	//   ....[164]....
        /*07fc*/ 	.word	0x00010de0


	//   ....[165]....
        /*0800*/ 	.word	0x00010e50


	//   ....[166]....
        /*0804*/ 	.word	0x00010ec0


	//   ....[167]....
        /*0808*/ 	.word	0x00010f30


	//   ....[168]....
        /*080c*/ 	.word	0x00010fa0


	//   ....[169]....
        /*0810*/ 	.word	0x00011020


	//   ....[170]....
        /*0814*/ 	.word	0x000110a0


	//   ....[171]....
        /*0818*/ 	.word	0x00011130


	//   ....[172]....
        /*081c*/ 	.word	0x000111a0


	//   ....[173]....
        /*0820*/ 	.word	0x00011210


	//   ....[174]....
        /*0824*/ 	.word	0x00011280


	//   ....[175]....
        /*0828*/ 	.word	0x00011300


	//   ....[176]....
        /*082c*/ 	.word	0x00011370


	//   ....[177]....
        /*0830*/ 	.word	0x00011410


	//   ....[178]....
        /*0834*/ 	.word	0x00011460


	//   ....[179]....
        /*0838*/ 	.word	0x000114f0


	//   ....[180]....
        /*083c*/ 	.word	0x00011620


	//----- nvinfo : EIATTR_REG_RECONFIG
	.align		4
.L_115:
        /*0840*/ 	.byte	0x01, 0x54
	.zero		2


	//----- nvinfo : EIATTR_SYSCALL_OFFSETS
	.align		4
        /*0844*/ 	.byte	0x04, 0x46
        /*0846*/ 	.short	(.L_117 - .L_116)


	//   ....[0]....
.L_116:
        /*0848*/ 	.word	0x00001900


	//   ....[1]....
        /*084c*/ 	.word	0x0000a6e0


	//   ....[2]....
        /*0850*/ 	.word	0x0000a830


	//   ....[3]....
        /*0854*/ 	.word	0x0000a920


	//   ....[4]....
        /*0858*/ 	.word	0x0000b760


	//----- nvinfo : EIATTR_MBARRIER_INSTR_OFFSETS
	.align		4
.L_117:
        /*085c*/ 	.byte	0x04, 0x39
        /*085e*/ 	.short	(.L_119 - .L_118)


	//   ....[0]....
.L_118:
        /*0860*/ 	.word	0x00000180
        /*0864*/ 	.word	0x000000ff
        /*0868*/ 	.word	0x0002d800
        /*086c*/ 	.short	0x0100
        /*086e*/ 	.byte	0x08
	.zero		1


	//   ....[1]....
        /*0870*/ 	.word	0x00000190
        /*0874*/ 	.word	0x000000ff
        /*0878*/ 	.word	0x0002d820
        /*087c*/ 	.short	0x0100
        /*087e*/ 	.byte	0x08
	.zero		1


	//   ....[2]....
        /*0880*/ 	.word	0x00000280
        /*0884*/ 	.word	0x000000ff
        /*0888*/ 	.word	0x0002d830
        /*088c*/ 	.short	0x0100
        /*088e*/ 	.byte	0x08
	.zero		1


	//   ....[3]....
        /*0890*/ 	.word	0x00000290
        /*0894*/ 	.word	0x000000ff
        /*0898*/ 	.word	0x0002d840
        /*089c*/ 	.short	0x0100
        /*089e*/ 	.byte	0x08
	.zero		1


	//   ....[4]....
        /*08a0*/ 	.word	0x000002a0
        /*08a4*/ 	.word	0x000000ff
        /*08a8*/ 	.word	0x0002d838
        /*08ac*/ 	.short	0x0100
        /*08ae*/ 	.byte	0x08
	.zero		1


	//   ....[5]....
        /*08b0*/ 	.word	0x000002b0
        /*08b4*/ 	.word	0x000000ff
        /*08b8*/ 	.word	0x0002d848
        /*08bc*/ 	.short	0x0100
        /*08be*/ 	.byte	0x08
	.zero		1


	//   ....[6]....
        /*08c0*/ 	.word	0x000003e0
        /*08c4*/ 	.word	0x000000ff
        /*08c8*/ 	.word	0x0002d850
        /*08cc*/ 	.short	0x0100
        /*08ce*/ 	.byte	0x08
	.zero		1


	//   ....[7]....
        /*08d0*/ 	.word	0x000003f0
        /*08d4*/ 	.word	0x000000ff
        /*08d8*/ 	.word	0x0002d860
        /*08dc*/ 	.short	0x0100
        /*08de*/ 	.byte	0x08
	.zero		1


	//   ....[8]....
        /*08e0*/ 	.word	0x00000400
        /*08e4*/ 	.word	0x000000ff
        /*08e8*/ 	.word	0x0002d858
        /*08ec*/ 	.short	0x0100
        /*08ee*/ 	.byte	0x08
	.zero		1


	//   ....[9]....
        /*08f0*/ 	.word	0x00000410
        /*08f4*/ 	.word	0x000000ff
        /*08f8*/ 	.word	0x0002d868
        /*08fc*/ 	.short	0x0100
        /*08fe*/ 	.byte	0x08
	.zero		1


	//   ....[10]....
        /*0900*/ 	.word	0x00000500
        /*0904*/ 	.word	0x000000ff
        /*0908*/ 	.word	0x0002d870
        /*090c*/ 	.short	0x0100
        /*090e*/ 	.byte	0x06
	.zero		1


	//   ....[11]....
        /*0910*/ 	.word	0x00000510
        /*0914*/ 	.word	0x000000ff
        /*0918*/ 	.word	0x0002d880
        /*091c*/ 	.short	0x0100
        /*091e*/ 	.byte	0x06
	.zero		1


	//   ....[12]....
        /*0920*/ 	.word	0x00000520
        /*0924*/ 	.word	0x000000ff
        /*0928*/ 	.word	0x0002d878
        /*092c*/ 	.short	0x0100
        /*092e*/ 	.byte	0x06
	.zero		1


	//   ....[13]....
        /*0930*/ 	.word	0x00000530
        /*0934*/ 	.word	0x000000ff
        /*0938*/ 	.word	0x0002d888
        /*093c*/ 	.short	0x0100
        /*093e*/ 	.byte	0x06
	.zero		1


	//   ....[14]....
        /*0940*/ 	.word	0x00000660
        /*0944*/ 	.word	0x000000ff
        /*0948*/ 	.word	0x0002d890
        /*094c*/ 	.short	0x0100
        /*094e*/ 	.byte	0x08
	.zero		1


	//   ....[15]....
        /*0950*/ 	.word	0x00000670
        /*0954*/ 	.word	0x000000ff
        /*0958*/ 	.word	0x0002d8a0
        /*095c*/ 	.short	0x0100
        /*095e*/ 	.byte	0x08
	.zero		1


	//   ....[16]....
        /*0960*/ 	.word	0x00000680
        /*0964*/ 	.word	0x000000ff
        /*0968*/ 	.word	0x0002d898
        /*096c*/ 	.short	0x0100
        /*096e*/ 	.byte	0x08
	.zero		1


	//   ....[17]....
        /*0970*/ 	.word	0x00000690
        /*0974*/ 	.word	0x000000ff
        /*0978*/ 	.word	0x0002d8a8
        /*097c*/ 	.short	0x0100
        /*097e*/ 	.byte	0x08
	.zero		1


	//   ....[18]....
        /*0980*/ 	.word	0x000007c0
        /*0984*/ 	.word	0x000000ff
        /*0988*/ 	.word	0x0002d8b0
        /*098c*/ 	.short	0x0100
        /*098e*/ 	.byte	0x08
	.zero		1


	//   ....[19]....
        /*0990*/ 	.word	0x000007d0
        /*0994*/ 	.word	0x000000ff
        /*0998*/ 	.word	0x0002d8c0
        /*099c*/ 	.short	0x0100
        /*099e*/ 	.byte	0x08
	.zero		1


	//   ....[20]....
        /*09a0*/ 	.word	0x000007e0
        /*09a4*/ 	.word	0x000000ff
        /*09a8*/ 	.word	0x0002d8b8
        /*09ac*/ 	.short	0x0100
        /*09ae*/ 	.byte	0x08
	.zero		1


	//   ....[21]....
        /*09b0*/ 	.word	0x000007f0
        /*09b4*/ 	.word	0x000000ff
        /*09b8*/ 	.word	0x0002d8c8
        /*09bc*/ 	.short	0x0100
        /*09be*/ 	.byte	0x08
	.zero		1


	//   ....[22]....
        /*09c0*/ 	.word	0x00001970
        /*09c4*/ 	.word	0x000000ff
        /*09c8*/ 	.word	0x0002d800
        /*09cc*/ 	.short	0x010a
        /*09ce*/ 	.byte	0x28
	.zero		1


	//   ....[23]....
        /*09d0*/ 	.word	0x000019e0
        /*09d4*/ 	.word	0x00000005
        /*09d8*/ 	.word	0x0002d830
        /*09dc*/ 	.short	0x010a
        /*09de*/ 	.byte	0x3f
	.zero		1


	//   ....[24]....
        /*09e0*/ 	.word	0x00001a30
        /*09e4*/ 	.word	0x00000005
        /*09e8*/ 	.word	0x0002d830
        /*09ec*/ 	.short	0x010a
        /*09ee*/ 	.byte	0x3f
	.zero		1


	//   ....[25]....
        /*09f0*/ 	.word	0x00002820
        /*09f4*/ 	.word	0x000000ff
        /*09f8*/ 	.word	0x00000000
        /*09fc*/ 	.short	0x0101
        /*09fe*/ 	.byte	0x06
	.zero		1


	//   ....[26]....
        /*0a00*/ 	.word	0x00003de0
        /*0a04*/ 	.word	0x000000ff
        /*0a08*/ 	.word	0x0002d830
        /*0a0c*/ 	.short	0x010a
        /*0a0e*/ 	.byte	0x07
	.zero		1


	//   ....[27]....
        /*0a10*/ 	.word	0x00003e20
        /*0a14*/ 	.word	0x000000ff
        /*0a18*/ 	.word	0x0002d830
        /*0a1c*/ 	.short	0x010a
        /*0a1e*/ 	.byte	0x07
	.zero		1


	//   ....[28]....
        /*0a20*/ 	.word	0x00004100
        /*0a24*/ 	.word	0x000000ff
        /*0a28*/ 	.word	0x0002d850
        /*0a2c*/ 	.short	0x010a
        /*0a2e*/ 	.byte	0x07
	.zero		1


	//   ....[29]....
        /*0a30*/ 	.word	0x00004140
        /*0a34*/ 	.word	0x000000ff
        /*0a38*/ 	.word	0x0002d850
        /*0a3c*/ 	.short	0x010a
        /*0a3e*/ 	.byte	0x07
	.zero		1


	//   ....[30]....
        /*0a40*/ 	.word	0x00004640
        /*0a44*/ 	.word	0x000000ff
        /*0a48*/ 	.word	0x00000000
        /*0a4c*/ 	.short	0x0101
        /*0a4e*/ 	.byte	0x07
	.zero		1


	//   ....[31]....
        /*0a50*/ 	.word	0x00005850
        /*0a54*/ 	.word	0x000000ff
        /*0a58*/ 	.word	0x00000000
        /*0a5c*/ 	.short	0x0101
        /*0a5e*/ 	.byte	0x06
	.zero		1


	//   ....[32]....
        /*0a60*/ 	.word	0x00005e20
        /*0a64*/ 	.word	0x000000ff
        /*0a68*/ 	.word	0x0002d850
        /*0a6c*/ 	.short	0x010a
        /*0a6e*/ 	.byte	0x04
	.zero		1


	//   ....[33]....
        /*0a70*/ 	.word	0x00005e60
        /*0a74*/ 	.word	0x000000ff
        /*0a78*/ 	.word	0x0002d850
        /*0a7c*/ 	.short	0x010a
        /*0a7e*/ 	.byte	0x04
	.zero		1


	//   ....[34]....
        /*0a80*/ 	.word	0x000064e0
        /*0a84*/ 	.word	0x000000ff
        /*0a88*/ 	.word	0x00000000
        /*0a8c*/ 	.short	0x0101
        /*0a8e*/ 	.byte	0x04
	.zero		1


	//   ....[35]....
        /*0a90*/ 	.word	0x000078c0
        /*0a94*/ 	.word	0x000000ff
        /*0a98*/ 	.word	0x00000000
        /*0a9c*/ 	.short	0x0101
        /*0a9e*/ 	.byte	0x04
	.zero		1


	//   ....[36]....
        /*0aa0*/ 	.word	0x00007de0
        /*0aa4*/ 	.word	0x000000ff
        /*0aa8*/ 	.word	0x00000000
        /*0aac*/ 	.short	0x0101
        /*0aae*/ 	.byte	0x04
	.zero		1


	//   ....[37]....
        /*0ab0*/ 	.word	0x0000aee0
        /*0ab4*/ 	.word	0x00000002
        /*0ab8*/ 	.word	0x0002d840
        /*0abc*/ 	.short	0x010a
        /*0abe*/ 	.byte	0x3f
	.zero		1


	//   ....[38]....
        /*0ac0*/ 	.word	0x0000b460
        /*0ac4*/ 	.word	0x00000002
        /*0ac8*/ 	.word	0x0002d830
        /*0acc*/ 	.short	0x0107
        /*0ace*/ 	.byte	0x3f
	.zero		1


	//   ....[39]....
        /*0ad0*/ 	.word	0x0000b530
        /*0ad4*/ 	.word	0x00000002
        /*0ad8*/ 	.word	0x0002d830
        /*0adc*/ 	.short	0x0101
        /*0ade*/ 	.byte	0x3f
	.zero		1


	//   ....[40]....
        /*0ae0*/ 	.word	0x0000c0c0
        /*0ae4*/ 	.word	0x00000011
        /*0ae8*/ 	.word	0x0002d800
        /*0aec*/ 	.short	0x0107
        /*0aee*/ 	.byte	0x3f
	.zero		1


	//   ....[41]....
        /*0af0*/ 	.word	0x0000c1b0
        /*0af4*/ 	.word	0x00000011
        /*0af8*/ 	.word	0x0002d800
        /*0afc*/ 	.short	0x0101
        /*0afe*/ 	.byte	0x3f
	.zero		1


	//   ....[42]....
        /*0b00*/ 	.word	0x0000c1d0
        /*0b04*/ 	.word	0x00000011
        /*0b08*/ 	.word	0x0002d820
        /*0b0c*/ 	.short	0x010a
        /*0b0e*/ 	.byte	0x3f
	.zero		1


	//   ....[43]....
        /*0b10*/ 	.word	0x0000c5f0
        /*0b14*/ 	.word	0x00000005
        /*0b18*/ 	.word	0x0002d840
        /*0b1c*/ 	.short	0x010a
        /*0b1e*/ 	.byte	0x3f
	.zero		1


	//   ....[44]....
        /*0b20*/ 	.word	0x0000ca50
        /*0b24*/ 	.word	0x00000005
        /*0b28*/ 	.word	0x0002d830
        /*0b2c*/ 	.short	0x0107
        /*0b2e*/ 	.byte	0x3f
	.zero		1


	//   ....[45]....
        /*0b30*/ 	.word	0x0000cb10
        /*0b34*/ 	.word	0x00000005
        /*0b38*/ 	.word	0x0002d830
        /*0b3c*/ 	.short	0x0101
        /*0b3e*/ 	.byte	0x3f
	.zero		1


	//   ....[46]....
        /*0b40*/ 	.word	0x0000cb70
        /*0b44*/ 	.word	0x00000005
        /*0b48*/ 	.word	0x0002d860
        /*0b4c*/ 	.short	0x010a
        /*0b4e*/ 	.byte	0x3f
	.zero		1


	//   ....[47]....
        /*0b50*/ 	.word	0x0000d060
        /*0b54*/ 	.word	0x00000005
        /*0b58*/ 	.word	0x0002d850
        /*0b5c*/ 	.short	0x0107
        /*0b5e*/ 	.byte	0x3f
	.zero		1


	//   ....[48]....
        /*0b60*/ 	.word	0x0000d150
        /*0b64*/ 	.word	0x00000005
        /*0b68*/ 	.word	0x0002d850
        /*0b6c*/ 	.short	0x0101
        /*0b6e*/ 	.byte	0x3f
	.zero		1


	//   ....[49]....
        /*0b70*/ 	.word	0x0000d370
        /*0b74*/ 	.word	0x00000000
        /*0b78*/ 	.word	0x0002d860
        /*0b7c*/ 	.short	0x010a
        /*0b7e*/ 	.byte	0x3f
	.zero		1


	//   ....[50]....
        /*0b80*/ 	.word	0x0000d7f0
        /*0b84*/ 	.word	0x00000000
        /*0b88*/ 	.word	0x0002d850
        /*0b8c*/ 	.short	0x0107
        /*0b8e*/ 	.byte	0x3f
	.zero		1


	//   ....[51]....
        /*0b90*/ 	.word	0x0000d8c0
        /*0b94*/ 	.word	0x00000000
        /*0b98*/ 	.word	0x0002d850
        /*0b9c*/ 	.short	0x0101
        /*0b9e*/ 	.byte	0x3f
	.zero		1


	//   ....[52]....
        /*0ba0*/ 	.word	0x0000e5f0
        /*0ba4*/ 	.word	0x00000005
        /*0ba8*/ 	.word	0x0002d820
        /*0bac*/ 	.short	0x010a
        /*0bae*/ 	.byte	0x3f
	.zero		1


	//   ....[53]....
        /*0bb0*/ 	.word	0x0000e770
        /*0bb4*/ 	.word	0x00000003
        /*0bb8*/ 	.word	0x0002d840
        /*0bbc*/ 	.short	0x010a
        /*0bbe*/ 	.byte	0x3f
	.zero		1


	//   ....[54]....
        /*0bc0*/ 	.word	0x0000e810
        /*0bc4*/ 	.word	0x00000005
        /*0bc8*/ 	.word	0x0002d840
        /*0bcc*/ 	.short	0x010a
        /*0bce*/ 	.byte	0x3f
	.zero		1


	//   ....[55]....
        /*0bd0*/ 	.word	0x0000e850
        /*0bd4*/ 	.word	0x00000003
        /*0bd8*/ 	.word	0x0002d860
        /*0bdc*/ 	.short	0x010a
        /*0bde*/ 	.byte	0x3f
	.zero		1


	//   ....[56]....
        /*0be0*/ 	.word	0x0000e890
        /*0be4*/ 	.word	0x00000005
        /*0be8*/ 	.word	0x0002d860
        /*0bec*/ 	.short	0x010a
        /*0bee*/ 	.byte	0x3f
	.zero		1


	//   ....[57]....
        /*0bf0*/ 	.word	0x0000e900
        /*0bf4*/ 	.word	0x00000003
        /*0bf8*/ 	.word	0x0002d800
        /*0bfc*/ 	.short	0x010a
        /*0bfe*/ 	.byte	0x3f
	.zero		1


	//   ....[58]....
        /*0c00*/ 	.word	0x0000e950
        /*0c04*/ 	.word	0x00000005
        /*0c08*/ 	.word	0x0002d830
        /*0c0c*/ 	.short	0x010a
        /*0c0e*/ 	.byte	0x3f
	.zero		1


	//   ....[59]....
        /*0c10*/ 	.word	0x0000e9b0
        /*0c14*/ 	.word	0x00000003
        /*0c18*/ 	.word	0x0002d830
        /*0c1c*/ 	.short	0x010a
        /*0c1e*/ 	.byte	0x3f
	.zero		1


	//   ....[60]....
        /*0c20*/ 	.word	0x0000ea10
        /*0c24*/ 	.word	0x00000003
        /*0c28*/ 	.word	0x0002d850
        /*0c2c*/ 	.short	0x010a
        /*0c2e*/ 	.byte	0x3f
	.zero		1


	//   ....[61]....
        /*0c30*/ 	.word	0x0000ea70
        /*0c34*/ 	.word	0x00000006
        /*0c38*/ 	.word	0x0002d850
        /*0c3c*/ 	.short	0x010a
        /*0c3e*/ 	.byte	0x3f
	.zero		1


	//   ....[62]....
        /*0c40*/ 	.word	0x0000eb90
        /*0c44*/ 	.word	0x00000002
        /*0c48*/ 	.word	0x0002d840
        /*0c4c*/ 	.short	0x010a
        /*0c4e*/ 	.byte	0x3f
	.zero		1


	//   ....[63]....
        /*0c50*/ 	.word	0x0000f980
        /*0c54*/ 	.word	0x00000011
        /*0c58*/ 	.word	0x0002d820
        /*0c5c*/ 	.short	0x010a
        /*0c5e*/ 	.byte	0x3f
	.zero		1


	//   ....[64]....
        /*0c60*/ 	.word	0x0000f9d0
        /*0c64*/ 	.word	0x00000005
        /*0c68*/ 	.word	0x0002d840
        /*0c6c*/ 	.short	0x010a
        /*0c6e*/ 	.byte	0x3f
	.zero		1


	//   ....[65]....
        /*0c70*/ 	.word	0x0000ff70
        /*0c74*/ 	.word	0x00000005
        /*0c78*/ 	.word	0x0002d860
        /*0c7c*/ 	.short	0x010a
        /*0c7e*/ 	.byte	0x3f
	.zero		1


	//   ....[66]....
        /*0c80*/ 	.word	0x00010550
        /*0c84*/ 	.word	0x00000000
        /*0c88*/ 	.word	0x0002d860
        /*0c8c*/ 	.short	0x010a
        /*0c8e*/ 	.byte	0x3f
	.zero		1


	//   ....[67]....
        /*0c90*/ 	.word	0x00011540
        /*0c94*/ 	.word	0x00000005
        /*0c98*/ 	.word	0x0002d820
        /*0c9c*/ 	.short	0x010a
        /*0c9e*/ 	.byte	0x3f
	.zero		1


	//   ....[68]....
        /*0ca0*/ 	.word	0x000116e0
        /*0ca4*/ 	.word	0x00000003
        /*0ca8*/ 	.word	0x0002d840
        /*0cac*/ 	.short	0x010a
        /*0cae*/ 	.byte	0x3f
	.zero		1


	//   ....[69]....
        /*0cb0*/ 	.word	0x00011730
        /*0cb4*/ 	.word	0x00000005
        /*0cb8*/ 	.word	0x0002d840
        /*0cbc*/ 	.short	0x010a
        /*0cbe*/ 	.byte	0x3f
	.zero		1


	//   ....[70]....
        /*0cc0*/ 	.word	0x00011780
        /*0cc4*/ 	.word	0x00000003
        /*0cc8*/ 	.word	0x0002d860
        /*0ccc*/ 	.short	0x010a
        /*0cce*/ 	.byte	0x3f
	.zero		1


	//----- nvinfo : EIATTR_NUM_MBARRIERS
	.align		4
.L_119:
        /*0cd0*/ 	.byte	0x03, 0x38
        /*0cd2*/ 	.short	0x0016


	//----- nvinfo : EIATTR_EXIT_INSTR_OFFSETS
	.align		4
        /*0cd4*/ 	.byte	0x04, 0x1c
        /*0cd6*/ 	.short	(.L_121 - .L_120)


	//   ....[0]....
.L_120:
        /*0cd8*/ 	.word	0x000009a0


	//   ....[1]....
        /*0cdc*/ 	.word	0x00008fb0


	//   ....[2]....
        /*0ce0*/ 	.word	0x0000e8e0


	//----- nvinfo : EIATTR_MAX_THREADS
	.align		4
.L_121:
        /*0ce4*/ 	.byte	0x04, 0x05
        /*0ce6*/ 	.short	(.L_123 - .L_122)
.L_122:
        /*0ce8*/ 	.word	0x00000200
        /*0cec*/ 	.word	0x00000001
        /*0cf0*/ 	.word	0x00000001


	//----- nvinfo : EIATTR_CRS_STACK_SIZE
	.align		4
.L_123:
        /*0cf4*/ 	.byte	0x04, 0x1e
        /*0cf6*/ 	.short	(.L_125 - .L_124)
.L_124:
        /*0cf8*/ 	.word	0x00000000


	//----- nvinfo : EIATTR_CBANK_PARAM_SIZE
	.align		4
.L_125:
        /*0cfc*/ 	.byte	0x03, 0x19
        /*0cfe*/ 	.short	0x0af0


	//----- nvinfo : EIATTR_PARAM_CBANK
	.align		4
        /*0d00*/ 	.byte	0x04, 0x0a
        /*0d02*/ 	.short	(.L_127 - .L_126)
	.align		4
.L_126:
        /*0d04*/ 	.word	index@(.nv.constant0._ZN7cutlass13device_kernelIN5flash11enable_sm90INS1_16FlashAttnFwdSm90INS1_25CollectiveMainloopFwdSm90ILi2EN4cute5tupleIJNS5_1CILi1EEES8_S8_EEENS6_IJNS7_ILi192EEENS7_ILi128EEENS7_ILi96EEEEEELi96ENS_6half_tEfNS_4arch4Sm90ELb0ELb0ELb0ELb1ELb1ELb0ELb0ELb0ELb1ELb1ELb1ELb0EEENS1_21CollectiveEpilogueFwdINS6_IJSA_SC_SB_EEES9_SE_SG_Li384ELb1ELb1ELb1ELb0EEENS1_36VarlenDynamicPersistentTileSchedulerILi192ELi128ELi384ELi128ELb1ELb1ELb1ELb0ELb1ELb1EEEEEEEEEvNT_6ParamsE)
        /*0d08*/ 	.short	0x0210
        /*0d0a*/ 	.short	0x0af0


	//----- nvinfo : EIATTR_SW_WAR
	.align		4
.L_127:
        /*0d0c*/ 	.byte	0x04, 0x36
        /*0d0e*/ 	.short	(.L_129 - .L_128)
.L_128:
        /*0d10*/ 	.word	0x00000008
.L_129:


//--------------------- .nv.info._ZN7cutlass13device_kernelIN5flash11enable_sm90INS1_16FlashAttnFwdSm90INS1_25CollectiveMainloopFwdSm90ILi2EN4cute5tupleIJNS5_1CILi1EEES8_S8_EEENS6_IJNS7_ILi192EEENS7_ILi128EEENS7_ILi96EEEEEELi96ENS_6half_tEfNS_4arch4Sm90ELb0ELb0ELb0ELb1ELb1ELb1ELb0ELb0ELb1ELb1ELb1ELb0EEENS1_21CollectiveEpilogueFwdINS6_IJSA_SC_SB_EEES9_SE_SG_Li384ELb1ELb1ELb1ELb0EEENS1_36VarlenDynamicPersistentTileSchedulerILi192ELi128ELi384ELi128ELb1ELb1ELb1ELb0ELb1ELb1EEEEEEEEEvNT_6ParamsE --------------------------
	.section	.nv.info._ZN7cutlass13device_kernelIN5flash11enable_sm90INS1_16FlashAttnFwdSm90INS1_25CollectiveMainloopFwdSm90ILi2EN4cute5tupleIJNS5_1CILi1EEES8_S8_EEENS6_IJNS7_ILi192EEENS7_ILi128EEENS7_ILi96EEEEEELi96ENS_6half_tEfNS_4arch4Sm90ELb0ELb0ELb0ELb1ELb1ELb1ELb0ELb0ELb1ELb1ELb1ELb0EEENS1_21CollectiveEpilogueFwdINS6_IJSA_SC_SB_EEES9_SE_SG_Li384ELb1ELb1ELb1ELb0EEENS1_36VarlenDynamicPersistentTileSchedulerILi192ELi128ELi384ELi128ELb1ELb1ELb1ELb0ELb1ELb1EEEEEEEEEvNT_6ParamsE,"",@"SHT_CUDA_INFO"
	.sectionflags	@""
	.align	4


	//----- nvinfo : EIATTR_CUDA_API_VERSION
	.align		4
        /*0000*/ 	.byte	0x04, 0x37
        /*0002*/ 	.short	(.L_131 - .L_130)
.L_130:
        /*0004*/ 	.word	0x00000082


	//----- nvinfo : EIATTR_KPARAM_INFO
	.align		4
.L_131:
        /*0008*/ 	.byte	0x04, 0x17
        /*000a*/ 	.short	(.L_133 - .L_132)
.L_132:
        /*000c*/ 	.word	0x00000000
        /*0010*/ 	.short	0x0000
        /*0012*/ 	.short	0x0070
        /*0014*/ 	.byte	0x00, 0xf0, 0x01, 0x2a


	//----- nvinfo : EIATTR_SPARSE_MMA_MASK
	.align		4
.L_133:
        /*0018*/ 	.byte	0x03, 0x50
        /*001a*/ 	.short	0x0000


	//----- nvinfo : EIATTR_MAXREG_COUNT
	.align		4
        /*001c*/ 	.byte	0x03, 0x1b
        /*001e*/ 	.short	0x0080


	//----- nvinfo : EIATTR_NUM_BARRIERS
	.align		4
        /*0020*/ 	.byte	0x02, 0x4c
        /*0022*/ 	.byte	0x10
	.zero		1


	//----- nvinfo : EIATTR_EXTERNS
	.align		4
        /*0024*/ 	.byte	0x04, 0x0f
        /*0026*/ 	.short	(.L_135 - .L_134)


	//   ....[0]....
	.align		4
.L_134:
        /*0028*/ 	.word	index@(__assertfail)


	//----- nvinfo : EIATTR_ANNOTATIONS
	.align		4
.L_135:
        /*002c*/ 	.byte	0x04, 0x55
        /*002e*/ 	.short	(.L_137 - .L_136)


	//   ....[0]....
.L_136:
        /* <DEDUP_REMOVED lines=115> */


	//----- nvinfo : EIATTR_MERCURY_ISA_VERSION
	.align		4
.L_137:
        /*0748*/ 	.byte	0x03, 0x5f
        /*074a*/ 	.short	0x0101


	//----- nvinfo : EIATTR_UNUSED_LOAD_BYTE_OFFSET
	.align		4
        /*074c*/ 	.byte	0x04, 0x44
        /*074e*/ 	.short	(.L_139 - .L_138)


	//   ....[0]....
.L_138:
        /*0750*/ 	.word	0x00000a90
        /*0754*/ 	.word	0x0000fff0


	//   ....[1]....
        /*0758*/ 	.word	0x00010b00
        /*075c*/ 	.word	0x0000fff0


	//----- nvinfo : EIATTR_INT_WARP_WIDE_INSTR_OFFSETS
	.align		4
.L_139:
        /*0760*/ 	.byte	0x04, 0x31
        /*0762*/ 	.short	(.L_141 - .L_140)


	//   ....[0]....
.L_140:
        /*0764*/ 	.word	0x00000130


	//   ....[1]....
        /*0768*/ 	.word	0x00000170


	//   ....[2]....
        /*076c*/ 	.word	0x000001e0


	//   ....[3]....
        /*0770*/ 	.word	0x000164c0


	//   ....[4]....
        /*0774*/ 	.word	0x00016550


	//   ....[5]....
        /*0778*/ 	.word	0x000191c0


	//   ....[6]....
        /*077c*/ 	.word	0x00019250


	//----- nvinfo : EIATTR_COOP_GROUP_MASK_REGIDS
	.align		4
.L_141:
        /*0780*/ 	.byte	0x04, 0x29
        /*0782*/ 	.short	(.L_143 - .L_142)


	//   ....[0]....
.L_142:
        /*0784*/ 	.word	0xffffffff


	//   ....[1]....
        /*0788*/ 	.word	0xffffffff


	//   ....[2]....
        /*078c*/ 	.word	0xffffffff


	//   ....[3]....
        /*0790*/ 	.word	0xffffffff


	//   ....[4]....
        /*0794*/ 	.word	0xffffffff


	//   ....[5]....
        /*0798*/ 	.word	0xffffffff


	//   ....[6]....
        /*079c*/ 	.word	0xffffffff


	//   ....[7]....
        /*07a0*/ 	.word	0xffffffff


	//   ....[8]....
        /*07a4*/ 	.word	0xffffffff


	//   ....[9]....
        /*07a8*/ 	.word	0xffffffff


	//   ....[10]....
        /*07ac*/ 	.word	0xffffffff


	//   ....[11]....
        /*07b0*/ 	.word	0xffffffff


	//   ....[12]....
        /*07b4*/ 	.word	0xffffffff


	//   ....[13]....
        /*07b8*/ 	.word	0xffffffff


	//   ....[14]....
        /*07bc*/ 	.word	0xffffffff


	//   ....[15]....
        /*07c0*/ 	.word	0xffffffff


	//   ....[16]....
        /*07c4*/ 	.word	0xffffffff


	//   ....[17]....
        /*07c8*/ 	.word	0xffffffff


	//   ....[18]....
        /*07cc*/ 	.word	0xffffffff


	//   ....[19]....
        /*07d0*/ 	.word	0xffffffff


	//   ....[20]....
        /*07d4*/ 	.word	0xffffffff


	//   ....[21]....
        /*07d8*/ 	.word	0xffffffff


	//   ....[22]....
        /*07dc*/ 	.word	0xffffffff


	//   ....[23]....
        /*07e0*/ 	.word	0xffffffff


	//   ....[24]....
        /*07e4*/ 	.word	0xffffffff


	//   ....[25]....
        /*07e8*/ 	.word	0xffffffff


	//   ....[26]....
        /*07ec*/ 	.word	0xffffffff


	//   ....[27]....
        /*07f0*/ 	.word	0xffffffff


	//   ....[28]....
        /*07f4*/ 	.word	0xffffffff


	//   ....[29]....
        /*07f8*/ 	.word	0xffffffff


	//   ....[30]....
        /*07fc*/ 	.word	0xffffffff


	//   ....[31]....
        /*0800*/ 	.word	0xffffffff


	//   ....[32]....
        /*0804*/ 	.word	0xffffffff


	//   ....[33]....
        /*0808*/ 	.word	0xffffffff


	//   ....[34]....
        /*080c*/ 	.word	0xffffffff


	//   ....[35]....
        /*0810*/ 	.word	0xffffffff


	//   ....[36]....
        /*0814*/ 	.word	0xffffffff


	//   ....[37]....
        /*0818*/ 	.word	0xffffffff


	//   ....[38]....
        /*081c*/ 	.word	0xffffffff


	//   ....[39]....
        /*0820*/ 	.word	0xffffffff


	//   ....[40]....
        /*0824*/ 	.word	0xffffffff


	//   ....[41]....
        /*0828*/ 	.word	0xffffffff


	//   ....[42]....
        /*082c*/ 	.word	0xffffffff


	//   ....[43]....
        /*0830*/ 	.word	0xffffffff


	//   ....[44]....
        /*0834*/ 	.word	0xffffffff


	//   ....[45]....
        /*0838*/ 	.word	0xffffffff


	//   ....[46]....
        /*083c*/ 	.word	0xffffffff


	//   ....[47]....
        /*0840*/ 	.word	0xffffffff


	//   ....[48]....
        /*0844*/ 	.word	0xffffffff


	//   ....[49]....
        /*0848*/ 	.word	0xffffffff


	//   ....[50]....
        /*084c*/ 	.word	0xffffffff


	//   ....[51]....
        /*0850*/ 	.word	0xffffffff


	//   ....[52]....
        /*0854*/ 	.word	0xffffffff


	//   ....[53]....
        /*0858*/ 	.word	0xffffffff


	//   ....[54]....
        /*085c*/ 	.word	0xffffffff


	//   ....[55]....
        /*0860*/ 	.word	0xffffffff


	//   ....[56]....
        /*0864*/ 	.word	0xffffffff


	//   ....[57]....
        /*0868*/ 	.word	0xffffffff


	//   ....[58]....
        /*086c*/ 	.word	0xffffffff


	//   ....[59]....
        /*0870*/ 	.word	0xffffffff


	//   ....[60]....
        /*0874*/ 	.word	0xffffffff


	//   ....[61]....
        /*0878*/ 	.word	0xffffffff


	//   ....[62]....
        /*087c*/ 	.word	0xffffffff


	//   ....[63]....
        /*0880*/ 	.word	0xffffffff


	//   ....[64]....
        /*0884*/ 	.word	0xffffffff


	//   ....[65]....
        /*0888*/ 	.word	0xffffffff


	//   ....[66]....
        /*088c*/ 	.word	0xffffffff


	//   ....[67]....
        /*0890*/ 	.word	0xffffffff


	//   ....[68]....
        /*0894*/ 	.word	0xffffffff


	//   ....[69]....
        /*0898*/ 	.word	0xffffffff


	//   ....[70]....
        /*089c*/ 	.word	0xffffffff


	//   ....[71]....
        /*08a0*/ 	.word	0xffffffff


	//   ....[72]....
        /*08a4*/ 	.word	0xffffffff


	//   ....[73]....
        /*08a8*/ 	.word	0xffffffff


	//   ....[74]....
        /*08ac*/ 	.word	0xffffffff


	//   ....[75]....
        /*08b0*/ 	.word	0xffffffff


	//   ....[76]....
        /*08b4*/ 	.word	0xffffffff


	//   ....[77]....
        /*08b8*/ 	.word	0xffffffff


	//   ....[78]....
        /*08bc*/ 	.word	0xffffffff


	//   ....[79]....
        /*08c0*/ 	.word	0xffffffff


	//   ....[80]....
        /*08c4*/ 	.word	0xffffffff


	//   ....[81]....
        /*08c8*/ 	.word	0xffffffff


	//   ....[82]....
        /*08cc*/ 	.word	0xffffffff


	//   ....[83]....
        /*08d0*/ 	.word	0xffffffff


	//   ....[84]....
        /*08d4*/ 	.word	0xffffffff


	//   ....[85]....
        /*08d8*/ 	.word	0xffffffff


	//   ....[86]....
        /*08dc*/ 	.word	0xffffffff


	//   ....[87]....
        /*08e0*/ 	.word	0xffffffff


	//   ....[88]....
        /*08e4*/ 	.word	0xffffffff


	//   ....[89]....
        /*08e8*/ 	.word	0xffffffff


	//   ....[90]....
        /*08ec*/ 	.word	0xffffffff


	//   ....[91]....
        /*08f0*/ 	.word	0xffffffff


	//   ....[92]....
        /*08f4*/ 	.word	0xffffffff


	//   ....[93]....
        /*08f8*/ 	.word	0xffffffff


	//   ....[94]....
        /*08fc*/ 	.word	0xffffffff


	//   ....[95]....
        /*0900*/ 	.word	0xffffffff


	//   ....[96]....
        /*0904*/ 	.word	0xffffffff


	//   ....[97]....
        /*0908*/ 	.word	0xffffffff


	//   ....[98]....
        /*090c*/ 	.word	0xffffffff


	//   ....[99]....
        /*0910*/ 	.word	0xffffffff


	//   ....[100]....
        /*0914*/ 	.word	0xffffffff


	//   ....[101]....
        /*0918*/ 	.word	0xffffffff


	//   ....[102]....
        /*091c*/ 	.word	0xffffffff


	//   ....[103]....
        /*0920*/ 	.word	0xffffffff


	//   ....[104]....
        /*0924*/ 	.word	0xffffffff


	//   ....[105]....
        /*0928*/ 	.word	0xffffffff


	//   ....[106]....
        /*092c*/ 	.word	0xffffffff


	//   ....[107]....
        /*0930*/ 	.word	0xffffffff


	//   ....[108]....
        /*0934*/ 	.word	0xffffffff


	//   ....[109]....
        /*0938*/ 	.word	0xffffffff


	//   ....[110]....
        /*093c*/ 	.word	0xffffffff


	//   ....[111]....
        /*0940*/ 	.word	0xffffffff


	//   ....[112]....
        /*0944*/ 	.word	0xffffffff


	//   ....[113]....
        /*0948*/ 	.word	0xffffffff


	//   ....[114]....
        /*094c*/ 	.word	0xffffffff


	//   ....[115]....
        /*0950*/ 	.word	0xffffffff


	//   ....[116]....
        /*0954*/ 	.word	0xffffffff


	//   ....[117]....
        /*0958*/ 	.word	0xffffffff


	//   ....[118]....
        /*095c*/ 	.word	0xffffffff


	//   ....[119]....
        /*0960*/ 	.word	0xffffffff


	//   ....[120]....
        /*0964*/ 	.word	0xffffffff


	//   ....[121]....
        /*0968*/ 	.word	0xffffffff


	//   ....[122]....
        /*096c*/ 	.word	0xffffffff


	//   ....[123]....
        /*0970*/ 	.word	0xffffffff


	//   ....[124]....
        /*0974*/ 	.word	0xffffffff


	//   ....[125]....
        /*0978*/ 	.word	0xffffffff


	//   ....[126]....
        /*097c*/ 	.word	0xffffffff


	//   ....[127]....
        /*0980*/ 	.word	0xffffffff


	//   ....[128]....
        /*0984*/ 	.word	0xffffffff


	//   ....[129]....
        /*0988*/ 	.word	0xffffffff


	//   ....[130]....
        /*098c*/ 	.word	0xffffffff


	//   ....[131]....
        /*0990*/ 	.word	0xffffffff


	//   ....[132]....
        /*0994*/ 	.word	0xffffffff


	//   ....[133]....
        /*0998*/ 	.word	0xffffffff


	//   ....[134]....
        /*099c*/ 	.word	0xffffffff


	//   ....[135]....
        /*09a0*/ 	.word	0x0500000f


	//   ....[136]....
        /*09a4*/ 	.word	0x0500000f


	//   ....[137]....
        /*09a8*/ 	.word	0x0500000f


	//   ....[138]....
        /*09ac*/ 	.word	0x0500000f


	//   ....[139]....
        /*09b0*/ 	.word	0x0500000f


	//   ....[140]....
        /*09b4*/ 	.word	0x0500000f


	//   ....[141]....
        /*09b8*/ 	.word	0x0500000f


	//   ....[142]....
        /*09bc*/ 	.word	0x0500000f


	//   ....[143]....
        /*09c0*/ 	.word	0x0500000f


	//   ....[144]....
        /*09c4*/ 	.word	0x0500000f


	//   ....[145]....
        /*09c8*/ 	.word	0x0500000f


	//   ....[146]....
        /*09cc*/ 	.word	0x0500000f


	//   ....[147]....
        /*09d0*/ 	.word	0x0500000f


	//   ....[148]....
        /*09d4*/ 	.word	0x0500000f


	//   ....[149]....
        /*09d8*/ 	.word	0x0500000f


	//   ....[150]....
        /*09dc*/ 	.word	0x0500000f


	//   ....[151]....
        /*09e0*/ 	.word	0x0500000f


	//   ....[152]....
        /*09e4*/ 	.word	0x0500000f


	//   ....[153]....
        /*09e8*/ 	.word	0x0500000f


	//   ....[154]....
        /*09ec*/ 	.word	0x0500000f


	//   ....[155]....
        /*09f0*/ 	.word	0x0500000f


	//   ....[156]....
        /*09f4*/ 	.word	0x0500000f


	//   ....[157]....
        /*09f8*/ 	.word	0x0500000f


	//   ....[158]....
        /*09fc*/ 	.word	0x0500000f


	//   ....[159]....
        /*0a00*/ 	.word	0x0500000f


	//   ....[160]....
        /*0a04*/ 	.word	0x0500000f


	//   ....[161]....
        /*0a08*/ 	.word	0x0500000f


	//   ....[162]....
        /*0a0c*/ 	.word	0x0500000f


	//   ....[163]....
        /*0a10*/ 	.word	0x0500000f


	//   ....[164]....
        /*0a14*/ 	.word	0x0500000f


	//   ....[165]....
        /*0a18*/ 	.word	0x0500000f


	//   ....[166]....
        /*0a1c*/ 	.word	0x0500000f


	//   ....[167]....
        /*0a20*/ 	.word	0x0500000f


	//   ....[168]....
        /*0a24*/ 	.word	0x0500000f


	//   ....[169]....
        /*0a28*/ 	.word	0x0500000f


	//   ....[170]....
        /*0a2c*/ 	.word	0x0500000f


	//   ....[171]....
        /*0a30*/ 	.word	0x0500000f


	//   ....[172]....
        /*0a34*/ 	.word	0x0500000f


	//   ....[173]....
        /*0a38*/ 	.word	0x0500000f


	//   ....[174]....
        /*0a3c*/ 	.word	0x0500000f


	//   ....[175]....
        /*0a40*/ 	.word	0x0500000f


	//   ....[176]....
        /*0a44*/ 	.word	0x0500000f


	//   ....[177]....
        /*0a48*/ 	.word	0x0500000f


	//   ....[178]....
        /*0a4c*/ 	.word	0x0500000f


	//   ....[179]....
        /*0a50*/ 	.word	0x0500000f


	//   ....[180]....
        /*0a54*/ 	.word	0x0500000f


	//   ....[181]....
        /*0a58*/ 	.word	0x0500000f


	//   ....[182]....
        /*0a5c*/ 	.word	0x0500000f


	//   ....[183]....
        /*0a60*/ 	.word	0x0500000f


	//   ....[184]....
        /*0a64*/ 	.word	0x0500000f


	//   ....[185]....
        /*0a68*/ 	.word	0x0500000f


	//   ....[186]....
        /*0a6c*/ 	.word	0x0500000f


	//   ....[187]....
        /*0a70*/ 	.word	0x0500000f


	//   ....[188]....
        /*0a74*/ 	.word	0x0500000f


	//   ....[189]....
        /*0a78*/ 	.word	0x0500000f


	//   ....[190]....
        /*0a7c*/ 	.word	0x0500000f


	//   ....[191]....
        /*0a80*/ 	.word	0x0500000f


	//   ....[192]....
        /*0a84*/ 	.word	0x0500000f


	//   ....[193]....
        /*0a88*/ 	.word	0x0500000f


	//   ....[194]....
        /*0a8c*/ 	.word	0x0500000f


	//   ....[195]....
        /*0a90*/ 	.word	0x0500000f


	//   ....[196]....
        /*0a94*/ 	.word	0x0500000f


	//   ....[197]....
        /*0a98*/ 	.word	0x0500000f


	//   ....[198]....
        /*0a9c*/ 	.word	0x0500000f


	//   ....[199]....
        /*0aa0*/ 	.word	0x0500000f


	//   ....[200]....
        /*0aa4*/ 	.word	0x0500000f


	//   ....[201]....
        /*0aa8*/ 	.word	0x0500000f


	//   ....[202]....
        /*0aac*/ 	.word	0x0500000f


	//   ....[203]....
        /*0ab0*/ 	.word	0x0500000f


	//   ....[204]....
        /*0ab4*/ 	.word	0x0500000f


	//   ....[205]....
        /*0ab8*/ 	.word	0x0500000f


	//   ....[206]....
        /*0abc*/ 	.word	0x0500000f


	//   ....[207]....
        /*0ac0*/ 	.word	0x0500000f


	//   ....[208]....
        /*0ac4*/ 	.word	0x0500000f


	//   ....[209]....
        /*0ac8*/ 	.word	0x0500000f


	//   ....[210]....
        /*0acc*/ 	.word	0x0500000f


	//   ....[211]....
        /*0ad0*/ 	.word	0x0500000f


	//   ....[212]....
        /*0ad4*/ 	.word	0x0500000f


	//   ....[213]....
        /*0ad8*/ 	.word	0x0500000f


	//   ....[214]....
        /*0adc*/ 	.word	0x0500000f


	//   ....[215]....
        /*0ae0*/ 	.word	0x0500000f


	//   ....[216]....
        /*0ae4*/ 	.word	0x0500000f


	//   ....[217]....
        /*0ae8*/ 	.word	0x0500000f


	//   ....[218]....
        /*0aec*/ 	.word	0x0500000f


	//   ....[219]....
        /*0af0*/ 	.word	0x0500000f


	//   ....[220]....
        /*0af4*/ 	.word	0x0500000f


	//   ....[221]....
        /*0af8*/ 	.word	0x0500000f


	//   ....[222]....
        /*0afc*/ 	.word	0x0500000f


	//   ....[223]....
        /*0b00*/ 	.word	0x0500000f


	//   ....[224]....
        /*0b04*/ 	.word	0x0500000f


	//   ....[225]....
        /*0b08*/ 	.word	0x0500000f


	//   ....[226]....
        /*0b0c*/ 	.word	0x0500000f


	//----- nvinfo : EIATTR_COOP_GROUP_INSTR_OFFSETS
	.align		4
.L_143:
        /*0b10*/ 	.byte	0x04, 0x28
        /*0b12*/ 	.short	(.L_145 - .L_144)


	//   ....[0]....
.L_144:
        /*0b14*/ 	.word	0x00000070


	//   ....[1]....
        /*0b18*/ 	.word	0x00000140


	//   ....[2]....
        /*0b1c*/ 	.word	0x00000190


	//   ....[3]....
        /*0b20*/ 	.word	0x000003c0


	//   ....[4]....
        /*0b24*/ 	.word	0x00000520


	//   ....[5]....
        /*0b28*/ 	.word	0x00000640


	//   ....[6]....
        /*0b2c*/ 	.word	0x000007a0


	//   ....[7]....
        /*0b30*/ 	.word	0x00003510


	//   ....[8]....
        /*0b34*/ 	.word	0x00003520


	//   ....[9]....
        /*0b38*/ 	.word	0x000050b0


	//   ....[10]....
        /*0b3c*/ 	.word	0x000050c0


	//   ....[11]....
        /*0b40*/ 	.word	0x00006a00


	//   ....[12]....
        /*0b44*/ 	.word	0x00006a10


	//   ....[13]....
        /*0b48*/ 	.word	0x00006ed0


	//   ....[14]....
        /*0b4c*/ 	.word	0x00006ef0


	//   ....[15]....
        /*0b50*/ 	.word	0x00007760


	//   ....[16]....
        /*0b54*/ 	.word	0x00007d30


	//   ....[17]....
        /*0b58*/ 	.word	0x00007d40


	//   ....[18]....
        /*0b5c*/ 	.word	0x00007d50


	//   ....[19]....
        /*0b60*/ 	.word	0x00007d60


	//   ....[20]....
        /*0b64*/ 	.word	0x00009900


	//   ....[21]....
        /*0b68*/ 	.word	0x00009910


	//   ....[22]....
        /*0b6c*/ 	.word	0x00009920


	//   ....[23]....
        /*0b70*/ 	.word	0x00009930


	//   ....[24]....
        /*0b74*/ 	.word	0x0000c520


	//   ....[25]....
        /*0b78*/ 	.word	0x0000c540


	//   ....[26]....
        /*0b7c*/ 	.word	0x0000c560


	//   ....[27]....
        /*0b80*/ 	.word	0x0000c580


	//   ....[28]....
        /*0b84*/ 	.word	0x0000d7f0


	//   ....[29]....
        /*0b88*/ 	.word	0x0000e850


	//   ....[30]....
        /*0b8c*/ 	.word	0x0000e870


	//   ....[31]....
        /*0b90*/ 	.word	0x0000eaa0


	//   ....[32]....
        /*0b94*/ 	.word	0x0000eac0


	//   ....[33]....
        /*0b98*/ 	.word	0x0000fe60


	//   ....[34]....
        /*0b9c*/ 	.word	0x00010080


	//   ....[35]....
        /*0ba0*/ 	.word	0x00010530


	//   ....[36]....
        /*0ba4*/ 	.word	0x00010540


	//   ....[37]....
        /*0ba8*/ 	.word	0x00010570


	//   ....[38]....
        /*0bac*/ 	.word	0x000114c0


	//   ....[39]....
        /*0bb0*/ 	.word	0x000114e0


	//   ....[40]....
        /*0bb4*/ 	.word	0x000114f0


	//   ....[41]....
        /*0bb8*/ 	.word	0x00011500


	//   ....[42]....
        /*0bbc*/ 	.word	0x00011ba0


	//   ....[43]....
        /*0bc0*/ 	.word	0x00011bb0


	//   ....[44]....
        /*0bc4*/ 	.word	0x00011d00


	//   ....[45]....
        /*0bc8*/ 	.word	0x00011d10


	//   ....[46]....
        /*0bcc*/ 	.word	0x00012100


	//   ....[47]....
        /*0bd0*/ 	.word	0x00012110


	//   ....[48]....
        /*0bd4*/ 	.word	0x00012610


	//   ....[49]....
        /*0bd8*/ 	.word	0x00012620


	//   ....[50]....
        /*0bdc*/ 	.word	0x000133d0


	//   ....[51]....
        /*0be0*/ 	.word	0x000133e0


	//   ....[52]....
        /*0be4*/ 	.word	0x00013540


	//   ....[53]....
        /*0be8*/ 	.word	0x00013550


	//   ....[54]....
        /*0bec*/ 	.word	0x000136f0


	//   ....[55]....
        /*0bf0*/ 	.word	0x00013900


	//   ....[56]....
        /*0bf4*/ 	.word	0x00013930


	//   ....[57]....
        /*0bf8*/ 	.word	0x00013960


	//   ....[58]....
        /*0bfc*/ 	.word	0x00013990


	//   ....[59]....
        /*0c00*/ 	.word	0x000139c0


	//   ....[60]....
        /*0c04*/ 	.word	0x000139f0


	//   ....[61]....
        /*0c08*/ 	.word	0x00013b80


	//   ....[62]....
        /*0c0c*/ 	.word	0x00013bb0


	//   ....[63]....
        /*0c10*/ 	.word	0x00013be0


	//   ....[64]....
        /*0c14*/ 	.word	0x00013c10


	//   ....[65]....
        /*0c18*/ 	.word	0x00013c40


	//   ....[66]....
        /*0c1c*/ 	.word	0x00013c70


	//   ....[67]....
        /*0c20*/ 	.word	0x00013d00


	//   ....[68]....
        /*0c24*/ 	.word	0x00013d30


	//   ....[69]....
        /*0c28*/ 	.word	0x00013d40


	//   ....[70]....
        /*0c2c*/ 	.word	0x00013de0


	//   ....[71]....
        /*0c30*/ 	.word	0x00014dd0


	//   ....[72]....
        /*0c34*/ 	.word	0x000170e0


	//   ....[73]....
        /*0c38*/ 	.word	0x000170f0


	//   ....[74]....
        /*0c3c*/ 	.word	0x000171b0


	//   ....[75]....
        /*0c40*/ 	.word	0x000171c0


	//   ....[76]....
        /*0c44*/ 	.word	0x00017270


	//   ....[77]....
        /*0c48*/ 	.word	0x00017280


	//   ....[78]....
        /*0c4c*/ 	.word	0x00017290


	//   ....[79]....
        /*0c50*/ 	.word	0x000172a0


	//   ....[80]....
        /*0c54*/ 	.word	0x00017c60


	//   ....[81]....
        /*0c58*/ 	.word	0x00017c90


	//   ....[82]....
        /*0c5c*/ 	.word	0x00017d50


	//   ....[83]....
        /*0c60*/ 	.word	0x00017d70


	//   ....[84]....
        /*0c64*/ 	.word	0x00017e10


	//   ....[85]....
        /*0c68*/ 	.word	0x00017e30


	//   ....[86]....
        /*0c6c*/ 	.word	0x00017e40


	//   ....[87]....
        /*0c70*/ 	.word	0x00017e50


	//   ....[88]....
        /*0c74*/ 	.word	0x00017f70


	//   ....[89]....
        /*0c78*/ 	.word	0x00017f80


	//   ....[90]....
        /*0c7c*/ 	.word	0x00017f90


	//   ....[91]....
        /*0c80*/ 	.word	0x00018020


	//   ....[92]....
        /*0c84*/ 	.word	0x000187e0


	//   ....[93]....
        /*0c88*/ 	.word	0x000187f0


	//   ....[94]....
        /*0c8c*/ 	.word	0x00018810


	//   ....[95]....
        /*0c90*/ 	.word	0x00018890


	//   ....[96]....
        /*0c94*/ 	.word	0x000188a0


	//   ....[97]....
        /*0c98*/ 	.word	0x00018900


	//   ....[98]....
        /*0c9c*/ 	.word	0x00018930


	//   ....[99]....
        /*0ca0*/ 	.word	0x00018970


	//   ....[100]....
        /*0ca4*/ 	.word	0x00018c20


	//   ....[101]....
        /*0ca8*/ 	.word	0x00018c40


	//   ....[102]....
        /*0cac*/ 	.word	0x00018ce0


	//   ....[103]....
        /*0cb0*/ 	.word	0x00018cf0


	//   ....[104]....
        /*0cb4*/ 	.word	0x00018d80


	//   ....[105]....
        /*0cb8*/ 	.word	0x00018d90


	//   ....[106]....
        /*0cbc*/ 	.word	0x00018da0


	//   ....[107]....
        /*0cc0*/ 	.word	0x00018e30


	//   ....[108]....
        /*0cc4*/ 	.word	0x00019400


	//   ....[109]....
        /*0cc8*/ 	.word	0x00019410


	//   ....[110]....
        /*0ccc*/ 	.word	0x000194a0


	//   ....[111]....
        /*0cd0*/ 	.word	0x00019540


	//   ....[112]....
        /*0cd4*/ 	.word	0x00019560


	//   ....[113]....
        /*0cd8*/ 	.word	0x000195e0


	//   ....[114]....
        /*0cdc*/ 	.word	0x00019600


	//   ....[115]....
        /*0ce0*/ 	.word	0x00019610


	//   ....[116]....
        /*0ce4*/ 	.word	0x00019a50


	//   ....[117]....
        /*0ce8*/ 	.word	0x00019a80


	//   ....[118]....
        /*0cec*/ 	.word	0x00019af0


	//   ....[119]....
        /*0cf0*/ 	.word	0x00019b20


	//   ....[120]....
        /*0cf4*/ 	.word	0x00019b50


	//   ....[121]....
        /*0cf8*/ 	.word	0x00019b80


	//   ....[122]....
        /*0cfc*/ 	.word	0x00019bb0


	//   ....[123]....
        /*0d00*/ 	.word	0x00019be0


	//   ....[124]....
        /*0d04*/ 	.word	0x00019d80


	//   ....[125]....
        /*0d08*/ 	.word	0x00019db0


	//   ....[126]....
        /*0d0c*/ 	.word	0x00019de0


	//   ....[127]....
        /*0d10*/ 	.word	0x00019e10


	//   ....[128]....
        /*0d14*/ 	.word	0x00019e40


	//   ....[129]....
        /*0d18*/ 	.word	0x00019e70


	//   ....[130]....
        /*0d1c*/ 	.word	0x00019f30


	//   ....[131]....
        /*0d20*/ 	.word	0x00019f50


	//   ....[132]....
        /*0d24*/ 	.word	0x00019f60


	//   ....[133]....
        /*0d28*/ 	.word	0x00019fc0


	//   ....[134]....
        /*0d2c*/ 	.word	0x0001a5e0


	//   ....[135]....
        /*0d30*/ 	.word	0x0001a920


	//   ....[136]....
        /*0d34*/ 	.word	0x0001a9b0


	//   ....[137]....
        /*0d38*/ 	.word	0x0001aaa0


	//   ....[138]....
        /*0d3c*/ 	.word	0x0001ab30


	//   ....[139]....
        /*0d40*/ 	.word	0x0001ac10


	//   ....[140]....
        /*0d44*/ 	.word	0x0001aca0


	//   ....[141]....
        /*0d48*/ 	.word	0x0001ad80


	//   ....[142]....
        /*0d4c*/ 	.word	0x0001ae30


	//   ....[143]....
        /*0d50*/ 	.word	0x0001aec0


	//   ....[144]....
        /*0d54*/ 	.word	0x0001af10


	//   ....[145]....
        /*0d58*/ 	.word	0x0001af60


	//   ....[146]....
        /*0d5c*/ 	.word	0x0001b050


	//   ....[147]....
        /*0d60*/ 	.word	0x0001b0e0


	//   ....[148]....
        /*0d64*/ 	.word	0x0001b130


	//   ....[149]....
        /*0d68*/ 	.word	0x0001b180


	//   ....[150]....
        /*0d6c*/ 	.word	0x0001b3a0


	//   ....[151]....
        /*0d70*/ 	.word	0x0001b3f0


	//   ....[152]....
        /*0d74*/ 	.word	0x0001b480


	//   ....[153]....
        /*0d78*/ 	.word	0x0001b510


	//   ....[154]....
        /*0d7c*/ 	.word	0x0001b590


	//   ....[155]....
        /*0d80*/ 	.word	0x0001b5e0


	//   ....[156]....
        /*0d84*/ 	.word	0x0001b670


	//   ....[157]....
        /*0d88*/ 	.word	0x0001b700


	//   ....[158]....
        /*0d8c*/ 	.word	0x0001b780


	//   ....[159]....
        /*0d90*/ 	.word	0x0001b7d0


	//   ....[160]....
        /*0d94*/ 	.word	0x0001b860


	//   ....[161]....
        /*0d98*/ 	.word	0x0001b8f0


	//   ....[162]....
        /*0d9c*/ 	.word	0x0001b9b0


	//   ....[163]....
        /*0da0*/ 	.word	0x0001bc90


	//   ....[164]....
        /*0da4*/ 	.word	0x0001bd80


	//   ....[165]....
        /*0da8*/ 	.word	0x0001be10


	//   ....[166]....
        /*0dac*/ 	.word	0x0001be70


	//   ....[167]....
        /*0db0*/ 	.word	0x0001bf90


	//   ....[168]....
        /*0db4*/ 	.word	0x0001bff0


	//   ....[169]....
        /*0db8*/ 	.word	0x0001c110


	//   ....[170]....
        /*0dbc*/ 	.word	0x0001c170


	//   ....[171]....
        /*0dc0*/ 	.word	0x0001c220


	//   ....[172]....
        /*0dc4*/ 	.word	0x0001c330


	//   ....[173]....
        /*0dc8*/ 	.word	0x0001c3a0


	//   ....[174]....
        /*0dcc*/ 	.word	0x0001c400


	//   ....[175]....
        /*0dd0*/ 	.word	0x0001c510


	//   ....[176]....
        /*0dd4*/ 	.word	0x0001c570


	//   ....[177]....
        /*0dd8*/ 	.word	0x0001c690


	//   ....[178]....
        /*0ddc*/ 	.word	0x0001c6f0


	//   ....[179]....
        /*0de0*/ 	.word	0x0001c7d0


	//   ....[180]....
        /*0de4*/ 	.word	0x0001c8a0


	//   ....[181]....
        /*0de8*/ 	.word	0x0001c990


	//   ....[182]....
        /*0dec*/ 	.word	0x0001c9f0


	//   ....[183]....
        /*0df0*/ 	.word	0x0001cad0


	//   ....[184]....
        /*0df4*/ 	.word	0x0001cc60


	//   ....[185]....
        /*0df8*/ 	.word	0x0001cd20


	//   ....[186]....
        /*0dfc*/ 	.word	0x0001cdb0


	//   ....[187]....
        /*0e00*/ 	.word	0x0001cea0


	//   ....[188]....
        /*0e04*/ 	.word	0x0001cf00


	//   ....[189]....
        /*0e08*/ 	.word	0x0001cfd0


	//   ....[190]....
        /*0e0c*/ 	.word	0x0001d030


	//   ....[191]....
        /*0e10*/ 	.word	0x0001d110


	//   ....[192]....
        /*0e14*/ 	.word	0x0001d200


	//   ....[193]....
        /*0e18*/ 	.word	0x0001d2a0


	//   ....[194]....
        /*0e1c*/ 	.word	0x0001d300


	//   ....[195]....
        /*0e20*/ 	.word	0x0001d400


	//   ....[196]....
        /*0e24*/ 	.word	0x0001d460


	//   ....[197]....
        /*0e28*/ 	.word	0x0001d560


	//   ....[198]....
        /*0e2c*/ 	.word	0x0001d5c0


	//   ....[199]....
        /*0e30*/ 	.word	0x0001d690


	//   ....[200]....
        /*0e34*/ 	.word	0x0001d7e0


	//   ....[201]....
        /*0e38*/ 	.word	0x0001d890


	//   ....[202]....
        /*0e3c*/ 	.word	0x0001d9a0


	//   ....[203]....
        /*0e40*/ 	.word	0x0001da80


	//   ....[204]....
        /*0e44*/ 	.word	0x0001dae0


	//   ....[205]....
        /*0e48*/ 	.word	0x0001dbd0


	//   ....[206]....
        /*0e4c*/ 	.word	0x0001dc30


	//   ....[207]....
        /*0e50*/ 	.word	0x0001dd10


	//   ....[208]....
        /*0e54*/ 	.word	0x0001dda0


	//   ....[209]....
        /*0e58*/ 	.word	0x0001de40


	//   ....[210]....
        /*0e5c*/ 	.word	0x0001dfc0


	//   ....[211]....
        /*0e60*/ 	.word	0x0001e030


	//   ....[212]....
        /*0e64*/ 	.word	0x0001e0a0


	//   ....[213]....
        /*0e68*/ 	.word	0x0001e110


	//   ....[214]....
        /*0e6c*/ 	.word	0x0001e180


	//   ....[215]....
        /*0e70*/ 	.word	0x0001e200


	//   ....[216]....
        /*0e74*/ 	.word	0x0001e280


	//   ....[217]....
        /*0e78*/ 	.word	0x0001e310


	//   ....[218]....
        /*0e7c*/ 	.word	0x0001e380


	//   ....[219]....
        /*0e80*/ 	.word	0x0001e3f0


	//   ....[220]....
        /*0e84*/ 	.word	0x0001e460


	//   ....[221]....
        /*0e88*/ 	.word	0x0001e4e0


	//   ....[222]....
        /*0e8c*/ 	.word	0x0001e550


	//   ....[223]....
        /*0e90*/ 	.word	0x0001e5f0


	//   ....[224]....
        /*0e94*/ 	.word	0x0001e640


	//   ....[225]....
        /*0e98*/ 	.word	0x0001e6d0


	//   ....[226]....
        /*0e9c*/ 	.word	0x0001e800


	//----- nvinfo : EIATTR_REG_RECONFIG
	.align		4
.L_145:
        /*0ea0*/ 	.byte	0x01, 0x54
	.zero		2


	//----- nvinfo : EIATTR_SYSCALL_OFFSETS
	.align		4
        /*0ea4*/ 	.byte	0x04, 0x46
        /*0ea6*/ 	.short	(.L_147 - .L_146)


	//   ....[0]....
.L_146:
        /*0ea8*/ 	.word	0x00002030


	//   ....[1]....
        /*0eac*/ 	.word	0x00002180


	//   ....[2]....
        /*0eb0*/ 	.word	0x00007930


	//   ....[3]....
        /*0eb4*/ 	.word	0x00007cb0


	//   ....[4]....
        /*0eb8*/ 	.word	0x000166b0


	//   ....[5]....
        /*0ebc*/ 	.word	0x00016800


	//   ....[6]....
        /*0ec0*/ 	.word	0x000168f0


	//   ....[7]....
        /*0ec4*/ 	.word	0x00017720


	//----- nvinfo : EIATTR_MBARRIER_INSTR_OFFSETS
	.align		4
.L_147:
        /*0ec8*/ 	.byte	0x04, 0x39
        /*0eca*/ 	.short	(.L_149 - .L_148)


	//   ....[0]....
.L_148:
        /*0ecc*/ 	.word	0x00000270
        /*0ed0*/ 	.word	0x000000ff
        /*0ed4*/ 	.word	0x0002d800
        /*0ed8*/ 	.short	0x0100
        /*0eda*/ 	.byte	0x08
	.zero		1


	//   ....[1]....
        /*0edc*/ 	.word	0x00000280
        /*0ee0*/ 	.word	0x000000ff
        /*0ee4*/ 	.word	0x0002d820
        /*0ee8*/ 	.short	0x0100
        /*0eea*/ 	.byte	0x08
	.zero		1


	//   ....[2]....
        /*0eec*/ 	.word	0x00000370
        /*0ef0*/ 	.word	0x000000ff
        /*0ef4*/ 	.word	0x0002d830
        /*0ef8*/ 	.short	0x0100
        /*0efa*/ 	.byte	0x08
	.zero		1


	//   ....[3]....
        /*0efc*/ 	.word	0x00000380
        /*0f00*/ 	.word	0x000000ff
        /*0f04*/ 	.word	0x0002d840
        /*0f08*/ 	.short	0x0100
        /*0f0a*/ 	.byte	0x08
	.zero		1


	//   ....[4]....
        /*0f0c*/ 	.word	0x00000390
        /*0f10*/ 	.word	0x000000ff
        /*0f14*/ 	.word	0x0002d838
        /*0f18*/ 	.short	0x0100
        /*0f1a*/ 	.byte	0x08
	.zero		1


	//   ....[5]....
        /*0f1c*/ 	.word	0x000003a0
        /*0f20*/ 	.word	0x000000ff
        /*0f24*/ 	.word	0x0002d848
        /*0f28*/ 	.short	0x0100
        /*0f2a*/ 	.byte	0x08
	.zero		1


	//   ....[6]....
        /*0f2c*/ 	.word	0x000004d0
        /*0f30*/ 	.word	0x000000ff
        /*0f34*/ 	.word	0x0002d850
        /*0f38*/ 	.short	0x0100
        /*0f3a*/ 	.byte	0x08
	.zero		1


	//   ....[7]....
        /*0f3c*/ 	.word	0x000004e0
        /*0f40*/ 	.word	0x000000ff
        /*0f44*/ 	.word	0x0002d860
        /*0f48*/ 	.short	0x0100
        /*0f4a*/ 	.byte	0x08
	.zero		1


	//   ....[8]....
        /*0f4c*/ 	.word	0x000004f0
        /*0f50*/ 	.word	0x000000ff
        /*0f54*/ 	.word	0x0002d858
        /*0f58*/ 	.short	0x0100
        /*0f5a*/ 	.byte	0x08
	.zero		1


	//   ....[9]....
        /*0f5c*/ 	.word	0x00000500
        /*0f60*/ 	.word	0x000000ff
        /*0f64*/ 	.word	0x0002d868
        /*0f68*/ 	.short	0x0100
        /*0f6a*/ 	.byte	0x08
	.zero		1


	//   ....[10]....
        /*0f6c*/ 	.word	0x000005f0
        /*0f70*/ 	.word	0x000000ff
        /*0f74*/ 	.word	0x0002d870
        /*0f78*/ 	.short	0x0100
        /*0f7a*/ 	.byte	0x06
	.zero		1


	//   ....[11]....
        /*0f7c*/ 	.word	0x00000600
        /*0f80*/ 	.word	0x000000ff
        /*0f84*/ 	.word	0x0002d880
        /*0f88*/ 	.short	0x0100
        /*0f8a*/ 	.byte	0x06
	.zero		1


	//   ....[12]....
        /*0f8c*/ 	.word	0x00000610
        /*0f90*/ 	.word	0x000000ff
        /*0f94*/ 	.word	0x0002d878
        /*0f98*/ 	.short	0x0100
        /*0f9a*/ 	.byte	0x06
	.zero		1


	//   ....[13]....
        /*0f9c*/ 	.word	0x00000620
        /*0fa0*/ 	.word	0x000000ff
        /*0fa4*/ 	.word	0x0002d888
        /*0fa8*/ 	.short	0x0100
        /*0faa*/ 	.byte	0x06
	.zero		1


	//   ....[14]....
        /*0fac*/ 	.word	0x00000750
        /*0fb0*/ 	.word	0x000000ff
        /*0fb4*/ 	.word	0x0002d890
        /*0fb8*/ 	.short	0x0100
        /*0fba*/ 	.byte	0x08
	.zero		1


	//   ....[15]....
        /*0fbc*/ 	.word	0x00000760
        /*0fc0*/ 	.word	0x000000ff
        /*0fc4*/ 	.word	0x0002d8a0
        /*0fc8*/ 	.short	0x0100
        /*0fca*/ 	.byte	0x08
	.zero		1


	//   ....[16]....
        /*0fcc*/ 	.word	0x00000770
        /*0fd0*/ 	.word	0x000000ff
        /*0fd4*/ 	.word	0x0002d898
        /*0fd8*/ 	.short	0x0100
        /*0fda*/ 	.byte	0x08
	.zero		1


	//   ....[17]....
        /*0fdc*/ 	.word	0x00000780
        /*0fe0*/ 	.word	0x000000ff
        /*0fe4*/ 	.word	0x0002d8a8
        /*0fe8*/ 	.short	0x0100
        /*0fea*/ 	.byte	0x08
	.zero		1


	//   ....[18]....
        /*0fec*/ 	.word	0x000008b0
        /*0ff0*/ 	.word	0x000000ff
        /*0ff4*/ 	.word	0x0002d8b0
        /*0ff8*/ 	.short	0x0100
        /*0ffa*/ 	.byte	0x08
	.zero		1


	//   ....[19]....
        /*0ffc*/ 	.word	0x000008c0
        /*1000*/ 	.word	0x000000ff
        /*1004*/ 	.word	0x0002d8c0
        /*1008*/ 	.short	0x0100
        /*100a*/ 	.byte	0x08
	.zero		1


	//   ....[20]....
        /*100c*/ 	.word	0x000008d0
        /*1010*/ 	.word	0x000000ff
        /*1014*/ 	.word	0x0002d8b8
        /*1018*/ 	.short	0x0100
        /*101a*/ 	.byte	0x08
	.zero		1


	//   ....[21]....
        /*101c*/ 	.word	0x000008e0
        /*1020*/ 	.word	0x000000ff
        /*1024*/ 	.word	0x0002d8c8
        /*1028*/ 	.short	0x0100
        /*102a*/ 	.byte	0x08
	.zero		1


	//   ....[22]....
        /*102c*/ 	.word	0x000034c0
        /*1030*/ 	.word	0x0000001f
        /*1034*/ 	.word	0x0002d890
        /*1038*/ 	.short	0x010a
        /*103a*/ 	.byte	0x3f
	.zero		1


	//   ....[23]....
        /*103c*/ 	.word	0x00005060
        /*1040*/ 	.word	0x0000001f
        /*1044*/ 	.word	0x0002d890
        /*1048*/ 	.short	0x010a
        /*104a*/ 	.byte	0x3f
	.zero		1


	//   ....[24]....
        /*104c*/ 	.word	0x00006870
        /*1050*/ 	.word	0x0000001f
        /*1054*/ 	.word	0x0002d890
        /*1058*/ 	.short	0x010a
        /*105a*/ 	.byte	0x3f
	.zero		1


	//   ....[25]....
        /*105c*/ 	.word	0x00006d40
        /*1060*/ 	.word	0x0000000b
        /*1064*/ 	.word	0x00000000
        /*1068*/ 	.short	0x0101
        /*106a*/ 	.byte	0x3f
	.zero		1


	//   ....[26]....
        /*106c*/ 	.word	0x00006d80
        /*1070*/ 	.word	0x0000001f
        /*1074*/ 	.word	0x0002d8b0
        /*1078*/ 	.short	0x010a
        /*107a*/ 	.byte	0x3f
	.zero		1


	//   ....[27]....
        /*107c*/ 	.word	0x00007210
        /*1080*/ 	.word	0x0000001f
        /*1084*/ 	.word	0x00000000
        /*1088*/ 	.short	0x0101
        /*108a*/ 	.byte	0x3f
	.zero		1


	//   ....[28]....
        /*108c*/ 	.word	0x000079d0
        /*1090*/ 	.word	0x00000002
        /*1094*/ 	.word	0x0002d800
        /*1098*/ 	.short	0x010a
        /*109a*/ 	.byte	0x3f
	.zero		1


	//   ....[29]....
        /*109c*/ 	.word	0x00007a20
        /*10a0*/ 	.word	0x00000002
        /*10a4*/ 	.word	0x0002d800
        /*10a8*/ 	.short	0x010a
        /*10aa*/ 	.byte	0x3f
	.zero		1


	//   ....[30]....
        /*10ac*/ 	.word	0x000084c0
        /*10b0*/ 	.word	0x00000002
        /*10b4*/ 	.word	0x0002d800
        /*10b8*/ 	.short	0x010a
        /*10ba*/ 	.byte	0x3f
	.zero		1


	//   ....[31]....
        /*10bc*/ 	.word	0x00009e60
        /*10c0*/ 	.word	0x00000002
        /*10c4*/ 	.word	0x0002d800
        /*10c8*/ 	.short	0x010a
        /*10ca*/ 	.byte	0x3f
	.zero		1


	//   ....[32]....
        /*10cc*/ 	.word	0x0000b510
        /*10d0*/ 	.word	0x00000008
        /*10d4*/ 	.word	0x0002d830
        /*10d8*/ 	.short	0x010a
        /*10da*/ 	.byte	0x3f
	.zero		1


	//   ....[33]....
        /*10dc*/ 	.word	0x0000b5e0
        /*10e0*/ 	.word	0x00000008
        /*10e4*/ 	.word	0x0002d830
        /*10e8*/ 	.short	0x010a
        /*10ea*/ 	.byte	0x3f
	.zero		1


	//   ....[34]....
        /*10ec*/ 	.word	0x0000c7a0
        /*10f0*/ 	.word	0x00000008
        /*10f4*/ 	.word	0x00000000
        /*10f8*/ 	.short	0x0101
        /*10fa*/ 	.byte	0x3f
	.zero		1


	//   ....[35]....
        /*10fc*/ 	.word	0x0000dab0
        /*1100*/ 	.word	0x00000003
        /*1104*/ 	.word	0x0002d830
        /*1108*/ 	.short	0x010a
        /*110a*/ 	.byte	0x3f
	.zero		1


	//   ....[36]....
        /*110c*/ 	.word	0x0000db00
        /*1110*/ 	.word	0x00000003
        /*1114*/ 	.word	0x0002d830
        /*1118*/ 	.short	0x010a
        /*111a*/ 	.byte	0x3f
	.zero		1


	//   ....[37]....
        /*111c*/ 	.word	0x0000df90
        /*1120*/ 	.word	0x00000003
        /*1124*/ 	.word	0x0002d850
        /*1128*/ 	.short	0x010a
        /*112a*/ 	.byte	0x3f
	.zero		1


	//   ....[38]....
        /*112c*/ 	.word	0x0000dfd0
        /*1130*/ 	.word	0x00000003
        /*1134*/ 	.word	0x0002d850
        /*1138*/ 	.short	0x010a
        /*113a*/ 	.byte	0x3f
	.zero		1


	//   ....[39]....
        /*113c*/ 	.word	0x0000e640
        /*1140*/ 	.word	0x00000000
        /*1144*/ 	.word	0x00000000
        /*1148*/ 	.short	0x0101
        /*114a*/ 	.byte	0x3f
	.zero		1


	//   ....[40]....
        /*114c*/ 	.word	0x0000f800
        /*1150*/ 	.word	0x00000004
        /*1154*/ 	.word	0x00000000
        /*1158*/ 	.short	0x0101
        /*115a*/ 	.byte	0x3f
	.zero		1


	//   ....[41]....
        /*115c*/ 	.word	0x0000fee0
        /*1160*/ 	.word	0x0000000c
        /*1164*/ 	.word	0x0002d850
        /*1168*/ 	.short	0x010a
        /*116a*/ 	.byte	0x3f
	.zero		1


	//   ....[42]....
        /*116c*/ 	.word	0x0000ff90
        /*1170*/ 	.word	0x0000000c
        /*1174*/ 	.word	0x0002d850
        /*1178*/ 	.short	0x010a
        /*117a*/ 	.byte	0x3f
	.zero		1


	//   ....[43]....
        /*117c*/ 	.word	0x00010790
        /*1180*/ 	.word	0x0000000c
        /*1184*/ 	.word	0x00000000
        /*1188*/ 	.short	0x0101
        /*118a*/ 	.byte	0x3f
	.zero		1


	//   ....[44]....
        /*118c*/ 	.word	0x00011b00
        /*1190*/ 	.word	0x00000000
        /*1194*/ 	.word	0x00000000
        /*1198*/ 	.short	0x0101
        /*119a*/ 	.byte	0x3f
	.zero		1


	//   ....[45]....
        /*119c*/ 	.word	0x00012050
        /*11a0*/ 	.word	0x00000008
        /*11a4*/ 	.word	0x00000000
        /*11a8*/ 	.short	0x0101
        /*11aa*/ 	.byte	0x3f
	.zero		1


	//   ....[46]....
        /*11ac*/ 	.word	0x00014eb0
        /*11b0*/ 	.word	0x00000010
        /*11b4*/ 	.word	0x0002d820
        /*11b8*/ 	.short	0x010a
        /*11ba*/ 	.byte	0x3f
	.zero		1


	//   ....[47]....
        /*11bc*/ 	.word	0x00014f70
        /*11c0*/ 	.word	0x00000009
        /*11c4*/ 	.word	0x0002d8a0
        /*11c8*/ 	.short	0x010a
        /*11ca*/ 	.byte	0x3f
	.zero		1


	//   ....[48]....
        /*11cc*/ 	.word	0x000153a0
        /*11d0*/ 	.word	0x00000009
        /*11d4*/ 	.word	0x0002d8c0
        /*11d8*/ 	.short	0x010a
        /*11da*/ 	.byte	0x3f
	.zero		1


	//   ....[49]....
        /*11dc*/ 	.word	0x00015900
        /*11e0*/ 	.word	0x00000009
        /*11e4*/ 	.word	0x0002d8a0
        /*11e8*/ 	.short	0x010a
        /*11ea*/ 	.byte	0x3f
	.zero		1


	//   ....[50]....
        /*11ec*/ 	.word	0x00015d20
        /*11f0*/ 	.word	0x00000009
        /*11f4*/ 	.word	0x0002d8c0
        /*11f8*/ 	.short	0x010a
        /*11fa*/ 	.byte	0x3f
	.zero		1


	//   ....[51]....
        /*11fc*/ 	.word	0x00016ea0
        /*1200*/ 	.word	0x00000000
        /*1204*/ 	.word	0x0002d840
        /*1208*/ 	.short	0x010a
        /*120a*/ 	.byte	0x3f
	.zero		1


	//   ....[52]....
        /*120c*/ 	.word	0x000173f0
        /*1210*/ 	.word	0x00000000
        /*1214*/ 	.word	0x0002d830
        /*1218*/ 	.short	0x0107
        /*121a*/ 	.byte	0x3f
	.zero		1


	//   ....[53]....
        /*121c*/ 	.word	0x000174c0
        /*1220*/ 	.word	0x00000000
        /*1224*/ 	.word	0x0002d830
        /*1228*/ 	.short	0x0101
        /*122a*/ 	.byte	0x3f
	.zero		1


	//   ....[54]....
        /*122c*/ 	.word	0x000180e0
        /*1230*/ 	.word	0x00000010
        /*1234*/ 	.word	0x0002d800
        /*1238*/ 	.short	0x0107
        /*123a*/ 	.byte	0x3f
	.zero		1


	//   ....[55]....
        /*123c*/ 	.word	0x000181d0
        /*1240*/ 	.word	0x00000010
        /*1244*/ 	.word	0x0002d800
        /*1248*/ 	.short	0x0101
        /*124a*/ 	.byte	0x3f
	.zero		1


	//   ....[56]....
        /*124c*/ 	.word	0x000181f0
        /*1250*/ 	.word	0x00000010
        /*1254*/ 	.word	0x0002d820
        /*1258*/ 	.short	0x010a
        /*125a*/ 	.byte	0x3f
	.zero		1


	//   ....[57]....
        /*125c*/ 	.word	0x00018610
        /*1260*/ 	.word	0x00000005
        /*1264*/ 	.word	0x0002d840
        /*1268*/ 	.short	0x010a
        /*126a*/ 	.byte	0x3f
	.zero		1


	//   ....[58]....
        /*126c*/ 	.word	0x00018a20
        /*1270*/ 	.word	0x00000005
        /*1274*/ 	.word	0x0002d830
        /*1278*/ 	.short	0x0107
        /*127a*/ 	.byte	0x3f
	.zero		1


	//   ....[59]....
        /*127c*/ 	.word	0x00018ae0
        /*1280*/ 	.word	0x00000005
        /*1284*/ 	.word	0x0002d830
        /*1288*/ 	.short	0x0101
        /*128a*/ 	.byte	0x3f
	.zero		1


	//   ....[60]....
        /*128c*/ 	.word	0x00018b40
        /*1290*/ 	.word	0x00000005
        /*1294*/ 	.word	0x0002d860
        /*1298*/ 	.short	0x010a
        /*129a*/ 	.byte	0x3f
	.zero		1


	//   ....[61]....
        /*129c*/ 	.word	0x00018ff0
        /*12a0*/ 	.word	0x00000005
        /*12a4*/ 	.word	0x0002d850
        /*12a8*/ 	.short	0x0107
        /*12aa*/ 	.byte	0x3f
	.zero		1


	//   ....[62]....
        /*12ac*/ 	.word	0x000190e0
        /*12b0*/ 	.word	0x00000005
        /*12b4*/ 	.word	0x0002d850
        /*12b8*/ 	.short	0x0101
        /*12ba*/ 	.byte	0x3f
	.zero		1


	//   ....[63]....
        /*12bc*/ 	.word	0x00019310
        /*12c0*/ 	.word	0x00000000
        /*12c4*/ 	.word	0x0002d860
        /*12c8*/ 	.short	0x010a
        /*12ca*/ 	.byte	0x3f
	.zero		1


	//   ....[64]....
        /*12cc*/ 	.word	0x00019740
        /*12d0*/ 	.word	0x00000000
        /*12d4*/ 	.word	0x0002d850
        /*12d8*/ 	.short	0x0107
        /*12da*/ 	.byte	0x3f
	.zero		1


	//   ....[65]....
        /*12dc*/ 	.word	0x00019820
        /*12e0*/ 	.word	0x00000000
        /*12e4*/ 	.word	0x0002d850
        /*12e8*/ 	.short	0x0101
        /*12ea*/ 	.byte	0x3f
	.zero		1


	//   ....[66]....
        /*12ec*/ 	.word	0x0001a560
        /*12f0*/ 	.word	0x00000005
        /*12f4*/ 	.word	0x0002d820
        /*12f8*/ 	.short	0x010a
        /*12fa*/ 	.byte	0x3f
	.zero		1


	//   ....[67]....
        /*12fc*/ 	.word	0x0001a700
        /*1300*/ 	.word	0x00000003
        /*1304*/ 	.word	0x0002d840
        /*1308*/ 	.short	0x010a
        /*130a*/ 	.byte	0x3f
	.zero		1


	//   ....[68]....
        /*130c*/ 	.word	0x0001a790
        /*1310*/ 	.word	0x00000005
        /*1314*/ 	.word	0x0002d840
        /*1318*/ 	.short	0x010a
        /*131a*/ 	.byte	0x3f
	.zero		1


	//   ....[69]....
        /*131c*/ 	.word	0x0001a7d0
        /*1320*/ 	.word	0x00000003
        /*1324*/ 	.word	0x0002d860
        /*1328*/ 	.short	0x010a
        /*132a*/ 	.byte	0x3f
	.zero		1


	//   ....[70]....
        /*132c*/ 	.word	0x0001a810
        /*1330*/ 	.word	0x00000005
        /*1334*/ 	.word	0x0002d860
        /*1338*/ 	.short	0x010a
        /*133a*/ 	.byte	0x3f
	.zero		1


	//   ....[71]....
        /*133c*/ 	.word	0x0001a870
        /*1340*/ 	.word	0x0000001f
        /*1344*/ 	.word	0x0002d890
        /*1348*/ 	.short	0x010a
        /*134a*/ 	.byte	0x3f
	.zero		1


	//   ....[72]....
        /*134c*/ 	.word	0x0001a9f0
        /*1350*/ 	.word	0x0000001f
        /*1354*/ 	.word	0x0002d890
        /*1358*/ 	.short	0x010a
        /*135a*/ 	.byte	0x3f
	.zero		1


	//   ....[73]....
        /*135c*/ 	.word	0x0001ab70
        /*1360*/ 	.word	0x0000001f
        /*1364*/ 	.word	0x0002d890
        /*1368*/ 	.short	0x010a
        /*136a*/ 	.byte	0x3f
	.zero		1


	//   ....[74]....
        /*136c*/ 	.word	0x0001ace0
        /*1370*/ 	.word	0x0000001f
        /*1374*/ 	.word	0x0002d8b0
        /*1378*/ 	.short	0x010a
        /*137a*/ 	.byte	0x3f
	.zero		1


	//   ....[75]....
        /*137c*/ 	.word	0x0001afa0
        /*1380*/ 	.word	0x00000002
        /*1384*/ 	.word	0x0002d800
        /*1388*/ 	.short	0x010a
        /*138a*/ 	.byte	0x3f
	.zero		1


	//   ....[76]....
        /*138c*/ 	.word	0x0001b1c0
        /*1390*/ 	.word	0x00000002
        /*1394*/ 	.word	0x0002d800
        /*1398*/ 	.short	0x010a
        /*139a*/ 	.byte	0x3f
	.zero		1


	//   ....[77]....
        /*139c*/ 	.word	0x0001b210
        /*13a0*/ 	.word	0x00000008
        /*13a4*/ 	.word	0x0002d830
        /*13a8*/ 	.short	0x010a
        /*13aa*/ 	.byte	0x3f
	.zero		1


	//   ....[78]....
        /*13ac*/ 	.word	0x0001b260
        /*13b0*/ 	.word	0x00000003
        /*13b4*/ 	.word	0x0002d830
        /*13b8*/ 	.short	0x010a
        /*13ba*/ 	.byte	0x3f
	.zero		1


	//   ....[79]....
        /*13bc*/ 	.word	0x0001b2b0
        /*13c0*/ 	.word	0x00000003
        /*13c4*/ 	.word	0x0002d850
        /*13c8*/ 	.short	0x010a
        /*13ca*/ 	.byte	0x3f
	.zero		1


	//   ....[80]....
        /*13cc*/ 	.word	0x0001b300
        /*13d0*/ 	.word	0x0000000c
        /*13d4*/ 	.word	0x0002d850
        /*13d8*/ 	.short	0x010a
        /*13da*/ 	.byte	0x3f
	.zero		1


	//   ....[81]....
        /*13dc*/ 	.word	0x0001ba70
        /*13e0*/ 	.word	0x00000010
        /*13e4*/ 	.word	0x0002d820
        /*13e8*/ 	.short	0x010a
        /*13ea*/ 	.byte	0x3f
	.zero		1


	//   ....[82]....
        /*13ec*/ 	.word	0x0001bac0
        /*13f0*/ 	.word	0x00000009
        /*13f4*/ 	.word	0x0002d8a0
        /*13f8*/ 	.short	0x010a
        /*13fa*/ 	.byte	0x3f
	.zero		1


	//   ....[83]....
        /*13fc*/ 	.word	0x0001bb10
        /*1400*/ 	.word	0x00000009
        /*1404*/ 	.word	0x0002d8c0
        /*1408*/ 	.short	0x010a
        /*140a*/ 	.byte	0x3f
	.zero		1


	//   ....[84]....
        /*140c*/ 	.word	0x0001bb60
        /*1410*/ 	.word	0x00000009
        /*1414*/ 	.word	0x0002d8a0
        /*1418*/ 	.short	0x010a
        /*141a*/ 	.byte	0x3f
	.zero		1


	//   ....[85]....
        /*141c*/ 	.word	0x0001bbb0
        /*1420*/ 	.word	0x00000009
        /*1424*/ 	.word	0x0002d8c0
        /*1428*/ 	.short	0x010a
        /*142a*/ 	.byte	0x3f
	.zero		1


	//   ....[86]....
        /*142c*/ 	.word	0x0001bcd0
        /*1430*/ 	.word	0x00000000
        /*1434*/ 	.word	0x0002d840
        /*1438*/ 	.short	0x010a
        /*143a*/ 	.byte	0x3f
	.zero		1


	//   ....[87]....
        /*143c*/ 	.word	0x0001cb60
        /*1440*/ 	.word	0x00000010
        /*1444*/ 	.word	0x0002d820
        /*1448*/ 	.short	0x010a
        /*144a*/ 	.byte	0x3f
	.zero		1


	//   ....[88]....
        /*144c*/ 	.word	0x0001cbb0
        /*1450*/ 	.word	0x00000005
        /*1454*/ 	.word	0x0002d840
        /*1458*/ 	.short	0x010a
        /*145a*/ 	.byte	0x3f
	.zero		1


	//   ....[89]....
        /*145c*/ 	.word	0x0001d150
        /*1460*/ 	.word	0x00000005
        /*1464*/ 	.word	0x0002d860
        /*1468*/ 	.short	0x010a
        /*146a*/ 	.byte	0x3f
	.zero		1


	//   ....[90]....
        /*146c*/ 	.word	0x0001d730
        /*1470*/ 	.word	0x00000000
        /*1474*/ 	.word	0x0002d860
        /*1478*/ 	.short	0x010a
        /*147a*/ 	.byte	0x3f
	.zero		1


	//   ....[91]....
        /*147c*/ 	.word	0x0001e720
        /*1480*/ 	.word	0x00000005
        /*1484*/ 	.word	0x0002d820
        /*1488*/ 	.short	0x010a
        /*148a*/ 	.byte	0x3f
	.zero		1


	//   ....[92]....
        /*148c*/ 	.word	0x0001e8c0
        /*1490*/ 	.word	0x00000003
        /*1494*/ 	.word	0x0002d840
        /*1498*/ 	.short	0x010a
        /*149a*/ 	.byte	0x3f
	.zero		1


	//   ....[93]....
        /*149c*/ 	.word	0x0001e910
        /*14a0*/ 	.word	0x00000005
        /*14a4*/ 	.word	0x0002d840
        /*14a8*/ 	.short	0x010a
        /*14aa*/ 	.byte	0x3f
	.zero		1


	//   ....[94]....
        /*14ac*/ 	.word	0x0001e960
        /*14b0*/ 	.word	0x00000003
        /*14b4*/ 	.word	0x0002d860
        /*14b8*/ 	.short	0x010a
        /*14ba*/ 	.byte	0x3f
	.zero		1


	//----- nvinfo : EIATTR_NUM_MBARRIERS
	.align		4
.L_149:
        /*14bc*/ 	.byte	0x03, 0x38
        /*14be*/ 	.short	0x0016


	//----- nvinfo : EIATTR_EXIT_INSTR_OFFSETS
	.align		4
        /*14c0*/ 	.byte	0x04, 0x1c
        /*14c2*/ 	.short	(.L_151 - .L_150)


	//   ....[0]....
.L_150:
        /*14c4*/ 	.word	0x0001a860


	//----- nvinfo : EIATTR_MAX_THREADS
	.align		4
.L_151:
        /*14c8*/ 	.byte	0x04, 0x05
        /*14ca*/ 	.short	(.L_153 - .L_152)
.L_152:
        /*14cc*/ 	.word	0x00000200
        /*14d0*/ 	.word	0x00000001
        /*14d4*/ 	.word	0x00000001


	//----- nvinfo : EIATTR_CRS_STACK_SIZE
	.align		4
.L_153:
        /*14d8*/ 	.byte	0x04, 0x1e
        /*14da*/ 	.short	(.L_155 - .L_154)
.L_154:
        /*14dc*/ 	.word	0x00000000


	//----- nvinfo : EIATTR_CBANK_PARAM_SIZE
	.align		4
.L_155:
        /*14e0*/ 	.byte	0x03, 0x19
        /*14e2*/ 	.short	0x0af0


	//----- nvinfo : EIATTR_PARAM_CBANK
	.align		4
        /*14e4*/ 	.byte	0x04, 0x0a
        /*14e6*/ 	.short	(.L_157 - .L_156)
	.align		4
.L_156:
        /*14e8*/ 	.word	index@(.nv.constant0._ZN7cutlass13device_kernelIN5flash11enable_sm90INS1_16FlashAttnFwdSm90INS1_25CollectiveMainloopFwdSm90ILi2EN4cute5tupleIJNS5_1CILi1EEES8_S8_EEENS6_IJNS7_ILi192EEENS7_ILi128EEENS7_ILi96EEEEEELi96ENS_6half_tEfNS_4arch4Sm90ELb0ELb0ELb0ELb1ELb1ELb1ELb0ELb0ELb1ELb1ELb1ELb0EEENS1_21CollectiveEpilogueFwdINS6_IJSA_SC_SB_EEES9_SE_SG_Li384ELb1ELb1ELb1ELb0EEENS1_36VarlenDynamicPersistentTileSchedulerILi192ELi128ELi384ELi128ELb1ELb1ELb1ELb0ELb1ELb1EEEEEEEEEvNT_6ParamsE)
        /*14ec*/ 	.short	0x0210
        /*14ee*/ 	.short	0x0af0


	//----- nvinfo : EIATTR_SW_WAR
	.align		4
.L_157:
        /*14f0*/ 	.byte	0x04, 0x36
        /*14f2*/ 	.short	(.L_159 - .L_158)
.L_158:
        /*14f4*/ 	.word	0x00000008
.L_159:


//--------------------- .nv.info._ZN7cutlass13device_kernelIN5flash11enable_sm90INS1_16FlashAttnFwdSm90INS1_25CollectiveMainloopFwdSm90ILi2EN4cute5tupleIJNS5_1CILi1EEES8_S8_EEENS6_IJNS7_ILi192EEENS7_ILi128EEENS7_ILi96EEEEEELi96ENS_6half_tEfNS_4arch4Sm90ELb0ELb1ELb0ELb0ELb1ELb0ELb0ELb0ELb1ELb1ELb1ELb0EEENS1_21CollectiveEpilogueFwdINS6_IJSA_SC_SB_EEES9_SE_SG_Li384ELb0ELb1ELb1ELb0EEENS1_19SingleTileSchedulerILb0ELb1ELb1ELi192EEEEEEEEEvNT_6ParamsE --------------------------
	.section	.nv.info._ZN7cutlass13device_kernelIN5flash11enable_sm90INS1_16FlashAttnFwdSm90INS1_25CollectiveMainloopFwdSm90ILi2EN4cute5tupleIJNS5_1CILi1EEES8_S8_EEENS6_IJNS7_ILi192EEENS7_ILi128EEENS7_ILi96EEEEEELi96ENS_6half_tEfNS_4arch4Sm90ELb0ELb1ELb0ELb0ELb1ELb0ELb0ELb0ELb1ELb1ELb1ELb0EEENS1_21CollectiveEpilogueFwdINS6_IJSA_SC_SB_EEES9_SE_SG_Li384ELb0ELb1ELb1ELb0EEENS1_19SingleTileSchedulerILb0ELb1ELb1ELi192EEEEEEEEEvNT_6ParamsE,"",@"SHT_CUDA_INFO"
	.sectionflags	@""
	.align	4


	//----- nvinfo : EIATTR_CUDA_API_VERSION
	.align		4
        /*0000*/ 	.byte	0x04, 0x37
        /*0002*/ 	.short	(.L_161 - .L_160)
.L_160:
        /*0004*/ 	.word	0x00000082


	//----- nvinfo : EIATTR_KPARAM_INFO
	.align		4
.L_161:
        /*0008*/ 	.byte	0x04, 0x17
        /*000a*/ 	.short	(.L_163 - .L_162)
.L_162:
        /*000c*/ 	.word	0x00000000
        /*0010*/ 	.short	0x0000
        /*0012*/ 	.short	0x0070
        /*0014*/ 	.byte	0x00, 0xf0, 0x01, 0x28


	//----- nvinfo : EIATTR_SPARSE_MMA_MASK
	.align		4
.L_163:
        /*0018*/ 	.byte	0x03, 0x50
        /*001a*/ 	.short	0x0000


	//----- nvinfo : EIATTR_MAXREG_COUNT
	.align		4
        /*001c*/ 	.byte	0x03, 0x1b
        /*001e*/ 	.short	0x0080


	//----- nvinfo : EIATTR_NUM_BARRIERS
	.align		4
        /*0020*/ 	.byte	0x02, 0x4c
        /*0022*/ 	.byte	0x10
	.zero		1


	//----- nvinfo : EIATTR_EXTERNS
	.align		4
        /*0024*/ 	.byte	0x04, 0x0f
        /*0026*/ 	.short	(.L_165 - .L_164)


	//   ....[0]....
	.align		4
.L_164:
        /*0028*/ 	.word	index@(__assertfail)


	//----- nvinfo : EIATTR_ANNOTATIONS
	.align		4
.L_165:
        /*002c*/ 	.byte	0x04, 0x55
        /*002e*/ 	.short	(.L_167 - .L_166)


	//   ....[0]....
.L_166:
        /*0030*/ 	.word	0x00000001
        /*0034*/ 	.byte	0xb0, 0x08, 0x00, 0x00, 0x01, 0x00, 0x00, 0x00, 0x10, 0x0a, 0x00, 0x00, 0x01, 0x00, 0x00, 0x00
        /*0044*/ 	.byte	0xb0, 0x17, 0x00, 0x00, 0x01, 0x00, 0x00, 0x00, 0xc0, 0xe3, 0x00, 0x00, 0x01, 0x00, 0x00, 0x00
        /*0054*/ 	.byte	0xd0, 0xf6, 0x00, 0x00, 0x01, 0x00, 0x00, 0x00, 0x50, 0x0a, 0x01, 0x00, 0x01, 0x00, 0x00, 0x00
        /*0064*/ 	.byte	0x70, 0x0a, 0x01, 0x00, 0x01, 0x00, 0x00, 0x00, 0xd0, 0x0b, 0x01, 0x00, 0x01, 0x00, 0x00, 0x00
        /*0074*/ 	.byte	0x20, 0x22, 0x01, 0x00, 0x01, 0x00, 0x00, 0x00, 0x40, 0x22, 0x01, 0x00, 0x01, 0x00, 0x00, 0x00
        /*0084*/ 	.byte	0x60, 0x36, 0x01, 0x00


	//----- nvinfo : EIATTR_MERCURY_ISA_VERSION
	.align		4
.L_167:
        /*0088*/ 	.byte	0x03, 0x5f
        /*008a*/ 	.short	0x0101


	//----- nvinfo : EIATTR_INT_WARP_WIDE_INSTR_OFFSETS
	.align		4
        /*008c*/ 	.byte	0x04, 0x31
        /*008e*/ 	.short	(.L_169 - .L_168)


	//   ....[0]....
.L_168:
        /*0090*/ 	.word	0x000000c0


	//   ....[1]....
        /*0094*/ 	.word	0x000000d0


	//   ....[2]....
        /*0098*/ 	.word	0x00000170


	//----- nvinfo : EIATTR_COOP_GROUP_MASK_REGIDS
	.align		4
.L_169:
        /*009c*/ 	.byte	0x04, 0x29
        /*009e*/ 	.short	(.L_171 - .L_170)


	//   ....[0]....
.L_170:
        /*00a0*/ 	.word	0xffffffff


	//   ....[1]....
        /*00a4*/ 	.word	0xffffffff


	//   ....[2]....
        /*00a8*/ 	.word	0xffffffff


	//   ....[3]....
        /*00ac*/ 	.word	0xffffffff


	//   ....[4]....
        /*00b0*/ 	.word	0xffffffff


	//   ....[5]....
        /*00b4*/ 	.word	0xffffffff


	//   ....[6]....
        /*00b8*/ 	.word	0xffffffff


	//   ....[7]....
        /*00bc*/ 	.word	0xffffffff


	//   ....[8]....
        /*00c0*/ 	.word	0xffffffff


	//   ....[9]....
        /*00c4*/ 	.word	0xffffffff


	//   ....[10]....
        /*00c8*/ 	.word	0xffffffff


	//   ....[11]....
        /*00cc*/ 	.word	0xffffffff


	//   ....[12]....
        /*00d0*/ 	.word	0xffffffff


	//   ....[13]....
        /*00d4*/ 	.word	0xffffffff


	//   ....[14]....
        /*00d8*/ 	.word	0xffffffff


	//   ....[15]....
        /*00dc*/ 	.word	0xffffffff


	//   ....[16]....
        /*00e0*/ 	.word	0xffffffff


	//   ....[17]....
        /*00e4*/ 	.word	0xffffffff


	//   ....[18]....
        /*00e8*/ 	.word	0xffffffff


	//   ....[19]....
        /*00ec*/ 	.word	0xffffffff


	//   ....[20]....
        /*00f0*/ 	.word	0xffffffff


	//   ....[21]....
        /*00f4*/ 	.word	0xffffffff


	//   ....[22]....
        /*00f8*/ 	.word	0xffffffff


	//   ....[23]....
        /*00fc*/ 	.word	0xffffffff


	//   ....[24]....
        /*0100*/ 	.word	0xffffffff


	//   ....[25]....
        /*0104*/ 	.word	0xffffffff


	//   ....[26]....
        /*0108*/ 	.word	0xffffffff


	//   ....[27]....
        /*010c*/ 	.word	0xffffffff


	//   ....[28]....
        /*0110*/ 	.word	0xffffffff


	//   ....[29]....
        /*0114*/ 	.word	0xffffffff


	//   ....[30]....
        /*0118*/ 	.word	0xffffffff


	//   ....[31]....
        /*011c*/ 	.word	0xffffffff


	//   ....[32]....
        /*0120*/ 	.word	0xffffffff


	//   ....[33]....
        /*0124*/ 	.word	0xffffffff


	//   ....[34]....
        /*0128*/ 	.word	0xffffffff


	//   ....[35]....
        /*012c*/ 	.word	0xffffffff


	//   ....[36]....
        /*0130*/ 	.word	0xffffffff


	//   ....[37]....
        /*0134*/ 	.word	0xffffffff


	//   ....[38]....
        /*0138*/ 	.word	0xffffffff


	//   ....[39]....
        /*013c*/ 	.word	0xffffffff


	//   ....[40]....
        /*0140*/ 	.word	0xffffffff


	//   ....[41]....
        /*0144*/ 	.word	0xffffffff


	//   ....[42]....
        /*0148*/ 	.word	0xffffffff


	//   ....[43]....
        /*014c*/ 	.word	0xffffffff


	//   ....[44]....
        /*0150*/ 	.word	0xffffffff


	//   ....[45]....
        /*0154*/ 	.word	0xffffffff


	//   ....[46]....
        /*0158*/ 	.word	0xffffffff


	//   ....[47]....
        /*015c*/ 	.word	0xffffffff


	//   ....[48]....
        /*0160*/ 	.word	0xffffffff


	//   ....[49]....
        /*0164*/ 	.word	0xffffffff


	//   ....[50]....
        /*0168*/ 	.word	0xffffffff


	//   ....[51]....
        /*016c*/ 	.word	0xffffffff


	//   ....[52]....
        /*0170*/ 	.word	0xffffffff


	//   ....[53]....
        /*0174*/ 	.word	0xffffffff


	//   ....[54]....
        /*0178*/ 	.word	0xffffffff


	//   ....[55]....
        /*017c*/ 	.word	0xffffffff


	//   ....[56]....
        /*0180*/ 	.word	0xffffffff


	//   ....[57]....
        /*0184*/ 	.word	0xffffffff


	//   ....[58]....
        /*0188*/ 	.word	0xffffffff


	//   ....[59]....
        /*018c*/ 	.word	0xffffffff


	//   ....[60]....
        /*0190*/ 	.word	0xffffffff


	//   ....[61]....
        /*0194*/ 	.word	0xffffffff


	//   ....[62]....
        /*0198*/ 	.word	0xffffffff


	//   ....[63]....
        /*019c*/ 	.word	0xffffffff


	//   ....[64]....
        /*01a0*/ 	.word	0xffffffff


	//   ....[65]....
        /*01a4*/ 	.word	0xffffffff


	//   ....[66]....
        /*01a8*/ 	.word	0xffffffff


	//   ....[67]....
        /*01ac*/ 	.word	0xffffffff


	//   ....[68]....
        /*01b0*/ 	.word	0xffffffff


	//   ....[69]....
        /*01b4*/ 	.word	0xffffffff


	//   ....[70]....
        /*01b8*/ 	.word	0xffffffff


	//   ....[71]....
        /*01bc*/ 	.word	0xffffffff


	//   ....[72]....
        /*01c0*/ 	.word	0xffffffff


	//   ....[73]....
        /*01c4*/ 	.word	0xffffffff


	//   ....[74]....
        /*01c8*/ 	.word	0xffffffff


	//   ....[75]....
        /*01cc*/ 	.word	0xffffffff


	//   ....[76]....
        /*01d0*/ 	.word	0xffffffff


	//   ....[77]....
        /*01d4*/ 	.word	0xffffffff


	//   ....[78]....
        /*01d8*/ 	.word	0xffffffff


	//   ....[79]....
        /*01dc*/ 	.word	0xffffffff


	//   ....[80]....
        /*01e0*/ 	.word	0xffffffff


	//   ....[81]....
        /*01e4*/ 	.word	0xffffffff


	//   ....[82]....
        /*01e8*/ 	.word	0xffffffff


	//   ....[83]....
        /*01ec*/ 	.word	0xffffffff


	//   ....[84]....
        /*01f0*/ 	.word	0xffffffff


	//   ....[85]....
        /*01f4*/ 	.word	0xffffffff


	//   ....[86]....
        /*01f8*/ 	.word	0xffffffff


	//   ....[87]....
        /*01fc*/ 	.word	0xffffffff


	//   ....[88]....
        /*0200*/ 	.word	0xffffffff


	//   ....[89]....
        /*0204*/ 	.word	0xffffffff


	//   ....[90]....
        /*0208*/ 	.word	0xffffffff


	//   ....[91]....
        /*020c*/ 	.word	0x0500000f


	//   ....[92]....
        /*0210*/ 	.word	0x0500000f


	//   ....[93]....
        /*0214*/ 	.word	0x0500000f


	//   ....[94]....
        /*0218*/ 	.word	0x0500000f


	//   ....[95]....
        /*021c*/ 	.word	0x0500000f


	//   ....[96]....
        /*0220*/ 	.word	0x0500000f


	//   ....[97]....
        /*0224*/ 	.word	0x0500000f


	//   ....[98]....
        /*0228*/ 	.word	0x0500000f


	//   ....[99]....
        /*022c*/ 	.word	0x0500000f


	//   ....[100]....
        /*0230*/ 	.word	0x0500000f


	//   ....[101]....
        /*0234*/ 	.word	0x0500000f


	//   ....[102]....
        /*0238*/ 	.word	0x0500000f


	//   ....[103]....
        /*023c*/ 	.word	0x0500000f


	//   ....[104]....
        /*0240*/ 	.word	0x0500000f


	//   ....[105]....
        /*0244*/ 	.word	0x0500000f


	//   ....[106]....
        /*0248*/ 	.word	0x0500000f


	//   ....[107]....
        /*024c*/ 	.word	0x0500000f


	//   ....[108]....
        /*0250*/ 	.word	0x0500000f


	//   ....[109]....
        /*0254*/ 	.word	0x0500000f


	//   ....[110]....
        /*0258*/ 	.word	0x0500000f


	//   ....[111]....
        /*025c*/ 	.word	0x0500000f


	//   ....[112]....
        /*0260*/ 	.word	0x0500000f


	//   ....[113]....
        /*0264*/ 	.word	0x0500000f


	//   ....[114]....
        /*0268*/ 	.word	0x0500000f


	//   ....[115]....
        /*026c*/ 	.word	0x0500000f


	//   ....[116]....
        /*0270*/ 	.word	0x0500000f


	//   ....[117]....
        /*0274*/ 	.word	0x0500000f


	//   ....[118]....
        /*0278*/ 	.word	0x0500000f


	//   ....[119]....
        /*027c*/ 	.word	0x0500000f


	//   ....[120]....
        /*0280*/ 	.word	0x0500000f


	//   ....[121]....
        /*0284*/ 	.word	0x0500000f


	//   ....[122]....
        /*0288*/ 	.word	0x0500000f


	//   ....[123]....
        /*028c*/ 	.word	0x0500000f


	//   ....[124]....
        /*0290*/ 	.word	0x0500000f


	//   ....[125]....
        /*0294*/ 	.word	0x0500000f


	//   ....[126]....
        /*0298*/ 	.word	0x0500000f


	//   ....[127]....
        /*029c*/ 	.word	0x0500000f


	//   ....[128]....
        /*02a0*/ 	.word	0x0500000f


	//   ....[129]....
        /*02a4*/ 	.word	0x0500000f


	//   ....[130]....
        /*02a8*/ 	.word	0x0500000f


	//   ....[131]....
        /*02ac*/ 	.word	0x0500000f


	//   ....[132]....
        /*02b0*/ 	.word	0x0500000f


	//   ....[133]....
        /*02b4*/ 	.word	0x0500000f


	//   ....[134]....
        /*02b8*/ 	.word	0x0500000f


	//   ....[135]....
        /*02bc*/ 	.word	0x0500000f


	//   ....[136]....
        /*02c0*/ 	.word	0x0500000f


	//----- nvinfo : EIATTR_COOP_GROUP_INSTR_OFFSETS
	.align		4
.L_171:
        /*02c4*/ 	.byte	0x04, 0x28
        /*02c6*/ 	.short	(.L_173 - .L_172)


	//   ....[0]....
.L_172:
        /*02c8*/ 	.word	0x00000080


	//   ....[1]....
        /*02cc*/ 	.word	0x00000090


	//   ....[2]....
        /*02d0*/ 	.word	0x000002d0


	//   ....[3]....
        /*02d4*/ 	.word	0x00000430


	//   ....[4]....
        /*02d8*/ 	.word	0x00000550


	//   ....[5]....
        /*02dc*/ 	.word	0x000006b0


	//   ....[6]....
        /*02e0*/ 	.word	0x00001510


	//   ....[7]....
        /*02e4*/ 	.word	0x00001f80


	//   ....[8]....
        /*02e8*/ 	.word	0x00002df0


	//   ....[9]....
        /*02ec*/ 	.word	0x00003590


	//   ....[10]....
        /*02f0*/ 	.word	0x000036a0


	//   ....[11]....
        /*02f4*/ 	.word	0x00003f50


	//   ....[12]....
        /*02f8*/ 	.word	0x00003fc0


	//   ....[13]....
        /*02fc*/ 	.word	0x00004c10


	//   ....[14]....
        /*0300*/ 	.word	0x00005a10


	//   ....[15]....
        /*0304*/ 	.word	0x00005c30


	//   ....[16]....
        /*0308*/ 	.word	0x00006820


	//   ....[17]....
        /*030c*/ 	.word	0x00006920


	//   ....[18]....
        /*0310*/ 	.word	0x00007170


	//   ....[19]....
        /*0314*/ 	.word	0x000071f0


	//   ....[20]....
        /*0318*/ 	.word	0x00008220


	//   ....[21]....
        /*031c*/ 	.word	0x000092c0


	//   ....[22]....
        /*0320*/ 	.word	0x000092d0


	//   ....[23]....
        /*0324*/ 	.word	0x00009300


	//   ....[24]....
        /*0328*/ 	.word	0x00009310


	//   ....[25]....
        /*032c*/ 	.word	0x0000a670


	//   ....[26]....
        /*0330*/ 	.word	0x0000b120


	//   ....[27]....
        /*0334*/ 	.word	0x0000b380


	//   ....[28]....
        /*0338*/ 	.word	0x0000bfc0


	//   ....[29]....
        /*033c*/ 	.word	0x0000c0c0


	//   ....[30]....
        /*0340*/ 	.word	0x0000c920


	//   ....[31]....
        /*0344*/ 	.word	0x0000c9a0


	//   ....[32]....
        /*0348*/ 	.word	0x0000d9d0


	//   ....[33]....
        /*034c*/ 	.word	0x0000db00


	//   ....[34]....
        /*0350*/ 	.word	0x0000db40


	//   ....[35]....
        /*0354*/ 	.word	0x0000dc40


	//   ....[36]....
        /*0358*/ 	.word	0x0000dc50


	//   ....[37]....
        /*035c*/ 	.word	0x0000eb80


	//   ....[38]....
        /*0360*/ 	.word	0x0000ebc0


	//   ....[39]....
        /*0364*/ 	.word	0x0000ec00


	//   ....[40]....
        /*0368*/ 	.word	0x0000ec40


	//   ....[41]....
        /*036c*/ 	.word	0x0000ec60


	//   ....[42]....
        /*0370*/ 	.word	0x0000ec90


	//   ....[43]....
        /*0374*/ 	.word	0x0000f160


	//   ....[44]....
        /*0378*/ 	.word	0x0000f170


	//   ....[45]....
        /*037c*/ 	.word	0x0000fa40


	//   ....[46]....
        /*0380*/ 	.word	0x00011100


	//   ....[47]....
        /*0384*/ 	.word	0x00011110


	//   ....[48]....
        /*0388*/ 	.word	0x00011120


	//   ....[49]....
        /*038c*/ 	.word	0x00011130


	//   ....[50]....
        /*0390*/ 	.word	0x00011150


	//   ....[51]....
        /*0394*/ 	.word	0x00011180


	//   ....[52]....
        /*0398*/ 	.word	0x000111b0


	//   ....[53]....
        /*039c*/ 	.word	0x000111e0


	//   ....[54]....
        /*03a0*/ 	.word	0x00011af0


	//   ....[55]....
        /*03a4*/ 	.word	0x00011b10


	//   ....[56]....
        /*03a8*/ 	.word	0x00011b20


	//   ....[57]....
        /*03ac*/ 	.word	0x00011ba0


	//   ....[58]....
        /*03b0*/ 	.word	0x00011c40


	//   ....[59]....
        /*03b4*/ 	.word	0x00011c50


	//   ....[60]....
        /*03b8*/ 	.word	0x00011cf0


	//   ....[61]....
        /*03bc*/ 	.word	0x00011d20


	//   ....[62]....
        /*03c0*/ 	.word	0x00011d80


	//   ....[63]....
        /*03c4*/ 	.word	0x00011d90


	//   ....[64]....
        /*03c8*/ 	.word	0x00011dc0


	//   ....[65]....
        /*03cc*/ 	.word	0x00011e10


	//   ....[66]....
        /*03d0*/ 	.word	0x00012650


	//   ....[67]....
        /*03d4*/ 	.word	0x00012660


	//   ....[68]....
        /*03d8*/ 	.word	0x00012680


	//   ....[69]....
        /*03dc*/ 	.word	0x00012700


	//   ....[70]....
        /*03e0*/ 	.word	0x00012710


	//   ....[71]....
        /*03e4*/ 	.word	0x00012770


	//   ....[72]....
        /*03e8*/ 	.word	0x000127a0


	//   ....[73]....
        /*03ec*/ 	.word	0x000127e0


	//   ....[74]....
        /*03f0*/ 	.word	0x00012a00


	//   ....[75]....
        /*03f4*/ 	.word	0x00012a20


	//   ....[76]....
        /*03f8*/ 	.word	0x00012a40


	//   ....[77]....
        /*03fc*/ 	.word	0x00012ac0


	//   ....[78]....
        /*0400*/ 	.word	0x00012ae0


	//   ....[79]....
        /*0404*/ 	.word	0x00012b60


	//   ....[80]....
        /*0408*/ 	.word	0x00012b80


	//   ....[81]....
        /*040c*/ 	.word	0x00012b90


	//   ....[82]....
        /*0410*/ 	.word	0x000130c0


	//   ....[83]....
        /*0414*/ 	.word	0x000130f0


	//   ....[84]....
        /*0418*/ 	.word	0x00013120


	//   ....[85]....
        /*041c*/ 	.word	0x00013150


	//   ....[86]....
        /*0420*/ 	.word	0x00013180


	//   ....[87]....
        /*0424*/ 	.word	0x000131b0


	//   ....[88]....
        /*0428*/ 	.word	0x000131d0


	//   ....[89]....
        /*042c*/ 	.word	0x00013270


	//   ....[90]....
        /*0430*/ 	.word	0x000135f0


	//   ....[91]....
        /*0434*/ 	.word	0x00013c30


	//   ....[92]....
        /*0438*/ 	.word	0x00013d20


	//   ....[93]....
        /*043c*/ 	.word	0x00013dc0


	//   ....[94]....
        /*0440*/ 	.word	0x00013e50


	//   ....[95]....
        /*0444*/ 	.word	0x00013f30


	//   ....[96]....
        /*0448*/ 	.word	0x00013fa0


	//   ....[97]....
        /*044c*/ 	.word	0x00014080


	//   ....[98]....
        /*0450*/ 	.word	0x00014130


	//   ....[99]....
        /*0454*/ 	.word	0x00014230


	//   ....[100]....
        /*0458*/ 	.word	0x000142d0


	//   ....[101]....
        /*045c*/ 	.word	0x00014330


	//   ....[102]....
        /*0460*/ 	.word	0x000143e0


	//   ....[103]....
        /*0464*/ 	.word	0x000144b0


	//   ....[104]....
        /*0468*/ 	.word	0x00014540


	//   ....[105]....
        /*046c*/ 	.word	0x00014610


	//   ....[106]....
        /*0470*/ 	.word	0x00014690


	//   ....[107]....
        /*0474*/ 	.word	0x00014750


	//   ....[108]....
        /*0478*/ 	.word	0x000147f0


	//   ....[109]....
        /*047c*/ 	.word	0x000148c0


	//   ....[110]....
        /*0480*/ 	.word	0x00014930


	//   ....[111]....
        /*0484*/ 	.word	0x000149f0


	//   ....[112]....
        /*0488*/ 	.word	0x00014b30


	//   ....[113]....
        /*048c*/ 	.word	0x00014c10


	//   ....[114]....
        /*0490*/ 	.word	0x00014c90


	//   ....[115]....
        /*0494*/ 	.word	0x00014d70


	//   ....[116]....
        /*0498*/ 	.word	0x00014dd0


	//   ....[117]....
        /*049c*/ 	.word	0x00014ea0


	//   ....[118]....
        /*04a0*/ 	.word	0x00014f00


	//   ....[119]....
        /*04a4*/ 	.word	0x00014fe0


	//   ....[120]....
        /*04a8*/ 	.word	0x000150d0


	//   ....[121]....
        /*04ac*/ 	.word	0x00015170


	//   ....[122]....
        /*04b0*/ 	.word	0x000151d0


	//   ....[123]....
        /*04b4*/ 	.word	0x000152c0


	//   ....[124]....
        /*04b8*/ 	.word	0x00015320


	//   ....[125]....
        /*04bc*/ 	.word	0x00015410


	//   ....[126]....
        /*04c0*/ 	.word	0x00015470


	//   ....[127]....
        /*04c4*/ 	.word	0x00015530


	//   ....[128]....
        /*04c8*/ 	.word	0x00015670


	//   ....[129]....
        /*04cc*/ 	.word	0x00015720


	//   ....[130]....
        /*04d0*/ 	.word	0x00015810


	//   ....[131]....
        /*04d4*/ 	.word	0x00015920


	//   ....[132]....
        /*04d8*/ 	.word	0x000159a0


	//   ....[133]....
        /*04dc*/ 	.word	0x00015a90


	//   ....[134]....
        /*04e0*/ 	.word	0x00015b00


	//   ....[135]....
        /*04e4*/ 	.word	0x00015bd0


	//   ....[136]....
        /*04e8*/ 	.word	0x00015ce0


	//----- nvinfo : EIATTR_REG_RECONFIG
	.align		4
.L_173:
        /*04ec*/ 	.byte	0x01, 0x54
	.zero		2


	//----- nvinfo : EIATTR_SYSCALL_OFFSETS
	.align		4
        /*04f0*/ 	.byte	0x04, 0x46
        /*04f2*/ 	.short	(.L_175 - .L_174)


	//   ....[0]....
.L_174:
        /*04f4*/ 	.word	0x00001720


	//   ....[1]....
        /*04f8*/ 	.word	0x00010600


	//   ....[2]....
        /*04fc*/ 	.word	0x00010740


	//   ....[3]....
        /*0500*/ 	.word	0x00010830


	//   ....[4]....
        /*0504*/ 	.word	0x00011620


	//----- nvinfo : EIATTR_MBARRIER_INSTR_OFFSETS
	.align		4
.L_175:
        /*0508*/ 	.byte	0x04, 0x39
        /*050a*/ 	.short	(.L_177 - .L_176)


	//   ....[0]....
.L_176:
        /*050c*/ 	.word	0x00000180
        /*0510*/ 	.word	0x000000ff
        /*0514*/ 	.word	0x0002d800
        /*0518*/ 	.short	0x0100
        /*051a*/ 	.byte	0x08
	.zero		1


	//   ....[1]....
        /*051c*/ 	.word	0x00000190
        /*0520*/ 	.word	0x000000ff
        /*0524*/ 	.word	0x0002d820
        /*0528*/ 	.short	0x0100
        /*052a*/ 	.byte	0x08
	.zero		1


	//   ....[2]....
        /*052c*/ 	.word	0x00000280
        /*0530*/ 	.word	0x000000ff
        /*0534*/ 	.word	0x0002d830
        /*0538*/ 	.short	0x0100
        /*053a*/ 	.byte	0x08
	.zero		1


	//   ....[3]....
        /*053c*/ 	.word	0x00000290
        /*0540*/ 	.word	0x000000ff
        /*0544*/ 	.word	0x0002d840
        /*0548*/ 	.short	0x0100
        /*054a*/ 	.byte	0x08
	.zero		1


	//   ....[4]....
        /*054c*/ 	.word	0x000002a0
        /*0550*/ 	.word	0x000000ff
        /*0554*/ 	.word	0x0002d838
        /*0558*/ 	.short	0x0100
        /*055a*/ 	.byte	0x08
	.zero		1


	//   ....[5]....
        /*055c*/ 	.word	0x000002b0
        /*0560*/ 	.word	0x000000ff
        /*0564*/ 	.word	0x0002d848
        /*0568*/ 	.short	0x0100
        /*056a*/ 	.byte	0x08
	.zero		1


	//   ....[6]....
        /*056c*/ 	.word	0x000003e0
        /*0570*/ 	.word	0x000000ff
        /*0574*/ 	.word	0x0002d850
        /*0578*/ 	.short	0x0100
        /*057a*/ 	.byte	0x08
	.zero		1


	//   ....[7]....
        /*057c*/ 	.word	0x000003f0
        /*0580*/ 	.word	0x000000ff
        /*0584*/ 	.word	0x0002d860
        /*0588*/ 	.short	0x0100
        /*058a*/ 	.byte	0x08
	.zero		1


	//   ....[8]....
        /*058c*/ 	.word	0x00000400
        /*0590*/ 	.word	0x000000ff
        /*0594*/ 	.word	0x0002d858
        /*0598*/ 	.short	0x0100
        /*059a*/ 	.byte	0x08
	.zero		1


	//   ....[9]....
        /*059c*/ 	.word	0x00000410
        /*05a0*/ 	.word	0x000000ff
        /*05a4*/ 	.word	0x0002d868
        /*05a8*/ 	.short	0x0100
        /*05aa*/ 	.byte	0x08
	.zero		1


	//   ....[10]....
        /*05ac*/ 	.word	0x00000500
        /*05b0*/ 	.word	0x000000ff
        /*05b4*/ 	.word	0x0002d870
        /*05b8*/ 	.short	0x0100
        /*05ba*/ 	.byte	0x06
	.zero		1


	//   ....[11]....
        /*05bc*/ 	.word	0x00000510
        /*05c0*/ 	.word	0x000000ff
        /*05c4*/ 	.word	0x0002d880
        /*05c8*/ 	.short	0x0100
        /*05ca*/ 	.byte	0x06
	.zero		1


	//   ....[12]....
        /*05cc*/ 	.word	0x00000520
        /*05d0*/ 	.word	0x000000ff
        /*05d4*/ 	.word	0x0002d878
        /*05d8*/ 	.short	0x0100
        /*05da*/ 	.byte	0x06
	.zero		1


	//   ....[13]....
        /*05dc*/ 	.word	0x00000530
        /*05e0*/ 	.word	0x000000ff
        /*05e4*/ 	.word	0x0002d888
        /*05e8*/ 	.short	0x0100
        /*05ea*/ 	.byte	0x06
	.zero		1


	//   ....[14]....
        /*05ec*/ 	.word	0x00000660
        /*05f0*/ 	.word	0x000000ff
        /*05f4*/ 	.word	0x0002d890
        /*05f8*/ 	.short	0x0100
        /*05fa*/ 	.byte	0x08
	.zero		1


	//   ....[15]....
        /*05fc*/ 	.word	0x00000670
        /*0600*/ 	.word	0x000000ff
        /*0604*/ 	.word	0x0002d8a0
        /*0608*/ 	.short	0x0100
        /*060a*/ 	.byte	0x08
	.zero		1


	//   ....[16]....
        /*060c*/ 	.word	0x00000680
        /*0610*/ 	.word	0x000000ff
        /*0614*/ 	.word	0x0002d898
        /*0618*/ 	.short	0x0100
        /*061a*/ 	.byte	0x08
	.zero		1


	//   ....[17]....
        /*061c*/ 	.word	0x00000690
        /*0620*/ 	.word	0x000000ff
        /*0624*/ 	.word	0x0002d8a8
        /*0628*/ 	.short	0x0100
        /*062a*/ 	.byte	0x08
	.zero		1


	//   ....[18]....
        /*062c*/ 	.word	0x000007d0
        /*0630*/ 	.word	0x000000ff
        /*0634*/ 	.word	0x0002d8b0
        /*0638*/ 	.short	0x0100
        /*063a*/ 	.byte	0x08
	.zero		1


	//   ....[19]....
        /*063c*/ 	.word	0x000007e0
        /*0640*/ 	.word	0x000000ff
        /*0644*/ 	.word	0x0002d8c0
        /*0648*/ 	.short	0x0100
        /*064a*/ 	.byte	0x08
	.zero		1


	//   ....[20]....
        /*064c*/ 	.word	0x000007f0
        /*0650*/ 	.word	0x000000ff
        /*0654*/ 	.word	0x0002d8b8
        /*0658*/ 	.short	0x0100
        /*065a*/ 	.byte	0x08
	.zero		1


	//   ....[21]....
        /*065c*/ 	.word	0x00000800
        /*0660*/ 	.word	0x000000ff
        /*0664*/ 	.word	0x0002d8c8
        /*0668*/ 	.short	0x0100
        /*066a*/ 	.byte	0x08
	.zero		1


	//   ....[22]....
        /*066c*/ 	.word	0x00001750
        /*0670*/ 	.word	0x000000ff
        /*0674*/ 	.word	0x0002d800
        /*0678*/ 	.short	0x010a
        /*067a*/ 	.byte	0x26
	.zero		1


	//   ....[23]....
        /*067c*/ 	.word	0x00001870
        /*0680*/ 	.word	0x000000ff
        /*0684*/ 	.word	0x0002d830
        /*0688*/ 	.short	0x010a
        /*068a*/ 	.byte	0x26
	.zero		1


	//   ....[24]....
        /*068c*/ 	.word	0x000018d0
        /*0690*/ 	.word	0x000000ff
        /*0694*/ 	.word	0x0002d830
        /*0698*/ 	.short	0x010a
        /*069a*/ 	.byte	0x26
	.zero		1


	//   ....[25]....
        /*069c*/ 	.word	0x00002010
        /*06a0*/ 	.word	0x000000ff
        /*06a4*/ 	.word	0x00000000
        /*06a8*/ 	.short	0x0101
        /*06aa*/ 	.byte	0x04
	.zero		1


	//   ....[26]....
        /*06ac*/ 	.word	0x000050e0
        /*06b0*/ 	.word	0x000000ff
        /*06b4*/ 	.word	0x0002d830
        /*06b8*/ 	.short	0x010a
        /*06ba*/ 	.byte	0x04
	.zero		1


	//   ....[27]....
        /*06bc*/ 	.word	0x00005120
        /*06c0*/ 	.word	0x000000ff
        /*06c4*/ 	.word	0x0002d830
        /*06c8*/ 	.short	0x010a
        /*06ca*/ 	.byte	0x04
	.zero		1


	//   ....[28]....
        /*06cc*/ 	.word	0x00005410
        /*06d0*/ 	.word	0x000000ff
        /*06d4*/ 	.word	0x0002d850
        /*06d8*/ 	.short	0x010a
        /*06da*/ 	.byte	0x0a
	.zero		1


	//   ....[29]....
        /*06dc*/ 	.word	0x00005450
        /*06e0*/ 	.word	0x000000ff
        /*06e4*/ 	.word	0x0002d850
        /*06e8*/ 	.short	0x010a
        /*06ea*/ 	.byte	0x0a
	.zero		1


	//   ....[30]....
        /*06ec*/ 	.word	0x000059e0
        /*06f0*/ 	.word	0x000000ff
        /*06f4*/ 	.word	0x00000000
        /*06f8*/ 	.short	0x0101
        /*06fa*/ 	.byte	0x0a
	.zero		1


	//   ....[31]....
        /*06fc*/ 	.word	0x00007db0
        /*0700*/ 	.word	0x000000ff
        /*0704*/ 	.word	0x00000000
        /*0708*/ 	.short	0x0101
        /*070a*/ 	.byte	0x06
	.zero		1


	//   ....[32]....
        /*070c*/ 	.word	0x00008640
        /*0710*/ 	.word	0x000000ff
        /*0714*/ 	.word	0x0002d830
        /*0718*/ 	.short	0x010a
        /*071a*/ 	.byte	0x04
	.zero		1


	//   ....[33]....
        /*071c*/ 	.word	0x00008680
        /*0720*/ 	.word	0x000000ff
        /*0724*/ 	.word	0x0002d830
        /*0728*/ 	.short	0x010a
        /*072a*/ 	.byte	0x04
	.zero		1


	//   ....[34]....
        /*072c*/ 	.word	0x000089a0
        /*0730*/ 	.word	0x000000ff
        /*0734*/ 	.word	0x0002d850
        /*0738*/ 	.short	0x010a
        /*073a*/ 	.byte	0x0e
	.zero		1


	//   ....[35]....
        /*073c*/ 	.word	0x000089e0
        /*0740*/ 	.word	0x000000ff
        /*0744*/ 	.word	0x0002d850
        /*0748*/ 	.short	0x010a
        /*074a*/ 	.byte	0x0e
	.zero		1


	//   ....[36]....
        /*074c*/ 	.word	0x00008fd0
        /*0750*/ 	.word	0x000000ff
        /*0754*/ 	.word	0x00000000
        /*0758*/ 	.short	0x0101
        /*075a*/ 	.byte	0x0e
	.zero		1


	//   ....[37]....
        /*075c*/ 	.word	0x0000a1f0
        /*0760*/ 	.word	0x000000ff
        /*0764*/ 	.word	0x00000000
        /*0768*/ 	.short	0x0101
        /*076a*/ 	.byte	0x0a
	.zero		1


	//   ....[38]....
        /*076c*/ 	.word	0x0000a940
        /*0770*/ 	.word	0x000000ff
        /*0774*/ 	.word	0x0002d830
        /*0778*/ 	.short	0x010a
        /*077a*/ 	.byte	0x0a
	.zero		1


	//   ....[39]....
        /*077c*/ 	.word	0x0000a980
        /*0780*/ 	.word	0x000000ff
        /*0784*/ 	.word	0x0002d830
        /*0788*/ 	.short	0x010a
        /*078a*/ 	.byte	0x0a
	.zero		1


	//   ....[40]....
        /*078c*/ 	.word	0x0000ac20
        /*0790*/ 	.word	0x000000ff
        /*0794*/ 	.word	0x0002d850
        /*0798*/ 	.short	0x010a
        /*079a*/ 	.byte	0x0a
	.zero		1


	//   ....[41]....
        /*079c*/ 	.word	0x0000ac60
        /*07a0*/ 	.word	0x000000ff
        /*07a4*/ 	.word	0x0002d850
        /*07a8*/ 	.short	0x010a
        /*07aa*/ 	.byte	0x0a
	.zero		1


	//   ....[42]....
        /*07ac*/ 	.word	0x0000b0f0
        /*07b0*/ 	.word	0x000000ff
        /*07b4*/ 	.word	0x00000000
        /*07b8*/ 	.short	0x0101
        /*07ba*/ 	.byte	0x0a
	.zero		1


	//   ....[43]....
        /*07bc*/ 	.word	0x0000d540
        /*07c0*/ 	.word	0x000000ff
        /*07c4*/ 	.word	0x00000000
        /*07c8*/ 	.short	0x0101
        /*07ca*/ 	.byte	0x06
	.zero		1


	//   ....[44]....
        /*07cc*/ 	.word	0x0000da50
        /*07d0*/ 	.word	0x000000ff
        /*07d4*/ 	.word	0x0002d850
        /*07d8*/ 	.short	0x010a
        /*07da*/ 	.byte	0x06
	.zero		1


	//   ....[45]....
        /*07dc*/ 	.word	0x0000da90
        /*07e0*/ 	.word	0x000000ff
        /*07e4*/ 	.word	0x0002d850
        /*07e8*/ 	.short	0x010a
        /*07ea*/ 	.byte	0x06
	.zero		1


	//   ....[46]....
        /*07ec*/ 	.word	0x0000e270
        /*07f0*/ 	.word	0x000000ff
        /*07f4*/ 	.word	0x00000000
        /*07f8*/ 	.short	0x0101
        /*07fa*/ 	.byte	0x06
	.zero		1


	//   ....[47]....
        /*07fc*/ 	.word	0x0000ec80
        /*0800*/ 	.word	0x000000ff
        /*0804*/ 	.word	0x00000000
        /*0808*/ 	.short	0x0101
        /*080a*/ 	.byte	0x04
	.zero		1


	//   ....[48]....
        /*080c*/ 	.word	0x00010d20
        /*0810*/ 	.word	0x000000ff
        /*0814*/ 	.word	0x0002d840
        /*0818*/ 	.short	0x010a
        /*081a*/ 	.byte	0x2f
	.zero		1


	//   ....[49]....
        /*081c*/ 	.word	0x000113e0
        /*0820*/ 	.word	0x000000ff
        /*0824*/ 	.word	0x0002d830
        /*0828*/ 	.short	0x0107
        /*082a*/ 	.byte	0x2f
	.zero		1


	//   ....[50]....
        /*082c*/ 	.word	0x00011450
        /*0830*/ 	.word	0x000000ff
        /*0834*/ 	.word	0x0002d830
        /*0838*/ 	.short	0x0101
        /*083a*/ 	.byte	0x2f
	.zero		1


	//   ....[51]....
        /*083c*/ 	.word	0x00011f60
        /*0840*/ 	.word	0x000000ff
        /*0844*/ 	.word	0x0002d800
        /*0848*/ 	.short	0x0107
        /*084a*/ 	.byte	0x2f
	.zero		1


	//   ....[52]....
        /*084c*/ 	.word	0x00011fc0
        /*0850*/ 	.word	0x000000ff
        /*0854*/ 	.word	0x0002d800
        /*0858*/ 	.short	0x0101
        /*085a*/ 	.byte	0x2f
	.zero		1


	//   ....[53]....
        /*085c*/ 	.word	0x00011ff0
        /*0860*/ 	.word	0x000000ff
        /*0864*/ 	.word	0x0002d820
        /*0868*/ 	.short	0x010a
        /*086a*/ 	.byte	0x2f
	.zero		1


	//   ....[54]....
        /*086c*/ 	.word	0x00012420
        /*0870*/ 	.word	0x00000007
        /*0874*/ 	.word	0x0002d840
        /*0878*/ 	.short	0x010a
        /*087a*/ 	.byte	0x3f
	.zero		1


	//   ....[55]....
        /*087c*/ 	.word	0x00012890
        /*0880*/ 	.word	0x00000007
        /*0884*/ 	.word	0x0002d830
        /*0888*/ 	.short	0x0107
        /*088a*/ 	.byte	0x3f
	.zero		1


	//   ....[56]....
        /*088c*/ 	.word	0x00012940
        /*0890*/ 	.word	0x00000007
        /*0894*/ 	.word	0x0002d830
        /*0898*/ 	.short	0x0101
        /*089a*/ 	.byte	0x3f
	.zero		1


	//   ....[57]....
        /*089c*/ 	.word	0x000129a0
        /*08a0*/ 	.word	0x00000007
        /*08a4*/ 	.word	0x0002d860
        /*08a8*/ 	.short	0x010a
        /*08aa*/ 	.byte	0x3f
	.zero		1


	//   ....[58]....
        /*08ac*/ 	.word	0x00012d00
        /*08b0*/ 	.word	0x00000007
        /*08b4*/ 	.word	0x0002d850
        /*08b8*/ 	.short	0x0107
        /*08ba*/ 	.byte	0x3f
	.zero		1


	//   ....[59]....
        /*08bc*/ 	.word	0x00012e50
        /*08c0*/ 	.word	0x00000007
        /*08c4*/ 	.word	0x0002d850
        /*08c8*/ 	.short	0x0101
        /*08ca*/ 	.byte	0x3f
	.zero		1


	//   ....[60]....
        /*08cc*/ 	.word	0x00012ff0
        /*08d0*/ 	.word	0x00000000
        /*08d4*/ 	.word	0x0002d860
        /*08d8*/ 	.short	0x010a
        /*08da*/ 	.byte	0x3f
	.zero		1


	//   ....[61]....
        /*08dc*/ 	.word	0x00013430
        /*08e0*/ 	.word	0x00000000
        /*08e4*/ 	.word	0x0002d850
        /*08e8*/ 	.short	0x0107
        /*08ea*/ 	.byte	0x3f
	.zero		1


	//   ....[62]....
        /*08ec*/ 	.word	0x000134f0
        /*08f0*/ 	.word	0x00000000
        /*08f4*/ 	.word	0x0002d850
        /*08f8*/ 	.short	0x0101
        /*08fa*/ 	.byte	0x3f
	.zero		1


	//   ....[63]....
        /*08fc*/ 	.word	0x00013580
        /*0900*/ 	.word	0x00000007
        /*0904*/ 	.word	0x0002d820
        /*0908*/ 	.short	0x010a
        /*090a*/ 	.byte	0x3f
	.zero		1


	//   ....[64]....
        /*090c*/ 	.word	0x00013700
        /*0910*/ 	.word	0x00000005
        /*0914*/ 	.word	0x0002d840
        /*0918*/ 	.short	0x010a
        /*091a*/ 	.byte	0x3f
	.zero		1


	//   ....[65]....
        /*091c*/ 	.word	0x000137a0
        /*0920*/ 	.word	0x00000003
        /*0924*/ 	.word	0x0002d840
        /*0928*/ 	.short	0x010a
        /*092a*/ 	.byte	0x3f
	.zero		1


	//   ....[66]....
        /*092c*/ 	.word	0x000137e0
        /*0930*/ 	.word	0x00000005
        /*0934*/ 	.word	0x0002d860
        /*0938*/ 	.short	0x010a
        /*093a*/ 	.byte	0x3f
	.zero		1


	//   ....[67]....
        /*093c*/ 	.word	0x00013820
        /*0940*/ 	.word	0x00000003
        /*0944*/ 	.word	0x0002d860
        /*0948*/ 	.short	0x010a
        /*094a*/ 	.byte	0x3f
	.zero		1


	//   ....[68]....
        /*094c*/ 	.word	0x00013890
        /*0950*/ 	.word	0x00000004
        /*0954*/ 	.word	0x0002d800
        /*0958*/ 	.short	0x010a
        /*095a*/ 	.byte	0x3f
	.zero		1


	//   ....[69]....
        /*095c*/ 	.word	0x000138f0
        /*0960*/ 	.word	0x00000006
        /*0964*/ 	.word	0x0002d830
        /*0968*/ 	.short	0x010a
        /*096a*/ 	.byte	0x3f
	.zero		1


	//   ....[70]....
        /*096c*/ 	.word	0x00013950
        /*0970*/ 	.word	0x0000000f
        /*0974*/ 	.word	0x0002d830
        /*0978*/ 	.short	0x010a
        /*097a*/ 	.byte	0x3f
	.zero		1


	//   ....[71]....
        /*097c*/ 	.word	0x000139b0
        /*0980*/ 	.word	0x0000000f
        /*0984*/ 	.word	0x0002d850
        /*0988*/ 	.short	0x010a
        /*098a*/ 	.byte	0x3f
	.zero		1


	//   ....[72]....
        /*098c*/ 	.word	0x00013a10
        /*0990*/ 	.word	0x0000000f
        /*0994*/ 	.word	0x0002d830
        /*0998*/ 	.short	0x010a
        /*099a*/ 	.byte	0x3f
	.zero		1


	//   ....[73]....
        /*099c*/ 	.word	0x00013a70
        /*09a0*/ 	.word	0x0000000f
        /*09a4*/ 	.word	0x0002d850
        /*09a8*/ 	.short	0x010a
        /*09aa*/ 	.byte	0x3f
	.zero		1


	//   ....[74]....
        /*09ac*/ 	.word	0x00013ad0
        /*09b0*/ 	.word	0x0000000d
        /*09b4*/ 	.word	0x0002d830
        /*09b8*/ 	.short	0x010a
        /*09ba*/ 	.byte	0x3f
	.zero		1


	//   ....[75]....
        /*09bc*/ 	.word	0x00013b30
        /*09c0*/ 	.word	0x0000000d
        /*09c4*/ 	.word	0x0002d850
        /*09c8*/ 	.short	0x010a
        /*09ca*/ 	.byte	0x3f
	.zero		1


	//   ....[76]....
        /*09cc*/ 	.word	0x00013b90
        /*09d0*/ 	.word	0x00000005
        /*09d4*/ 	.word	0x0002d850
        /*09d8*/ 	.short	0x010a
        /*09da*/ 	.byte	0x3f
	.zero		1


	//   ....[77]....
        /*09dc*/ 	.word	0x00013c70
        /*09e0*/ 	.word	0x00000003
        /*09e4*/ 	.word	0x0002d840
        /*09e8*/ 	.short	0x010a
        /*09ea*/ 	.byte	0x3f
	.zero		1


	//   ....[78]....
        /*09ec*/ 	.word	0x00014a30
        /*09f0*/ 	.word	0x00000003
        /*09f4*/ 	.word	0x0002d820
        /*09f8*/ 	.short	0x010a
        /*09fa*/ 	.byte	0x3f
	.zero		1


	//   ....[79]....
        /*09fc*/ 	.word	0x00014a80
        /*0a00*/ 	.word	0x00000007
        /*0a04*/ 	.word	0x0002d840
        /*0a08*/ 	.short	0x010a
        /*0a0a*/ 	.byte	0x3f
	.zero		1


	//   ....[80]....
        /*0a0c*/ 	.word	0x00015020
        /*0a10*/ 	.word	0x00000007
        /*0a14*/ 	.word	0x0002d860
        /*0a18*/ 	.short	0x010a
        /*0a1a*/ 	.byte	0x3f
	.zero		1


	//   ....[81]....
        /*0a1c*/ 	.word	0x000155c0
        /*0a20*/ 	.word	0x00000000
        /*0a24*/ 	.word	0x0002d860
        /*0a28*/ 	.short	0x010a
        /*0a2a*/ 	.byte	0x3f
	.zero		1


	//   ....[82]....
        /*0a2c*/ 	.word	0x00015c00
        /*0a30*/ 	.word	0x00000007
        /*0a34*/ 	.word	0x0002d820
        /*0a38*/ 	.short	0x010a
        /*0a3a*/ 	.byte	0x3f
	.zero		1


	//   ....[83]....
        /*0a3c*/ 	.word	0x00015da0
        /*0a40*/ 	.word	0x00000005
        /*0a44*/ 	.word	0x0002d840
        /*0a48*/ 	.short	0x010a
        /*0a4a*/ 	.byte	0x3f
	.zero		1


	//   ....[84]....
        /*0a4c*/ 	.word	0x00015df0
        /*0a50*/ 	.word	0x00000003
        /*0a54*/ 	.word	0x0002d840
        /*0a58*/ 	.short	0x010a
        /*0a5a*/ 	.byte	0x3f
	.zero		1


	//   ....[85]....
        /*0a5c*/ 	.word	0x00015e40
        /*0a60*/ 	.word	0x00000005
        /*0a64*/ 	.word	0x0002d860
        /*0a68*/ 	.short	0x010a
        /*0a6a*/ 	.byte	0x3f
	.zero		1


	//----- nvinfo : EIATTR_NUM_MBARRIERS
	.align		4
.L_177:
        /*0a6c*/ 	.byte	0x03, 0x38
        /*0a6e*/ 	.short	0x0016


	//----- nvinfo : EIATTR_EXIT_INSTR_OFFSETS
	.align		4
        /*0a70*/ 	.byte	0x04, 0x1c
        /*0a72*/ 	.short	(.L_179 - .L_178)


	//   ....[0]....
.L_178:
        /*0a74*/ 	.word	0x00013870


	//----- nvinfo : EIATTR_MAX_THREADS
	.align		4
.L_179:
        /*0a78*/ 	.byte	0x04, 0x05
        /*0a7a*/ 	.short	(.L_181 - .L_180)
.L_180:
        /*0a7c*/ 	.word	0x00000200
        /*0a80*/ 	.word	0x00000001
        /*0a84*/ 	.word	0x00000001


	//----- nvinfo : EIATTR_CRS_STACK_SIZE
	.align		4
.L_181:
        /*0a88*/ 	.byte	0x04, 0x1e
        /*0a8a*/ 	.short	(.L_183 - .L_182)
.L_182:
        /*0a8c*/ 	.word	0x00000000


	//----- nvinfo : EIATTR_CBANK_PARAM_SIZE
	.align		4
.L_183:
        /*0a90*/ 	.byte	0x03, 0x19
        /*0a92*/ 	.short	0x0a70


	//----- nvinfo : EIATTR_PARAM_CBANK
	.align		4
        /*0a94*/ 	.byte	0x04, 0x0a
        /*0a96*/ 	.short	(.L_185 - .L_184)
	.align		4
.L_184:
        /*0a98*/ 	.word	index@(.nv.constant0._ZN7cutlass13device_kernelIN5flash11enable_sm90INS1_16FlashAttnFwdSm90INS1_25CollectiveMainloopFwdSm90ILi2EN4cute5tupleIJNS5_1CILi1EEES8_S8_EEENS6_IJNS7_ILi192EEENS7_ILi128EEENS7_ILi96EEEEEELi96ENS_6half_tEfNS_4arch4Sm90ELb0ELb1ELb0ELb0ELb1ELb0ELb0ELb0ELb1ELb1ELb1ELb0EEENS1_21CollectiveEpilogueFwdINS6_IJSA_SC_SB_EEES9_SE_SG_Li384ELb0ELb1ELb1ELb0EEENS1_19SingleTileSchedulerILb0ELb1ELb1ELi192EEEEEEEEEvNT_6ParamsE)
        /*0a9c*/ 	.short	0x0210
        /*0a9e*/ 	.short	0x0a70


	//----- nvinfo : EIATTR_SW_WAR
	.align		4
.L_185:
        /*0aa0*/ 	.byte	0x04, 0x36
        /*0aa2*/ 	.short	(.L_187 - .L_186)
.L_186:
        /*0aa4*/ 	.word	0x00000008
.L_187:


//--------------------- .nv.info._ZN7cutlass13device_kernelIN5flash11enable_sm90INS1_16FlashAttnFwdSm90INS1_25CollectiveMainloopFwdSm90ILi2EN4cute5tupleIJNS5_1CILi1EEES8_S8_EEENS6_IJNS7_ILi192EEENS7_ILi128EEENS7_ILi96EEEEEELi96ENS_6half_tEfNS_4arch4Sm90ELb0ELb1ELb0ELb1ELb1ELb0ELb0ELb0ELb1ELb1ELb1ELb0EEENS1_21CollectiveEpilogueFwdINS6_IJSA_SC_SB_EEES9_SE_SG_Li384ELb1ELb1ELb1ELb0EEENS1_36VarlenDynamicPersistentTileSchedulerILi192ELi128ELi384ELi128ELb1ELb1ELb1ELb1ELb0ELb1EEEEEEEEEvNT_6ParamsE --------------------------
	.section	.nv.info._ZN7cutlass13device_kernelIN5flash11enable_sm90INS1_16FlashAttnFwdSm90INS1_25CollectiveMainloopFwdSm90ILi2EN4cute5tupleIJNS5_1CILi1EEES8_S8_EEENS6_IJNS7_ILi192EEENS7_ILi128EEENS7_ILi96EEEEEELi96ENS_6half_tEfNS_4arch4Sm90ELb0ELb1ELb0ELb1ELb1ELb0ELb0ELb0ELb1ELb1ELb1ELb0EEENS1_21CollectiveEpilogueFwdINS6_IJSA_SC_SB_EEES9_SE_SG_Li384ELb1ELb1ELb1ELb0EEENS1_36VarlenDynamicPersistentTileSchedulerILi192ELi128ELi384ELi128ELb1ELb1ELb1ELb1ELb0ELb1EEEEEEEEEvNT_6ParamsE,"",@"SHT_CUDA_INFO"
	.sectionflags	@""
	.align	4


	//----- nvinfo : EIATTR_CUDA_API_VERSION
	.align		4
        /*0000*/ 	.byte	0x04, 0x37
        /*0002*/ 	.short	(.L_189 - .L_188)
.L_188:
        /*0004*/ 	.word	0x00000082


	//----- nvinfo : EIATTR_KPARAM_INFO
	.align		4
.L_189:
        /*0008*/ 	.byte	0x04, 0x17
        /*000a*/ 	.short	(.L_191 - .L_190)
.L_190:
        /*000c*/ 	.word	0x00000000
        /*0010*/ 	.short	0x0000
        /*0012*/ 	.short	0x0070
        /*0014*/ 	.byte	0x00, 0xf0, 0x01, 0x2a


	//----- nvinfo : EIATTR_SPARSE_MMA_MASK
	.align		4
.L_191:
        /*0018*/ 	.byte	0x03, 0x50
        /*001a*/ 	.short	0x0000


	//----- nvinfo : EIATTR_MAXREG_COUNT
	.align		4
        /*001c*/ 	.byte	0x03, 0x1b
        /*001e*/ 	.short	0x0080


	//----- nvinfo : EIATTR_NUM_BARRIERS
	.align		4
        /*0020*/ 	.byte	0x02, 0x4c
        /*0022*/ 	.byte	0x10
	.zero		1


	//----- nvinfo : EIATTR_EXTERNS
	.align		4
        /*0024*/ 	.byte	0x04, 0x0f
        /*0026*/ 	.short	(.L_193 - .L_192)


	//   ....[0]....
	.align		4
.L_192:
        /*0028*/ 	.word	index@(__assertfail)


	//----- nvinfo : EIATTR_ANNOTATIONS
	.align		4
.L_193:
        /*002c*/ 	.byte	0x04, 0x55
        /*002e*/ 	.short	(.L_195 - .L_194)


	//   ....[0]....
.L_194:
        /* <DEDUP_REMOVED lines=19> */
        /*0154*/ 	.byte	0x50, 0x75, 0x01, 0x00, 0x01, 0x00, 0x00, 0x00, 0x00, 0x83, 0x01, 0x00


	//----- nvinfo : EIATTR_MERCURY_ISA_VERSION
	.align		4
.L_195:
        /*0160*/ 	.byte	0x03, 0x5f
        /*0162*/ 	.short	0x0101


	//----- nvinfo : EIATTR_UNUSED_LOAD_BYTE_OFFSET
	.align		4
        /*0164*/ 	.byte	0x04, 0x44
        /*0166*/ 	.short	(.L_197 - .L_196)


	//   ....[0]....
.L_196:
        /*0168*/ 	.word	0x00000980
        /*016c*/ 	.word	0x0000fff0


	//   ....[1]....
        /*0170*/ 	.word	0x0000ebb0
        /*0174*/ 	.word	0x0000fff0


	//----- nvinfo : EIATTR_INT_WARP_WIDE_INSTR_OFFSETS
	.align		4
.L_197:
        /*0178*/ 	.byte	0x04, 0x31
        /*017a*/ 	.short	(.L_199 - .L_198)


	//   ....[0]....
.L_198:
        /*017c*/ 	.word	0x000000c0


	//   ....[1]....
        /*0180*/ 	.word	0x000000d0


	//   ....[2]....
        /*0184*/ 	.word	0x00000170


	//   ....[3]....
        /*0188*/ 	.word	0x000130e0


	//   ....[4]....
        /*018c*/ 	.word	0x00013170


	//   ....[5]....
        /*0190*/ 	.word	0x00015e10


	//   ....[6]....
        /*0194*/ 	.word	0x00015ea0


	//----- nvinfo : EIATTR_COOP_GROUP_MASK_REGIDS
	.align		4
.L_199:
        /*0198*/ 	.byte	0x04, 0x29
        /*019a*/ 	.short	(.L_201 - .L_200)


	//   ....[0]....
.L_200:
        /*019c*/ 	.word	0xffffffff


	//   ....[1]....
        /*01a0*/ 	.word	0xffffffff


	//   ....[2]....
        /*01a4*/ 	.word	0xffffffff


	//   ....[3]....
        /*01a8*/ 	.word	0xffffffff


	//   ....[4]....
        /*01ac*/ 	.word	0xffffffff


	//   ....[5]....
        /*01b0*/ 	.word	0xffffffff


	//   ....[6]....
        /*01b4*/ 	.word	0xffffffff


	//   ....[7]....
        /*01b8*/ 	.word	0xffffffff


	//   ....[8]....
        /*01bc*/ 	.word	0xffffffff


	//   ....[9]....
        /*01c0*/ 	.word	0xffffffff


	//   ....[10]....
        /*01c4*/ 	.word	0xffffffff


	//   ....[11]....
        /*01c8*/ 	.word	0xffffffff


	//   ....[12]....
        /*01cc*/ 	.word	0xffffffff


	//   ....[13]....
        /*01d0*/ 	.word	0xffffffff


	//   ....[14]....
        /*01d4*/ 	.word	0xffffffff


	//   ....[15]....
        /*01d8*/ 	.word	0xffffffff


	//   ....[16]....
        /*01dc*/ 	.word	0xffffffff


	//   ....[17]....
        /*01e0*/ 	.word	0xffffffff


	//   ....[18]....
        /*01e4*/ 	.word	0xffffffff


	//   ....[19]....
        /*01e8*/ 	.word	0xffffffff


	//   ....[20]....
        /*01ec*/ 	.word	0xffffffff


	//   ....[21]....
        /*01f0*/ 	.word	0xffffffff


	//   ....[22]....
        /*01f4*/ 	.word	0xffffffff


	//   ....[23]....
        /*01f8*/ 	.word	0xffffffff


	//   ....[24]....
        /*01fc*/ 	.word	0xffffffff


	//   ....[25]....
        /*0200*/ 	.word	0xffffffff


	//   ....[26]....
        /*0204*/ 	.word	0xffffffff


	//   ....[27]....
        /*0208*/ 	.word	0xffffffff


	//   ....[28]....
        /*020c*/ 	.word	0xffffffff


	//   ....[29]....
        /*0210*/ 	.word	0xffffffff


	//   ....[30]....
        /*0214*/ 	.word	0xffffffff


	//   ....[31]....
        /*0218*/ 	.word	0xffffffff


	//   ....[32]....
        /*021c*/ 	.word	0xffffffff


	//   ....[33]....
        /*0220*/ 	.word	0xffffffff


	//   ....[34]....
        /*0224*/ 	.word	0xffffffff


	//   ....[35]....
        /*0228*/ 	.word	0xffffffff


	//   ....[36]....
        /*022c*/ 	.word	0xffffffff


	//   ....[37]....
        /*0230*/ 	.word	0xffffffff


	//   ....[38]....
        /*0234*/ 	.word	0xffffffff


	//   ....[39]....
        /*0238*/ 	.word	0xffffffff


	//   ....[40]....
        /*023c*/ 	.word	0xffffffff


	//   ....[41]....
        /*0240*/ 	.word	0xffffffff


	//   ....[42]....
        /*0244*/ 	.word	0xffffffff


	//   ....[43]....
        /*0248*/ 	.word	0xffffffff


	//   ....[44]....
        /*024c*/ 	.word	0xffffffff


	//   ....[45]....
        /*0250*/ 	.word	0xffffffff


	//   ....[46]....
        /*0254*/ 	.word	0xffffffff


	//   ....[47]....
        /*0258*/ 	.word	0xffffffff


	//   ....[48]....
        /*025c*/ 	.word	0xffffffff


	//   ....[49]....
        /*0260*/ 	.word	0xffffffff


	//   ....[50]....
        /*0264*/ 	.word	0xffffffff


	//   ....[51]....
        /*0268*/ 	.word	0xffffffff


	//   ....[52]....
        /*026c*/ 	.word	0xffffffff


	//   ....[53]....
        /*0270*/ 	.word	0xffffffff


	//   ....[54]....
        /*0274*/ 	.word	0xffffffff


	//   ....[55]....
        /*0278*/ 	.word	0xffffffff


	//   ....[56]....
        /*027c*/ 	.word	0xffffffff


	//   ....[57]....
        /*0280*/ 	.word	0xffffffff


	//   ....[58]....
        /*0284*/ 	.word	0xffffffff


	//   ....[59]....
        /*0288*/ 	.word	0xffffffff


	//   ....[60]....
        /*028c*/ 	.word	0xffffffff


	//   ....[61]....
        /*0290*/ 	.word	0xffffffff


	//   ....[62]....
        /*0294*/ 	.word	0xffffffff


	//   ....[63]....
        /*0298*/ 	.word	0xffffffff


	//   ....[64]....
        /*029c*/ 	.word	0xffffffff


	//   ....[65]....
        /*02a0*/ 	.word	0xffffffff


	//   ....[66]....
        /*02a4*/ 	.word	0xffffffff


	//   ....[67]....
        /*02a8*/ 	.word	0xffffffff


	//   ....[68]....
        /*02ac*/ 	.word	0xffffffff


	//   ....[69]....
        /*02b0*/ 	.word	0xffffffff


	//   ....[70]....
        /*02b4*/ 	.word	0xffffffff


	//   ....[71]....
        /*02b8*/ 	.word	0xffffffff


	//   ....[72]....
        /*02bc*/ 	.word	0xffffffff


	//   ....[73]....
        /*02c0*/ 	.word	0xffffffff


	//   ....[74]....
        /*02c4*/ 	.word	0xffffffff


	//   ....[75]....
        /*02c8*/ 	.word	0xffffffff


	//   ....[76]....
        /*02cc*/ 	.word	0xffffffff


	//   ....[77]....
        /*02d0*/ 	.word	0xffffffff


	//   ....[78]....
        /*02d4*/ 	.word	0xffffffff


	//   ....[79]....
        /*02d8*/ 	.word	0xffffffff


	//   ....[80]....
        /*02dc*/ 	.word	0xffffffff


	//   ....[81]....
        /*02e0*/ 	.word	0xffffffff


	//   ....[82]....
        /*02e4*/ 	.word	0xffffffff


	//   ....[83]....
        /*02e8*/ 	.word	0xffffffff


	//   ....[84]....
        /*02ec*/ 	.word	0xffffffff


	//   ....[85]....
        /*02f0*/ 	.word	0xffffffff


	//   ....[86]....
        /*02f4*/ 	.word	0xffffffff


	//   ....[87]....
        /*02f8*/ 	.word	0xffffffff


	//   ....[88]....
        /*02fc*/ 	.word	0xffffffff


	//   ....[89]....
        /*0300*/ 	.word	0xffffffff


	//   ....[90]....
        /*0304*/ 	.word	0xffffffff


	//   ....[91]....
        /*0308*/ 	.word	0xffffffff


	//   ....[92]....
        /*030c*/ 	.word	0xffffffff


	//   ....[93]....
        /*0310*/ 	.word	0xffffffff


	//   ....[94]....
        /*0314*/ 	.word	0xffffffff


	//   ....[95]....
        /*0318*/ 	.word	0xffffffff


	//   ....[96]....
        /*031c*/ 	.word	0xffffffff


	//   ....[97]....
        /*0320*/ 	.word	0xffffffff


	//   ....[98]....
        /*0324*/ 	.word	0xffffffff


	//   ....[99]....
        /*0328*/ 	.word	0xffffffff


	//   ....[100]....
        /*032c*/ 	.word	0xffffffff


	//   ....[101]....
        /*0330*/ 	.word	0xffffffff


	//   ....[102]....
        /*0334*/ 	.word	0xffffffff


	//   ....[103]....
        /*0338*/ 	.word	0xffffffff


	//   ....[104]....
        /*033c*/ 	.word	0xffffffff


	//   ....[105]....
        /*0340*/ 	.word	0xffffffff


	//   ....[106]....
        /*0344*/ 	.word	0xffffffff


	//   ....[107]....
        /*0348*/ 	.word	0xffffffff


	//   ....[108]....
        /*034c*/ 	.word	0xffffffff


	//   ....[109]....
        /*0350*/ 	.word	0xffffffff


	//   ....[110]....
        /*0354*/ 	.word	0xffffffff


	//   ....[111]....
        /*0358*/ 	.word	0xffffffff


	//   ....[112]....
        /*035c*/ 	.word	0xffffffff


	//   ....[113]....
        /*0360*/ 	.word	0xffffffff


	//   ....[114]....
        /*0364*/ 	.word	0xffffffff


	//   ....[115]....
        /*0368*/ 	.word	0xffffffff


	//   ....[116]....
        /*036c*/ 	.word	0xffffffff


	//   ....[117]....
        /*0370*/ 	.word	0xffffffff


	//   ....[118]....
        /*0374*/ 	.word	0xffffffff


	//   ....[119]....
        /*0378*/ 	.word	0xffffffff


	//   ....[120]....
        /*037c*/ 	.word	0xffffffff


	//   ....[121]....
        /*0380*/ 	.word	0xffffffff


	//   ....[122]....
        /*0384*/ 	.word	0xffffffff


	//   ....[123]....
        /*0388*/ 	.word	0xffffffff


	//   ....[124]....
        /*038c*/ 	.word	0xffffffff


	//   ....[125]....
        /*0390*/ 	.word	0xffffffff


	//   ....[126]....
        /*0394*/ 	.word	0xffffffff


	//   ....[127]....
        /*0398*/ 	.word	0xffffffff


	//   ....[128]....
        /*039c*/ 	.word	0xffffffff


	//   ....[129]....
        /*03a0*/ 	.word	0xffffffff


	//   ....[130]....
        /*03a4*/ 	.word	0xffffffff


	//   ....[131]....
        /*03a8*/ 	.word	0xffffffff


	//   ....[132]....
        /*03ac*/ 	.word	0xffffffff


	//   ....[133]....
        /*03b0*/ 	.word	0x0500000f


	//   ....[134]....
        /*03b4*/ 	.word	0x0500000f


	//   ....[135]....
        /*03b8*/ 	.word	0x0500000f


	//   ....[136]....
        /*03bc*/ 	.word	0x0500000f


	//   ....[137]....
        /*03c0*/ 	.word	0x0500000f


	//   ....[138]....
        /*03c4*/ 	.word	0x0500000f


	//   ....[139]....
        /*03c8*/ 	.word	0x0500000f


	//   ....[140]....
        /*03cc*/ 	.word	0x0500000f


	//   ....[141]....
        /*03d0*/ 	.word	0x0500000f


	//   ....[142]....
        /*03d4*/ 	.word	0x0500000f


	//   ....[143]....
        /*03d8*/ 	.word	0x0500000f


	//   ....[144]....
        /*03dc*/ 	.word	0x0500000f


	//   ....[145]....
        /*03e0*/ 	.word	0x0500000f


	//   ....[146]....
        /*03e4*/ 	.word	0x0500000f


	//   ....[147]....
        /*03e8*/ 	.word	0x0500000f


	//   ....[148]....
        /*03ec*/ 	.word	0x0500000f


	//   ....[149]....
        /*03f0*/ 	.word	0x0500000f


	//   ....[150]....
        /*03f4*/ 	.word	0x0500000f


	//   ....[151]....
        /*03f8*/ 	.word	0x0500000f


	//   ....[152]....
        /*03fc*/ 	.word	0x0500000f


	//   ....[153]....
        /*0400*/ 	.word	0x0500000f


	//   ....[154]....
        /*0404*/ 	.word	0x0500000f


	//   ....[155]....
        /*0408*/ 	.word	0x0500000f


	//   ....[156]....
        /*040c*/ 	.word	0x0500000f


	//   ....[157]....
        /*0410*/ 	.word	0x0500000f


	//   ....[158]....
        /*0414*/ 	.word	0x0500000f


	//   ....[159]....
        /*0418*/ 	.word	0x0500000f


	//   ....[160]....
        /*041c*/ 	.word	0x0500000f


	//   ....[161]....
        /*0420*/ 	.word	0x0500000f


	//   ....[162]....
        /*0424*/ 	.word	0x0500000f


	//   ....[163]....
        /*0428*/ 	.word	0x0500000f


	//   ....[164]....
        /*042c*/ 	.word	0x0500000f


	//   ....[165]....
        /*0430*/ 	.word	0x0500000f


	//   ....[166]....
        /*0434*/ 	.word	0x0500000f


	//   ....[167]....
        /*0438*/ 	.word	0x0500000f


	//   ....[168]....
        /*043c*/ 	.word	0x0500000f


	//   ....[169]....
        /*0440*/ 	.word	0x0500000f


	//   ....[170]....
        /*0444*/ 	.word	0x0500000f


	//   ....[171]....
        /*0448*/ 	.word	0x0500000f


	//   ....[172]....
        /*044c*/ 	.word	0x0500000f


	//   ....[173]....
        /*0450*/ 	.word	0x0500000f


	//   ....[174]....
        /*0454*/ 	.word	0x0500000f


	//   ....[175]....
        /*0458*/ 	.word	0x0500000f


	//   ....[176]....
        /*045c*/ 	.word	0x0500000f


	//   ....[177]....
        /*0460*/ 	.word	0x0500000f


	//   ....[178]....
        /*0464*/ 	.word	0x0500000f


	//   ....[179]....
        /*0468*/ 	.word	0x0500000f


	//   ....[180]....
        /*046c*/ 	.word	0x0500000f


	//   ....[181]....
        /*0470*/ 	.word	0x0500000f


	//   ....[182]....
        /*0474*/ 	.word	0x0500000f


	//   ....[183]....
        /*0478*/ 	.word	0x0500000f


	//   ....[184]....
        /*047c*/ 	.word	0x0500000f


	//   ....[185]....
        /*0480*/ 	.word	0x0500000f


	//   ....[186]....
        /*0484*/ 	.word	0x0500000f


	//   ....[187]....
        /*0488*/ 	.word	0x0500000f


	//   ....[188]....
        /*048c*/ 	.word	0x0500000f


	//   ....[189]....
        /*0490*/ 	.word	0x0500000f


	//   ....[190]....
        /*0494*/ 	.word	0x0500000f


	//   ....[191]....
        /*0498*/ 	.word	0x0500000f


	//   ....[192]....
        /*049c*/ 	.word	0x0500000f


	//   ....[193]....
        /*04a0*/ 	.word	0x0500000f


	//   ....[194]....
        /*04a4*/ 	.word	0x0500000f


	//   ....[195]....
        /*04a8*/ 	.word	0x0500000f


	//   ....[196]....
        /*04ac*/ 	.word	0x0500000f


	//----- nvinfo : EIATTR_COOP_GROUP_INSTR_OFFSETS
	.align		4
.L_201:
        /*04b0*/ 	.byte	0x04, 0x28
        /*04b2*/ 	.short	(.L_203 - .L_202)


	//   ....[0]....
.L_202:
        /*04b4*/ 	.word	0x00000080


	//   ....[1]....
        /*04b8*/ 	.word	0x00000090


	//   ....[2]....
        /*04bc*/ 	.word	0x000002d0


	//   ....[3]....
        /*04c0*/ 	.word	0x00000430


	//   ....[4]....
        /*04c4*/ 	.word	0x00000550


	//   ....[5]....
        /*04c8*/ 	.word	0x000006b0


	//   ....[6]....
        /*04cc*/ 	.word	0x00001e90


	//   ....[7]....
        /*04d0*/ 	.word	0x00002630


	//   ....[8]....
        /*04d4*/ 	.word	0x00002870


	//   ....[9]....
        /*04d8*/ 	.word	0x00003be0


	//   ....[10]....
        /*04dc*/ 	.word	0x00003cf0


	//   ....[11]....
        /*04e0*/ 	.word	0x00004530


	//   ....[12]....
        /*04e4*/ 	.word	0x000045a0


	//   ....[13]....
        /*04e8*/ 	.word	0x00005160


	//   ....[14]....
        /*04ec*/ 	.word	0x00005ef0


	//   ....[15]....
        /*04f0*/ 	.word	0x00006120


	//   ....[16]....
        /*04f4*/ 	.word	0x00007070


	//   ....[17]....
        /*04f8*/ 	.word	0x00007160


	//   ....[18]....
        /*04fc*/ 	.word	0x000078d0


	//   ....[19]....
        /*0500*/ 	.word	0x00007930


	//   ....[20]....
        /*0504*/ 	.word	0x00008930


	//   ....[21]....
        /*0508*/ 	.word	0x00009710


	//   ....[22]....
        /*050c*/ 	.word	0x00009730


	//   ....[23]....
        /*0510*/ 	.word	0x00009950


	//   ....[24]....
        /*0514*/ 	.word	0x00009980


	//   ....[25]....
        /*0518*/ 	.word	0x0000acb0


	//   ....[26]....
        /*051c*/ 	.word	0x0000b700


	//   ....[27]....
        /*0520*/ 	.word	0x0000b930


	//   ....[28]....
        /*0524*/ 	.word	0x0000c880


	//   ....[29]....
        /*0528*/ 	.word	0x0000c970


	//   ....[30]....
        /*052c*/ 	.word	0x0000d0e0


	//   ....[31]....
        /*0530*/ 	.word	0x0000d140


	//   ....[32]....
        /*0534*/ 	.word	0x0000e140


	//   ....[33]....
        /*0538*/ 	.word	0x0000e250


	//   ....[34]....
        /*053c*/ 	.word	0x0000e2b0


	//   ....[35]....
        /*0540*/ 	.word	0x0000e370


	//   ....[36]....
        /*0544*/ 	.word	0x0000e3a0


	//   ....[37]....
        /*0548*/ 	.word	0x0000f5e0


	//   ....[38]....
        /*054c*/ 	.word	0x0000f600


	//   ....[39]....
        /*0550*/ 	.word	0x0000f610


	//   ....[40]....
        /*0554*/ 	.word	0x0000f620


	//   ....[41]....
        /*0558*/ 	.word	0x0000fc40


	//   ....[42]....
        /*055c*/ 	.word	0x0000fc60


	//   ....[43]....
        /*0560*/ 	.word	0x0000fd90


	//   ....[44]....
        /*0564*/ 	.word	0x0000fdb0


	//   ....[45]....
        /*0568*/ 	.word	0x00010220


	//   ....[46]....
        /*056c*/ 	.word	0x00010230


	//   ....[47]....
        /*0570*/ 	.word	0x00010570


	//   ....[48]....
        /*0574*/ 	.word	0x00010580


	//   ....[49]....
        /*0578*/ 	.word	0x000111c0


	//   ....[50]....
        /*057c*/ 	.word	0x000111d0


	//   ....[51]....
        /*0580*/ 	.word	0x000112d0


	//   ....[52]....
        /*0584*/ 	.word	0x000112f0


	//   ....[53]....
        /*0588*/ 	.word	0x00011480


	//   ....[54]....
        /*058c*/ 	.word	0x00011680


	//   ....[55]....
        /*0590*/ 	.word	0x000116b0


	//   ....[56]....
        /*0594*/ 	.word	0x000116e0


	//   ....[57]....
        /*0598*/ 	.word	0x00011710


	//   ....[58]....
        /*059c*/ 	.word	0x00011740


	//   ....[59]....
        /*05a0*/ 	.word	0x00011770


	//   ....[60]....
        /*05a4*/ 	.word	0x000118d0


	//   ....[61]....
        /*05a8*/ 	.word	0x00011900


	//   ....[62]....
        /*05ac*/ 	.word	0x00011930


	//   ....[63]....
        /*05b0*/ 	.word	0x00011960


	//   ....[64]....
        /*05b4*/ 	.word	0x00011990


	//   ....[65]....
        /*05b8*/ 	.word	0x000119c0


	//   ....[66]....
        /*05bc*/ 	.word	0x00011a50


	//   ....[67]....
        /*05c0*/ 	.word	0x00011a80


	//   ....[68]....
        /*05c4*/ 	.word	0x00011a90


	//   ....[69]....
        /*05c8*/ 	.word	0x00011ad0


	//   ....[70]....
        /*05cc*/ 	.word	0x00013d40


	//   ....[71]....
        /*05d0*/ 	.word	0x00013d60


	//   ....[72]....
        /*05d4*/ 	.word	0x00013e10


	//   ....[73]....
        /*05d8*/ 	.word	0x00013e30


	//   ....[74]....
        /*05dc*/ 	.word	0x00013ed0


	//   ....[75]....
        /*05e0*/ 	.word	0x00013ef0


	//   ....[76]....
        /*05e4*/ 	.word	0x00013f00


	//   ....[77]....
        /*05e8*/ 	.word	0x00013f10


	//   ....[78]....
        /*05ec*/ 	.word	0x00014890


	//   ....[79]....
        /*05f0*/ 	.word	0x000148a0


	//   ....[80]....
        /*05f4*/ 	.word	0x00014900


	//   ....[81]....
        /*05f8*/ 	.word	0x00014940


	//   ....[82]....
        /*05fc*/ 	.word	0x000149a0


	//   ....[83]....
        /*0600*/ 	.word	0x000149e0


	//   ....[84]....
        /*0604*/ 	.word	0x000149f0


	//   ....[85]....
        /*0608*/ 	.word	0x00014a10


	//   ....[86]....
        /*060c*/ 	.word	0x00014af0


	//   ....[87]....
        /*0610*/ 	.word	0x00014b30


	//   ....[88]....
        /*0614*/ 	.word	0x00014b40


	//   ....[89]....
        /*0618*/ 	.word	0x00014b60


	//   ....[90]....
        /*061c*/ 	.word	0x000153f0


	//   ....[91]....
        /*0620*/ 	.word	0x00015400


	//   ....[92]....
        /*0624*/ 	.word	0x00015420


	//   ....[93]....
        /*0628*/ 	.word	0x000154a0


	//   ....[94]....
        /*062c*/ 	.word	0x000154b0


	//   ....[95]....
        /*0630*/ 	.word	0x00015510


	//   ....[96]....
        /*0634*/ 	.word	0x00015540


	//   ....[97]....
        /*0638*/ 	.word	0x00015580


	//   ....[98]....
        /*063c*/ 	.word	0x00015870


	//   ....[99]....
        /*0640*/ 	.word	0x00015890


	//   ....[100]....
        /*0644*/ 	.word	0x00015930


	//   ....[101]....
        /*0648*/ 	.word	0x00015940


	//   ....[102]....
        /*064c*/ 	.word	0x000159d0


	//   ....[103]....
        /*0650*/ 	.word	0x000159e0


	//   ....[104]....
        /*0654*/ 	.word	0x000159f0


	//   ....[105]....
        /*0658*/ 	.word	0x00015a80


	//   ....[106]....
        /*065c*/ 	.word	0x00016090


	//   ....[107]....
        /*0660*/ 	.word	0x000160a0


	//   ....[108]....
        /*0664*/ 	.word	0x00016130


	//   ....[109]....
        /*0668*/ 	.word	0x000161d0


	//   ....[110]....
        /*066c*/ 	.word	0x000161f0


	//   ....[111]....
        /*0670*/ 	.word	0x00016270


	//   ....[112]....
        /*0674*/ 	.word	0x00016290


	//   ....[113]....
        /*0678*/ 	.word	0x000162a0


	//   ....[114]....
        /*067c*/ 	.word	0x000166d0


	//   ....[115]....
        /*0680*/ 	.word	0x00016700


	//   ....[116]....
        /*0684*/ 	.word	0x00016760


	//   ....[117]....
        /*0688*/ 	.word	0x00016790


	//   ....[118]....
        /*068c*/ 	.word	0x000167c0


	//   ....[119]....
        /*0690*/ 	.word	0x000167f0


	//   ....[120]....
        /*0694*/ 	.word	0x00016820


	//   ....[121]....
        /*0698*/ 	.word	0x00016850


	//   ....[122]....
        /*069c*/ 	.word	0x000169f0


	//   ....[123]....
        /*06a0*/ 	.word	0x00016a20


	//   ....[124]....
        /*06a4*/ 	.word	0x00016a50


	//   ....[125]....
        /*06a8*/ 	.word	0x00016a80


	//   ....[126]....
        /*06ac*/ 	.word	0x00016ab0


	//   ....[127]....
        /*06b0*/ 	.word	0x00016ae0


	//   ....[128]....
        /*06b4*/ 	.word	0x00016ba0


	//   ....[129]....
        /*06b8*/ 	.word	0x00016bc0


	//   ....[130]....
        /*06bc*/ 	.word	0x00016be0


	//   ....[131]....
        /*06c0*/ 	.word	0x00016c40


	//   ....[132]....
        /*06c4*/ 	.word	0x00017670


	//   ....[133]....
        /*06c8*/ 	.word	0x00017cd0


	//   ....[134]....
        /*06cc*/ 	.word	0x00017dc0


	//   ....[135]....
        /*06d0*/ 	.word	0x00017e60


	//   ....[136]....
        /*06d4*/ 	.word	0x00017ec0


	//   ....[137]....
        /*06d8*/ 	.word	0x00017fd0


	//   ....[138]....
        /*06dc*/ 	.word	0x00018040


	//   ....[139]....
        /*06e0*/ 	.word	0x00018150


	//   ....[140]....
        /*06e4*/ 	.word	0x000181c0


	//   ....[141]....
        /*06e8*/ 	.word	0x00018260


	//   ....[142]....
        /*06ec*/ 	.word	0x00018380


	//   ....[143]....
        /*06f0*/ 	.word	0x000183e0


	//   ....[144]....
        /*06f4*/ 	.word	0x00018440


	//   ....[145]....
        /*06f8*/ 	.word	0x00018550


	//   ....[146]....
        /*06fc*/ 	.word	0x000185b0


	//   ....[147]....
        /*0700*/ 	.word	0x000186b0


	//   ....[148]....
        /*0704*/ 	.word	0x00018710


	//   ....[149]....
        /*0708*/ 	.word	0x00018810


	//   ....[150]....
        /*070c*/ 	.word	0x00018870


	//   ....[151]....
        /*0710*/ 	.word	0x00018980


	//   ....[152]....
        /*0714*/ 	.word	0x000189e0


	//   ....[153]....
        /*0718*/ 	.word	0x00018ac0


	//   ....[154]....
        /*071c*/ 	.word	0x00018c00


	//   ....[155]....
        /*0720*/ 	.word	0x00018ce0


	//   ....[156]....
        /*0724*/ 	.word	0x00018d60


	//   ....[157]....
        /*0728*/ 	.word	0x00018e40


	//   ....[158]....
        /*072c*/ 	.word	0x00018ea0


	//   ....[159]....
        /*0730*/ 	.word	0x00018f70


	//   ....[160]....
        /*0734*/ 	.word	0x00018fd0


	//   ....[161]....
        /*0738*/ 	.word	0x000190b0


	//   ....[162]....
        /*073c*/ 	.word	0x000191a0


	//   ....[163]....
        /*0740*/ 	.word	0x00019240


	//   ....[164]....
        /*0744*/ 	.word	0x000192a0


	//   ....[165]....
        /*0748*/ 	.word	0x000193a0


	//   ....[166]....
        /*074c*/ 	.word	0x00019400


	//   ....[167]....
        /*0750*/ 	.word	0x00019500


	//   ....[168]....
        /*0754*/ 	.word	0x00019560


	//   ....[169]....
        /*0758*/ 	.word	0x00019630


	//   ....[170]....
        /*075c*/ 	.word	0x00019780


	//   ....[171]....
        /*0760*/ 	.word	0x00019830


	//   ....[172]....
        /*0764*/ 	.word	0x00019940


	//   ....[173]....
        /*0768*/ 	.word	0x00019a20


	//   ....[174]....
        /*076c*/ 	.word	0x00019a80


	//   ....[175]....
        /*0770*/ 	.word	0x00019b70


	//   ....[176]....
        /*0774*/ 	.word	0x00019bd0


	//   ....[177]....
        /*0778*/ 	.word	0x00019cb0


	//   ....[178]....
        /*077c*/ 	.word	0x00019d40


	//   ....[179]....
        /*0780*/ 	.word	0x00019de0


	//   ....[180]....
        /*0784*/ 	.word	0x00019f50


	//   ....[181]....
        /*0788*/ 	.word	0x00019fc0


	//   ....[182]....
        /*078c*/ 	.word	0x0001a030


	//   ....[183]....
        /*0790*/ 	.word	0x0001a0a0


	//   ....[184]....
        /*0794*/ 	.word	0x0001a110


	//   ....[185]....
        /*0798*/ 	.word	0x0001a190


	//   ....[186]....
        /*079c*/ 	.word	0x0001a210


	//   ....[187]....
        /*07a0*/ 	.word	0x0001a2a0


	//   ....[188]....
        /*07a4*/ 	.word	0x0001a310


	//   ....[189]....
        /*07a8*/ 	.word	0x0001a380


	//   ....[190]....
        /*07ac*/ 	.word	0x0001a3f0


	//   ....[191]....
        /*07b0*/ 	.word	0x0001a470


	//   ....[192]....
        /*07b4*/ 	.word	0x0001a4e0


	//   ....[193]....
        /*07b8*/ 	.word	0x0001a590


	//   ....[194]....
        /*07bc*/ 	.word	0x0001a5e0


	//   ....[195]....
        /*07c0*/ 	.word	0x0001a670


	//   ....[196]....
        /*07c4*/ 	.word	0x0001a7a0


	//----- nvinfo : EIATTR_REG_RECONFIG
	.align		4
.L_203:
        /*07c8*/ 	.byte	0x01, 0x54
	.zero		2


	//----- nvinfo : EIATTR_SYSCALL_OFFSETS
	.align		4
        /*07cc*/ 	.byte	0x04, 0x46
        /*07ce*/ 	.short	(.L_205 - .L_204)


	//   ....[0]....
.L_204:
        /*07d0*/ 	.word	0x00002080


	//   ....[1]....
        /*07d4*/ 	.word	0x000132d0


	//   ....[2]....
        /*07d8*/ 	.word	0x00013420


	//   ....[3]....
        /*07dc*/ 	.word	0x00013510


	//   ....[4]....
        /*07e0*/ 	.word	0x00014300


	//----- nvinfo : EIATTR_MBARRIER_INSTR_OFFSETS
	.align		4
.L_205:
        /*07e4*/ 	.byte	0x04, 0x39
        /*07e6*/ 	.short	(.L_207 - .L_206)


	//   ....[0]....
.L_206:
        /*07e8*/ 	.word	0x00000180
        /*07ec*/ 	.word	0x000000ff
        /*07f0*/ 	.word	0x0002d800
        /*07f4*/ 	.short	0x0100
        /*07f6*/ 	.byte	0x08
	.zero		1


	//   ....[1]....
        /*07f8*/ 	.word	0x00000190
        /*07fc*/ 	.word	0x000000ff
        /*0800*/ 	.word	0x0002d820
        /*0804*/ 	.short	0x0100
        /*0806*/ 	.byte	0x08
	.zero		1


	//   ....[2]....
        /*0808*/ 	.word	0x00000280
        /*080c*/ 	.word	0x000000ff
        /*0810*/ 	.word	0x0002d830
        /*0814*/ 	.short	0x0100
        /*0816*/ 	.byte	0x08
	.zero		1


	//   ....[3]....
        /*0818*/ 	.word	0x00000290
        /*081c*/ 	.word	0x000000ff
        /*0820*/ 	.word	0x0002d840
        /*0824*/ 	.short	0x0100
        /*0826*/ 	.byte	0x08
	.zero		1


	//   ....[4]....
        /*0828*/ 	.word	0x000002a0
        /*082c*/ 	.word	0x000000ff
        /*0830*/ 	.word	0x0002d838
        /*0834*/ 	.short	0x0100
        /*0836*/ 	.byte	0x08
	.zero		1


	//   ....[5]....
        /*0838*/ 	.word	0x000002b0
        /*083c*/ 	.word	0x000000ff
        /*0840*/ 	.word	0x0002d848
        /*0844*/ 	.short	0x0100
        /*0846*/ 	.byte	0x08
	.zero		1


	//   ....[6]....
        /*0848*/ 	.word	0x000003e0
        /*084c*/ 	.word	0x000000ff
        /*0850*/ 	.word	0x0002d850
        /*0854*/ 	.short	0x0100
        /*0856*/ 	.byte	0x08
	.zero		1


	//   ....[7]....
        /*0858*/ 	.word	0x000003f0
        /*085c*/ 	.word	0x000000ff
        /*0860*/ 	.word	0x0002d860
        /*0864*/ 	.short	0x0100
        /*0866*/ 	.byte	0x08
	.zero		1


	//   ....[8]....
        /*0868*/ 	.word	0x00000400
        /*086c*/ 	.word	0x000000ff
        /*0870*/ 	.word	0x0002d858
        /*0874*/ 	.short	0x0100
        /*0876*/ 	.byte	0x08
	.zero		1


	//   ....[9]....
        /*0878*/ 	.word	0x00000410
        /*087c*/ 	.word	0x000000ff
        /*0880*/ 	.word	0x0002d868
        /*0884*/ 	.short	0x0100
        /*0886*/ 	.byte	0x08
	.zero		1


	//   ....[10]....
        /*0888*/ 	.word	0x00000500
        /*088c*/ 	.word	0x000000ff
        /*0890*/ 	.word	0x0002d870
        /*0894*/ 	.short	0x0100
        /*0896*/ 	.byte	0x06
	.zero		1


	//   ....[11]....
        /*0898*/ 	.word	0x00000510
        /*089c*/ 	.word	0x000000ff
        /*08a0*/ 	.word	0x0002d880
        /*08a4*/ 	.short	0x0100
        /*08a6*/ 	.byte	0x06
	.zero		1


	//   ....[12]....
        /*08a8*/ 	.word	0x00000520
        /*08ac*/ 	.word	0x000000ff
        /*08b0*/ 	.word	0x0002d878
        /*08b4*/ 	.short	0x0100
        /*08b6*/ 	.byte	0x06
	.zero		1


	//   ....[13]....
        /*08b8*/ 	.word	0x00000530
        /*08bc*/ 	.word	0x000000ff
        /*08c0*/ 	.word	0x0002d888
        /*08c4*/ 	.short	0x0100
        /*08c6*/ 	.byte	0x06
	.zero		1


	//   ....[14]....
        /*08c8*/ 	.word	0x00000660
        /*08cc*/ 	.word	0x000000ff
        /*08d0*/ 	.word	0x0002d890
        /*08d4*/ 	.short	0x0100
        /*08d6*/ 	.byte	0x08
	.zero		1


	//   ....[15]....
        /*08d8*/ 	.word	0x00000670
        /*08dc*/ 	.word	0x000000ff
        /*08e0*/ 	.word	0x0002d8a0
        /*08e4*/ 	.short	0x0100
        /*08e6*/ 	.byte	0x08
	.zero		1


	//   ....[16]....
        /*08e8*/ 	.word	0x00000680
        /*08ec*/ 	.word	0x000000ff
        /*08f0*/ 	.word	0x0002d898
        /*08f4*/ 	.short	0x0100
        /*08f6*/ 	.byte	0x08
	.zero		1


	//   ....[17]....
        /*08f8*/ 	.word	0x00000690
        /*08fc*/ 	.word	0x000000ff
        /*0900*/ 	.word	0x0002d8a8
        /*0904*/ 	.short	0x0100
        /*0906*/ 	.byte	0x08
	.zero		1


	//   ....[18]....
        /*0908*/ 	.word	0x000007d0
        /*090c*/ 	.word	0x000000ff
        /*0910*/ 	.word	0x0002d8b0
        /*0914*/ 	.short	0x0100
        /*0916*/ 	.byte	0x08
	.zero		1


	//   ....[19]....
        /*0918*/ 	.word	0x000007e0
        /*091c*/ 	.word	0x000000ff
        /*0920*/ 	.word	0x0002d8c0
        /*0924*/ 	.short	0x0100
        /*0926*/ 	.byte	0x08
	.zero		1


	//   ....[20]....
        /*0928*/ 	.word	0x000007f0
        /*092c*/ 	.word	0x000000ff
        /*0930*/ 	.word	0x0002d8b8
        /*0934*/ 	.short	0x0100
        /*0936*/ 	.byte	0x08
	.zero		1


	//   ....[21]....
        /*0938*/ 	.word	0x00000800
        /*093c*/ 	.word	0x000000ff
        /*0940*/ 	.word	0x0002d8c8
        /*0944*/ 	.short	0x0100
        /*0946*/ 	.byte	0x08
	.zero		1


	//   ....[22]....
        /*0948*/ 	.word	0x00002100
        /*094c*/ 	.word	0x000000ff
        /*0950*/ 	.word	0x0002d800
        /*0954*/ 	.short	0x010a
        /*0956*/ 	.byte	0x29
	.zero		1


	//   ....[23]....
        /*0958*/ 	.word	0x00002180
        /*095c*/ 	.word	0x00000003
        /*0960*/ 	.word	0x0002d830
        /*0964*/ 	.short	0x010a
        /*0966*/ 	.byte	0x3f
	.zero		1


	//   ....[24]....
        /*0968*/ 	.word	0x000021c0
        /*096c*/ 	.word	0x00000003
        /*0970*/ 	.word	0x0002d830
        /*0974*/ 	.short	0x010a
        /*0976*/ 	.byte	0x3f
	.zero		1


	//   ....[25]....
        /*0978*/ 	.word	0x00002620
        /*097c*/ 	.word	0x000000ff
        /*0980*/ 	.word	0x00000000
        /*0984*/ 	.short	0x0101
        /*0986*/ 	.byte	0x06
	.zero		1


	//   ....[26]....
        /*0988*/ 	.word	0x00005600
        /*098c*/ 	.word	0x000000ff
        /*0990*/ 	.word	0x0002d830
        /*0994*/ 	.short	0x010a
        /*0996*/ 	.byte	0x06
	.zero		1


	//   ....[27]....
        /*0998*/ 	.word	0x00005640
        /*099c*/ 	.word	0x000000ff
        /*09a0*/ 	.word	0x0002d830
        /*09a4*/ 	.short	0x010a
        /*09a6*/ 	.byte	0x06
	.zero		1


	//   ....[28]....
        /*09a8*/ 	.word	0x00005910
        /*09ac*/ 	.word	0x000000ff
        /*09b0*/ 	.word	0x0002d850
        /*09b4*/ 	.short	0x010a
        /*09b6*/ 	.byte	0x06
	.zero		1


	//   ....[29]....
        /*09b8*/ 	.word	0x00005950
        /*09bc*/ 	.word	0x000000ff
        /*09c0*/ 	.word	0x0002d850
        /*09c4*/ 	.short	0x010a
        /*09c6*/ 	.byte	0x06
	.zero		1


	//   ....[30]....
        /*09c8*/ 	.word	0x00005f40
        /*09cc*/ 	.word	0x000000ff
        /*09d0*/ 	.word	0x00000000
        /*09d4*/ 	.short	0x0101
        /*09d6*/ 	.byte	0x06
	.zero		1


	//   ....[31]....
        /*09d8*/ 	.word	0x000083d0
        /*09dc*/ 	.word	0x000000ff
        /*09e0*/ 	.word	0x00000000
        /*09e4*/ 	.short	0x0101
        /*09e6*/ 	.byte	0x06
	.zero		1


	//   ....[32]....
        /*09e8*/ 	.word	0x00008d00
        /*09ec*/ 	.word	0x000000ff
        /*09f0*/ 	.word	0x0002d830
        /*09f4*/ 	.short	0x010a
        /*09f6*/ 	.byte	0x06
	.zero		1


	//   ....[33]....
        /*09f8*/ 	.word	0x00008d40
        /*09fc*/ 	.word	0x000000ff
        /*0a00*/ 	.word	0x0002d830
        /*0a04*/ 	.short	0x010a
        /*0a06*/ 	.byte	0x06
	.zero		1


	//   ....[34]....
        /*0a08*/ 	.word	0x00009010
        /*0a0c*/ 	.word	0x000000ff
        /*0a10*/ 	.word	0x0002d850
        /*0a14*/ 	.short	0x010a
        /*0a16*/ 	.byte	0x06
	.zero		1


	//   ....[35]....
        /*0a18*/ 	.word	0x00009050
        /*0a1c*/ 	.word	0x000000ff
        /*0a20*/ 	.word	0x0002d850
        /*0a24*/ 	.short	0x010a
        /*0a26*/ 	.byte	0x06
	.zero		1


	//   ....[36]....
        /*0a28*/ 	.word	0x00009550
        /*0a2c*/ 	.word	0x000000ff
        /*0a30*/ 	.word	0x00000000
        /*0a34*/ 	.short	0x0101
        /*0a36*/ 	.byte	0x06
	.zero		1


	//   ....[37]....
        /*0a38*/ 	.word	0x0000a750
        /*0a3c*/ 	.word	0x000000ff
        /*0a40*/ 	.word	0x00000000
        /*0a44*/ 	.short	0x0101
        /*0a46*/ 	.byte	0x06
	.zero		1


	//   ....[38]....
        /*0a48*/ 	.word	0x0000ae50
        /*0a4c*/ 	.word	0x000000ff
        /*0a50*/ 	.word	0x0002d830
        /*0a54*/ 	.short	0x010a
        /*0a56*/ 	.byte	0x06
	.zero		1


	//   ....[39]....
        /*0a58*/ 	.word	0x0000ae90
        /*0a5c*/ 	.word	0x000000ff
        /*0a60*/ 	.word	0x0002d830
        /*0a64*/ 	.short	0x010a
        /*0a66*/ 	.byte	0x06
	.zero		1


	//   ....[40]....
        /*0a68*/ 	.word	0x0000b160
        /*0a6c*/ 	.word	0x000000ff
        /*0a70*/ 	.word	0x0002d850
        /*0a74*/ 	.short	0x010a
        /*0a76*/ 	.byte	0x06
	.zero		1


	//   ....[41]....
        /*0a78*/ 	.word	0x0000b1a0
        /*0a7c*/ 	.word	0x000000ff
        /*0a80*/ 	.word	0x0002d850
        /*0a84*/ 	.short	0x010a
        /*0a86*/ 	.byte	0x06
	.zero		1


	//   ....[42]....
        /*0a88*/ 	.word	0x0000b750
        /*0a8c*/ 	.word	0x000000ff
        /*0a90*/ 	.word	0x00000000
        /*0a94*/ 	.short	0x0101
        /*0a96*/ 	.byte	0x06
	.zero		1


	//   ....[43]....
        /*0a98*/ 	.word	0x0000dbe0
        /*0a9c*/ 	.word	0x000000ff
        /*0aa0*/ 	.word	0x00000000
        /*0aa4*/ 	.short	0x0101
        /*0aa6*/ 	.byte	0x06
	.zero		1


	//   ....[44]....
        /*0aa8*/ 	.word	0x0000e1c0
        /*0aac*/ 	.word	0x000000ff
        /*0ab0*/ 	.word	0x0002d850
        /*0ab4*/ 	.short	0x010a
        /*0ab6*/ 	.byte	0x08
	.zero		1


	//   ....[45]....
        /*0ab8*/ 	.word	0x0000e200
        /*0abc*/ 	.word	0x000000ff
        /*0ac0*/ 	.word	0x0002d850
        /*0ac4*/ 	.short	0x010a
        /*0ac6*/ 	.byte	0x08
	.zero		1


	//   ....[46]....
        /*0ac8*/ 	.word	0x0000e890
        /*0acc*/ 	.word	0x000000ff
        /*0ad0*/ 	.word	0x00000000
        /*0ad4*/ 	.short	0x0101
        /*0ad6*/ 	.byte	0x08
	.zero		1


	//   ....[47]....
        /*0ad8*/ 	.word	0x0000fc70
        /*0adc*/ 	.word	0x000000ff
        /*0ae0*/ 	.word	0x00000000
        /*0ae4*/ 	.short	0x0101
        /*0ae6*/ 	.byte	0x04
	.zero		1


	//   ....[48]....
        /*0ae8*/ 	.word	0x00010130
        /*0aec*/ 	.word	0x000000ff
        /*0af0*/ 	.word	0x00000000
        /*0af4*/ 	.short	0x0101
        /*0af6*/ 	.byte	0x04
	.zero		1


	//   ....[49]....
        /*0af8*/ 	.word	0x00013ac0
        /*0afc*/ 	.word	0x00000004
        /*0b00*/ 	.word	0x0002d840
        /*0b04*/ 	.short	0x010a
        /*0b06*/ 	.byte	0x3f
	.zero		1


	//   ....[50]....
        /*0b08*/ 	.word	0x00014050
        /*0b0c*/ 	.word	0x00000004
        /*0b10*/ 	.word	0x0002d830
        /*0b14*/ 	.short	0x0107
        /*0b16*/ 	.byte	0x3f
	.zero		1


	//   ....[51]....
        /*0b18*/ 	.word	0x00014120
        /*0b1c*/ 	.word	0x00000004
        /*0b20*/ 	.word	0x0002d830
        /*0b24*/ 	.short	0x0101
        /*0b26*/ 	.byte	0x3f
	.zero		1


	//   ....[52]....
        /*0b28*/ 	.word	0x00014ca0
        /*0b2c*/ 	.word	0x00000011
        /*0b30*/ 	.word	0x0002d800
        /*0b34*/ 	.short	0x0107
        /*0b36*/ 	.byte	0x3f
	.zero		1


	//   ....[53]....
        /*0b38*/ 	.word	0x00014d90
        /*0b3c*/ 	.word	0x00000011
        /*0b40*/ 	.word	0x0002d800
        /*0b44*/ 	.short	0x0101
        /*0b46*/ 	.byte	0x3f
	.zero		1


	//   ....[54]....
        /*0b48*/ 	.word	0x00014db0
        /*0b4c*/ 	.word	0x00000011
        /*0b50*/ 	.word	0x0002d820
        /*0b54*/ 	.short	0x010a
        /*0b56*/ 	.byte	0x3f
	.zero		1


	//   ....[55]....
        /*0b58*/ 	.word	0x000151d0
        /*0b5c*/ 	.word	0x00000005
        /*0b60*/ 	.word	0x0002d840
        /*0b64*/ 	.short	0x010a
        /*0b66*/ 	.byte	0x3f
	.zero		1


	//   ....[56]....
        /*0b68*/ 	.word	0x00015630
        /*0b6c*/ 	.word	0x00000005
        /*0b70*/ 	.word	0x0002d830
        /*0b74*/ 	.short	0x0107
        /*0b76*/ 	.byte	0x3f
	.zero		1


	//   ....[57]....
        /*0b78*/ 	.word	0x000156f0
        /*0b7c*/ 	.word	0x00000005
        /*0b80*/ 	.word	0x0002d830
        /*0b84*/ 	.short	0x0101
        /*0b86*/ 	.byte	0x3f
	.zero		1


	//   ....[58]....
        /*0b88*/ 	.word	0x00015750
        /*0b8c*/ 	.word	0x00000005
        /*0b90*/ 	.word	0x0002d860
        /*0b94*/ 	.short	0x010a
        /*0b96*/ 	.byte	0x3f
	.zero		1


	//   ....[59]....
        /*0b98*/ 	.word	0x00015c40
        /*0b9c*/ 	.word	0x00000005
        /*0ba0*/ 	.word	0x0002d850
        /*0ba4*/ 	.short	0x0107
        /*0ba6*/ 	.byte	0x3f
	.zero		1


	//   ....[60]....
        /*0ba8*/ 	.word	0x00015d30
        /*0bac*/ 	.word	0x00000005
        /*0bb0*/ 	.word	0x0002d850
        /*0bb4*/ 	.short	0x0101
        /*0bb6*/ 	.byte	0x3f
	.zero		1


	//   ....[61]....
        /*0bb8*/ 	.word	0x00015f50
        /*0bbc*/ 	.word	0x00000000
        /*0bc0*/ 	.word	0x0002d860
        /*0bc4*/ 	.short	0x010a
        /*0bc6*/ 	.byte	0x3f
	.zero		1


	//   ....[62]....
        /*0bc8*/ 	.word	0x000163d0
        /*0bcc*/ 	.word	0x00000000
        /*0bd0*/ 	.word	0x0002d850
        /*0bd4*/ 	.short	0x0107
        /*0bd6*/ 	.byte	0x3f
	.zero		1


	//   ....[63]....
        /*0bd8*/ 	.word	0x000164a0
        /*0bdc*/ 	.word	0x00000000
        /*0be0*/ 	.word	0x0002d850
        /*0be4*/ 	.short	0x0101
        /*0be6*/ 	.byte	0x3f
	.zero		1


	//   ....[64]....
        /*0be8*/ 	.word	0x000175f0
        /*0bec*/ 	.word	0x00000005
        /*0bf0*/ 	.word	0x0002d820
        /*0bf4*/ 	.short	0x010a
        /*0bf6*/ 	.byte	0x3f
	.zero		1


	//   ....[65]....
        /*0bf8*/ 	.word	0x00017770
        /*0bfc*/ 	.word	0x00000003
        /*0c00*/ 	.word	0x0002d840
        /*0c04*/ 	.short	0x010a
        /*0c06*/ 	.byte	0x3f
	.zero		1


	//   ....[66]....
        /*0c08*/ 	.word	0x00017810
        /*0c0c*/ 	.word	0x00000017
        /*0c10*/ 	.word	0x0002d840
        /*0c14*/ 	.short	0x010a
        /*0c16*/ 	.byte	0x3f
	.zero		1


	//   ....[67]....
        /*0c18*/ 	.word	0x00017850
        /*0c1c*/ 	.word	0x00000003
        /*0c20*/ 	.word	0x0002d860
        /*0c24*/ 	.short	0x010a
        /*0c26*/ 	.byte	0x3f
	.zero		1


	//   ....[68]....
        /*0c28*/ 	.word	0x00017890
        /*0c2c*/ 	.word	0x00000017
        /*0c30*/ 	.word	0x0002d860
        /*0c34*/ 	.short	0x010a
        /*0c36*/ 	.byte	0x3f
	.zero		1


	//   ....[69]....
        /*0c38*/ 	.word	0x00017900
        /*0c3c*/ 	.word	0x00000003
        /*0c40*/ 	.word	0x0002d800
        /*0c44*/ 	.short	0x010a
        /*0c46*/ 	.byte	0x3f
	.zero		1


	//   ....[70]....
        /*0c48*/ 	.word	0x00017950
        /*0c4c*/ 	.word	0x00000003
        /*0c50*/ 	.word	0x0002d830
        /*0c54*/ 	.short	0x010a
        /*0c56*/ 	.byte	0x3f
	.zero		1


	//   ....[71]....
        /*0c58*/ 	.word	0x000179b0
        /*0c5c*/ 	.word	0x00000008
        /*0c60*/ 	.word	0x0002d830
        /*0c64*/ 	.short	0x010a
        /*0c66*/ 	.byte	0x3f
	.zero		1


	//   ....[72]....
        /*0c68*/ 	.word	0x00017a10
        /*0c6c*/ 	.word	0x00000007
        /*0c70*/ 	.word	0x0002d850
        /*0c74*/ 	.short	0x010a
        /*0c76*/ 	.byte	0x3f
	.zero		1


	//   ....[73]....
        /*0c78*/ 	.word	0x00017a70
        /*0c7c*/ 	.word	0x00000006
        /*0c80*/ 	.word	0x0002d830
        /*0c84*/ 	.short	0x010a
        /*0c86*/ 	.byte	0x3f
	.zero		1


	//   ....[74]....
        /*0c88*/ 	.word	0x00017ad0
        /*0c8c*/ 	.word	0x00000005
        /*0c90*/ 	.word	0x0002d850
        /*0c94*/ 	.short	0x010a
        /*0c96*/ 	.byte	0x3f
	.zero		1


	//   ....[75]....
        /*0c98*/ 	.word	0x00017b30
        /*0c9c*/ 	.word	0x00000008
        /*0ca0*/ 	.word	0x0002d830
        /*0ca4*/ 	.short	0x010a
        /*0ca6*/ 	.byte	0x3f
	.zero		1


	//   ....[76]....
        /*0ca8*/ 	.word	0x00017b90
        /*0cac*/ 	.word	0x00000007
        /*0cb0*/ 	.word	0x0002d850
        /*0cb4*/ 	.short	0x010a
        /*0cb6*/ 	.byte	0x3f
	.zero		1


	//   ....[77]....
        /*0cb8*/ 	.word	0x00017bf0
        /*0cbc*/ 	.word	0x00000005
        /*0cc0*/ 	.word	0x0002d850
        /*0cc4*/ 	.short	0x010a
        /*0cc6*/ 	.byte	0x3f
	.zero		1


	//   ....[78]....
        /*0cc8*/ 	.word	0x00017d10
        /*0ccc*/ 	.word	0x00000004
        /*0cd0*/ 	.word	0x0002d840
        /*0cd4*/ 	.short	0x010a
        /*0cd6*/ 	.byte	0x3f
	.zero		1


	//   ....[79]....
        /*0cd8*/ 	.word	0x00018b00
        /*0cdc*/ 	.word	0x00000011
        /*0ce0*/ 	.word	0x0002d820
        /*0ce4*/ 	.short	0x010a
        /*0ce6*/ 	.byte	0x3f
	.zero		1


	//   ....[80]....
        /*0ce8*/ 	.word	0x00018b50
        /*0cec*/ 	.word	0x00000005
        /*0cf0*/ 	.word	0x0002d840
        /*0cf4*/ 	.short	0x010a
        /*0cf6*/ 	.byte	0x3f
	.zero		1


	//   ....[81]....
        /*0cf8*/ 	.word	0x000190f0
        /*0cfc*/ 	.word	0x00000005
        /*0d00*/ 	.word	0x0002d860
        /*0d04*/ 	.short	0x010a
        /*0d06*/ 	.byte	0x3f
	.zero		1


	//   ....[82]....
        /*0d08*/ 	.word	0x000196d0
        /*0d0c*/ 	.word	0x00000000
        /*0d10*/ 	.word	0x0002d860
        /*0d14*/ 	.short	0x010a
        /*0d16*/ 	.byte	0x3f
	.zero		1


	//   ....[83]....
        /*0d18*/ 	.word	0x0001a6c0
        /*0d1c*/ 	.word	0x00000005
        /*0d20*/ 	.word	0x0002d820
        /*0d24*/ 	.short	0x010a
        /*0d26*/ 	.byte	0x3f
	.zero		1


	//   ....[84]....
        /*0d28*/ 	.word	0x0001a860
        /*0d2c*/ 	.word	0x00000003
        /*0d30*/ 	.word	0x0002d840
        /*0d34*/ 	.short	0x010a
        /*0d36*/ 	.byte	0x3f
	.zero		1


	//   ....[85]....
        /*0d38*/ 	.word	0x0001a8b0
        /*0d3c*/ 	.word	0x00000017
        /*0d40*/ 	.word	0x0002d840
        /*0d44*/ 	.short	0x010a
        /*0d46*/ 	.byte	0x3f
	.zero		1


	//   ....[86]....
        /*0d48*/ 	.word	0x0001a900
        /*0d4c*/ 	.word	0x00000003
        /*0d50*/ 	.word	0x0002d860
        /*0d54*/ 	.short	0x010a
        /*0d56*/ 	.byte	0x3f
	.zero		1


	//----- nvinfo : EIATTR_NUM_MBARRIERS
	.align		4
.L_207:
        /*0d58*/ 	.byte	0x03, 0x38
        /*0d5a*/ 	.short	0x0016


	//----- nvinfo : EIATTR_EXIT_INSTR_OFFSETS
	.align		4
        /*0d5c*/ 	.byte	0x04, 0x1c
        /*0d5e*/ 	.short	(.L_209 - .L_208)


	//   ....[0]....
.L_208:
        /*0d60*/ 	.word	0x000009b0


	//   ....[1]....
        /*0d64*/ 	.word	0x00011420


	//   ....[2]....
        /*0d68*/ 	.word	0x000178e0


	//----- nvinfo : EIATTR_MAX_THREADS
	.align		4
.L_209:
        /*0d6c*/ 	.byte	0x04, 0x05
        /*0d6e*/ 	.short	(.L_211 - .L_210)
.L_210:
        /*0d70*/ 	.word	0x00000200
        /*0d74*/ 	.word	0x00000001
        /*0d78*/ 	.word	0x00000001


	//----- nvinfo : EIATTR_CRS_STACK_SIZE
	.align		4
.L_211:
        /*0d7c*/ 	.byte	0x04, 0x1e
        /*0d7e*/ 	.short	(.L_213 - .L_212)
.L_212:
        /*0d80*/ 	.word	0x00000000


	//----- nvinfo : EIATTR_CBANK_PARAM_SIZE
	.align		4
.L_213:
        /*0d84*/ 	.byte	0x03, 0x19
        /*0d86*/ 	.short	0x0af0


	//----- nvinfo : EIATTR_PARAM_CBANK
	.align		4
        /*0d88*/ 	.byte	0x04, 0x0a
        /*0d8a*/ 	.short	(.L_215 - .L_214)
	.align		4
.L_214:
        /*0d8c*/ 	.word	index@(.nv.constant0._ZN7cutlass13device_kernelIN5flash11enable_sm90INS1_16FlashAttnFwdSm90INS1_25CollectiveMainloopFwdSm90ILi2EN4cute5tupleIJNS5_1CILi1EEES8_S8_EEENS6_IJNS7_ILi192EEENS7_ILi128EEENS7_ILi96EEEEEELi96ENS_6half_tEfNS_4arch4Sm90ELb0ELb1ELb0ELb1ELb1ELb0ELb0ELb0ELb1ELb1ELb1ELb0EEENS1_21CollectiveEpilogueFwdINS6_IJSA_SC_SB_EEES9_SE_SG_Li384ELb1ELb1ELb1ELb0EEENS1_36VarlenDynamicPersistentTileSchedulerILi192ELi128ELi384ELi128ELb1ELb1ELb1ELb1ELb0ELb1EEEEEEEEEvNT_6ParamsE)
        /*0d90*/ 	.short	0x0210
        /*0d92*/ 	.short	0x0af0


	//----- nvinfo : EIATTR_SW_WAR
	.align		4
.L_215:
        /*0d94*/ 	.byte	0x04, 0x36
        /*0d96*/ 	.short	(.L_217 - .L_216)
.L_216:
        /*0d98*/ 	.word	0x00000008
.L_217:


//--------------------- .nv.info._ZN7cutlass13device_kernelIN5flash11enable_sm90INS1_16FlashAttnFwdSm90INS1_25CollectiveMainloopFwdSm90ILi2EN4cute5tupleIJNS5_1CILi1EEES8_S8_EEENS6_IJNS7_ILi192EEENS7_ILi128EEENS7_ILi96EEEEEELi96ENS_6half_tEfNS_4arch4Sm90ELb0ELb1ELb0ELb1ELb1ELb1ELb0ELb0ELb1ELb1ELb1ELb0EEENS1_21CollectiveEpilogueFwdINS6_IJSA_SC_SB_EEES9_SE_SG_Li384ELb1ELb1ELb1ELb0EEENS1_36VarlenDynamicPersistentTileSchedulerILi192ELi128ELi384ELi128ELb1ELb1ELb1ELb1ELb0ELb1EEEEEEEEEvNT_6ParamsE --------------------------
	.section	.nv.info._ZN7cutlass13device_kernelIN5flash11enable_sm90INS1_16FlashAttnFwdSm90INS1_25CollectiveMainloopFwdSm90ILi2EN4cute5tupleIJNS5_1CILi1EEES8_S8_EEENS6_IJNS7_ILi192EEENS7_ILi128EEENS7_ILi96EEEEEELi96ENS_6half_tEfNS_4arch4Sm90ELb0ELb1ELb0ELb1ELb1ELb1ELb0ELb0ELb1ELb1ELb1ELb0EEENS1_21CollectiveEpilogueFwdINS6_IJSA_SC_SB_EEES9_SE_SG_Li384ELb1ELb1ELb1ELb0EEENS1_36VarlenDynamicPersistentTileSchedulerILi192ELi128ELi384ELi128ELb1ELb1ELb1ELb1ELb0ELb1EEEEEEEEEvNT_6ParamsE,"",@"SHT_CUDA_INFO"
	.sectionflags	@""
	.align	4


	//----- nvinfo : EIATTR_CUDA_API_VERSION
	.align		4
        /*0000*/ 	.byte	0x04, 0x37
        /*0002*/ 	.short	(.L_219 - .L_218)
.L_218:
        /*0004*/ 	.word	0x00000082


	//----- nvinfo : EIATTR_KPARAM_INFO
	.align		4
.L_219:
        /*0008*/ 	.byte	0x04, 0x17
        /*000a*/ 	.short	(.L_221 - .L_220)
.L_220:
        /*000c*/ 	.word	0x00000000
        /*0010*/ 	.short	0x0000
        /*0012*/ 	.short	0x0070
        /*0014*/ 	.byte	0x00, 0xf0, 0x01, 0x2a


	//----- nvinfo : EIATTR_SPARSE_MMA_MASK
	.align		4
.L_221:
        /*0018*/ 	.byte	0x03, 0x50
        /*001a*/ 	.short	0x0000


	//----- nvinfo : EIATTR_MAXREG_COUNT
	.align		4
        /*001c*/ 	.byte	0x03, 0x1b
        /*001e*/ 	.short	0x0080


	//----- nvinfo : EIATTR_NUM_BARRIERS
	.align		4
        /*0020*/ 	.byte	0x02, 0x4c
        /*0022*/ 	.byte	0x10
	.zero		1


	//----- nvinfo : EIATTR_EXTERNS
	.align		4
        /*0024*/ 	.byte	0x04, 0x0f
        /*0026*/ 	.short	(.L_223 - .L_222)


	//   ....[0]....
	.align		4
.L_222:
        /*0028*/ 	.word	index@(__assertfail)


	//----- nvinfo : EIATTR_ANNOTATIONS
	.align		4
.L_223:
        /*002c*/ 	.byte	0x04, 0x55
        /*002e*/ 	.short	(.L_225 - .L_224)


	//   ....[0]....
.L_224:
        /* <DEDUP_REMOVED lines=114> */


	//----- nvinfo : EIATTR_MERCURY_ISA_VERSION
	.align		4
.L_225:
        /*0738*/ 	.byte	0x03, 0x5f
        /*073a*/ 	.short	0x0101


	//----- nvinfo : EIATTR_UNUSED_LOAD_BYTE_OFFSET
	.align		4
        /*073c*/ 	.byte	0x04, 0x44
        /*073e*/ 	.short	(.L_227 - .L_226)


	//   ....[0]....
.L_226:
        /*0740*/ 	.word	0x00000a90
        /*0744*/ 	.word	0x0000fff0


	//   ....[1]....
        /*0748*/ 	.word	0x00019a00
        /*074c*/ 	.word	0x0000fff0


	//----- nvinfo : EIATTR_INT_WARP_WIDE_INSTR_OFFSETS
	.align		4
.L_227:
        /*0750*/ 	.byte	0x04, 0x31
        /*0752*/ 	.short	(.L_229 - .L_228)


	//   ....[0]....
.L_228:
        /*0754*/ 	.word	0x00000130


	//   ....[1]....
        /*0758*/ 	.word	0x00000170


	//   ....[2]....
        /*075c*/ 	.word	0x000001e0


	//   ....[3]....
        /*0760*/ 	.word	0x000200c0


	//   ....[4]....
        /*0764*/ 	.word	0x00020150


	//   ....[5]....
        /*0768*/ 	.word	0x00022d90


	//   ....[6]....
        /*076c*/ 	.word	0x00022e20


	//----- nvinfo : EIATTR_COOP_GROUP_MASK_REGIDS
	.align		4
.L_229:
        /*0770*/ 	.byte	0x04, 0x29
        /*0772*/ 	.short	(.L_231 - .L_230)


	//   ....[0]....
.L_230:
        /*0774*/ 	.word	0xffffffff


	//   ....[1]....
        /*0778*/ 	.word	0xffffffff


	//   ....[2]....
        /*077c*/ 	.word	0xffffffff


	//   ....[3]....
        /*0780*/ 	.word	0xffffffff


	//   ....[4]....
        /*0784*/ 	.word	0xffffffff


	//   ....[5]....
        /*0788*/ 	.word	0xffffffff


	//   ....[6]....
        /*078c*/ 	.word	0xffffffff


	//   ....[7]....
        /*0790*/ 	.word	0xffffffff


	//   ....[8]....
        /*0794*/ 	.word	0xffffffff


	//   ....[9]....
        /*0798*/ 	.word	0xffffffff


	//   ....[10]....
        /*079c*/ 	.word	0xffffffff


	//   ....[11]....
        /*07a0*/ 	.word	0xffffffff


	//   ....[12]....
        /*07a4*/ 	.word	0xffffffff


	//   ....[13]....
        /*07a8*/ 	.word	0xffffffff


	//   ....[14]....
        /*07ac*/ 	.word	0xffffffff


	//   ....[15]....
        /*07b0*/ 	.word	0xffffffff


	//   ....[16]....
        /*07b4*/ 	.word	0xffffffff


	//   ....[17]....
        /*07b8*/ 	.word	0xffffffff


	//   ....[18]....
        /*07bc*/ 	.word	0xffffffff


	//   ....[19]....
        /*07c0*/ 	.word	0xffffffff


	//   ....[20]....
        /*07c4*/ 	.word	0xffffffff


	//   ....[21]....
        /*07c8*/ 	.word	0xffffffff


	//   ....[22]....
        /*07cc*/ 	.word	0xffffffff


	//   ....[23]....
        /*07d0*/ 	.word	0xffffffff


	//   ....[24]....
        /*07d4*/ 	.word	0xffffffff


	//   ....[25]....
        /*07d8*/ 	.word	0xffffffff


	//   ....[26]....
        /*07dc*/ 	.word	0xffffffff


	//   ....[27]....
        /*07e0*/ 	.word	0xffffffff


	//   ....[28]....
        /*07e4*/ 	.word	0xffffffff


	//   ....[29]....
        /*07e8*/ 	.word	0xffffffff


	//   ....[30]....
        /*07ec*/ 	.word	0xffffffff


	//   ....[31]....
        /*07f0*/ 	.word	0xffffffff


	//   ....[32]....
        /*07f4*/ 	.word	0xffffffff


	//   ....[33]....
        /*07f8*/ 	.word	0xffffffff


	//   ....[34]....
        /*07fc*/ 	.word	0xffffffff


	//   ....[35]....
        /*0800*/ 	.word	0xffffffff


	//   ....[36]....
        /*0804*/ 	.word	0xffffffff


	//   ....[37]....
        /*0808*/ 	.word	0xffffffff


	//   ....[38]....
        /*080c*/ 	.word	0xffffffff


	//   ....[39]....
        /*0810*/ 	.word	0xffffffff


	//   ....[40]....
        /*0814*/ 	.word	0xffffffff


	//   ....[41]....
        /*0818*/ 	.word	0xffffffff


	//   ....[42]....
        /*081c*/ 	.word	0xffffffff


	//   ....[43]....
        /*0820*/ 	.word	0xffffffff


	//   ....[44]....
        /*0824*/ 	.word	0xffffffff


	//   ....[45]....
        /*0828*/ 	.word	0xffffffff


	//   ....[46]....
        /*082c*/ 	.word	0xffffffff


	//   ....[47]....
        /*0830*/ 	.word	0xffffffff


	//   ....[48]....
        /*0834*/ 	.word	0xffffffff


	//   ....[49]....
        /*0838*/ 	.word	0xffffffff


	//   ....[50]....
        /*083c*/ 	.word	0xffffffff


	//   ....[51]....
        /*0840*/ 	.word	0xffffffff


	//   ....[52]....
        /*0844*/ 	.word	0xffffffff


	//   ....[53]....
        /*0848*/ 	.word	0xffffffff


	//   ....[54]....
        /*084c*/ 	.word	0xffffffff


	//   ....[55]....
        /*0850*/ 	.word	0xffffffff


	//   ....[56]....
        /*0854*/ 	.word	0xffffffff


	//   ....[57]....
        /*0858*/ 	.word	0xffffffff


	//   ....[58]....
        /*085c*/ 	.word	0xffffffff


	//   ....[59]....
        /*0860*/ 	.word	0xffffffff


	//   ....[60]....
        /*0864*/ 	.word	0xffffffff


	//   ....[61]....
        /*0868*/ 	.word	0xffffffff


	//   ....[62]....
        /*086c*/ 	.word	0xffffffff


	//   ....[63]....
        /*0870*/ 	.word	0xffffffff


	//   ....[64]....
        /*0874*/ 	.word	0xffffffff


	//   ....[65]....
        /*0878*/ 	.word	0xffffffff


	//   ....[66]....
        /*087c*/ 	.word	0xffffffff


	//   ....[67]....
        /*0880*/ 	.word	0xffffffff


	//   ....[68]....
        /*0884*/ 	.word	0xffffffff


	//   ....[69]....
        /*0888*/ 	.word	0xffffffff


	//   ....[70]....
        /*088c*/ 	.word	0xffffffff


	//   ....[71]....
        /*0890*/ 	.word	0xffffffff


	//   ....[72]....
        /*0894*/ 	.word	0xffffffff


	//   ....[73]....
        /*0898*/ 	.word	0xffffffff


	//   ....[74]....
        /*089c*/ 	.word	0xffffffff


	//   ....[75]....
        /*08a0*/ 	.word	0xffffffff


	//   ....[76]....
        /*08a4*/ 	.word	0xffffffff


	//   ....[77]....
        /*08a8*/ 	.word	0xffffffff


	//   ....[78]....
        /*08ac*/ 	.word	0xffffffff


	//   ....[79]....
        /*08b0*/ 	.word	0xffffffff


	//   ....[80]....
        /*08b4*/ 	.word	0xffffffff


	//   ....[81]....
        /*08b8*/ 	.word	0xffffffff


	//   ....[82]....
        /*08bc*/ 	.word	0xffffffff


	//   ....[83]....
        /*08c0*/ 	.word	0xffffffff


	//   ....[84]....
        /*08c4*/ 	.word	0xffffffff


	//   ....[85]....
        /*08c8*/ 	.word	0xffffffff


	//   ....[86]....
        /*08cc*/ 	.word	0xffffffff


	//   ....[87]....
        /*08d0*/ 	.word	0xffffffff


	//   ....[88]....
        /*08d4*/ 	.word	0xffffffff


	//   ....[89]....
        /*08d8*/ 	.word	0xffffffff


	//   ....[90]....
        /*08dc*/ 	.word	0xffffffff


	//   ....[91]....
        /*08e0*/ 	.word	0xffffffff


	//   ....[92]....
        /*08e4*/ 	.word	0xffffffff


	//   ....[93]....
        /*08e8*/ 	.word	0xffffffff


	//   ....[94]....
        /*08ec*/ 	.word	0xffffffff


	//   ....[95]....
        /*08f0*/ 	.word	0xffffffff


	//   ....[96]....
        /*08f4*/ 	.word	0xffffffff


	//   ....[97]....
        /*08f8*/ 	.word	0xffffffff


	//   ....[98]....
        /*08fc*/ 	.word	0xffffffff


	//   ....[99]....
        /*0900*/ 	.word	0xffffffff


	//   ....[100]....
        /*0904*/ 	.word	0xffffffff


	//   ....[101]....
        /*0908*/ 	.word	0xffffffff


	//   ....[102]....
        /*090c*/ 	.word	0xffffffff


	//   ....[103]....
        /*0910*/ 	.word	0xffffffff


	//   ....[104]....
        /*0914*/ 	.word	0xffffffff


	//   ....[105]....
        /*0918*/ 	.word	0xffffffff


	//   ....[106]....
        /*091c*/ 	.word	0xffffffff


	//   ....[107]....
        /*0920*/ 	.word	0xffffffff


	//   ....[108]....
        /*0924*/ 	.word	0xffffffff


	//   ....[109]....
        /*0928*/ 	.word	0xffffffff


	//   ....[110]....
        /*092c*/ 	.word	0xffffffff


	//   ....[111]....
        /*0930*/ 	.word	0xffffffff


	//   ....[112]....
        /*0934*/ 	.word	0xffffffff


	//   ....[113]....
        /*0938*/ 	.word	0xffffffff


	//   ....[114]....
        /*093c*/ 	.word	0xffffffff


	//   ....[115]....
        /*0940*/ 	.word	0xffffffff


	//   ....[116]....
        /*0944*/ 	.word	0xffffffff


	//   ....[117]....
        /*0948*/ 	.word	0xffffffff


	//   ....[118]....
        /*094c*/ 	.word	0xffffffff


	//   ....[119]....
        /*0950*/ 	.word	0xffffffff


	//   ....[120]....
        /*0954*/ 	.word	0xffffffff


	//   ....[121]....
        /*0958*/ 	.word	0xffffffff


	//   ....[122]....
        /*095c*/ 	.word	0xffffffff


	//   ....[123]....
        /*0960*/ 	.word	0xffffffff


	//   ....[124]....
        /*0964*/ 	.word	0xffffffff


	//   ....[125]....
        /*0968*/ 	.word	0xffffffff


	//   ....[126]....
        /*096c*/ 	.word	0xffffffff


	//   ....[127]....
        /*0970*/ 	.word	0xffffffff


	//   ....[128]....
        /*0974*/ 	.word	0xffffffff


	//   ....[129]....
        /*0978*/ 	.word	0xffffffff


	//   ....[130]....
        /*097c*/ 	.word	0xffffffff


	//   ....[131]....
        /*0980*/ 	.word	0xffffffff


	//   ....[132]....
        /*0984*/ 	.word	0xffffffff


	//   ....[133]....
        /*0988*/ 	.word	0xffffffff


	//   ....[134]....
        /*098c*/ 	.word	0xffffffff


	//   ....[135]....
        /*0990*/ 	.word	0xffffffff


	//   ....[136]....
        /*0994*/ 	.word	0xffffffff


	//   ....[137]....
        /*0998*/ 	.word	0xffffffff


	//   ....[138]....
        /*099c*/ 	.word	0xffffffff


	//   ....[139]....
        /*09a0*/ 	.word	0xffffffff


	//   ....[140]....
        /*09a4*/ 	.word	0xffffffff


	//   ....[141]....
        /*09a8*/ 	.word	0xffffffff


	//   ....[142]....
        /*09ac*/ 	.word	0xffffffff


	//   ....[143]....
        /*09b0*/ 	.word	0xffffffff


	//   ....[144]....
        /*09b4*/ 	.word	0xffffffff


	//   ....[145]....
        /*09b8*/ 	.word	0xffffffff


	//   ....[146]....
        /*09bc*/ 	.word	0xffffffff


	//   ....[147]....
        /*09c0*/ 	.word	0xffffffff


	//   ....[148]....
        /*09c4*/ 	.word	0xffffffff


	//   ....[149]....
        /*09c8*/ 	.word	0xffffffff


	//   ....[150]....
        /*09cc*/ 	.word	0xffffffff


	//   ....[151]....
        /*09d0*/ 	.word	0x0500000f


	//   ....[152]....
        /*09d4*/ 	.word	0x0500000f


	//   ....[153]....
        /*09d8*/ 	.word	0x0500000f


	//   ....[154]....
        /*09dc*/ 	.word	0x0500000f


	//   ....[155]....
        /*09e0*/ 	.word	0x0500000f


	//   ....[156]....
        /*09e4*/ 	.word	0x0500000f


	//   ....[157]....
        /*09e8*/ 	.word	0x0500000f


	//   ....[158]....
        /*09ec*/ 	.word	0x0500000f


	//   ....[159]....
        /*09f0*/ 	.word	0x0500000f


	//   ....[160]....
        /*09f4*/ 	.word	0x0500000f


	//   ....[161]....
        /*09f8*/ 	.word	0x0500000f


	//   ....[162]....
        /*09fc*/ 	.word	0x0500000f


	//   ....[163]....
        /*0a00*/ 	.word	0x0500000f


	//   ....[164]....
        /*0a04*/ 	.word	0x0500000f


	//   ....[165]....
        /*0a08*/ 	.word	0x0500000f


	//   ....[166]....
        /*0a0c*/ 	.word	0x0500000f


	//   ....[167]....
        /*0a10*/ 	.word	0x0500000f


	//   ....[168]....
        /*0a14*/ 	.word	0x0500000f


	//   ....[169]....
        /*0a18*/ 	.word	0x0500000f


	//   ....[170]....
        /*0a1c*/ 	.word	0x0500000f


	//   ....[171]....
        /*0a20*/ 	.word	0x0500000f


	//   ....[172]....
        /*0a24*/ 	.word	0x0500000f


	//   ....[173]....
        /*0a28*/ 	.word	0x0500000f


	//   ....[174]....
        /*0a2c*/ 	.word	0x0500000f


	//   ....[175]....
        /*0a30*/ 	.word	0x0500000f


	//   ....[176]....
        /*0a34*/ 	.word	0x0500000f


	//   ....[177]....
        /*0a38*/ 	.word	0x0500000f


	//   ....[178]....
        /*0a3c*/ 	.word	0x0500000f


	//   ....[179]....
        /*0a40*/ 	.word	0x0500000f


	//   ....[180]....
        /*0a44*/ 	.word	0x0500000f


	//   ....[181]....
        /*0a48*/ 	.word	0x0500000f


	//   ....[182]....
        /*0a4c*/ 	.word	0x0500000f


	//   ....[183]....
        /*0a50*/ 	.word	0x0500000f


	//   ....[184]....
        /*0a54*/ 	.word	0x0500000f


	//   ....[185]....
        /*0a58*/ 	.word	0x0500000f


	//   ....[186]....
        /*0a5c*/ 	.word	0x0500000f


	//   ....[187]....
        /*0a60*/ 	.word	0x0500000f


	//   ....[188]....
        /*0a64*/ 	.word	0x0500000f


	//   ....[189]....
        /*0a68*/ 	.word	0x0500000f


	//   ....[190]....
        /*0a6c*/ 	.word	0x0500000f


	//   ....[191]....
        /*0a70*/ 	.word	0x0500000f


	//   ....[192]....
        /*0a74*/ 	.word	0x0500000f


	//   ....[193]....
        /*0a78*/ 	.word	0x0500000f


	//   ....[194]....
        /*0a7c*/ 	.word	0x0500000f


	//   ....[195]....
        /*0a80*/ 	.word	0x0500000f


	//   ....[196]....
        /*0a84*/ 	.word	0x0500000f


	//   ....[197]....
        /*0a88*/ 	.word	0x0500000f


	//   ....[198]....
        /*0a8c*/ 	.word	0x0500000f


	//   ....[199]....
        /*0a90*/ 	.word	0x0500000f


	//   ....[200]....
        /*0a94*/ 	.word	0x0500000f


	//   ....[201]....
        /*0a98*/ 	.word	0x0500000f


	//   ....[202]....
        /*0a9c*/ 	.word	0x0500000f


	//   ....[203]....
        /*0aa0*/ 	.word	0x0500000f


	//   ....[204]....
        /*0aa4*/ 	.word	0x0500000f


	//   ....[205]....
        /*0aa8*/ 	.word	0x0500000f


	//   ....[206]....
        /*0aac*/ 	.word	0x0500000f


	//   ....[207]....
        /*0ab0*/ 	.word	0x0500000f


	//   ....[208]....
        /*0ab4*/ 	.word	0x0500000f


	//   ....[209]....
        /*0ab8*/ 	.word	0x0500000f


	//   ....[210]....
        /*0abc*/ 	.word	0x0500000f


	//   ....[211]....
        /*0ac0*/ 	.word	0x0500000f


	//   ....[212]....
        /*0ac4*/ 	.word	0x0500000f


	//   ....[213]....
        /*0ac8*/ 	.word	0x0500000f


	//   ....[214]....
        /*0acc*/ 	.word	0x0500000f


	//   ....[215]....
        /*0ad0*/ 	.word	0x0500000f


	//   ....[216]....
        /*0ad4*/ 	.word	0x0500000f


	//   ....[217]....
        /*0ad8*/ 	.word	0x0500000f


	//   ....[218]....
        /*0adc*/ 	.word	0x0500000f


	//   ....[219]....
        /*0ae0*/ 	.word	0x0500000f


	//   ....[220]....
        /*0ae4*/ 	.word	0x0500000f


	//   ....[221]....
        /*0ae8*/ 	.word	0x0500000f


	//   ....[222]....
        /*0aec*/ 	.word	0x0500000f


	//   ....[223]....
        /*0af0*/ 	.word	0x0500000f


	//   ....[224]....
        /*0af4*/ 	.word	0x0500000f


	//   ....[225]....
        /*0af8*/ 	.word	0x0500000f


	//   ....[226]....
        /*0afc*/ 	.word	0x0500000f


	//   ....[227]....
        /*0b00*/ 	.word	0x0500000f


	//   ....[228]....
        /*0b04*/ 	.word	0x0500000f


	//   ....[229]....
        /*0b08*/ 	.word	0x0500000f


	//   ....[230]....
        /*0b0c*/ 	.word	0x0500000f


	//   ....[231]....
        /*0b10*/ 	.word	0x0500000f


	//   ....[232]....
        /*0b14*/ 	.word	0x0500000f


	//   ....[233]....
        /*0b18*/ 	.word	0x0500000f


	//   ....[234]....
        /*0b1c*/ 	.word	0x0500000f


	//   ....[235]....
        /*0b20*/ 	.word	0x0500000f


	//   ....[236]....
        /*0b24*/ 	.word	0x0500000f


	//   ....[237]....
        /*0b28*/ 	.word	0x0500000f


	//   ....[238]....
        /*0b2c*/ 	.word	0x0500000f


	//   ....[239]....
        /*0b30*/ 	.word	0x0500000f


	//   ....[240]....
        /*0b34*/ 	.word	0x0500000f


	//   ....[241]....
        /*0b38*/ 	.word	0x0500000f


	//   ....[242]....
        /*0b3c*/ 	.word	0x0500000f


	//----- nvinfo : EIATTR_COOP_GROUP_INSTR_OFFSETS
	.align		4
.L_231:
        /*0b40*/ 	.byte	0x04, 0x28
        /*0b42*/ 	.short	(.L_233 - .L_232)


	//   ....[0]....
.L_232:
        /*0b44*/ 	.word	0x00000070


	//   ....[1]....
        /*0b48*/ 	.word	0x00000140


	//   ....[2]....
        /*0b4c*/ 	.word	0x00000190


	//   ....[3]....
        /*0b50*/ 	.word	0x000003c0


	//   ....[4]....
        /*0b54*/ 	.word	0x00000520


	//   ....[5]....
        /*0b58*/ 	.word	0x00000640


	//   ....[6]....
        /*0b5c*/ 	.word	0x000007a0


	//   ....[7]....
        /*0b60*/ 	.word	0x00003950


	//   ....[8]....
        /*0b64*/ 	.word	0x00003960


	//   ....[9]....
        /*0b68*/ 	.word	0x000055a0


	//   ....[10]....
        /*0b6c*/ 	.word	0x000055b0


	//   ....[11]....
        /*0b70*/ 	.word	0x00006fb0


	//   ....[12]....
        /*0b74*/ 	.word	0x00006fc0


	//   ....[13]....
        /*0b78*/ 	.word	0x00007500


	//   ....[14]....
        /*0b7c*/ 	.word	0x00007520


	//   ....[15]....
        /*0b80*/ 	.word	0x00008260


	//   ....[16]....
        /*0b84*/ 	.word	0x00008a20


	//   ....[17]....
        /*0b88*/ 	.word	0x00008a30


	//   ....[18]....
        /*0b8c*/ 	.word	0x00008a40


	//   ....[19]....
        /*0b90*/ 	.word	0x00008a50


	//   ....[20]....
        /*0b94*/ 	.word	0x0000a7c0


	//   ....[21]....
        /*0b98*/ 	.word	0x0000a7d0


	//   ....[22]....
        /*0b9c*/ 	.word	0x0000a7e0


	//   ....[23]....
        /*0ba0*/ 	.word	0x0000a7f0


	//   ....[24]....
        /*0ba4*/ 	.word	0x0000cbb0


	//   ....[25]....
        /*0ba8*/ 	.word	0x0000cd80


	//   ....[26]....
        /*0bac*/ 	.word	0x0000dfb0


	//   ....[27]....
        /*0bb0*/ 	.word	0x0000e0c0


	//   ....[28]....
        /*0bb4*/ 	.word	0x0000eae0


	//   ....[29]....
        /*0bb8*/ 	.word	0x0000eb80


	//   ....[30]....
        /*0bbc*/ 	.word	0x0000f670


	//   ....[31]....
        /*0bc0*/ 	.word	0x00010660


	//   ....[32]....
        /*0bc4*/ 	.word	0x00010890


	//   ....[33]....
        /*0bc8*/ 	.word	0x00011880


	//   ....[34]....
        /*0bcc*/ 	.word	0x00011980


	//   ....[35]....
        /*0bd0*/ 	.word	0x00011d60


	//   ....[36]....
        /*0bd4*/ 	.word	0x00011ee0


	//   ....[37]....
        /*0bd8*/ 	.word	0x00012fe0


	//   ....[38]....
        /*0bdc*/ 	.word	0x000141a0


	//   ....[39]....
        /*0be0*/ 	.word	0x000141c0


	//   ....[40]....
        /*0be4*/ 	.word	0x000143f0


	//   ....[41]....
        /*0be8*/ 	.word	0x00014410


	//   ....[42]....
        /*0bec*/ 	.word	0x00015780


	//   ....[43]....
        /*0bf0*/ 	.word	0x000164e0


	//   ....[44]....
        /*0bf4*/ 	.word	0x00016710


	//   ....[45]....
        /*0bf8*/ 	.word	0x00017690


	//   ....[46]....
        /*0bfc*/ 	.word	0x00017720


	//   ....[47]....
        /*0c00*/ 	.word	0x00017cc0


	//   ....[48]....
        /*0c04*/ 	.word	0x00017d20


	//   ....[49]....
        /*0c08*/ 	.word	0x00018d60


	//   ....[50]....
        /*0c0c*/ 	.word	0x00018f60


	//   ....[51]....
        /*0c10*/ 	.word	0x00019410


	//   ....[52]....
        /*0c14*/ 	.word	0x00019450


	//   ....[53]....
        /*0c18*/ 	.word	0x00019490


	//   ....[54]....
        /*0c1c*/ 	.word	0x0001a3b0


	//   ....[55]....
        /*0c20*/ 	.word	0x0001a3d0


	//   ....[56]....
        /*0c24*/ 	.word	0x0001a3e0


	//   ....[57]....
        /*0c28*/ 	.word	0x0001a3f0


	//   ....[58]....
        /*0c2c*/ 	.word	0x0001aa80


	//   ....[59]....
        /*0c30*/ 	.word	0x0001aa90


	//   ....[60]....
        /*0c34*/ 	.word	0x0001abf0


	//   ....[61]....
        /*0c38*/ 	.word	0x0001ac00


	//   ....[62]....
        /*0c3c*/ 	.word	0x0001aff0


	//   ....[63]....
        /*0c40*/ 	.word	0x0001b000


	//   ....[64]....
        /*0c44*/ 	.word	0x0001b590


	//   ....[65]....
        /*0c48*/ 	.word	0x0001b5a0


	//   ....[66]....
        /*0c4c*/ 	.word	0x0001c3c0


	//   ....[67]....
        /*0c50*/ 	.word	0x0001c3d0


	//   ....[68]....
        /*0c54*/ 	.word	0x0001c530


	//   ....[69]....
        /*0c58*/ 	.word	0x0001c540


	//   ....[70]....
        /*0c5c*/ 	.word	0x0001c6f0


	//   ....[71]....
        /*0c60*/ 	.word	0x0001c8f0


	//   ....[72]....
        /*0c64*/ 	.word	0x0001c920


	//   ....[73]....
        /*0c68*/ 	.word	0x0001c950


	//   ....[74]....
        /*0c6c*/ 	.word	0x0001c980


	//   ....[75]....
        /*0c70*/ 	.word	0x0001c9b0


	//   ....[76]....
        /*0c74*/ 	.word	0x0001c9e0


	//   ....[77]....
        /*0c78*/ 	.word	0x0001cb70


	//   ....[78]....
        /*0c7c*/ 	.word	0x0001cba0


	//   ....[79]....
        /*0c80*/ 	.word	0x0001cbd0


	//   ....[80]....
        /*0c84*/ 	.word	0x0001cc00


	//   ....[81]....
        /*0c88*/ 	.word	0x0001cc30


	//   ....[82]....
        /*0c8c*/ 	.word	0x0001cc60


	//   ....[83]....
        /*0c90*/ 	.word	0x0001ccf0


	//   ....[84]....
        /*0c94*/ 	.word	0x0001cd20


	//   ....[85]....
        /*0c98*/ 	.word	0x0001cd30


	//   ....[86]....
        /*0c9c*/ 	.word	0x0001cd70


	//   ....[87]....
        /*0ca0*/ 	.word	0x0001e5a0


	//   ....[88]....
        /*0ca4*/ 	.word	0x00020cc0


	//   ....[89]....
        /*0ca8*/ 	.word	0x00020ce0


	//   ....[90]....
        /*0cac*/ 	.word	0x00020d90


	//   ....[91]....
        /*0cb0*/ 	.word	0x00020db0


	//   ....[92]....
        /*0cb4*/ 	.word	0x00020e50


	//   ....[93]....
        /*0cb8*/ 	.word	0x00020e70


	//   ....[94]....
        /*0cbc*/ 	.word	0x00020e80


	//   ....[95]....
        /*0cc0*/ 	.word	0x00020e90


	//   ....[96]....
        /*0cc4*/ 	.word	0x00021830


	//   ....[97]....
        /*0cc8*/ 	.word	0x00021860


	//   ....[98]....
        /*0ccc*/ 	.word	0x00021920


	//   ....[99]....
        /*0cd0*/ 	.word	0x00021940


	//   ....[100]....
        /*0cd4*/ 	.word	0x000219e0


	//   ....[101]....
        /*0cd8*/ 	.word	0x00021a00


	//   ....[102]....
        /*0cdc*/ 	.word	0x00021a10


	//   ....[103]....
        /*0ce0*/ 	.word	0x00021a20


	//   ....[104]....
        /*0ce4*/ 	.word	0x00021b40


	//   ....[105]....
        /*0ce8*/ 	.word	0x00021b50


	//   ....[106]....
        /*0cec*/ 	.word	0x00021b60


	//   ....[107]....
        /*0cf0*/ 	.word	0x00021bf0


	//   ....[108]....
        /*0cf4*/ 	.word	0x000223b0


	//   ....[109]....
        /*0cf8*/ 	.word	0x000223c0


	//   ....[110]....
        /*0cfc*/ 	.word	0x000223e0


	//   ....[111]....
        /*0d00*/ 	.word	0x00022460


	//   ....[112]....
        /*0d04*/ 	.word	0x00022470


	//   ....[113]....
        /*0d08*/ 	.word	0x000224d0


	//   ....[114]....
        /*0d0c*/ 	.word	0x00022500


	//   ....[115]....
        /*0d10*/ 	.word	0x00022540


	//   ....[116]....
        /*0d14*/ 	.word	0x000227f0


	//   ....[117]....
        /*0d18*/ 	.word	0x00022810


	//   ....[118]....
        /*0d1c*/ 	.word	0x000228b0


	//   ....[119]....
        /*0d20*/ 	.word	0x000228c0


	//   ....[120]....
        /*0d24*/ 	.word	0x00022950


	//   ....[121]....
        /*0d28*/ 	.word	0x00022960


	//   ....[122]....
        /*0d2c*/ 	.word	0x00022970


	//   ....[123]....
        /*0d30*/ 	.word	0x00022a00


	//   ....[124]....
        /*0d34*/ 	.word	0x00022fd0


	//   ....[125]....
        /*0d38*/ 	.word	0x00022fe0


	//   ....[126]....
        /*0d3c*/ 	.word	0x00023070


	//   ....[127]....
        /*0d40*/ 	.word	0x00023110


	//   ....[128]....
        /*0d44*/ 	.word	0x00023130


	//   ....[129]....
        /*0d48*/ 	.word	0x000231b0


	//   ....[130]....
        /*0d4c*/ 	.word	0x000231d0


	//   ....[131]....
        /*0d50*/ 	.word	0x000231e0


	//   ....[132]....
        /*0d54*/ 	.word	0x00023630


	//   ....[133]....
        /*0d58*/ 	.word	0x00023660


	//   ....[134]....
        /*0d5c*/ 	.word	0x000236c0


	//   ....[135]....
        /*0d60*/ 	.word	0x000236f0


	//   ....[136]....
        /*0d64*/ 	.word	0x00023720


	//   ....[137]....
        /*0d68*/ 	.word	0x00023750


	//   ....[138]....
        /*0d6c*/ 	.word	0x00023780


	//   ....[139]....
        /*0d70*/ 	.word	0x000237b0


	//   ....[140]....
        /*0d74*/ 	.word	0x00023950


	//   ....[141]....
        /*0d78*/ 	.word	0x00023980


	//   ....[142]....
        /*0d7c*/ 	.word	0x000239b0


	//   ....[143]....
        /*0d80*/ 	.word	0x000239e0


	//   ....[144]....
        /*0d84*/ 	.word	0x00023a10


	//   ....[145]....
        /*0d88*/ 	.word	0x00023a40


	//   ....[146]....
        /*0d8c*/ 	.word	0x00023b00


	//   ....[147]....
        /*0d90*/ 	.word	0x00023b20


	//   ....[148]....
        /*0d94*/ 	.word	0x00023b40


	//   ....[149]....
        /*0d98*/ 	.word	0x00023ba0


	//   ....[150]....
        /*0d9c*/ 	.word	0x000245d0


	//   ....[151]....
        /*0da0*/ 	.word	0x00024910


	//   ....[152]....
        /*0da4*/ 	.word	0x000249a0


	//   ....[153]....
        /*0da8*/ 	.word	0x00024a90


	//   ....[154]....
        /*0dac*/ 	.word	0x00024b20


	//   ....[155]....
        /*0db0*/ 	.word	0x00024c00


	//   ....[156]....
        /*0db4*/ 	.word	0x00024c90


	//   ....[157]....
        /*0db8*/ 	.word	0x00024d70


	//   ....[158]....
        /*0dbc*/ 	.word	0x00024e10


	//   ....[159]....
        /*0dc0*/ 	.word	0x00024ea0


	//   ....[160]....
        /*0dc4*/ 	.word	0x00024ef0


	//   ....[161]....
        /*0dc8*/ 	.word	0x00024f40


	//   ....[162]....
        /*0dcc*/ 	.word	0x00025020


	//   ....[163]....
        /*0dd0*/ 	.word	0x000250b0


	//   ....[164]....
        /*0dd4*/ 	.word	0x00025100


	//   ....[165]....
        /*0dd8*/ 	.word	0x00025150


	//   ....[166]....
        /*0ddc*/ 	.word	0x000254b0


	//   ....[167]....
        /*0de0*/ 	.word	0x00025500


	//   ....[168]....
        /*0de4*/ 	.word	0x00025590


	//   ....[169]....
        /*0de8*/ 	.word	0x00025620


	//   ....[170]....
        /*0dec*/ 	.word	0x000256a0


	//   ....[171]....
        /*0df0*/ 	.word	0x000256f0


	//   ....[172]....
        /*0df4*/ 	.word	0x00025780


	//   ....[173]....
        /*0df8*/ 	.word	0x00025810


	//   ....[174]....
        /*0dfc*/ 	.word	0x00025890


	//   ....[175]....
        /*0e00*/ 	.word	0x000258e0


	//   ....[176]....
        /*0e04*/ 	.word	0x00025970


	//   ....[177]....
        /*0e08*/ 	.word	0x00025a00


	//   ....[178]....
        /*0e0c*/ 	.word	0x00025ac0


	//   ....[179]....
        /*0e10*/ 	.word	0x00025da0


	//   ....[180]....
        /*0e14*/ 	.word	0x00025e90


	//   ....[181]....
        /*0e18*/ 	.word	0x00025f30


	//   ....[182]....
        /*0e1c*/ 	.word	0x00025f90


	//   ....[183]....
        /*0e20*/ 	.word	0x000260a0


	//   ....[184]....
        /*0e24*/ 	.word	0x00026110


	//   ....[185]....
        /*0e28*/ 	.word	0x00026220


	//   ....[186]....
        /*0e2c*/ 	.word	0x00026290


	//   ....[187]....
        /*0e30*/ 	.word	0x00026330


	//   ....[188]....
        /*0e34*/ 	.word	0x00026440


	//   ....[189]....
        /*0e38*/ 	.word	0x000264b0


	//   ....[190]....
        /*0e3c*/ 	.word	0x00026510


	//   ....[191]....
        /*0e40*/ 	.word	0x00026620


	//   ....[192]....
        /*0e44*/ 	.word	0x00026680


	//   ....[193]....
        /*0e48*/ 	.word	0x000267a0


	//   ....[194]....
        /*0e4c*/ 	.word	0x00026800


	//   ....[195]....
        /*0e50*/ 	.word	0x000268a0


	//   ....[196]....
        /*0e54*/ 	.word	0x00026970


	//   ....[197]....
        /*0e58*/ 	.word	0x00026a70


	//   ....[198]....
        /*0e5c*/ 	.word	0x00026ad0


	//   ....[199]....
        /*0e60*/ 	.word	0x00026b70


	//   ....[200]....
        /*0e64*/ 	.word	0x00026d10


	//   ....[201]....
        /*0e68*/ 	.word	0x00026df0


	//   ....[202]....
        /*0e6c*/ 	.word	0x00026e70


	//   ....[203]....
        /*0e70*/ 	.word	0x00026f50


	//   ....[204]....
        /*0e74*/ 	.word	0x00026fb0


	//   ....[205]....
        /*0e78*/ 	.word	0x00027080


	//   ....[206]....
        /*0e7c*/ 	.word	0x000270e0


	//   ....[207]....
        /*0e80*/ 	.word	0x000271c0


	//   ....[208]....
        /*0e84*/ 	.word	0x000272b0


	//   ....[209]....
        /*0e88*/ 	.word	0x00027350


	//   ....[210]....
        /*0e8c*/ 	.word	0x000273b0


	//   ....[211]....
        /*0e90*/ 	.word	0x000274b0


	//   ....[212]....
        /*0e94*/ 	.word	0x00027510


	//   ....[213]....
        /*0e98*/ 	.word	0x00027610


	//   ....[214]....
        /*0e9c*/ 	.word	0x00027670


	//   ....[215]....
        /*0ea0*/ 	.word	0x00027740


	//   ....[216]....
        /*0ea4*/ 	.word	0x00027890


	//   ....[217]....
        /*0ea8*/ 	.word	0x00027940


	//   ....[218]....
        /*0eac*/ 	.word	0x00027a50


	//   ....[219]....
        /*0eb0*/ 	.word	0x00027b30


	//   ....[220]....
        /*0eb4*/ 	.word	0x00027b90


	//   ....[221]....
        /*0eb8*/ 	.word	0x00027c80


	//   ....[222]....
        /*0ebc*/ 	.word	0x00027ce0


	//   ....[223]....
        /*0ec0*/ 	.word	0x00027dc0


	//   ....[224]....
        /*0ec4*/ 	.word	0x00027e50


	//   ....[225]....
        /*0ec8*/ 	.word	0x00027ef0


	//   ....[226]....
        /*0ecc*/ 	.word	0x00028060


	//   ....[227]....
        /*0ed0*/ 	.word	0x000280d0


	//   ....[228]....
        /*0ed4*/ 	.word	0x00028140


	//   ....[229]....
        /*0ed8*/ 	.word	0x000281b0


	//   ....[230]....
        /*0edc*/ 	.word	0x00028220


	//   ....[231]....
        /*0ee0*/ 	.word	0x000282a0


	//   ....[232]....
        /*0ee4*/ 	.word	0x00028320


	//   ....[233]....
        /*0ee8*/ 	.word	0x000283b0


	//   ....[234]....
        /*0eec*/ 	.word	0x00028420


	//   ....[235]....
        /*0ef0*/ 	.word	0x00028490


	//   ....[236]....
        /*0ef4*/ 	.word	0x00028500


	//   ....[237]....
        /*0ef8*/ 	.word	0x00028580


	//   ....[238]....
        /*0efc*/ 	.word	0x000285f0


	//   ....[239]....
        /*0f00*/ 	.word	0x000286a0


	//   ....[240]....
        /*0f04*/ 	.word	0x000286f0


	//   ....[241]....
        /*0f08*/ 	.word	0x00028780


	//   ....[242]....
        /*0f0c*/ 	.word	0x000288b0


	//----- nvinfo : EIATTR_REG_RECONFIG
	.align		4
.L_233:
        /*0f10*/ 	.byte	0x01, 0x54
	.zero		2


	//----- nvinfo : EIATTR_SYSCALL_OFFSETS
	.align		4
        /*0f14*/ 	.byte	0x04, 0x46
        /*0f16*/ 	.short	(.L_235 - .L_234)


	//   ....[0]....
.L_234:
        /*0f18*/ 	.word	0x00002350


	//   ....[1]....
        /*0f1c*/ 	.word	0x000024a0


	//   ....[2]....
        /*0f20*/ 	.word	0x00008480


	//   ....[3]....
        /*0f24*/ 	.word	0x000087a0


	//   ....[4]....
        /*0f28*/ 	.word	0x000202b0


	//   ....[5]....
        /*0f2c*/ 	.word	0x00020400


	//   ....[6]....
        /*0f30*/ 	.word	0x000204f0


	//   ....[7]....
        /*0f34*/ 	.word	0x000212f0


	//----- nvinfo : EIATTR_MBARRIER_INSTR_OFFSETS
	.align		4
.L_235:
        /*0f38*/ 	.byte	0x04, 0x39
        /*0f3a*/ 	.short	(.L_237 - .L_236)


	//   ....[0]....
.L_236:
        /*0f3c*/ 	.word	0x00000270
        /*0f40*/ 	.word	0x000000ff
        /*0f44*/ 	.word	0x0002d800
        /*0f48*/ 	.short	0x0100
        /*0f4a*/ 	.byte	0x08
	.zero		1


	//   ....[1]....
        /*0f4c*/ 	.word	0x00000280
        /*0f50*/ 	.word	0x000000ff
        /*0f54*/ 	.word	0x0002d820
        /*0f58*/ 	.short	0x0100
        /*0f5a*/ 	.byte	0x08
	.zero		1


	//   ....[2]....
        /*0f5c*/ 	.word	0x00000370
        /*0f60*/ 	.word	0x000000ff
        /*0f64*/ 	.word	0x0002d830
        /*0f68*/ 	.short	0x0100
        /*0f6a*/ 	.byte	0x08
	.zero		1


	//   ....[3]....
        /*0f6c*/ 	.word	0x00000380
        /*0f70*/ 	.word	0x000000ff
        /*0f74*/ 	.word	0x0002d840
        /*0f78*/ 	.short	0x0100
        /*0f7a*/ 	.byte	0x08
	.zero		1


	//   ....[4]....
        /*0f7c*/ 	.word	0x00000390
        /*0f80*/ 	.word	0x000000ff
        /*0f84*/ 	.word	0x0002d838
        /*0f88*/ 	.short	0x0100
        /*0f8a*/ 	.byte	0x08
	.zero		1


	//   ....[5]....
        /*0f8c*/ 	.word	0x000003a0
        /*0f90*/ 	.word	0x000000ff
        /*0f94*/ 	.word	0x0002d848
        /*0f98*/ 	.short	0x0100
        /*0f9a*/ 	.byte	0x08
	.zero		1


	//   ....[6]....
        /*0f9c*/ 	.word	0x000004d0
        /*0fa0*/ 	.word	0x000000ff
        /*0fa4*/ 	.word	0x0002d850
        /*0fa8*/ 	.short	0x0100
        /*0faa*/ 	.byte	0x08
	.zero		1


	//   ....[7]....
        /*0fac*/ 	.word	0x000004e0
        /*0fb0*/ 	.word	0x000000ff
        /*0fb4*/ 	.word	0x0002d860
        /*0fb8*/ 	.short	0x0100
        /*0fba*/ 	.byte	0x08
	.zero		1


	//   ....[8]....
        /*0fbc*/ 	.word	0x000004f0
        /*0fc0*/ 	.word	0x000000ff
        /*0fc4*/ 	.word	0x0002d858
        /*0fc8*/ 	.short	0x0100
        /*0fca*/ 	.byte	0x08
	.zero		1


	//   ....[9]....
        /*0fcc*/ 	.word	0x00000500
        /*0fd0*/ 	.word	0x000000ff
        /*0fd4*/ 	.word	0x0002d868
        /*0fd8*/ 	.short	0x0100
        /*0fda*/ 	.byte	0x08
	.zero		1


	//   ....[10]....
        /*0fdc*/ 	.word	0x000005f0
        /*0fe0*/ 	.word	0x000000ff
        /*0fe4*/ 	.word	0x0002d870
        /*0fe8*/ 	.short	0x0100
        /*0fea*/ 	.byte	0x06
	.zero		1


	//   ....[11]....
        /*0fec*/ 	.word	0x00000600
        /*0ff0*/ 	.word	0x000000ff
        /*0ff4*/ 	.word	0x0002d880
        /*0ff8*/ 	.short	0x0100
        /*0ffa*/ 	.byte	0x06
	.zero		1


	//   ....[12]....
        /*0ffc*/ 	.word	0x00000610
        /*1000*/ 	.word	0x000000ff
        /*1004*/ 	.word	0x0002d878
        /*1008*/ 	.short	0x0100
        /*100a*/ 	.byte	0x06
	.zero		1


	//   ....[13]....
        /*100c*/ 	.word	0x00000620
        /*1010*/ 	.word	0x000000ff
        /*1014*/ 	.word	0x0002d888
        /*1018*/ 	.short	0x0100
        /*101a*/ 	.byte	0x06
	.zero		1


	//   ....[14]....
        /*101c*/ 	.word	0x00000750
        /*1020*/ 	.word	0x000000ff
        /*1024*/ 	.word	0x0002d890
        /*1028*/ 	.short	0x0100
        /*102a*/ 	.byte	0x08
	.zero		1


	//   ....[15]....
        /*102c*/ 	.word	0x00000760
        /*1030*/ 	.word	0x000000ff
        /*1034*/ 	.word	0x0002d8a0
        /*1038*/ 	.short	0x0100
        /*103a*/ 	.byte	0x08
	.zero		1


	//   ....[16]....
        /*103c*/ 	.word	0x00000770
        /*1040*/ 	.word	0x000000ff
        /*1044*/ 	.word	0x0002d898
        /*1048*/ 	.short	0x0100
        /*104a*/ 	.byte	0x08
	.zero		1


	//   ....[17]....
        /*104c*/ 	.word	0x00000780
        /*1050*/ 	.word	0x000000ff
        /*1054*/ 	.word	0x0002d8a8
        /*1058*/ 	.short	0x0100
        /*105a*/ 	.byte	0x08
	.zero		1


	//   ....[18]....
        /*105c*/ 	.word	0x000008b0
        /*1060*/ 	.word	0x000000ff
        /*1064*/ 	.word	0x0002d8b0
        /*1068*/ 	.short	0x0100
        /*106a*/ 	.byte	0x08
	.zero		1


	//   ....[19]....
        /*106c*/ 	.word	0x000008c0
        /*1070*/ 	.word	0x000000ff
        /*1074*/ 	.word	0x0002d8c0
        /*1078*/ 	.short	0x0100
        /*107a*/ 	.byte	0x08
	.zero		1


	//   ....[20]....
        /*107c*/ 	.word	0x000008d0
        /*1080*/ 	.word	0x000000ff
        /*1084*/ 	.word	0x0002d8b8
        /*1088*/ 	.short	0x0100
        /*108a*/ 	.byte	0x08
	.zero		1


	//   ....[21]....
        /*108c*/ 	.word	0x000008e0
        /*1090*/ 	.word	0x000000ff
        /*1094*/ 	.word	0x0002d8c8
        /*1098*/ 	.short	0x0100
        /*109a*/ 	.byte	0x08
	.zero		1


	//   ....[22]....
        /*109c*/ 	.word	0x00003900
        /*10a0*/ 	.word	0x00000022
        /*10a4*/ 	.word	0x0002d890
        /*10a8*/ 	.short	0x010a
        /*10aa*/ 	.byte	0x3f
	.zero		1


	//   ....[23]....
        /*10ac*/ 	.word	0x00005550
        /*10b0*/ 	.word	0x00000022
        /*10b4*/ 	.word	0x0002d890
        /*10b8*/ 	.short	0x010a
        /*10ba*/ 	.byte	0x3f
	.zero		1


	//   ....[24]....
        /*10bc*/ 	.word	0x00006dd0
        /*10c0*/ 	.word	0x00000022
        /*10c4*/ 	.word	0x0002d890
        /*10c8*/ 	.short	0x010a
        /*10ca*/ 	.byte	0x3f
	.zero		1


	//   ....[25]....
        /*10cc*/ 	.word	0x00007340
        /*10d0*/ 	.word	0x0000000b
        /*10d4*/ 	.word	0x00000000
        /*10d8*/ 	.short	0x0101
        /*10da*/ 	.byte	0x3f
	.zero		1


	//   ....[26]....
        /*10dc*/ 	.word	0x00007380
        /*10e0*/ 	.word	0x00000022
        /*10e4*/ 	.word	0x0002d8b0
        /*10e8*/ 	.short	0x010a
        /*10ea*/ 	.byte	0x3f
	.zero		1


	//   ....[27]....
        /*10ec*/ 	.word	0x000078b0
        /*10f0*/ 	.word	0x00000022
        /*10f4*/ 	.word	0x00000000
        /*10f8*/ 	.short	0x0101
        /*10fa*/ 	.byte	0x3f
	.zero		1


	//   ....[28]....
        /*10fc*/ 	.word	0x00008520
        /*1100*/ 	.word	0x00000002
        /*1104*/ 	.word	0x0002d800
        /*1108*/ 	.short	0x010a
        /*110a*/ 	.byte	0x3f
	.zero		1


	//   ....[29]....
        /*110c*/ 	.word	0x00008570
        /*1110*/ 	.word	0x00000002
        /*1114*/ 	.word	0x0002d800
        /*1118*/ 	.short	0x010a
        /*111a*/ 	.byte	0x3f
	.zero		1


	//   ....[30]....
        /*111c*/ 	.word	0x000091d0
        /*1120*/ 	.word	0x00000002
        /*1124*/ 	.word	0x0002d800
        /*1128*/ 	.short	0x010a
        /*112a*/ 	.byte	0x3f
	.zero		1


	//   ....[31]....
        /*112c*/ 	.word	0x0000ae60
        /*1130*/ 	.word	0x00000002
        /*1134*/ 	.word	0x0002d800
        /*1138*/ 	.short	0x010a
        /*113a*/ 	.byte	0x3f
	.zero		1


	//   ....[32]....
        /*113c*/ 	.word	0x0000c4f0
        /*1140*/ 	.word	0x00000000
        /*1144*/ 	.word	0x0002d830
        /*1148*/ 	.short	0x010a
        /*114a*/ 	.byte	0x3f
	.zero		1


	//   ....[33]....
        /*114c*/ 	.word	0x0000c5a0
        /*1150*/ 	.word	0x00000000
        /*1154*/ 	.word	0x0002d830
        /*1158*/ 	.short	0x010a
        /*115a*/ 	.byte	0x3f
	.zero		1


	//   ....[34]....
        /*115c*/ 	.word	0x0000cbd0
        /*1160*/ 	.word	0x00000000
        /*1164*/ 	.word	0x00000000
        /*1168*/ 	.short	0x0101
        /*116a*/ 	.byte	0x3f
	.zero		1


	//   ....[35]....
        /*116c*/ 	.word	0x0000fb50
        /*1170*/ 	.word	0x00000009
        /*1174*/ 	.word	0x0002d830
        /*1178*/ 	.short	0x010a
        /*117a*/ 	.byte	0x3f
	.zero		1


	//   ....[36]....
        /*117c*/ 	.word	0x0000fba0
        /*1180*/ 	.word	0x00000009
        /*1184*/ 	.word	0x0002d830
        /*1188*/ 	.short	0x010a
        /*118a*/ 	.byte	0x3f
	.zero		1


	//   ....[37]....
        /*118c*/ 	.word	0x0000ffd0
        /*1190*/ 	.word	0x00000009
        /*1194*/ 	.word	0x0002d850
        /*1198*/ 	.short	0x010a
        /*119a*/ 	.byte	0x3f
	.zero		1


	//   ....[38]....
        /*119c*/ 	.word	0x00010010
        /*11a0*/ 	.word	0x00000009
        /*11a4*/ 	.word	0x0002d850
        /*11a8*/ 	.short	0x010a
        /*11aa*/ 	.byte	0x3f
	.zero		1


	//   ....[39]....
        /*11ac*/ 	.word	0x00010680
        /*11b0*/ 	.word	0x00000008
        /*11b4*/ 	.word	0x00000000
        /*11b8*/ 	.short	0x0101
        /*11ba*/ 	.byte	0x3f
	.zero		1


	//   ....[40]....
        /*11bc*/ 	.word	0x00012a10
        /*11c0*/ 	.word	0x00000011
        /*11c4*/ 	.word	0x00000000
        /*11c8*/ 	.short	0x0101
        /*11ca*/ 	.byte	0x3f
	.zero		1


	//   ....[41]....
        /*11cc*/ 	.word	0x00013430
        /*11d0*/ 	.word	0x00000003
        /*11d4*/ 	.word	0x0002d830
        /*11d8*/ 	.short	0x010a
        /*11da*/ 	.byte	0x3f
	.zero		1


	//   ....[42]....
        /*11dc*/ 	.word	0x00013480
        /*11e0*/ 	.word	0x00000003
        /*11e4*/ 	.word	0x0002d830
        /*11e8*/ 	.short	0x010a
        /*11ea*/ 	.byte	0x3f
	.zero		1


	//   ....[43]....
        /*11ec*/ 	.word	0x000138e0
        /*11f0*/ 	.word	0x00000003
        /*11f4*/ 	.word	0x0002d850
        /*11f8*/ 	.short	0x010a
        /*11fa*/ 	.byte	0x3f
	.zero		1


	//   ....[44]....
        /*11fc*/ 	.word	0x00013920
        /*1200*/ 	.word	0x00000003
        /*1204*/ 	.word	0x0002d850
        /*1208*/ 	.short	0x010a
        /*120a*/ 	.byte	0x3f
	.zero		1


	//   ....[45]....
        /*120c*/ 	.word	0x00013f90
        /*1210*/ 	.word	0x00000000
        /*1214*/ 	.word	0x00000000
        /*1218*/ 	.short	0x0101
        /*121a*/ 	.byte	0x3f
	.zero		1


	//   ....[46]....
        /*121c*/ 	.word	0x00015160
        /*1220*/ 	.word	0x00000006
        /*1224*/ 	.word	0x00000000
        /*1228*/ 	.short	0x0101
        /*122a*/ 	.byte	0x3f
	.zero		1


	//   ....[47]....
        /*122c*/ 	.word	0x000158f0
        /*1230*/ 	.word	0x00000003
        /*1234*/ 	.word	0x0002d830
        /*1238*/ 	.short	0x010a
        /*123a*/ 	.byte	0x3f
	.zero		1


	//   ....[48]....
        /*123c*/ 	.word	0x00015940
        /*1240*/ 	.word	0x00000003
        /*1244*/ 	.word	0x0002d830
        /*1248*/ 	.short	0x010a
        /*124a*/ 	.byte	0x3f
	.zero		1


	//   ....[49]....
        /*124c*/ 	.word	0x00015da0
        /*1250*/ 	.word	0x00000003
        /*1254*/ 	.word	0x0002d850
        /*1258*/ 	.short	0x010a
        /*125a*/ 	.byte	0x3f
	.zero		1


	//   ....[50]....
        /*125c*/ 	.word	0x00015de0
        /*1260*/ 	.word	0x00000003
        /*1264*/ 	.word	0x0002d850
        /*1268*/ 	.short	0x010a
        /*126a*/ 	.byte	0x3f
	.zero		1


	//   ....[51]....
        /*126c*/ 	.word	0x00016500
        /*1270*/ 	.word	0x00000000
        /*1274*/ 	.word	0x00000000
        /*1278*/ 	.short	0x0101
        /*127a*/ 	.byte	0x3f
	.zero		1


	//   ....[52]....
        /*127c*/ 	.word	0x00018740
        /*1280*/ 	.word	0x00000008
        /*1284*/ 	.word	0x00000000
        /*1288*/ 	.short	0x0101
        /*128a*/ 	.byte	0x3f
	.zero		1


	//   ....[53]....
        /*128c*/ 	.word	0x00018de0
        /*1290*/ 	.word	0x0000000e
        /*1294*/ 	.word	0x0002d850
        /*1298*/ 	.short	0x010a
        /*129a*/ 	.byte	0x3f
	.zero		1


	//   ....[54]....
        /*129c*/ 	.word	0x00018e90
        /*12a0*/ 	.word	0x0000000e
        /*12a4*/ 	.word	0x0002d850
        /*12a8*/ 	.short	0x010a
        /*12aa*/ 	.byte	0x3f
	.zero		1


	//   ....[55]....
        /*12ac*/ 	.word	0x00019690
        /*12b0*/ 	.word	0x0000000e
        /*12b4*/ 	.word	0x00000000
        /*12b8*/ 	.short	0x0101
        /*12ba*/ 	.byte	0x3f
	.zero		1


	//   ....[56]....
        /*12bc*/ 	.word	0x0001aa30
        /*12c0*/ 	.word	0x00000000
        /*12c4*/ 	.word	0x00000000
        /*12c8*/ 	.short	0x0101
        /*12ca*/ 	.byte	0x3f
	.zero		1


	//   ....[57]....
        /*12cc*/ 	.word	0x0001adf0
        /*12d0*/ 	.word	0x0000000a
        /*12d4*/ 	.word	0x00000000
        /*12d8*/ 	.short	0x0101
        /*12da*/ 	.byte	0x3f
	.zero		1


	//   ....[58]....
        /*12dc*/ 	.word	0x0001e680
        /*12e0*/ 	.word	0x00000012
        /*12e4*/ 	.word	0x0002d820
        /*12e8*/ 	.short	0x010a
        /*12ea*/ 	.byte	0x3f
	.zero		1


	//   ....[59]....
        /*12ec*/ 	.word	0x0001e740
        /*12f0*/ 	.word	0x0000000a
        /*12f4*/ 	.word	0x0002d8a0
        /*12f8*/ 	.short	0x010a
        /*12fa*/ 	.byte	0x3f
	.zero		1


	//   ....[60]....
        /*12fc*/ 	.word	0x0001eb70
        /*1300*/ 	.word	0x0000000a
        /*1304*/ 	.word	0x0002d8c0
        /*1308*/ 	.short	0x010a
        /*130a*/ 	.byte	0x3f
	.zero		1


	//   ....[61]....
        /*130c*/ 	.word	0x0001f0d0
        /*1310*/ 	.word	0x00000009
        /*1314*/ 	.word	0x0002d8a0
        /*1318*/ 	.short	0x010a
        /*131a*/ 	.byte	0x3f
	.zero		1


	//   ....[62]....
        /*131c*/ 	.word	0x0001f4f0
        /*1320*/ 	.word	0x00000009
        /*1324*/ 	.word	0x0002d8c0
        /*1328*/ 	.short	0x010a
        /*132a*/ 	.byte	0x3f
	.zero		1


	//   ....[63]....
        /*132c*/ 	.word	0x00020a90
        /*1330*/ 	.word	0x00000002
        /*1334*/ 	.word	0x0002d840
        /*1338*/ 	.short	0x010a
        /*133a*/ 	.byte	0x3f
	.zero		1


	//   ....[64]....
        /*133c*/ 	.word	0x00020fd0
        /*1340*/ 	.word	0x00000002
        /*1344*/ 	.word	0x0002d830
        /*1348*/ 	.short	0x0107
        /*134a*/ 	.byte	0x3f
	.zero		1


	//   ....[65]....
        /*134c*/ 	.word	0x000210a0
        /*1350*/ 	.word	0x00000002
        /*1354*/ 	.word	0x0002d830
        /*1358*/ 	.short	0x0101
        /*135a*/ 	.byte	0x3f
	.zero		1


	//   ....[66]....
        /*135c*/ 	.word	0x00021cb0
        /*1360*/ 	.word	0x00000012
        /*1364*/ 	.word	0x0002d800
        /*1368*/ 	.short	0x0107
        /*136a*/ 	.byte	0x3f
	.zero		1


	//   ....[67]....
        /*136c*/ 	.word	0x00021da0
        /*1370*/ 	.word	0x00000012
        /*1374*/ 	.word	0x0002d800
        /*1378*/ 	.short	0x0101
        /*137a*/ 	.byte	0x3f
	.zero		1


	//   ....[68]....
        /*137c*/ 	.word	0x00021dc0
        /*1380*/ 	.word	0x00000012
        /*1384*/ 	.word	0x0002d820
        /*1388*/ 	.short	0x010a
        /*138a*/ 	.byte	0x3f
	.zero		1


	//   ....[69]....
        /*138c*/ 	.word	0x000221e0
        /*1390*/ 	.word	0x00000005
        /*1394*/ 	.word	0x0002d840
        /*1398*/ 	.short	0x010a
        /*139a*/ 	.byte	0x3f
	.zero		1


	//   ....[70]....
        /*139c*/ 	.word	0x000225f0
        /*13a0*/ 	.word	0x00000005
        /*13a4*/ 	.word	0x0002d830
        /*13a8*/ 	.short	0x0107
        /*13aa*/ 	.byte	0x3f
	.zero		1


	//   ....[71]....
        /*13ac*/ 	.word	0x000226b0
        /*13b0*/ 	.word	0x00000005
        /*13b4*/ 	.word	0x0002d830
        /*13b8*/ 	.short	0x0101
        /*13ba*/ 	.byte	0x3f
	.zero		1


	//   ....[72]....
        /*13bc*/ 	.word	0x00022710
        /*13c0*/ 	.word	0x00000005
        /*13c4*/ 	.word	0x0002d860
        /*13c8*/ 	.short	0x010a
        /*13ca*/ 	.byte	0x3f
	.zero		1


	//   ....[73]....
        /*13cc*/ 	.word	0x00022bc0
        /*13d0*/ 	.word	0x00000005
        /*13d4*/ 	.word	0x0002d850
        /*13d8*/ 	.short	0x0107
        /*13da*/ 	.byte	0x3f
	.zero		1


	//   ....[74]....
        /*13dc*/ 	.word	0x00022cb0
        /*13e0*/ 	.word	0x00000005
        /*13e4*/ 	.word	0x0002d850
        /*13e8*/ 	.short	0x0101
        /*13ea*/ 	.byte	0x3f
	.zero		1


	//   ....[75]....
        /*13ec*/ 	.word	0x00022ee0
        /*13f0*/ 	.word	0x00000000
        /*13f4*/ 	.word	0x0002d860
        /*13f8*/ 	.short	0x010a
        /*13fa*/ 	.byte	0x3f
	.zero		1


	//   ....[76]....
        /*13fc*/ 	.word	0x00023310
        /*1400*/ 	.word	0x00000000
        /*1404*/ 	.word	0x0002d850
        /*1408*/ 	.short	0x0107
        /*140a*/ 	.byte	0x3f
	.zero		1


	//   ....[77]....
        /*140c*/ 	.word	0x000233f0
        /*1410*/ 	.word	0x00000000
        /*1414*/ 	.word	0x0002d850
        /*1418*/ 	.short	0x0101
        /*141a*/ 	.byte	0x3f
	.zero		1


	//   ....[78]....
        /*141c*/ 	.word	0x00024550
        /*1420*/ 	.word	0x00000005
        /*1424*/ 	.word	0x0002d820
        /*1428*/ 	.short	0x010a
        /*142a*/ 	.byte	0x3f
	.zero		1


	//   ....[79]....
        /*142c*/ 	.word	0x000246f0
        /*1430*/ 	.word	0x00000003
        /*1434*/ 	.word	0x0002d840
        /*1438*/ 	.short	0x010a
        /*143a*/ 	.byte	0x3f
	.zero		1


	//   ....[80]....
        /*143c*/ 	.word	0x00024780
        /*1440*/ 	.word	0x00000005
        /*1444*/ 	.word	0x0002d840
        /*1448*/ 	.short	0x010a
        /*144a*/ 	.byte	0x3f
	.zero		1


	//   ....[81]....
        /*144c*/ 	.word	0x000247c0
        /*1450*/ 	.word	0x00000003
        /*1454*/ 	.word	0x0002d860
        /*1458*/ 	.short	0x010a
        /*145a*/ 	.byte	0x3f
	.zero		1


	//   ....[82]....
        /*145c*/ 	.word	0x00024800
        /*1460*/ 	.word	0x00000005
        /*1464*/ 	.word	0x0002d860
        /*1468*/ 	.short	0x010a
        /*146a*/ 	.byte	0x3f
	.zero		1


	//   ....[83]....
        /*146c*/ 	.word	0x00024860
        /*1470*/ 	.word	0x00000022
        /*1474*/ 	.word	0x0002d890
        /*1478*/ 	.short	0x010a
        /*147a*/ 	.byte	0x3f
	.zero		1


	//   ....[84]....
        /*147c*/ 	.word	0x000249e0
        /*1480*/ 	.word	0x00000022
        /*1484*/ 	.word	0x0002d890
        /*1488*/ 	.short	0x010a
        /*148a*/ 	.byte	0x3f
	.zero		1


	//   ....[85]....
        /*148c*/ 	.word	0x00024b60
        /*1490*/ 	.word	0x00000022
        /*1494*/ 	.word	0x0002d890
        /*1498*/ 	.short	0x010a
        /*149a*/ 	.byte	0x3f
	.zero		1


	//   ....[86]....
        /*149c*/ 	.word	0x00024cd0
        /*14a0*/ 	.word	0x00000022
        /*14a4*/ 	.word	0x0002d8b0
        /*14a8*/ 	.short	0x010a
        /*14aa*/ 	.byte	0x3f
	.zero		1


	//   ....[87]....
        /*14ac*/ 	.word	0x00024f80
        /*14b0*/ 	.word	0x00000002
        /*14b4*/ 	.word	0x0002d800
        /*14b8*/ 	.short	0x010a
        /*14ba*/ 	.byte	0x3f
	.zero		1


	//   ....[88]....
        /*14bc*/ 	.word	0x00025190
        /*14c0*/ 	.word	0x00000002
        /*14c4*/ 	.word	0x0002d800
        /*14c8*/ 	.short	0x010a
        /*14ca*/ 	.byte	0x3f
	.zero		1


	//   ....[89]....
        /*14cc*/ 	.word	0x000251e0
        /*14d0*/ 	.word	0x00000000
        /*14d4*/ 	.word	0x0002d830
        /*14d8*/ 	.short	0x010a
        /*14da*/ 	.byte	0x3f
	.zero		1


	//   ....[90]....
        /*14dc*/ 	.word	0x00025230
        /*14e0*/ 	.word	0x00000009
        /*14e4*/ 	.word	0x0002d830
        /*14e8*/ 	.short	0x010a
        /*14ea*/ 	.byte	0x3f
	.zero		1


	//   ....[91]....
        /*14ec*/ 	.word	0x00025280
        /*14f0*/ 	.word	0x00000009
        /*14f4*/ 	.word	0x0002d850
        /*14f8*/ 	.short	0x010a
        /*14fa*/ 	.byte	0x3f
	.zero		1


	//   ....[92]....
        /*14fc*/ 	.word	0x000252d0
        /*1500*/ 	.word	0x00000003
        /*1504*/ 	.word	0x0002d830
        /*1508*/ 	.short	0x010a
        /*150a*/ 	.byte	0x3f
	.zero		1


	//   ....[93]....
        /*150c*/ 	.word	0x00025320
        /*1510*/ 	.word	0x00000003
        /*1514*/ 	.word	0x0002d850
        /*1518*/ 	.short	0x010a
        /*151a*/ 	.byte	0x3f
	.zero		1


	//   ....[94]....
        /*151c*/ 	.word	0x00025370
        /*1520*/ 	.word	0x00000003
        /*1524*/ 	.word	0x0002d830
        /*1528*/ 	.short	0x010a
        /*152a*/ 	.byte	0x3f
	.zero		1


	//   ....[95]....
        /*152c*/ 	.word	0x000253c0
        /*1530*/ 	.word	0x00000003
        /*1534*/ 	.word	0x0002d850
        /*1538*/ 	.short	0x010a
        /*153a*/ 	.byte	0x3f
	.zero		1


	//   ....[96]....
        /*153c*/ 	.word	0x00025410
        /*1540*/ 	.word	0x0000000e
        /*1544*/ 	.word	0x0002d850
        /*1548*/ 	.short	0x010a
        /*154a*/ 	.byte	0x3f
	.zero		1


	//   ....[97]....
        /*154c*/ 	.word	0x00025b80
        /*1550*/ 	.word	0x00000012
        /*1554*/ 	.word	0x0002d820
        /*1558*/ 	.short	0x010a
        /*155a*/ 	.byte	0x3f
	.zero		1


	//   ....[98]....
        /*155c*/ 	.word	0x00025bd0
        /*1560*/ 	.word	0x0000000a
        /*1564*/ 	.word	0x0002d8a0
        /*1568*/ 	.short	0x010a
        /*156a*/ 	.byte	0x3f
	.zero		1


	//   ....[99]....
        /*156c*/ 	.word	0x00025c20
        /*1570*/ 	.word	0x0000000a
        /*1574*/ 	.word	0x0002d8c0
        /*1578*/ 	.short	0x010a
        /*157a*/ 	.byte	0x3f
	.zero		1


	//   ....[100]....
        /*157c*/ 	.word	0x00025c70
        /*1580*/ 	.word	0x00000009
        /*1584*/ 	.word	0x0002d8a0
        /*1588*/ 	.short	0x010a
        /*158a*/ 	.byte	0x3f
	.zero		1


	//   ....[101]....
        /*158c*/ 	.word	0x00025cc0
        /*1590*/ 	.word	0x00000009
        /*1594*/ 	.word	0x0002d8c0
        /*1598*/ 	.short	0x010a
        /*159a*/ 	.byte	0x3f
	.zero		1


	//   ....[102]....
        /*159c*/ 	.word	0x00025de0
        /*15a0*/ 	.word	0x00000002
        /*15a4*/ 	.word	0x0002d840
        /*15a8*/ 	.short	0x010a
        /*15aa*/ 	.byte	0x3f
	.zero		1


	//   ....[103]....
        /*15ac*/ 	.word	0x00026c10
        /*15b0*/ 	.word	0x00000012
        /*15b4*/ 	.word	0x0002d820
        /*15b8*/ 	.short	0x010a
        /*15ba*/ 	.byte	0x3f
	.zero		1


	//   ....[104]....
        /*15bc*/ 	.word	0x00026c60
        /*15c0*/ 	.word	0x00000005
        /*15c4*/ 	.word	0x0002d840
        /*15c8*/ 	.short	0x010a
        /*15ca*/ 	.byte	0x3f
	.zero		1


	//   ....[105]....
        /*15cc*/ 	.word	0x00027200
        /*15d0*/ 	.word	0x00000005
        /*15d4*/ 	.word	0x0002d860
        /*15d8*/ 	.short	0x010a
        /*15da*/ 	.byte	0x3f
	.zero		1


	//   ....[106]....
        /*15dc*/ 	.word	0x000277e0
        /*15e0*/ 	.word	0x00000000
        /*15e4*/ 	.word	0x0002d860
        /*15e8*/ 	.short	0x010a
        /*15ea*/ 	.byte	0x3f
	.zero		1


	//   ....[107]....
        /*15ec*/ 	.word	0x000287d0
        /*15f0*/ 	.word	0x00000005
        /*15f4*/ 	.word	0x0002d820
        /*15f8*/ 	.short	0x010a
        /*15fa*/ 	.byte	0x3f
	.zero		1


	//   ....[108]....
        /*15fc*/ 	.word	0x00028970
        /*1600*/ 	.word	0x00000003
        /*1604*/ 	.word	0x0002d840
        /*1608*/ 	.short	0x010a
        /*160a*/ 	.byte	0x3f
	.zero		1


	//   ....[109]....
        /*160c*/ 	.word	0x000289c0
        /*1610*/ 	.word	0x00000005
        /*1614*/ 	.word	0x0002d840
        /*1618*/ 	.short	0x010a
        /*161a*/ 	.byte	0x3f
	.zero		1


	//   ....[110]....
        /*161c*/ 	.word	0x00028a10
        /*1620*/ 	.word	0x00000003
        /*1624*/ 	.word	0x0002d860
        /*1628*/ 	.short	0x010a
        /*162a*/ 	.byte	0x3f
	.zero		1


	//----- nvinfo : EIATTR_NUM_MBARRIERS
	.align		4
.L_237:
        /*162c*/ 	.byte	0x03, 0x38
        /*162e*/ 	.short	0x0016


	//----- nvinfo : EIATTR_EXIT_INSTR_OFFSETS
	.align		4
        /*1630*/ 	.byte	0x04, 0x1c
        /*1632*/ 	.short	(.L_239 - .L_238)


	//   ....[0]....
.L_238:
        /*1634*/ 	.word	0x00024850


	//----- nvinfo : EIATTR_MAX_THREADS
	.align		4
.L_239:
        /*1638*/ 	.byte	0x04, 0x05
        /*163a*/ 	.short	(.L_241 - .L_240)
.L_240:
        /*163c*/ 	.word	0x00000200
        /*1640*/ 	.word	0x00000001
        /*1644*/ 	.word	0x00000001


	//----- nvinfo : EIATTR_CRS_STACK_SIZE
	.align		4
.L_241:
        /*1648*/ 	.byte	0x04, 0x1e
        /*164a*/ 	.short	(.L_243 - .L_242)
.L_242:
        /*164c*/ 	.word	0x00000000


	//----- nvinfo : EIATTR_CBANK_PARAM_SIZE
	.align		4
.L_243:
        /*1650*/ 	.byte	0x03, 0x19
        /*1652*/ 	.short	0x0af0


	//----- nvinfo : EIATTR_PARAM_CBANK
	.align		4
        /*1654*/ 	.byte	0x04, 0x0a
        /*1656*/ 	.short	(.L_245 - .L_244)
	.align		4
.L_244:
        /*1658*/ 	.word	index@(.nv.constant0._ZN7cutlass13device_kernelIN5flash11enable_sm90INS1_16FlashAttnFwdSm90INS1_25CollectiveMainloopFwdSm90ILi2EN4cute5tupleIJNS5_1CILi1EEES8_S8_EEENS6_IJNS7_ILi192EEENS7_ILi128EEENS7_ILi96EEEEEELi96ENS_6half_tEfNS_4arch4Sm90ELb0ELb1ELb0ELb1ELb1ELb1ELb0ELb0ELb1ELb1ELb1ELb0EEENS1_21CollectiveEpilogueFwdINS6_IJSA_SC_SB_EEES9_SE_SG_Li384ELb1ELb1ELb1ELb0EEENS1_36VarlenDynamicPersistentTileSchedulerILi192ELi128ELi384ELi128ELb1ELb1ELb1ELb1ELb0ELb1EEEEEEEEEvNT_6ParamsE)
        /*165c*/ 	.short	0x0210
        /*165e*/ 	.short	0x0af0


	//----- nvinfo : EIATTR_SW_WAR
	.align		4
.L_245:
        /*1660*/ 	.byte	0x04, 0x36
        /*1662*/ 	.short	(.L_247 - .L_246)
.L_246:
        /*1664*/ 	.word	0x00000008
.L_247:


//--------------------- .nv.info._ZN7cutlass13device_kernelIN5flash11enable_sm90INS1_16FlashAttnFwdSm90INS1_25CollectiveMainloopFwdSm90ILi2EN4cute5tupleIJNS5_1CILi1EEES8_S8_EEENS6_IJNS7_ILi192EEENS7_ILi128EEENS7_ILi96EEEEEELi96ENS_6half_tEfNS_4arch4Sm90ELb1ELb0ELb0ELb0ELb1ELb0ELb0ELb0ELb1ELb1ELb1ELb0EEENS1_21CollectiveEpilogueFwdINS6_IJSA_SC_SB_EEES9_SE_SG_Li384ELb0ELb1ELb1ELb0EEENS1_19SingleTileSchedulerILb0ELb1ELb1ELi192EEEEEEEEEvNT_6ParamsE --------------------------
	.section	.nv.info._ZN7cutlass13device_kernelIN5flash11enable_sm90INS1_16FlashAttnFwdSm90INS1_25CollectiveMainloopFwdSm90ILi2EN4cute5tupleIJNS5_1CILi1EEES8_S8_EEENS6_IJNS7_ILi192EEENS7_ILi128EEENS7_ILi96EEEEEELi96ENS_6half_tEfNS_4arch4Sm90ELb1ELb0ELb0ELb0ELb1ELb0ELb0ELb0ELb1ELb1ELb1ELb0EEENS1_21CollectiveEpilogueFwdINS6_IJSA_SC_SB_EEES9_SE_SG_Li384ELb0ELb1ELb1ELb0EEENS1_19SingleTileSchedulerILb0ELb1ELb1ELi192EEEEEEEEEvNT_6ParamsE,"",@"SHT_CUDA_INFO"
	.sectionflags	@""
	.align	4


	//----- nvinfo : EIATTR_CUDA_API_VERSION
	.align		4
        /*0000*/ 	.byte	0x04, 0x37
        /*0002*/ 	.short	(.L_249 - .L_248)
.L_248:
        /*0004*/ 	.word	0x00000082


	//----- nvinfo : EIATTR_KPARAM_INFO
	.align		4
.L_249:
        /*0008*/ 	.byte	0x04, 0x17
        /*000a*/ 	.short	(.L_251 - .L_250)
.L_250:
        /*000c*/ 	.word	0x00000000
        /*0010*/ 	.short	0x0000
        /*0012*/ 	.short	0x0070
        /*0014*/ 	.byte	0x00, 0xf0, 0x01, 0x28


	//----- nvinfo : EIATTR_SPARSE_MMA_MASK
	.align		4
.L_251:
        /*0018*/ 	.byte	0x03, 0x50
        /*001a*/ 	.short	0x0000


	//----- nvinfo : EIATTR_MAXREG_COUNT
	.align		4
        /*001c*/ 	.byte	0x03, 0x1b
        /*001e*/ 	.short	0x0080


	//----- nvinfo : EIATTR_NUM_BARRIERS
	.align		4
        /*0020*/ 	.byte	0x02, 0x4c
        /*0022*/ 	.byte	0x10
	.zero		1


	//----- nvinfo : EIATTR_EXTERNS
	.align		4
        /*0024*/ 	.byte	0x04, 0x0f
        /*0026*/ 	.short	(.L_253 - .L_252)


	//   ....[0]....
	.align		4
.L_252:
        /*0028*/ 	.word	index@(__assertfail)


	//----- nvinfo : EIATTR_ANNOTATIONS
	.align		4
.L_253:
        /*002c*/ 	.byte	0x04, 0x55
        /*002e*/ 	.short	(.L_255 - .L_254)


	//   ....[0]....
.L_254:
        /*0030*/ 	.word	0x00000001
        /*0034*/ 	.byte	0xb0, 0x08, 0x00, 0x00, 0x01, 0x00, 0x00, 0x00, 0x10, 0x0a, 0x00, 0x00, 0x01, 0x00, 0x00, 0x00
        /*0044*/ 	.byte	0x20, 0x14, 0x00, 0x00, 0x01, 0x00, 0x00, 0x00, 0x70, 0x93, 0x00, 0x00, 0x01, 0x00, 0x00, 0x00
        /*0054*/ 	.byte	0x80, 0xa6, 0x00, 0x00, 0x01, 0x00, 0x00, 0x00, 0x70, 0xb6, 0x00, 0x00, 0x01, 0x00, 0x00, 0x00
        /*0064*/ 	.byte	0x90, 0xb6, 0x00, 0x00, 0x01, 0x00, 0x00, 0x00, 0xf0, 0xb7, 0x00, 0x00, 0x01, 0x00, 0x00, 0x00
        /*0074*/ 	.byte	0x60, 0xce, 0x00, 0x00, 0x01, 0x00, 0x00, 0x00, 0x80, 0xce, 0x00, 0x00, 0x01, 0x00, 0x00, 0x00
        /*0084*/ 	.byte	0xa0, 0xe2, 0x00, 0x00


	//----- nvinfo : EIATTR_MERCURY_ISA_VERSION
	.align		4
.L_255:
        /*0088*/ 	.byte	0x03, 0x5f
        /*008a*/ 	.short	0x0101


	//----- nvinfo : EIATTR_INT_WARP_WIDE_INSTR_OFFSETS
	.align		4
        /*008c*/ 	.byte	0x04, 0x31
        /*008e*/ 	.short	(.L_257 - .L_256)


	//   ....[0]....
.L_256:
        /*0090*/ 	.word	0x000000c0


	//   ....[1]....
        /*0094*/ 	.word	0x000000d0


	//   ....[2]....
        /*0098*/ 	.word	0x00000170


	//----- nvinfo : EIATTR_COOP_GROUP_MASK_REGIDS
	.align		4
.L_257:
        /*009c*/ 	.byte	0x04, 0x29
        /*009e*/ 	.short	(.L_259 - .L_258)


	//   ....[0]....
.L_258:
        /*00a0*/ 	.word	0xffffffff


	//   ....[1]....
        /*00a4*/ 	.word	0xffffffff


	//   ....[2]....
        /*00a8*/ 	.word	0xffffffff


	//   ....[3]....
        /*00ac*/ 	.word	0xffffffff


	//   ....[4]....
        /*00b0*/ 	.word	0xffffffff


	//   ....[5]....
        /*00b4*/ 	.word	0xffffffff


	//   ....[6]....
        /*00b8*/ 	.word	0xffffffff


	//   ....[7]....
        /*00bc*/ 	.word	0xffffffff


	//   ....[8]....
        /*00c0*/ 	.word	0xffffffff


	//   ....[9]....
        /*00c4*/ 	.word	0xffffffff


	//   ....[10]....
        /*00c8*/ 	.word	0xffffffff


	//   ....[11]....
        /*00cc*/ 	.word	0xffffffff


	//   ....[12]....
        /*00d0*/ 	.word	0xffffffff


	//   ....[13]....
        /*00d4*/ 	.word	0xffffffff


	//   ....[14]....
        /*00d8*/ 	.word	0xffffffff


	//   ....[15]....
        /*00dc*/ 	.word	0xffffffff


	//   ....[16]....
        /*00e0*/ 	.word	0xffffffff


	//   ....[17]....
        /*00e4*/ 	.word	0xffffffff


	//   ....[18]....
        /*00e8*/ 	.word	0xffffffff


	//   ....[19]....
        /*00ec*/ 	.word	0xffffffff


	//   ....[20]....
        /*00f0*/ 	.word	0xffffffff


	//   ....[21]....
        /*00f4*/ 	.word	0xffffffff


	//   ....[22]....
        /*00f8*/ 	.word	0xffffffff


	//   ....[23]....
        /*00fc*/ 	.word	0xffffffff


	//   ....[24]....
        /*0100*/ 	.word	0xffffffff


	//   ....[25]....
        /*0104*/ 	.word	0xffffffff


	//   ....[26]....
        /*0108*/ 	.word	0xffffffff


	//   ....[27]....
        /*010c*/ 	.word	0xffffffff


	//   ....[28]....
        /*0110*/ 	.word	0xffffffff


	//   ....[29]....
        /*0114*/ 	.word	0xffffffff


	//   ....[30]....
        /*0118*/ 	.word	0xffffffff


	//   ....[31]....
        /*011c*/ 	.word	0xffffffff


	//   ....[32]....
        /*0120*/ 	.word	0xffffffff


	//   ....[33]....
        /*0124*/ 	.word	0xffffffff


	//   ....[34]....
        /*0128*/ 	.word	0xffffffff


	//   ....[35]....
        /*012c*/ 	.word	0xffffffff


	//   ....[36]....
        /*0130*/ 	.word	0xffffffff


	//   ....[37]....
        /*0134*/ 	.word	0xffffffff


	//   ....[38]....
        /*0138*/ 	.word	0xffffffff


	//   ....[39]....
        /*013c*/ 	.word	0xffffffff


	//   ....[40]....
        /*0140*/ 	.word	0xffffffff


	//   ....[41]....
        /*0144*/ 	.word	0xffffffff


	//   ....[42]....
        /*0148*/ 	.word	0xffffffff


	//   ....[43]....
        /*014c*/ 	.word	0xffffffff


	//   ....[44]....
        /*0150*/ 	.word	0xffffffff


	//   ....[45]....
        /*0154*/ 	.word	0xffffffff


	//   ....[46]....
        /*0158*/ 	.word	0xffffffff


	//   ....[47]....
        /*015c*/ 	.word	0xffffffff


	//   ....[48]....
        /*0160*/ 	.word	0xffffffff


	//   ....[49]....
        /*0164*/ 	.word	0xffffffff


	//   ....[50]....
        /*0168*/ 	.word	0xffffffff


	//   ....[51]....
        /*016c*/ 	.word	0xffffffff


	//   ....[52]....
        /*0170*/ 	.word	0xffffffff


	//   ....[53]....
        /*0174*/ 	.word	0xffffffff


	//   ....[54]....
        /*0178*/ 	.word	0xffffffff


	//   ....[55]....
        /*017c*/ 	.word	0xffffffff


	//   ....[56]....
        /*0180*/ 	.word	0xffffffff


	//   ....[57]....
        /*0184*/ 	.word	0xffffffff


	//   ....[58]....
        /*0188*/ 	.word	0xffffffff


	//   ....[59]....
        /*018c*/ 	.word	0xffffffff


	//   ....[60]....
        /*0190*/ 	.word	0xffffffff


	//   ....[61]....
        /*0194*/ 	.word	0xffffffff


	//   ....[62]....
        /*0198*/ 	.word	0xffffffff


	//   ....[63]....
        /*019c*/ 	.word	0xffffffff


	//   ....[64]....
        /*01a0*/ 	.word	0xffffffff


	//   ....[65]....
        /*01a4*/ 	.word	0xffffffff


	//   ....[66]....
        /*01a8*/ 	.word	0xffffffff


	//   ....[67]....
        /*01ac*/ 	.word	0xffffffff


	//   ....[68]....
        /*01b0*/ 	.word	0xffffffff


	//   ....[69]....
        /*01b4*/ 	.word	0xffffffff


	//   ....[70]....
        /*01b8*/ 	.word	0xffffffff


	//   ....[71]....
        /*01bc*/ 	.word	0xffffffff


	//   ....[72]....
        /*01c0*/ 	.word	0xffffffff


	//   ....[73]....
        /*01c4*/ 	.word	0xffffffff


	//   ....[74]....
        /*01c8*/ 	.word	0xffffffff


	//   ....[75]....
        /*01cc*/ 	.word	0xffffffff


	//   ....[76]....
        /*01d0*/ 	.word	0xffffffff


	//   ....[77]....
        /*01d4*/ 	.word	0xffffffff


	//   ....[78]....
        /*01d8*/ 	.word	0xffffffff


	//   ....[79]....
        /*01dc*/ 	.word	0xffffffff


	//   ....[80]....
        /*01e0*/ 	.word	0xffffffff


	//   ....[81]....
        /*01e4*/ 	.word	0xffffffff


	//   ....[82]....
        /*01e8*/ 	.word	0xffffffff


	//   ....[83]....
        /*01ec*/ 	.word	0xffffffff


	//   ....[84]....
        /*01f0*/ 	.word	0x0500000f


	//   ....[85]....
        /*01f4*/ 	.word	0x0500000f


	//   ....[86]....
        /*01f8*/ 	.word	0x0500000f


	//   ....[87]....
        /*01fc*/ 	.word	0x0500000f


	//   ....[88]....
        /*0200*/ 	.word	0x0500000f


	//   ....[89]....
        /*0204*/ 	.word	0x0500000f


	//   ....[90]....
        /*0208*/ 	.word	0x0500000f


	//   ....[91]....
        /*020c*/ 	.word	0x0500000f


	//   ....[92]....
        /*0210*/ 	.word	0x0500000f


	//   ....[93]....
        /*0214*/ 	.word	0x0500000f


	//   ....[94]....
        /*0218*/ 	.word	0x0500000f


	//   ....[95]....
        /*021c*/ 	.word	0x0500000f


	//   ....[96]....
        /*0220*/ 	.word	0x0500000f


	//   ....[97]....
        /*0224*/ 	.word	0x0500000f


	//   ....[98]....
        /*0228*/ 	.word	0x0500000f


	//   ....[99]....
        /*022c*/ 	.word	0x0500000f


	//   ....[100]....
        /*0230*/ 	.word	0x0500000f


	//   ....[101]....
        /*0234*/ 	.word	0x0500000f


	//   ....[102]....
        /*0238*/ 	.word	0x0500000f


	//   ....[103]....
        /*023c*/ 	.word	0x0500000f


	//   ....[104]....
        /*0240*/ 	.word	0x0500000f


	//   ....[105]....
        /*0244*/ 	.word	0x0500000f


	//   ....[106]....
        /*0248*/ 	.word	0x0500000f


	//   ....[107]....
        /*024c*/ 	.word	0x0500000f


	//   ....[108]....
        /*0250*/ 	.word	0x0500000f


	//   ....[109]....
        /*0254*/ 	.word	0x0500000f


	//   ....[110]....
        /*0258*/ 	.word	0x0500000f


	//   ....[111]....
        /*025c*/ 	.word	0x0500000f


	//   ....[112]....
        /*0260*/ 	.word	0x0500000f


	//   ....[113]....
        /*0264*/ 	.word	0x0500000f


	//   ....[114]....
        /*0268*/ 	.word	0x0500000f


	//   ....[115]....
        /*026c*/ 	.word	0x0500000f


	//   ....[116]....
        /*0270*/ 	.word	0x0500000f


	//   ....[117]....
        /*0274*/ 	.word	0x0500000f


	//   ....[118]....
        /*0278*/ 	.word	0x0500000f


	//   ....[119]....
        /*027c*/ 	.word	0x0500000f


	//   ....[120]....
        /*0280*/ 	.word	0x0500000f


	//   ....[121]....
        /*0284*/ 	.word	0x0500000f


	//   ....[122]....
        /*0288*/ 	.word	0x0500000f


	//   ....[123]....
        /*028c*/ 	.word	0x0500000f


	//   ....[124]....
        /*0290*/ 	.word	0x0500000f


	//   ....[125]....
        /*0294*/ 	.word	0x0500000f


	//   ....[126]....
        /*0298*/ 	.word	0x0500000f


	//   ....[127]....
        /*029c*/ 	.word	0x0500000f


	//   ....[128]....
        /*02a0*/ 	.word	0x0500000f


	//   ....[129]....
        /*02a4*/ 	.word	0x0500000f


	//----- nvinfo : EIATTR_COOP_GROUP_INSTR_OFFSETS
	.align		4
.L_259:
        /*02a8*/ 	.byte	0x04, 0x28
        /*02aa*/ 	.short	(.L_261 - .L_260)


	//   ....[0]....
.L_260:
        /*02ac*/ 	.word	0x00000080


	//   ....[1]....
        /*02b0*/ 	.word	0x00000090


	//   ....[2]....
        /*02b4*/ 	.word	0x000002d0


	//   ....[3]....
        /*02b8*/ 	.word	0x00000430


	//   ....[4]....
        /*02bc*/ 	.word	0x00000550


	//   ....[5]....
        /*02c0*/ 	.word	0x000006b0


	//   ....[6]....
        /*02c4*/ 	.word	0x00001150


	//   ....[7]....
        /*02c8*/ 	.word	0x00001cc0


	//   ....[8]....
        /*02cc*/ 	.word	0x00001d00


	//   ....[9]....
        /*02d0*/ 	.word	0x000024a0


	//   ....[10]....
        /*02d4*/ 	.word	0x000024c0


	//   ....[11]....
        /*02d8*/ 	.word	0x00002ed0


	//   ....[12]....
        /*02dc*/ 	.word	0x00002f30


	//   ....[13]....
        /*02e0*/ 	.word	0x00003be0


	//   ....[14]....
        /*02e4*/ 	.word	0x00004670


	//   ....[15]....
        /*02e8*/ 	.word	0x000046d0


	//   ....[16]....
        /*02ec*/ 	.word	0x00004d40


	//   ....[17]....
        /*02f0*/ 	.word	0x00004e40


	//   ....[18]....
        /*02f4*/ 	.word	0x00005650


	//   ....[19]....
        /*02f8*/ 	.word	0x000056b0


	//   ....[20]....
        /*02fc*/ 	.word	0x00006760


	//   ....[21]....
        /*0300*/ 	.word	0x00007530


	//   ....[22]....
        /*0304*/ 	.word	0x00007540


	//   ....[23]....
        /*0308*/ 	.word	0x000075a0


	//   ....[24]....
        /*030c*/ 	.word	0x000075c0


	//   ....[25]....
        /*0310*/ 	.word	0x00008960


	//   ....[26]....
        /*0314*/ 	.word	0x00008aa0


	//   ....[27]....
        /*0318*/ 	.word	0x00008ad0


	//   ....[28]....
        /*031c*/ 	.word	0x00008b80


	//   ....[29]....
        /*0320*/ 	.word	0x00008bc0


	//   ....[30]....
        /*0324*/ 	.word	0x00009b30


	//   ....[31]....
        /*0328*/ 	.word	0x00009b70


	//   ....[32]....
        /*032c*/ 	.word	0x00009bb0


	//   ....[33]....
        /*0330*/ 	.word	0x00009bf0


	//   ....[34]....
        /*0334*/ 	.word	0x00009c10


	//   ....[35]....
        /*0338*/ 	.word	0x00009c40


	//   ....[36]....
        /*033c*/ 	.word	0x0000a110


	//   ....[37]....
        /*0340*/ 	.word	0x0000a120


	//   ....[38]....
        /*0344*/ 	.word	0x0000a9f0


	//   ....[39]....
        /*0348*/ 	.word	0x0000bd20


	//   ....[40]....
        /*034c*/ 	.word	0x0000bd30


	//   ....[41]....
        /*0350*/ 	.word	0x0000bd40


	//   ....[42]....
        /*0354*/ 	.word	0x0000bd50


	//   ....[43]....
        /*0358*/ 	.word	0x0000bd70


	//   ....[44]....
        /*035c*/ 	.word	0x0000bda0


	//   ....[45]....
        /*0360*/ 	.word	0x0000bdd0


	//   ....[46]....
        /*0364*/ 	.word	0x0000be00


	//   ....[47]....
        /*0368*/ 	.word	0x0000c740


	//   ....[48]....
        /*036c*/ 	.word	0x0000c760


	//   ....[49]....
        /*0370*/ 	.word	0x0000c770


	//   ....[50]....
        /*0374*/ 	.word	0x0000c7f0


	//   ....[51]....
        /*0378*/ 	.word	0x0000c890


	//   ....[52]....
        /*037c*/ 	.word	0x0000c8a0


	//   ....[53]....
        /*0380*/ 	.word	0x0000c940


	//   ....[54]....
        /*0384*/ 	.word	0x0000c970


	//   ....[55]....
        /*0388*/ 	.word	0x0000c9d0


	//   ....[56]....
        /*038c*/ 	.word	0x0000c9e0


	//   ....[57]....
        /*0390*/ 	.word	0x0000ca10


	//   ....[58]....
        /*0394*/ 	.word	0x0000ca60


	//   ....[59]....
        /*0398*/ 	.word	0x0000d290


	//   ....[60]....
        /*039c*/ 	.word	0x0000d2a0


	//   ....[61]....
        /*03a0*/ 	.word	0x0000d2c0


	//   ....[62]....
        /*03a4*/ 	.word	0x0000d340


	//   ....[63]....
        /*03a8*/ 	.word	0x0000d350


	//   ....[64]....
        /*03ac*/ 	.word	0x0000d3b0


	//   ....[65]....
        /*03b0*/ 	.word	0x0000d3e0


	//   ....[66]....
        /*03b4*/ 	.word	0x0000d420


	//   ....[67]....
        /*03b8*/ 	.word	0x0000d640


	//   ....[68]....
        /*03bc*/ 	.word	0x0000d660


	//   ....[69]....
        /*03c0*/ 	.word	0x0000d680


	//   ....[70]....
        /*03c4*/ 	.word	0x0000d700


	//   ....[71]....
        /*03c8*/ 	.word	0x0000d720


	//   ....[72]....
        /*03cc*/ 	.word	0x0000d7a0


	//   ....[73]....
        /*03d0*/ 	.word	0x0000d7c0


	//   ....[74]....
        /*03d4*/ 	.word	0x0000d7d0


	//   ....[75]....
        /*03d8*/ 	.word	0x0000dd00


	//   ....[76]....
        /*03dc*/ 	.word	0x0000dd30


	//   ....[77]....
        /*03e0*/ 	.word	0x0000dd60


	//   ....[78]....
        /*03e4*/ 	.word	0x0000dd90


	//   ....[79]....
        /*03e8*/ 	.word	0x0000ddc0


	//   ....[80]....
        /*03ec*/ 	.word	0x0000ddf0


	//   ....[81]....
        /*03f0*/ 	.word	0x0000de10


	//   ....[82]....
        /*03f4*/ 	.word	0x0000deb0


	//   ....[83]....
        /*03f8*/ 	.word	0x0000e230


	//   ....[84]....
        /*03fc*/ 	.word	0x0000e7d0


	//   ....[85]....
        /*0400*/ 	.word	0x0000e8c0


	//   ....[86]....
        /*0404*/ 	.word	0x0000e960


	//   ....[87]....
        /*0408*/ 	.word	0x0000e9f0


	//   ....[88]....
        /*040c*/ 	.word	0x0000ead0


	//   ....[89]....
        /*0410*/ 	.word	0x0000eb40


	//   ....[90]....
        /*0414*/ 	.word	0x0000ec20


	//   ....[91]....
        /*0418*/ 	.word	0x0000ecd0


	//   ....[92]....
        /*041c*/ 	.word	0x0000edd0


	//   ....[93]....
        /*0420*/ 	.word	0x0000ee70


	//   ....[94]....
        /*0424*/ 	.word	0x0000eee0


	//   ....[95]....
        /*0428*/ 	.word	0x0000ef90


	//   ....[96]....
        /*042c*/ 	.word	0x0000f060


	//   ....[97]....
        /*0430*/ 	.word	0x0000f0f0


	//   ....[98]....
        /*0434*/ 	.word	0x0000f1c0


	//   ....[99]....
        /*0438*/ 	.word	0x0000f240


	//   ....[100]....
        /*043c*/ 	.word	0x0000f300


	//   ....[101]....
        /*0440*/ 	.word	0x0000f3a0


	//   ....[102]....
        /*0444*/ 	.word	0x0000f470


	//   ....[103]....
        /*0448*/ 	.word	0x0000f4e0


	//   ....[104]....
        /*044c*/ 	.word	0x0000f5a0


	//   ....[105]....
        /*0450*/ 	.word	0x0000f6e0


	//   ....[106]....
        /*0454*/ 	.word	0x0000f7c0


	//   ....[107]....
        /*0458*/ 	.word	0x0000f840


	//   ....[108]....
        /*045c*/ 	.word	0x0000f920


	//   ....[109]....
        /*0460*/ 	.word	0x0000f980


	//   ....[110]....
        /*0464*/ 	.word	0x0000fa50


	//   ....[111]....
        /*0468*/ 	.word	0x0000fab0


	//   ....[112]....
        /*046c*/ 	.word	0x0000fb90


	//   ....[113]....
        /*0470*/ 	.word	0x0000fc80


	//   ....[114]....
        /*0474*/ 	.word	0x0000fd20


	//   ....[115]....
        /*0478*/ 	.word	0x0000fd80


	//   ....[116]....
        /*047c*/ 	.word	0x0000fe70


	//   ....[117]....
        /*0480*/ 	.word	0x0000fed0


	//   ....[118]....
        /*0484*/ 	.word	0x0000ffc0


	//   ....[119]....
        /*0488*/ 	.word	0x00010020


	//   ....[120]....
        /*048c*/ 	.word	0x000100e0


	//   ....[121]....
        /*0490*/ 	.word	0x00010220


	//   ....[122]....
        /*0494*/ 	.word	0x000102d0


	//   ....[123]....
        /*0498*/ 	.word	0x000103c0


	//   ....[124]....
        /*049c*/ 	.word	0x000104d0


	//   ....[125]....
        /*04a0*/ 	.word	0x00010550


	//   ....[126]....
        /*04a4*/ 	.word	0x00010640


	//   ....[127]....
        /*04a8*/ 	.word	0x000106b0


	//   ....[128]....
        /*04ac*/ 	.word	0x00010780


	//   ....[129]....
        /*04b0*/ 	.word	0x00010890


	//----- nvinfo : EIATTR_REG_RECONFIG
	.align		4
.L_261:
        /*04b4*/ 	.byte	0x01, 0x54
	.zero		2


	//----- nvinfo : EIATTR_SYSCALL_OFFSETS
	.align		4
        /*04b8*/ 	.byte	0x04, 0x46
        /*04ba*/ 	.short	(.L_263 - .L_262)


	//   ....[0]....
.L_262:
        /*04bc*/ 	.word	0x00001380


	//   ....[1]....
        /*04c0*/ 	.word	0x0000b220


	//   ....[2]....
        /*04c4*/ 	.word	0x0000b360


	//   ....[3]....
        /*04c8*/ 	.word	0x0000b450


	//   ....[4]....
        /*04cc*/ 	.word	0x0000c240


	//----- nvinfo : EIATTR_MBARRIER_INSTR_OFFSETS
	.align		4
.L_263:
        /*04d0*/ 	.byte	0x04, 0x39
        /*04d2*/ 	.short	(.L_265 - .L_264)


	//   ....[0]....
.L_264:
        /*04d4*/ 	.word	0x00000180
        /*04d8*/ 	.word	0x000000ff
        /*04dc*/ 	.word	0x0002d800
        /*04e0*/ 	.short	0x0100
        /*04e2*/ 	.byte	0x08
	.zero		1


	//   ....[1]....
        /*04e4*/ 	.word	0x00000190
        /*04e8*/ 	.word	0x000000ff
        /*04ec*/ 	.word	0x0002d820
        /*04f0*/ 	.short	0x0100
        /*04f2*/ 	.byte	0x08
	.zero		1


	//   ....[2]....
        /*04f4*/ 	.word	0x00000280
        /*04f8*/ 	.word	0x000000ff
        /*04fc*/ 	.word	0x0002d830
        /*0500*/ 	.short	0x0100
        /*0502*/ 	.byte	0x08
	.zero		1


	//   ....[3]....
        /*0504*/ 	.word	0x00000290
        /*0508*/ 	.word	0x000000ff
        /*050c*/ 	.word	0x0002d840
        /*0510*/ 	.short	0x0100
        /*0512*/ 	.byte	0x08
	.zero		1


	//   ....[4]....
        /*0514*/ 	.word	0x000002a0
        /*0518*/ 	.word	0x000000ff
        /*051c*/ 	.word	0x0002d838
        /*0520*/ 	.short	0x0100
        /*0522*/ 	.byte	0x08
	.zero		1


	//   ....[5]....
        /*0524*/ 	.word	0x000002b0
        /*0528*/ 	.word	0x000000ff
        /*052c*/ 	.word	0x0002d848
        /*0530*/ 	.short	0x0100
        /*0532*/ 	.byte	0x08
	.zero		1


	//   ....[6]....
        /*0534*/ 	.word	0x000003e0
        /*0538*/ 	.word	0x000000ff
        /*053c*/ 	.word	0x0002d850
        /*0540*/ 	.short	0x0100
        /*0542*/ 	.byte	0x08
	.zero		1


	//   ....[7]....
        /*0544*/ 	.word	0x000003f0
        /*0548*/ 	.word	0x000000ff
        /*054c*/ 	.word	0x0002d860
        /*0550*/ 	.short	0x0100
        /*0552*/ 	.byte	0x08
	.zero		1


	//   ....[8]....
        /*0554*/ 	.word	0x00000400
        /*0558*/ 	.word	0x000000ff
        /*055c*/ 	.word	0x0002d858
        /*0560*/ 	.short	0x0100
        /*0562*/ 	.byte	0x08
	.zero		1


	//   ....[9]....
        /*0564*/ 	.word	0x00000410
        /*0568*/ 	.word	0x000000ff
        /*056c*/ 	.word	0x0002d868
        /*0570*/ 	.short	0x0100
        /*0572*/ 	.byte	0x08
	.zero		1


	//   ....[10]....
        /*0574*/ 	.word	0x00000500
        /*0578*/ 	.word	0x000000ff
        /*057c*/ 	.word	0x0002d870
        /*0580*/ 	.short	0x0100
        /*0582*/ 	.byte	0x06
	.zero		1


	//   ....[11]....
        /*0584*/ 	.word	0x00000510
        /*0588*/ 	.word	0x000000ff
        /*058c*/ 	.word	0x0002d880
        /*0590*/ 	.short	0x0100
        /*0592*/ 	.byte	0x06
	.zero		1


	//   ....[12]....
        /*0594*/ 	.word	0x00000520
        /*0598*/ 	.word	0x000000ff
        /*059c*/ 	.word	0x0002d878
        /*05a0*/ 	.short	0x0100
        /*05a2*/ 	.byte	0x06
	.zero		1


	//   ....[13]....
        /*05a4*/ 	.word	0x00000530
        /*05a8*/ 	.word	0x000000ff
        /*05ac*/ 	.word	0x0002d888
        /*05b0*/ 	.short	0x0100
        /*05b2*/ 	.byte	0x06
	.zero		1


	//   ....[14]....
        /*05b4*/ 	.word	0x00000660
        /*05b8*/ 	.word	0x000000ff
        /*05bc*/ 	.word	0x0002d890
        /*05c0*/ 	.short	0x0100
        /*05c2*/ 	.byte	0x08
	.zero		1


	//   ....[15]....
        /*05c4*/ 	.word	0x00000670
        /*05c8*/ 	.word	0x000000ff
        /*05cc*/ 	.word	0x0002d8a0
        /*05d0*/ 	.short	0x0100
        /*05d2*/ 	.byte	0x08
	.zero		1


	//   ....[16]....
        /*05d4*/ 	.word	0x00000680
        /*05d8*/ 	.word	0x000000ff
        /*05dc*/ 	.word	0x0002d898
        /*05e0*/ 	.short	0x0100
        /*05e2*/ 	.byte	0x08
	.zero		1


	//   ....[17]....
        /*05e4*/ 	.word	0x00000690
        /*05e8*/ 	.word	0x000000ff
        /*05ec*/ 	.word	0x0002d8a8
        /*05f0*/ 	.short	0x0100
        /*05f2*/ 	.byte	0x08
	.zero		1


	//   ....[18]....
        /*05f4*/ 	.word	0x000007d0
        /*05f8*/ 	.word	0x000000ff
        /*05fc*/ 	.word	0x0002d8b0
        /*0600*/ 	.short	0x0100
        /*0602*/ 	.byte	0x08
	.zero		1


	//   ....[19]....
        /*0604*/ 	.word	0x000007e0
        /*0608*/ 	.word	0x000000ff
        /*060c*/ 	.word	0x0002d8c0
        /*0610*/ 	.short	0x0100
        /*0612*/ 	.byte	0x08
	.zero		1


	//   ....[20]....
        /*0614*/ 	.word	0x000007f0
        /*0618*/ 	.word	0x000000ff
        /*061c*/ 	.word	0x0002d8b8
        /*0620*/ 	.short	0x0100
        /*0622*/ 	.byte	0x08
	.zero		1


	//   ....[21]....
        /*0624*/ 	.word	0x00000800
        /*0628*/ 	.word	0x000000ff
        /*062c*/ 	.word	0x0002d8c8
        /*0630*/ 	.short	0x0100
        /*0632*/ 	.byte	0x08
	.zero		1


	//   ....[22]....
        /*0634*/ 	.word	0x000013d0
        /*0638*/ 	.word	0x000000ff
        /*063c*/ 	.word	0x0002d800
        /*0640*/ 	.short	0x010a
        /*0642*/ 	.byte	0x04
	.zero		1


	//   ....[23]....
        /*0644*/ 	.word	0x000014f0
        /*0648*/ 	.word	0x000000ff
        /*064c*/ 	.word	0x0002d830
        /*0650*/ 	.short	0x010a
        /*0652*/ 	.byte	0x04
	.zero		1


	//   ....[24]....
        /*0654*/ 	.word	0x00001560
        /*0658*/ 	.word	0x000000ff
        /*065c*/ 	.word	0x0002d830
        /*0660*/ 	.short	0x010a
        /*0662*/ 	.byte	0x04
	.zero		1


	//   ....[25]....
        /*0664*/ 	.word	0x00001df0
        /*0668*/ 	.word	0x000000ff
        /*066c*/ 	.word	0x00000000
        /*0670*/ 	.short	0x0101
        /*0672*/ 	.byte	0x04
	.zero		1


	//   ....[26]....
        /*0674*/ 	.word	0x00003d70
        /*0678*/ 	.word	0x000000ff
        /*067c*/ 	.word	0x0002d830
        /*0680*/ 	.short	0x010a
        /*0682*/ 	.byte	0x04
	.zero		1


	//   ....[27]....
        /*0684*/ 	.word	0x00003db0
        /*0688*/ 	.word	0x000000ff
        /*068c*/ 	.word	0x0002d830
        /*0690*/ 	.short	0x010a
        /*0692*/ 	.byte	0x04
	.zero		1


	//   ....[28]....
        /*0694*/ 	.word	0x000040c0
        /*0698*/ 	.word	0x000000ff
        /*069c*/ 	.word	0x0002d850
        /*06a0*/ 	.short	0x010a
        /*06a2*/ 	.byte	0x0a
	.zero		1


	//   ....[29]....
        /*06a4*/ 	.word	0x00004100
        /*06a8*/ 	.word	0x000000ff
        /*06ac*/ 	.word	0x0002d850
        /*06b0*/ 	.short	0x010a
        /*06b2*/ 	.byte	0x0a
	.zero		1


	//   ....[30]....
        /*06b4*/ 	.word	0x00004770
        /*06b8*/ 	.word	0x000000ff
        /*06bc*/ 	.word	0x00000000
        /*06c0*/ 	.short	0x0101
        /*06c2*/ 	.byte	0x0a
	.zero		1


	//   ....[31]....
        /*06c4*/ 	.word	0x000062c0
        /*06c8*/ 	.word	0x000000ff
        /*06cc*/ 	.word	0x00000000
        /*06d0*/ 	.short	0x0101
        /*06d2*/ 	.byte	0x06
	.zero		1


	//   ....[32]....
        /*06d4*/ 	.word	0x00006a60
        /*06d8*/ 	.word	0x000000ff
        /*06dc*/ 	.word	0x0002d830
        /*06e0*/ 	.short	0x010a
        /*06e2*/ 	.byte	0x0a
	.zero		1


	//   ....[33]....
        /*06e4*/ 	.word	0x00006aa0
        /*06e8*/ 	.word	0x000000ff
        /*06ec*/ 	.word	0x0002d830
        /*06f0*/ 	.short	0x010a
        /*06f2*/ 	.byte	0x0a
	.zero		1


	//   ....[34]....
        /*06f4*/ 	.word	0x00006d60
        /*06f8*/ 	.word	0x000000ff
        /*06fc*/ 	.word	0x0002d850
        /*0700*/ 	.short	0x010a
        /*0702*/ 	.byte	0x0a
	.zero		1


	//   ....[35]....
        /*0704*/ 	.word	0x00006da0
        /*0708*/ 	.word	0x000000ff
        /*070c*/ 	.word	0x0002d850
        /*0710*/ 	.short	0x010a
        /*0712*/ 	.byte	0x0a
	.zero		1


	//   ....[36]....
        /*0714*/ 	.word	0x000075b0
        /*0718*/ 	.word	0x000000ff
        /*071c*/ 	.word	0x00000000
        /*0720*/ 	.short	0x0101
        /*0722*/ 	.byte	0x0a
	.zero		1


	//   ....[37]....
        /*0724*/ 	.word	0x000084b0
        /*0728*/ 	.word	0x000000ff
        /*072c*/ 	.word	0x00000000
        /*0730*/ 	.short	0x0101
        /*0732*/ 	.byte	0x06
	.zero		1


	//   ....[38]....
        /*0734*/ 	.word	0x000089f0
        /*0738*/ 	.word	0x000000ff
        /*073c*/ 	.word	0x0002d850
        /*0740*/ 	.short	0x010a
        /*0742*/ 	.byte	0x06
	.zero		1


	//   ....[39]....
        /*0744*/ 	.word	0x00008a30
        /*0748*/ 	.word	0x000000ff
        /*074c*/ 	.word	0x0002d850
        /*0750*/ 	.short	0x010a
        /*0752*/ 	.byte	0x06
	.zero		1


	//   ....[40]....
        /*0754*/ 	.word	0x00009220
        /*0758*/ 	.word	0x000000ff
        /*075c*/ 	.word	0x00000000
        /*0760*/ 	.short	0x0101
        /*0762*/ 	.byte	0x06
	.zero		1


	//   ....[41]....
        /*0764*/ 	.word	0x00009c30
        /*0768*/ 	.word	0x000000ff
        /*076c*/ 	.word	0x00000000
        /*0770*/ 	.short	0x0101
        /*0772*/ 	.byte	0x04
	.zero		1


	//   ....[42]....
        /*0774*/ 	.word	0x0000b940
        /*0778*/ 	.word	0x000000ff
        /*077c*/ 	.word	0x0002d840
        /*0780*/ 	.short	0x010a
        /*0782*/ 	.byte	0x2c
	.zero		1


	//   ....[43]....
        /*0784*/ 	.word	0x0000c000
        /*0788*/ 	.word	0x000000ff
        /*078c*/ 	.word	0x0002d830
        /*0790*/ 	.short	0x0107
        /*0792*/ 	.byte	0x2c
	.zero		1


	//   ....[44]....
        /*0794*/ 	.word	0x0000c070
        /*0798*/ 	.word	0x000000ff
        /*079c*/ 	.word	0x0002d830
        /*07a0*/ 	.short	0x0101
        /*07a2*/ 	.byte	0x2c
	.zero		1


	//   ....[45]....
        /*07a4*/ 	.word	0x0000cbb0
        /*07a8*/ 	.word	0x000000ff
        /*07ac*/ 	.word	0x0002d800
        /*07b0*/ 	.short	0x0107
        /*07b2*/ 	.byte	0x2c
	.zero		1


	//   ....[46]....
        /*07b4*/ 	.word	0x0000cc10
        /*07b8*/ 	.word	0x000000ff
        /*07bc*/ 	.word	0x0002d800
        /*07c0*/ 	.short	0x0101
        /*07c2*/ 	.byte	0x2c
	.zero		1


	//   ....[47]....
        /*07c4*/ 	.word	0x0000cc40
        /*07c8*/ 	.word	0x000000ff
        /*07cc*/ 	.word	0x0002d820
        /*07d0*/ 	.short	0x010a
        /*07d2*/ 	.byte	0x2c
	.zero		1


	//   ....[48]....
        /*07d4*/ 	.word	0x0000d060
        /*07d8*/ 	.word	0x00000007
        /*07dc*/ 	.word	0x0002d840
        /*07e0*/ 	.short	0x010a
        /*07e2*/ 	.byte	0x3f
	.zero		1


	//   ....[49]....
        /*07e4*/ 	.word	0x0000d4d0
        /*07e8*/ 	.word	0x00000007
        /*07ec*/ 	.word	0x0002d830
        /*07f0*/ 	.short	0x0107
        /*07f2*/ 	.byte	0x3f
	.zero		1


	//   ....[50]....
        /*07f4*/ 	.word	0x0000d580
        /*07f8*/ 	.word	0x00000007
        /*07fc*/ 	.word	0x0002d830
        /*0800*/ 	.short	0x0101
        /*0802*/ 	.byte	0x3f
	.zero		1


	//   ....[51]....
        /*0804*/ 	.word	0x0000d5e0
        /*0808*/ 	.word	0x00000007
        /*080c*/ 	.word	0x0002d860
        /*0810*/ 	.short	0x010a
        /*0812*/ 	.byte	0x3f
	.zero		1


	//   ....[52]....
        /*0814*/ 	.word	0x0000d940
        /*0818*/ 	.word	0x00000007
        /*081c*/ 	.word	0x0002d850
        /*0820*/ 	.short	0x0107
        /*0822*/ 	.byte	0x3f
	.zero		1


	//   ....[53]....
        /*0824*/ 	.word	0x0000da90
        /*0828*/ 	.word	0x00000007
        /*082c*/ 	.word	0x0002d850
        /*0830*/ 	.short	0x0101
        /*0832*/ 	.byte	0x3f
	.zero		1


	//   ....[54]....
        /*0834*/ 	.word	0x0000dc30
        /*0838*/ 	.word	0x00000000
        /*083c*/ 	.word	0x0002d860
        /*0840*/ 	.short	0x010a
        /*0842*/ 	.byte	0x3f
	.zero		1


	//   ....[55]....
        /*0844*/ 	.word	0x0000e070
        /*0848*/ 	.word	0x00000000
        /*084c*/ 	.word	0x0002d850
        /*0850*/ 	.short	0x0107
        /*0852*/ 	.byte	0x3f
	.zero		1


	//   ....[56]....
        /*0854*/ 	.word	0x0000e130
        /*0858*/ 	.word	0x00000000
        /*085c*/ 	.word	0x0002d850
        /*0860*/ 	.short	0x0101
        /*0862*/ 	.byte	0x3f
	.zero		1


	//   ....[57]....
        /*0864*/ 	.word	0x0000e1c0
        /*0868*/ 	.word	0x00000007
        /*086c*/ 	.word	0x0002d820
        /*0870*/ 	.short	0x010a
        /*0872*/ 	.byte	0x3f
	.zero		1


	//   ....[58]....
        /*0874*/ 	.word	0x0000e340
        /*0878*/ 	.word	0x00000005
        /*087c*/ 	.word	0x0002d840
        /*0880*/ 	.short	0x010a
        /*0882*/ 	.byte	0x3f
	.zero		1


	//   ....[59]....
        /*0884*/ 	.word	0x0000e3e0
        /*0888*/ 	.word	0x00000003
        /*088c*/ 	.word	0x0002d840
        /*0890*/ 	.short	0x010a
        /*0892*/ 	.byte	0x3f
	.zero		1


	//   ....[60]....
        /*0894*/ 	.word	0x0000e420
        /*0898*/ 	.word	0x00000005
        /*089c*/ 	.word	0x0002d860
        /*08a0*/ 	.short	0x010a
        /*08a2*/ 	.byte	0x3f
	.zero		1


	//   ....[61]....
        /*08a4*/ 	.word	0x0000e460
        /*08a8*/ 	.word	0x00000003
        /*08ac*/ 	.word	0x0002d860
        /*08b0*/ 	.short	0x010a
        /*08b2*/ 	.byte	0x3f
	.zero		1


	//   ....[62]....
        /*08b4*/ 	.word	0x0000e4e0
        /*08b8*/ 	.word	0x00000005
        /*08bc*/ 	.word	0x0002d800
        /*08c0*/ 	.short	0x010a
        /*08c2*/ 	.byte	0x3f
	.zero		1


	//   ....[63]....
        /*08c4*/ 	.word	0x0000e550
        /*08c8*/ 	.word	0x00000009
        /*08cc*/ 	.word	0x0002d830
        /*08d0*/ 	.short	0x010a
        /*08d2*/ 	.byte	0x3f
	.zero		1


	//   ....[64]....
        /*08d4*/ 	.word	0x0000e5b0
        /*08d8*/ 	.word	0x0000000d
        /*08dc*/ 	.word	0x0002d830
        /*08e0*/ 	.short	0x010a
        /*08e2*/ 	.byte	0x3f
	.zero		1


	//   ....[65]....
        /*08e4*/ 	.word	0x0000e610
        /*08e8*/ 	.word	0x0000000d
        /*08ec*/ 	.word	0x0002d850
        /*08f0*/ 	.short	0x010a
        /*08f2*/ 	.byte	0x3f
	.zero		1


	//   ....[66]....
        /*08f4*/ 	.word	0x0000e670
        /*08f8*/ 	.word	0x0000000d
        /*08fc*/ 	.word	0x0002d830
        /*0900*/ 	.short	0x010a
        /*0902*/ 	.byte	0x3f
	.zero		1


	//   ....[67]....
        /*0904*/ 	.word	0x0000e6d0
        /*0908*/ 	.word	0x0000000d
        /*090c*/ 	.word	0x0002d850
        /*0910*/ 	.short	0x010a
        /*0912*/ 	.byte	0x3f
	.zero		1


	//   ....[68]....
        /*0914*/ 	.word	0x0000e730
        /*0918*/ 	.word	0x00000004
        /*091c*/ 	.word	0x0002d850
        /*0920*/ 	.short	0x010a
        /*0922*/ 	.byte	0x3f
	.zero		1


	//   ....[69]....
        /*0924*/ 	.word	0x0000e810
        /*0928*/ 	.word	0x00000003
        /*092c*/ 	.word	0x0002d840
        /*0930*/ 	.short	0x010a
        /*0932*/ 	.byte	0x3f
	.zero		1


	//   ....[70]....
        /*0934*/ 	.word	0x0000f5e0
        /*0938*/ 	.word	0x00000003
        /*093c*/ 	.word	0x0002d820
        /*0940*/ 	.short	0x010a
        /*0942*/ 	.byte	0x3f
	.zero		1


	//   ....[71]....
        /*0944*/ 	.word	0x0000f630
        /*0948*/ 	.word	0x00000007
        /*094c*/ 	.word	0x0002d840
        /*0950*/ 	.short	0x010a
        /*0952*/ 	.byte	0x3f
	.zero		1


	//   ....[72]....
        /*0954*/ 	.word	0x0000fbd0
        /*0958*/ 	.word	0x00000007
        /*095c*/ 	.word	0x0002d860
        /*0960*/ 	.short	0x010a
        /*0962*/ 	.byte	0x3f
	.zero		1


	//   ....[73]....
        /*0964*/ 	.word	0x00010170
        /*0968*/ 	.word	0x00000000
        /*096c*/ 	.word	0x0002d860
        /*0970*/ 	.short	0x010a
        /*0972*/ 	.byte	0x3f
	.zero		1


	//   ....[74]....
        /*0974*/ 	.word	0x000107b0
        /*0978*/ 	.word	0x00000007
        /*097c*/ 	.word	0x0002d820
        /*0980*/ 	.short	0x010a
        /*0982*/ 	.byte	0x3f
	.zero		1


	//   ....[75]....
        /*0984*/ 	.word	0x00010950
        /*0988*/ 	.word	0x00000005
        /*098c*/ 	.word	0x0002d840
        /*0990*/ 	.short	0x010a
        /*0992*/ 	.byte	0x3f
	.zero		1


	//   ....[76]....
        /*0994*/ 	.word	0x000109a0
        /*0998*/ 	.word	0x00000003
        /*099c*/ 	.word	0x0002d840
        /*09a0*/ 	.short	0x010a
        /*09a2*/ 	.byte	0x3f
	.zero		1


	//   ....[77]....
        /*09a4*/ 	.word	0x000109f0
        /*09a8*/ 	.word	0x00000005
        /*09ac*/ 	.word	0x0002d860
        /*09b0*/ 	.short	0x010a
        /*09b2*/ 	.byte	0x3f
	.zero		1


	//----- nvinfo : EIATTR_NUM_MBARRIERS
	.align		4
.L_265:
        /*09b4*/ 	.byte	0x03, 0x38
        /*09b6*/ 	.short	0x0016


	//----- nvinfo : EIATTR_EXIT_INSTR_OFFSETS
	.align		4
        /*09b8*/ 	.byte	0x04, 0x1c
        /*09ba*/ 	.short	(.L_267 - .L_266)


	//   ....[0]....
.L_266:
        /*09bc*/ 	.word	0x0000e4b0


	//----- nvinfo : EIATTR_MAX_THREADS
	.align		4
.L_267:
        /*09c0*/ 	.byte	0x04, 0x05
        /*09c2*/ 	.short	(.L_269 - .L_268)
.L_268:
        /*09c4*/ 	.word	0x00000200
        /*09c8*/ 	.word	0x00000001
        /*09cc*/ 	.word	0x00000001


	//----- nvinfo : EIATTR_CRS_STACK_SIZE
	.align		4
.L_269:
        /*09d0*/ 	.byte	0x04, 0x1e
        /*09d2*/ 	.short	(.L_271 - .L_270)
.L_270:
        /*09d4*/ 	.word	0x00000000


	//----- nvinfo : EIATTR_CBANK_PARAM_SIZE
	.align		4
.L_271:
        /*09d8*/ 	.byte	0x03, 0x19
        /*09da*/ 	.short	0x0a70


	//----- nvinfo : EIATTR_PARAM_CBANK
	.align		4
        /*09dc*/ 	.byte	0x04, 0x0a
        /*09de*/ 	.short	(.L_273 - .L_272)
	.align		4
.L_272:
        /*09e0*/ 	.word	index@(.nv.constant0._ZN7cutlass13device_kernelIN5flash11enable_sm90INS1_16FlashAttnFwdSm90INS1_25CollectiveMainloopFwdSm90ILi2EN4cute5tupleIJNS5_1CILi1EEES8_S8_EEENS6_IJNS7_ILi192EEENS7_ILi128EEENS7_ILi96EEEEEELi96ENS_6half_tEfNS_4arch4Sm90ELb1ELb0ELb0ELb0ELb1ELb0ELb0ELb0ELb1ELb1ELb1ELb0EEENS1_21CollectiveEpilogueFwdINS6_IJSA_SC_SB_EEES9_SE_SG_Li384ELb0ELb1ELb1ELb0EEENS1_19SingleTileSchedulerILb0ELb1ELb1ELi192EEEEEEEEEvNT_6ParamsE)
        /*09e4*/ 	.short	0x0210
        /*09e6*/ 	.short	0x0a70


	//----- nvinfo : EIATTR_SW_WAR
	.align		4
.L_273:
        /*09e8*/ 	.byte	0x04, 0x36
        /*09ea*/ 	.short	(.L_275 - .L_274)
.L_274:
        /*09ec*/ 	.word	0x00000008
.L_275:


//--------------------- .nv.info._ZN7cutlass13device_kernelIN5flash11enable_sm90INS1_16FlashAttnFwdSm90INS1_25CollectiveMainloopFwdSm90ILi2EN4cute5tupleIJNS5_1CILi1EEES8_S8_EEENS6_IJNS7_ILi192EEENS7_ILi128EEENS7_ILi96EEEEEELi96ENS_6half_tEfNS_4arch4Sm90ELb1ELb0ELb0ELb1ELb1ELb0ELb0ELb0ELb1ELb1ELb1ELb0EEENS1_21CollectiveEpilogueFwdINS6_IJSA_SC_SB_EEES9_SE_SG_Li384ELb1ELb1ELb1ELb0EEENS1_36VarlenDynamicPersistentTileSchedulerILi192ELi128ELi384ELi128ELb1ELb1ELb1ELb1ELb1ELb1EEEEEEEEEvNT_6ParamsE --------------------------
	.section	.nv.info._ZN7cutlass13device_kernelIN5flash11enable_sm90INS1_16FlashAttnFwdSm90INS1_25CollectiveMainloopFwdSm90ILi2EN4cute5tupleIJNS5_1CILi1EEES8_S8_EEENS6_IJNS7_ILi192EEENS7_ILi128EEENS7_ILi96EEEEEELi96ENS_6half_tEfNS_4arch4Sm90ELb1ELb0ELb0ELb1ELb1ELb0ELb0ELb0ELb1ELb1ELb1ELb0EEENS1_21CollectiveEpilogueFwdINS6_IJSA_SC_SB_EEES9_SE_SG_Li384ELb1ELb1ELb1ELb0EEENS1_36VarlenDynamicPersistentTileSchedulerILi192ELi128ELi384ELi128ELb1ELb1ELb1ELb1ELb1ELb1EEEEEEEEEvNT_6ParamsE,"",@"SHT_CUDA_INFO"
	.sectionflags	@""
	.align	4


	//----- nvinfo : EIATTR_CUDA_API_VERSION
	.align		4
        /*0000*/ 	.byte	0x04, 0x37
        /*0002*/ 	.short	(.L_277 - .L_276)
.L_276:
        /*0004*/ 	.word	0x00000082


	//----- nvinfo : EIATTR_KPARAM_INFO
	.align		4
.L_277:
        /*0008*/ 	.byte	0x04, 0x17
        /*000a*/ 	.short	(.L_279 - .L_278)
.L_278:
        /*000c*/ 	.word	0x00000000
        /*0010*/ 	.short	0x0000
        /*0012*/ 	.short	0x0070
        /*0014*/ 	.byte	0x00, 0xf0, 0x01, 0x2a


	//----- nvinfo : EIATTR_SPARSE_MMA_MASK
	.align		4
.L_279:
        /*0018*/ 	.byte	0x03, 0x50
        /*001a*/ 	.short	0x0000


	//----- nvinfo : EIATTR_MAXREG_COUNT
	.align		4
        /*001c*/ 	.byte	0x03, 0x1b
        /*001e*/ 	.short	0x0080


	//----- nvinfo : EIATTR_NUM_BARRIERS
	.align		4
        /*0020*/ 	.byte	0x02, 0x4c
        /*0022*/ 	.byte	0x10
	.zero		1


	//----- nvinfo : EIATTR_EXTERNS
	.align		4
        /*0024*/ 	.byte	0x04, 0x0f
        /*0026*/ 	.short	(.L_281 - .L_280)


	//   ....[0]....
	.align		4
.L_280:
        /*0028*/ 	.word	index@(__assertfail)


	//----- nvinfo : EIATTR_ANNOTATIONS
	.align		4
.L_281:
        /*002c*/ 	.byte	0x04, 0x55
        /*002e*/ 	.short	(.L_283 - .L_282)


	//   ....[0]....
.L_282:
        /* <DEDUP_REMOVED lines=37> */


	//----- nvinfo : EIATTR_MERCURY_ISA_VERSION
	.align		4
.L_283:
        /*0268*/ 	.byte	0x03, 0x5f
        /*026a*/ 	.short	0x0101


	//----- nvinfo : EIATTR_UNUSED_LOAD_BYTE_OFFSET
	.align		4
        /*026c*/ 	.byte	0x04, 0x44
        /*026e*/ 	.short	(.L_285 - .L_284)


	//   ....[0]....
.L_284:
        /*0270*/ 	.word	0x00000970
        /*0274*/ 	.word	0x0000fff0


	//   ....[1]....
        /*0278*/ 	.word	0x000094d0
        /*027c*/ 	.word	0x0000fff0


	//----- nvinfo : EIATTR_INT_WARP_WIDE_INSTR_OFFSETS
	.align		4
.L_285:
        /*0280*/ 	.byte	0x04, 0x31
        /*0282*/ 	.short	(.L_287 - .L_286)


	//   ....[0]....
.L_286:
        /*0284*/ 	.word	0x000000c0


	//   ....[1]....
        /*0288*/ 	.word	0x000000d0


	//   ....[2]....
        /*028c*/ 	.word	0x00000170


	//   ....[3]....
        /*0290*/ 	.word	0x0000d760


	//   ....[4]....
        /*0294*/ 	.word	0x0000d7f0


	//   ....[5]....
        /*0298*/ 	.word	0x000104a0


	//   ....[6]....
        /*029c*/ 	.word	0x00010530


	//----- nvinfo : EIATTR_COOP_GROUP_MASK_REGIDS
	.align		4
.L_287:
        /*02a0*/ 	.byte	0x04, 0x29
        /*02a2*/ 	.short	(.L_289 - .L_288)


	//   ....[0]....
.L_288:
        /*02a4*/ 	.word	0xffffffff


	//   ....[1]....
        /*02a8*/ 	.word	0xffffffff


	//   ....[2]....
        /*02ac*/ 	.word	0xffffffff


	//   ....[3]....
        /*02b0*/ 	.word	0xffffffff


	//   ....[4]....
        /*02b4*/ 	.word	0xffffffff


	//   ....[5]....
        /*02b8*/ 	.word	0xffffffff


	//   ....[6]....
        /*02bc*/ 	.word	0xffffffff


	//   ....[7]....
        /*02c0*/ 	.word	0xffffffff


	//   ....[8]....
        /*02c4*/ 	.word	0xffffffff


	//   ....[9]....
        /*02c8*/ 	.word	0xffffffff


	//   ....[10]....
        /*02cc*/ 	.word	0xffffffff


	//   ....[11]....
        /*02d0*/ 	.word	0xffffffff


	//   ....[12]....
        /*02d4*/ 	.word	0xffffffff


	//   ....[13]....
        /*02d8*/ 	.word	0xffffffff


	//   ....[14]....
        /*02dc*/ 	.word	0xffffffff


	//   ....[15]....
        /*02e0*/ 	.word	0xffffffff


	//   ....[16]....
        /*02e4*/ 	.word	0xffffffff


	//   ....[17]....
        /*02e8*/ 	.word	0xffffffff


	//   ....[18]....
        /*02ec*/ 	.word	0xffffffff


	//   ....[19]....
        /*02f0*/ 	.word	0xffffffff


	//   ....[20]....
        /*02f4*/ 	.word	0xffffffff


	//   ....[21]....
        /*02f8*/ 	.word	0xffffffff


	//   ....[22]....
        /*02fc*/ 	.word	0xffffffff


	//   ....[23]....
        /*0300*/ 	.word	0xffffffff


	//   ....[24]....
        /*0304*/ 	.word	0xffffffff


	//   ....[25]....
        /*0308*/ 	.word	0xffffffff


	//   ....[26]....
        /*030c*/ 	.word	0xffffffff


	//   ....[27]....
        /*0310*/ 	.word	0xffffffff


	//   ....[28]....
        /*0314*/ 	.word	0xffffffff


	//   ....[29]....
        /*0318*/ 	.word	0xffffffff


	//   ....[30]....
        /*031c*/ 	.word	0xffffffff


	//   ....[31]....
        /*0320*/ 	.word	0xffffffff


	//   ....[32]....
        /*0324*/ 	.word	0xffffffff


	//   ....[33]....
        /*0328*/ 	.word	0xffffffff


	//   ....[34]....
        /*032c*/ 	.word	0xffffffff


	//   ....[35]....
        /*0330*/ 	.word	0xffffffff


	//   ....[36]....
        /*0334*/ 	.word	0xffffffff


	//   ....[37]....
        /*0338*/ 	.word	0xffffffff


	//   ....[38]....
        /*033c*/ 	.word	0xffffffff


	//   ....[39]....
        /*0340*/ 	.word	0xffffffff


	//   ....[40]....
        /*0344*/ 	.word	0xffffffff


	//   ....[41]....
        /*0348*/ 	.word	0xffffffff


	//   ....[42]....
        /*034c*/ 	.word	0xffffffff


	//   ....[43]....
        /*0350*/ 	.word	0xffffffff


	//   ....[44]....
        /*0354*/ 	.word	0xffffffff


	//   ....[45]....
        /*0358*/ 	.word	0xffffffff


	//   ....[46]....
        /*035c*/ 	.word	0xffffffff


	//   ....[47]....
        /*0360*/ 	.word	0xffffffff


	//   ....[48]....
        /*0364*/ 	.word	0xffffffff


	//   ....[49]....
        /*0368*/ 	.word	0xffffffff


	//   ....[50]....
        /*036c*/ 	.word	0xffffffff


	//   ....[51]....
        /*0370*/ 	.word	0xffffffff


	//   ....[52]....
        /*0374*/ 	.word	0xffffffff


	//   ....[53]....
        /*0378*/ 	.word	0xffffffff


	//   ....[54]....
        /*037c*/ 	.word	0xffffffff


	//   ....[55]....
        /*0380*/ 	.word	0xffffffff


	//   ....[56]....
        /*0384*/ 	.word	0xffffffff


	//   ....[57]....
        /*0388*/ 	.word	0xffffffff


	//   ....[58]....
        /*038c*/ 	.word	0xffffffff


	//   ....[59]....
        /*0390*/ 	.word	0xffffffff


	//   ....[60]....
        /*0394*/ 	.word	0xffffffff


	//   ....[61]....
        /*0398*/ 	.word	0xffffffff


	//   ....[62]....
        /*039c*/ 	.word	0xffffffff


	//   ....[63]....
        /*03a0*/ 	.word	0xffffffff


	//   ....[64]....
        /*03a4*/ 	.word	0xffffffff


	//   ....[65]....
        /*03a8*/ 	.word	0xffffffff


	//   ....[66]....
        /*03ac*/ 	.word	0xffffffff


	//   ....[67]....
        /*03b0*/ 	.word	0xffffffff


	//   ....[68]....
        /*03b4*/ 	.word	0xffffffff


	//   ....[69]....
        /*03b8*/ 	.word	0xffffffff


	//   ....[70]....
        /*03bc*/ 	.word	0xffffffff


	//   ....[71]....
        /*03c0*/ 	.word	0xffffffff


	//   ....[72]....
        /*03c4*/ 	.word	0xffffffff


	//   ....[73]....
        /*03c8*/ 	.word	0xffffffff


	//   ....[74]....
        /*03cc*/ 	.word	0xffffffff


	//   ....[75]....
        /*03d0*/ 	.word	0xffffffff


	//   ....[76]....
        /*03d4*/ 	.word	0xffffffff


	//   ....[77]....
        /*03d8*/ 	.word	0xffffffff


	//   ....[78]....
        /*03dc*/ 	.word	0xffffffff


	//   ....[79]....
        /*03e0*/ 	.word	0xffffffff


	//   ....[80]....
        /*03e4*/ 	.word	0xffffffff


	//   ....[81]....
        /*03e8*/ 	.word	0xffffffff


	//   ....[82]....
        /*03ec*/ 	.word	0xffffffff


	//   ....[83]....
        /*03f0*/ 	.word	0xffffffff


	//   ....[84]....
        /*03f4*/ 	.word	0xffffffff


	//   ....[85]....
        /*03f8*/ 	.word	0xffffffff


	//   ....[86]....
        /*03fc*/ 	.word	0xffffffff


	//   ....[87]....
        /*0400*/ 	.word	0xffffffff


	//   ....[88]....
        /*0404*/ 	.word	0xffffffff


	//   ....[89]....
        /*0408*/ 	.word	0xffffffff


	//   ....[90]....
        /*040c*/ 	.word	0xffffffff


	//   ....[91]....
        /*0410*/ 	.word	0xffffffff


	//   ....[92]....
        /*0414*/ 	.word	0xffffffff


	//   ....[93]....
        /*0418*/ 	.word	0xffffffff


	//   ....[94]....
        /*041c*/ 	.word	0xffffffff


	//   ....[95]....
        /*0420*/ 	.word	0xffffffff


	//   ....[96]....
        /*0424*/ 	.word	0xffffffff


	//   ....[97]....
        /*0428*/ 	.word	0xffffffff


	//   ....[98]....
        /*042c*/ 	.word	0xffffffff


	//   ....[99]....
        /*0430*/ 	.word	0xffffffff


	//   ....[100]....
        /*0434*/ 	.word	0xffffffff


	//   ....[101]....
        /*0438*/ 	.word	0xffffffff


	//   ....[102]....
        /*043c*/ 	.word	0xffffffff


	//   ....[103]....
        /*0440*/ 	.word	0xffffffff


	//   ....[104]....
        /*0444*/ 	.word	0xffffffff


	//   ....[105]....
        /*0448*/ 	.word	0xffffffff


	//   ....[106]....
        /*044c*/ 	.word	0xffffffff


	//   ....[107]....
        /*0450*/ 	.word	0xffffffff


	//   ....[108]....
        /*0454*/ 	.word	0xffffffff


	//   ....[109]....
        /*0458*/ 	.word	0xffffffff


	//   ....[110]....
        /*045c*/ 	.word	0xffffffff


	//   ....[111]....
        /*0460*/ 	.word	0xffffffff


	//   ....[112]....
        /*0464*/ 	.word	0xffffffff


	//   ....[113]....
        /*0468*/ 	.word	0xffffffff


	//   ....[114]....
        /*046c*/ 	.word	0xffffffff


	//   ....[115]....
        /*0470*/ 	.word	0xffffffff


	//   ....[116]....
        /*0474*/ 	.word	0xffffffff


	//   ....[117]....
        /*0478*/ 	.word	0xffffffff


	//   ....[118]....
        /*047c*/ 	.word	0xffffffff


	//   ....[119]....
        /*0480*/ 	.word	0xffffffff


	//   ....[120]....
        /*0484*/ 	.word	0xffffffff


	//   ....[121]....
        /*0488*/ 	.word	0xffffffff


	//   ....[122]....
        /*048c*/ 	.word	0xffffffff


	//   ....[123]....
        /*0490*/ 	.word	0xffffffff


	//   ....[124]....
        /*0494*/ 	.word	0xffffffff


	//   ....[125]....
        /*0498*/ 	.word	0xffffffff


	//   ....[126]....
        /*049c*/ 	.word	0x0500000f


	//   ....[127]....
        /*04a0*/ 	.word	0x0500000f


	//   ....[128]....
        /*04a4*/ 	.word	0x0500000f


	//   ....[129]....
        /*04a8*/ 	.word	0x0500000f


	//   ....[130]....
        /*04ac*/ 	.word	0x0500000f


	//   ....[131]....
        /*04b0*/ 	.word	0x0500000f


	//   ....[132]....
        /*04b4*/ 	.word	0x0500000f


	//   ....[133]....
        /*04b8*/ 	.word	0x0500000f


	//   ....[134]....
        /*04bc*/ 	.word	0x0500000f


	//   ....[135]....
        /*04c0*/ 	.word	0x0500000f


	//   ....[136]....
        /*04c4*/ 	.word	0x0500000f


	//   ....[137]....
        /*04c8*/ 	.word	0x0500000f


	//   ....[138]....
        /*04cc*/ 	.word	0x0500000f


	//   ....[139]....
        /*04d0*/ 	.word	0x0500000f


	//   ....[140]....
        /*04d4*/ 	.word	0x0500000f


	//   ....[141]....
        /*04d8*/ 	.word	0x0500000f


	//   ....[142]....
        /*04dc*/ 	.word	0x0500000f


	//   ....[143]....
        /*04e0*/ 	.word	0x0500000f


	//   ....[144]....
        /*04e4*/ 	.word	0x0500000f


	//   ....[145]....
        /*04e8*/ 	.word	0x0500000f


	//   ....[146]....
        /*04ec*/ 	.word	0x0500000f


	//   ....[147]....
        /*04f0*/ 	.word	0x0500000f


	//   ....[148]....
        /*04f4*/ 	.word	0x0500000f


	//   ....[149]....
        /*04f8*/ 	.word	0x0500000f


	//   ....[150]....
        /*04fc*/ 	.word	0x0500000f


	//   ....[151]....
        /*0500*/ 	.word	0x0500000f


	//   ....[152]....
        /*0504*/ 	.word	0x0500000f


	//   ....[153]....
        /*0508*/ 	.word	0x0500000f


	//   ....[154]....
        /*050c*/ 	.word	0x0500000f


	//   ....[155]....
        /*0510*/ 	.word	0x0500000f


	//   ....[156]....
        /*0514*/ 	.word	0x0500000f


	//   ....[157]....
        /*0518*/ 	.word	0x0500000f


	//   ....[158]....
        /*051c*/ 	.word	0x0500000f


	//   ....[159]....
        /*0520*/ 	.word	0x0500000f


	//   ....[160]....
        /*0524*/ 	.word	0x0500000f


	//   ....[161]....
        /*0528*/ 	.word	0x0500000f


	//   ....[162]....
        /*052c*/ 	.word	0x0500000f


	//   ....[163]....
        /*0530*/ 	.word	0x0500000f


	//   ....[164]....
        /*0534*/ 	.word	0x0500000f


	//   ....[165]....
        /*0538*/ 	.word	0x0500000f


	//   ....[166]....
        /*053c*/ 	.word	0x0500000f


	//   ....[167]....
        /*0540*/ 	.word	0x0500000f


	//   ....[168]....
        /*0544*/ 	.word	0x0500000f


	//   ....[169]....
        /*0548*/ 	.word	0x0500000f


	//   ....[170]....
        /*054c*/ 	.word	0x0500000f


	//   ....[171]....
        /*0550*/ 	.word	0x0500000f


	//   ....[172]....
        /*0554*/ 	.word	0x0500000f


	//   ....[173]....
        /*0558*/ 	.word	0x0500000f


	//   ....[174]....
        /*055c*/ 	.word	0x0500000f


	//   ....[175]....
        /*0560*/ 	.word	0x0500000f


	//   ....[176]....
        /*0564*/ 	.word	0x0500000f


	//   ....[177]....
        /*0568*/ 	.word	0x0500000f


	//   ....[178]....
        /*056c*/ 	.word	0x0500000f


	//   ....[179]....
        /*0570*/ 	.word	0x0500000f


	//   ....[180]....
        /*0574*/ 	.word	0x0500000f


	//   ....[181]....
        /*0578*/ 	.word	0x0500000f


	//   ....[182]....
        /*057c*/ 	.word	0x0500000f


	//   ....[183]....
        /*0580*/ 	.word	0x0500000f


	//   ....[184]....
        /*0584*/ 	.word	0x0500000f


	//   ....[185]....
        /*0588*/ 	.word	0x0500000f


	//   ....[186]....
        /*058c*/ 	.word	0x0500000f


	//   ....[187]....
        /*0590*/ 	.word	0x0500000f


	//   ....[188]....
        /*0594*/ 	.word	0x0500000f


	//   ....[189]....
        /*0598*/ 	.word	0x0500000f


	//----- nvinfo : EIATTR_COOP_GROUP_INSTR_OFFSETS
	.align		4
.L_289:
        /*059c*/ 	.byte	0x04, 0x28
        /*059e*/ 	.short	(.L_291 - .L_290)


	//   ....[0]....
.L_290:
        /*05a0*/ 	.word	0x00000080


	//   ....[1]....
        /*05a4*/ 	.word	0x000000b0


	//   ....[2]....
        /*05a8*/ 	.word	0x000002d0


	//   ....[3]....
        /*05ac*/ 	.word	0x00000430


	//   ....[4]....
        /*05b0*/ 	.word	0x00000550


	//   ....[5]....
        /*05b4*/ 	.word	0x000006b0


	//   ....[6]....
        /*05b8*/ 	.word	0x00001990


	//   ....[7]....
        /*05bc*/ 	.word	0x00002040


	//   ....[8]....
        /*05c0*/ 	.word	0x00002060


	//   ....[9]....
        /*05c4*/ 	.word	0x000026e0


	//   ....[10]....
        /*05c8*/ 	.word	0x000027e0


	//   ....[11]....
        /*05cc*/ 	.word	0x000030a0


	//   ....[12]....
        /*05d0*/ 	.word	0x00003120


	//   ....[13]....
        /*05d4*/ 	.word	0x00003e80


	//   ....[14]....
        /*05d8*/ 	.word	0x00004880


	//   ....[15]....
        /*05dc*/ 	.word	0x000048a0


	//   ....[16]....
        /*05e0*/ 	.word	0x000050b0


	//   ....[17]....
        /*05e4*/ 	.word	0x000051b0


	//   ....[18]....
        /*05e8*/ 	.word	0x00005930


	//   ....[19]....
        /*05ec*/ 	.word	0x00005980


	//   ....[20]....
        /*05f0*/ 	.word	0x00006960


	//   ....[21]....
        /*05f4*/ 	.word	0x000074c0


	//   ....[22]....
        /*05f8*/ 	.word	0x000074f0


	//   ....[23]....
        /*05fc*/ 	.word	0x00007710


	//   ....[24]....
        /*0600*/ 	.word	0x00007730


	//   ....[25]....
        /*0604*/ 	.word	0x00008a70


	//   ....[26]....
        /*0608*/ 	.word	0x00008b70


	//   ....[27]....
        /*060c*/ 	.word	0x00008bd0


	//   ....[28]....
        /*0610*/ 	.word	0x00008c90


	//   ....[29]....
        /*0614*/ 	.word	0x00008cc0


	//   ....[30]....
        /*0618*/ 	.word	0x00009e50


	//   ....[31]....
        /*061c*/ 	.word	0x00009e60


	//   ....[32]....
        /*0620*/ 	.word	0x00009e70


	//   ....[33]....
        /*0624*/ 	.word	0x00009eb0


	//   ....[34]....
        /*0628*/ 	.word	0x0000a570


	//   ....[35]....
        /*062c*/ 	.word	0x0000a5a0


	//   ....[36]....
        /*0630*/ 	.word	0x0000a6c0


	//   ....[37]....
        /*0634*/ 	.word	0x0000a6e0


	//   ....[38]....
        /*0638*/ 	.word	0x0000abb0


	//   ....[39]....
        /*063c*/ 	.word	0x0000abd0


	//   ....[40]....
        /*0640*/ 	.word	0x0000af00


	//   ....[41]....
        /*0644*/ 	.word	0x0000af10


	//   ....[42]....
        /*0648*/ 	.word	0x0000bab0


	//   ....[43]....
        /*064c*/ 	.word	0x0000bac0


	//   ....[44]....
        /*0650*/ 	.word	0x0000bbc0


	//   ....[45]....
        /*0654*/ 	.word	0x0000bbe0


	//   ....[46]....
        /*0658*/ 	.word	0x0000bd60


	//   ....[47]....
        /*065c*/ 	.word	0x0000bf60


	//   ....[48]....
        /*0660*/ 	.word	0x0000bf90


	//   ....[49]....
        /*0664*/ 	.word	0x0000bfc0


	//   ....[50]....
        /*0668*/ 	.word	0x0000bff0


	//   ....[51]....
        /*066c*/ 	.word	0x0000c020


	//   ....[52]....
        /*0670*/ 	.word	0x0000c050


	//   ....[53]....
        /*0674*/ 	.word	0x0000c1c0


	//   ....[54]....
        /*0678*/ 	.word	0x0000c1f0


	//   ....[55]....
        /*067c*/ 	.word	0x0000c220


	//   ....[56]....
        /*0680*/ 	.word	0x0000c250


	//   ....[57]....
        /*0684*/ 	.word	0x0000c280


	//   ....[58]....
        /*0688*/ 	.word	0x0000c2b0


	//   ....[59]....
        /*068c*/ 	.word	0x0000c340


	//   ....[60]....
        /*0690*/ 	.word	0x0000c370


	//   ....[61]....
        /*0694*/ 	.word	0x0000c380


	//   ....[62]....
        /*0698*/ 	.word	0x0000c3c0


	//   ....[63]....
        /*069c*/ 	.word	0x0000e3c0


	//   ....[64]....
        /*06a0*/ 	.word	0x0000e3e0


	//   ....[65]....
        /*06a4*/ 	.word	0x0000e490


	//   ....[66]....
        /*06a8*/ 	.word	0x0000e4b0


	//   ....[67]....
        /*06ac*/ 	.word	0x0000e550


	//   ....[68]....
        /*06b0*/ 	.word	0x0000e570


	//   ....[69]....
        /*06b4*/ 	.word	0x0000e580


	//   ....[70]....
        /*06b8*/ 	.word	0x0000e590


	//   ....[71]....
        /*06bc*/ 	.word	0x0000ef20


	//   ....[72]....
        /*06c0*/ 	.word	0x0000ef40


	//   ....[73]....
        /*06c4*/ 	.word	0x0000efa0


	//   ....[74]....
        /*06c8*/ 	.word	0x0000efe0


	//   ....[75]....
        /*06cc*/ 	.word	0x0000f040


	//   ....[76]....
        /*06d0*/ 	.word	0x0000f080


	//   ....[77]....
        /*06d4*/ 	.word	0x0000f090


	//   ....[78]....
        /*06d8*/ 	.word	0x0000f0b0


	//   ....[79]....
        /*06dc*/ 	.word	0x0000f180


	//   ....[80]....
        /*06e0*/ 	.word	0x0000f1c0


	//   ....[81]....
        /*06e4*/ 	.word	0x0000f1d0


	//   ....[82]....
        /*06e8*/ 	.word	0x0000f1f0


	//   ....[83]....
        /*06ec*/ 	.word	0x0000fa80


	//   ....[84]....
        /*06f0*/ 	.word	0x0000fa90


	//   ....[85]....
        /*06f4*/ 	.word	0x0000fab0


	//   ....[86]....
        /*06f8*/ 	.word	0x0000fb30


	//   ....[87]....
        /*06fc*/ 	.word	0x0000fb40


	//   ....[88]....
        /*0700*/ 	.word	0x0000fba0


	//   ....[89]....
        /*0704*/ 	.word	0x0000fbd0


	//   ....[90]....
        /*0708*/ 	.word	0x0000fc10


	//   ....[91]....
        /*070c*/ 	.word	0x0000ff00


	//   ....[92]....
        /*0710*/ 	.word	0x0000ff20


	//   ....[93]....
        /*0714*/ 	.word	0x0000ffc0


	//   ....[94]....
        /*0718*/ 	.word	0x0000ffd0


	//   ....[95]....
        /*071c*/ 	.word	0x00010060


	//   ....[96]....
        /*0720*/ 	.word	0x00010070


	//   ....[97]....
        /*0724*/ 	.word	0x00010080


	//   ....[98]....
        /*0728*/ 	.word	0x00010110


	//   ....[99]....
        /*072c*/ 	.word	0x00010720


	//   ....[100]....
        /*0730*/ 	.word	0x00010730


	//   ....[101]....
        /*0734*/ 	.word	0x000107c0


	//   ....[102]....
        /*0738*/ 	.word	0x00010860


	//   ....[103]....
        /*073c*/ 	.word	0x00010880


	//   ....[104]....
        /*0740*/ 	.word	0x00010900


	//   ....[105]....
        /*0744*/ 	.word	0x00010920


	//   ....[106]....
        /*0748*/ 	.word	0x00010930


	//   ....[107]....
        /*074c*/ 	.word	0x00010d60


	//   ....[108]....
        /*0750*/ 	.word	0x00010d90


	//   ....[109]....
        /*0754*/ 	.word	0x00010df0


	//   ....[110]....
        /*0758*/ 	.word	0x00010e20


	//   ....[111]....
        /*075c*/ 	.word	0x00010e50


	//   ....[112]....
        /*0760*/ 	.word	0x00010e80


	//   ....[113]....
        /*0764*/ 	.word	0x00010eb0


	//   ....[114]....
        /*0768*/ 	.word	0x00010ee0


	//   ....[115]....
        /*076c*/ 	.word	0x00011080


	//   ....[116]....
        /*0770*/ 	.word	0x000110b0


	//   ....[117]....
        /*0774*/ 	.word	0x000110e0


	//   ....[118]....
        /*0778*/ 	.word	0x00011110


	//   ....[119]....
        /*077c*/ 	.word	0x00011140


	//   ....[120]....
        /*0780*/ 	.word	0x00011170


	//   ....[121]....
        /*0784*/ 	.word	0x00011230


	//   ....[122]....
        /*0788*/ 	.word	0x00011250


	//   ....[123]....
        /*078c*/ 	.word	0x00011270


	//   ....[124]....
        /*0790*/ 	.word	0x000112d0


	//   ....[125]....
        /*0794*/ 	.word	0x00011d00


	//   ....[126]....
        /*0798*/ 	.word	0x000122a0


	//   ....[127]....
        /*079c*/ 	.word	0x00012390


	//   ....[128]....
        /*07a0*/ 	.word	0x00012430


	//   ....[129]....
        /*07a4*/ 	.word	0x00012490


	//   ....[130]....
        /*07a8*/ 	.word	0x000125a0


	//   ....[131]....
        /*07ac*/ 	.word	0x00012610


	//   ....[132]....
        /*07b0*/ 	.word	0x00012720


	//   ....[133]....
        /*07b4*/ 	.word	0x00012790


	//   ....[134]....
        /*07b8*/ 	.word	0x00012830


	//   ....[135]....
        /*07bc*/ 	.word	0x00012960


	//   ....[136]....
        /*07c0*/ 	.word	0x000129b0


	//   ....[137]....
        /*07c4*/ 	.word	0x00012a20


	//   ....[138]....
        /*07c8*/ 	.word	0x00012b10


	//   ....[139]....
        /*07cc*/ 	.word	0x00012b90


	//   ....[140]....
        /*07d0*/ 	.word	0x00012c70


	//   ....[141]....
        /*07d4*/ 	.word	0x00012cf0


	//   ....[142]....
        /*07d8*/ 	.word	0x00012d50


	//   ....[143]....
        /*07dc*/ 	.word	0x00012e50


	//   ....[144]....
        /*07e0*/ 	.word	0x00012f50


	//   ....[145]....
        /*07e4*/ 	.word	0x00012fb0


	//   ....[146]....
        /*07e8*/ 	.word	0x00013090


	//   ....[147]....
        /*07ec*/ 	.word	0x000131d0


	//   ....[148]....
        /*07f0*/ 	.word	0x000132b0


	//   ....[149]....
        /*07f4*/ 	.word	0x00013330


	//   ....[150]....
        /*07f8*/ 	.word	0x00013410


	//   ....[151]....
        /*07fc*/ 	.word	0x00013470


	//   ....[152]....
        /*0800*/ 	.word	0x00013540


	//   ....[153]....
        /*0804*/ 	.word	0x000135a0


	//   ....[154]....
        /*0808*/ 	.word	0x00013680


	//   ....[155]....
        /*080c*/ 	.word	0x00013770


	//   ....[156]....
        /*0810*/ 	.word	0x00013810


	//   ....[157]....
        /*0814*/ 	.word	0x00013870


	//   ....[158]....
        /*0818*/ 	.word	0x00013970


	//   ....[159]....
        /*081c*/ 	.word	0x000139d0


	//   ....[160]....
        /*0820*/ 	.word	0x00013ad0


	//   ....[161]....
        /*0824*/ 	.word	0x00013b30


	//   ....[162]....
        /*0828*/ 	.word	0x00013c00


	//   ....[163]....
        /*082c*/ 	.word	0x00013d50


	//   ....[164]....
        /*0830*/ 	.word	0x00013e00


	//   ....[165]....
        /*0834*/ 	.word	0x00013f10


	//   ....[166]....
        /*0838*/ 	.word	0x00013ff0


	//   ....[167]....
        /*083c*/ 	.word	0x00014050


	//   ....[168]....
        /*0840*/ 	.word	0x00014140


	//   ....[169]....
        /*0844*/ 	.word	0x000141a0


	//   ....[170]....
        /*0848*/ 	.word	0x00014280


	//   ....[171]....
        /*084c*/ 	.word	0x00014310


	//   ....[172]....
        /*0850*/ 	.word	0x000143b0


	//   ....[173]....
        /*0854*/ 	.word	0x00014520


	//   ....[174]....
        /*0858*/ 	.word	0x00014590


	//   ....[175]....
        /*085c*/ 	.word	0x00014600


	//   ....[176]....
        /*0860*/ 	.word	0x00014670


	//   ....[177]....
        /*0864*/ 	.word	0x000146e0


	//   ....[178]....
        /*0868*/ 	.word	0x00014760


	//   ....[179]....
        /*086c*/ 	.word	0x000147e0


	//   ....[180]....
        /*0870*/ 	.word	0x00014870


	//   ....[181]....
        /*0874*/ 	.word	0x000148e0


	//   ....[182]....
        /*0878*/ 	.word	0x00014950


	//   ....[183]....
        /*087c*/ 	.word	0x000149c0


	//   ....[184]....
        /*0880*/ 	.word	0x00014a40


	//   ....[185]....
        /*0884*/ 	.word	0x00014ab0


	//   ....[186]....
        /*0888*/ 	.word	0x00014b60


	//   ....[187]....
        /*088c*/ 	.word	0x00014bb0


	//   ....[188]....
        /*0890*/ 	.word	0x00014c40


	//   ....[189]....
        /*0894*/ 	.word	0x00014d70


	//----- nvinfo : EIATTR_REG_RECONFIG
	.align		4
.L_291:
        /*0898*/ 	.byte	0x01, 0x54
	.zero		2


	//----- nvinfo : EIATTR_SYSCALL_OFFSETS
	.align		4
        /*089c*/ 	.byte	0x04, 0x46
        /*089e*/ 	.short	(.L_293 - .L_292)


	//   ....[0]....
.L_292:
        /*08a0*/ 	.word	0x00001b50


	//   ....[1]....
        /*08a4*/ 	.word	0x0000d950


	//   ....[2]....
        /*08a8*/ 	.word	0x0000daa0


	//   ....[3]....
        /*08ac*/ 	.word	0x0000db90


	//   ....[4]....
        /*08b0*/ 	.word	0x0000e9d0


	//----- nvinfo : EIATTR_MBARRIER_INSTR_OFFSETS
	.align		4
.L_293:
        /*08b4*/ 	.byte	0x04, 0x39
        /*08b6*/ 	.short	(.L_295 - .L_294)


	//   ....[0]....
.L_294:
        /*08b8*/ 	.word	0x00000180
        /*08bc*/ 	.word	0x000000ff
        /*08c0*/ 	.word	0x0002d800
        /*08c4*/ 	.short	0x0100
        /*08c6*/ 	.byte	0x08
	.zero		1


	//   ....[1]....
        /*08c8*/ 	.word	0x00000190
        /*08cc*/ 	.word	0x000000ff
        /*08d0*/ 	.word	0x0002d820
        /*08d4*/ 	.short	0x0100
        /*08d6*/ 	.byte	0x08
	.zero		1


	//   ....[2]....
        /*08d8*/ 	.word	0x00000280
        /*08dc*/ 	.word	0x000000ff
        /*08e0*/ 	.word	0x0002d830
        /*08e4*/ 	.short	0x0100
        /*08e6*/ 	.byte	0x08
	.zero		1


	//   ....[3]....
        /*08e8*/ 	.word	0x00000290
        /*08ec*/ 	.word	0x000000ff
        /*08f0*/ 	.word	0x0002d840
        /*08f4*/ 	.short	0x0100
        /*08f6*/ 	.byte	0x08
	.zero		1


	//   ....[4]....
        /*08f8*/ 	.word	0x000002a0
        /*08fc*/ 	.word	0x000000ff
        /*0900*/ 	.word	0x0002d838
        /*0904*/ 	.short	0x0100
        /*0906*/ 	.byte	0x08
	.zero		1


	//   ....[5]....
        /*0908*/ 	.word	0x000002b0
        /*090c*/ 	.word	0x000000ff
        /*0910*/ 	.word	0x0002d848
        /*0914*/ 	.short	0x0100
        /*0916*/ 	.byte	0x08
	.zero		1


	//   ....[6]....
        /*0918*/ 	.word	0x000003e0
        /*091c*/ 	.word	0x000000ff
        /*0920*/ 	.word	0x0002d850
        /*0924*/ 	.short	0x0100
        /*0926*/ 	.byte	0x08
	.zero		1


	//   ....[7]....
        /*0928*/ 	.word	0x000003f0
        /*092c*/ 	.word	0x000000ff
        /*0930*/ 	.word	0x0002d860
        /*0934*/ 	.short	0x0100
        /*0936*/ 	.byte	0x08
	.zero		1


	//   ....[8]....
        /*0938*/ 	.word	0x00000400
        /*093c*/ 	.word	0x000000ff
        /*0940*/ 	.word	0x0002d858
        /*0944*/ 	.short	0x0100
        /*0946*/ 	.byte	0x08
	.zero		1


	//   ....[9]....
        /*0948*/ 	.word	0x00000410
        /*094c*/ 	.word	0x000000ff
        /*0950*/ 	.word	0x0002d868
        /*0954*/ 	.short	0x0100
        /*0956*/ 	.byte	0x08
	.zero		1


	//   ....[10]....
        /*0958*/ 	.word	0x00000500
        /*095c*/ 	.word	0x000000ff
        /*0960*/ 	.word	0x0002d870
        /*0964*/ 	.short	0x0100
        /*0966*/ 	.byte	0x06
	.zero		1


	//   ....[11]....
        /*0968*/ 	.word	0x00000510
        /*096c*/ 	.word	0x000000ff
        /*0970*/ 	.word	0x0002d880
        /*0974*/ 	.short	0x0100
        /*0976*/ 	.byte	0x06
	.zero		1


	//   ....[12]....
        /*0978*/ 	.word	0x00000520
        /*097c*/ 	.word	0x000000ff
        /*0980*/ 	.word	0x0002d878
        /*0984*/ 	.short	0x0100
        /*0986*/ 	.byte	0x06
	.zero		1


	//   ....[13]....
        /*0988*/ 	.word	0x00000530
        /*098c*/ 	.word	0x000000ff
        /*0990*/ 	.word	0x0002d888
        /*0994*/ 	.short	0x0100
        /*0996*/ 	.byte	0x06
	.zero		1


	//   ....[14]....
        /*0998*/ 	.word	0x00000660
        /*099c*/ 	.word	0x000000ff
        /*09a0*/ 	.word	0x0002d890
        /*09a4*/ 	.short	0x0100
        /*09a6*/ 	.byte	0x08
	.zero		1


	//   ....[15]....
        /*09a8*/ 	.word	0x00000670
        /*09ac*/ 	.word	0x000000ff
        /*09b0*/ 	.word	0x0002d8a0
        /*09b4*/ 	.short	0x0100
        /*09b6*/ 	.byte	0x08
	.zero		1


	//   ....[16]....
        /*09b8*/ 	.word	0x00000680
        /*09bc*/ 	.word	0x000000ff
        /*09c0*/ 	.word	0x0002d898
        /*09c4*/ 	.short	0x0100
        /*09c6*/ 	.byte	0x08
	.zero		1


	//   ....[17]....
        /*09c8*/ 	.word	0x00000690
        /*09cc*/ 	.word	0x000000ff
        /*09d0*/ 	.word	0x0002d8a8
        /*09d4*/ 	.short	0x0100
        /*09d6*/ 	.byte	0x08
	.zero		1


	//   ....[18]....
        /*09d8*/ 	.word	0x000007c0
        /*09dc*/ 	.word	0x000000ff
        /*09e0*/ 	.word	0x0002d8b0
        /*09e4*/ 	.short	0x0100
        /*09e6*/ 	.byte	0x08
	.zero		1


	//   ....[19]....
        /*09e8*/ 	.word	0x000007d0
        /*09ec*/ 	.word	0x000000ff
        /*09f0*/ 	.word	0x0002d8c0
        /*09f4*/ 	.short	0x0100
        /*09f6*/ 	.byte	0x08
	.zero		1


	//   ....[20]....
        /*09f8*/ 	.word	0x000007e0
        /*09fc*/ 	.word	0x000000ff
        /*0a00*/ 	.word	0x0002d8b8
        /*0a04*/ 	.short	0x0100
        /*0a06*/ 	.byte	0x08
	.zero		1


	//   ....[21]....
        /*0a08*/ 	.word	0x000007f0
        /*0a0c*/ 	.word	0x000000ff
        /*0a10*/ 	.word	0x0002d8c8
        /*0a14*/ 	.short	0x0100
        /*0a16*/ 	.byte	0x08
	.zero		1


	//   ....[22]....
        /*0a18*/ 	.word	0x00001bc0
        /*0a1c*/ 	.word	0x000000ff
        /*0a20*/ 	.word	0x0002d800
        /*0a24*/ 	.short	0x010a
        /*0a26*/ 	.byte	0x28
	.zero		1


	//   ....[23]....
        /*0a28*/ 	.word	0x00001c30
        /*0a2c*/ 	.word	0x00000000
        /*0a30*/ 	.word	0x0002d830
        /*0a34*/ 	.short	0x010a
        /*0a36*/ 	.byte	0x3f
	.zero		1


	//   ....[24]....
        /*0a38*/ 	.word	0x00001c70
        /*0a3c*/ 	.word	0x00000000
        /*0a40*/ 	.word	0x0002d830
        /*0a44*/ 	.short	0x010a
        /*0a46*/ 	.byte	0x3f
	.zero		1


	//   ....[25]....
        /*0a48*/ 	.word	0x00002800
        /*0a4c*/ 	.word	0x000000ff
        /*0a50*/ 	.word	0x00000000
        /*0a54*/ 	.short	0x0101
        /*0a56*/ 	.byte	0x06
	.zero		1


	//   ....[26]....
        /*0a58*/ 	.word	0x00003fb0
        /*0a5c*/ 	.word	0x000000ff
        /*0a60*/ 	.word	0x0002d830
        /*0a64*/ 	.short	0x010a
        /*0a66*/ 	.byte	0x07
	.zero		1


	//   ....[27]....
        /*0a68*/ 	.word	0x00003ff0
        /*0a6c*/ 	.word	0x000000ff
        /*0a70*/ 	.word	0x0002d830
        /*0a74*/ 	.short	0x010a
        /*0a76*/ 	.byte	0x07
	.zero		1


	//   ....[28]....
        /*0a78*/ 	.word	0x000042d0
        /*0a7c*/ 	.word	0x000000ff
        /*0a80*/ 	.word	0x0002d850
        /*0a84*/ 	.short	0x010a
        /*0a86*/ 	.byte	0x07
	.zero		1


	//   ....[29]....
        /*0a88*/ 	.word	0x00004310
        /*0a8c*/ 	.word	0x000000ff
        /*0a90*/ 	.word	0x0002d850
        /*0a94*/ 	.short	0x010a
        /*0a96*/ 	.byte	0x07
	.zero		1


	//   ....[30]....
        /*0a98*/ 	.word	0x00004810
        /*0a9c*/ 	.word	0x000000ff
        /*0aa0*/ 	.word	0x00000000
        /*0aa4*/ 	.short	0x0101
        /*0aa6*/ 	.byte	0x07
	.zero		1


	//   ....[31]....
        /*0aa8*/ 	.word	0x00006400
        /*0aac*/ 	.word	0x000000ff
        /*0ab0*/ 	.word	0x00000000
        /*0ab4*/ 	.short	0x0101
        /*0ab6*/ 	.byte	0x06
	.zero		1


	//   ....[32]....
        /*0ab8*/ 	.word	0x00006aa0
        /*0abc*/ 	.word	0x000000ff
        /*0ac0*/ 	.word	0x0002d830
        /*0ac4*/ 	.short	0x010a
        /*0ac6*/ 	.byte	0x07
	.zero		1


	//   ....[33]....
        /*0ac8*/ 	.word	0x00006ae0
        /*0acc*/ 	.word	0x000000ff
        /*0ad0*/ 	.word	0x0002d830
        /*0ad4*/ 	.short	0x010a
        /*0ad6*/ 	.byte	0x07
	.zero		1


	//   ....[34]....
        /*0ad8*/ 	.word	0x00006dc0
        /*0adc*/ 	.word	0x000000ff
        /*0ae0*/ 	.word	0x0002d850
        /*0ae4*/ 	.short	0x010a
        /*0ae6*/ 	.byte	0x07
	.zero		1


	//   ....[35]....
        /*0ae8*/ 	.word	0x00006e00
        /*0aec*/ 	.word	0x000000ff
        /*0af0*/ 	.word	0x0002d850
        /*0af4*/ 	.short	0x010a
        /*0af6*/ 	.byte	0x07
	.zero		1


	//   ....[36]....
        /*0af8*/ 	.word	0x00007300
        /*0afc*/ 	.word	0x000000ff
        /*0b00*/ 	.word	0x00000000
        /*0b04*/ 	.short	0x0101
        /*0b06*/ 	.byte	0x07
	.zero		1


	//   ....[37]....
        /*0b08*/ 	.word	0x00008510
        /*0b0c*/ 	.word	0x000000ff
        /*0b10*/ 	.word	0x00000000
        /*0b14*/ 	.short	0x0101
        /*0b16*/ 	.byte	0x06
	.zero		1


	//   ....[38]....
        /*0b18*/ 	.word	0x00008ae0
        /*0b1c*/ 	.word	0x000000ff
        /*0b20*/ 	.word	0x0002d850
        /*0b24*/ 	.short	0x010a
        /*0b26*/ 	.byte	0x04
	.zero		1


	//   ....[39]....
        /*0b28*/ 	.word	0x00008b20
        /*0b2c*/ 	.word	0x000000ff
        /*0b30*/ 	.word	0x0002d850
        /*0b34*/ 	.short	0x010a
        /*0b36*/ 	.byte	0x04
	.zero		1


	//   ....[40]....
        /*0b38*/ 	.word	0x000091a0
        /*0b3c*/ 	.word	0x000000ff
        /*0b40*/ 	.word	0x00000000
        /*0b44*/ 	.short	0x0101
        /*0b46*/ 	.byte	0x04
	.zero		1


	//   ....[41]....
        /*0b48*/ 	.word	0x0000a590
        /*0b4c*/ 	.word	0x000000ff
        /*0b50*/ 	.word	0x00000000
        /*0b54*/ 	.short	0x0101
        /*0b56*/ 	.byte	0x04
	.zero		1


	//   ....[42]....
        /*0b58*/ 	.word	0x0000aaf0
        /*0b5c*/ 	.word	0x000000ff
        /*0b60*/ 	.word	0x00000000
        /*0b64*/ 	.short	0x0101
        /*0b66*/ 	.byte	0x04
	.zero		1


	//   ....[43]....
        /*0b68*/ 	.word	0x0000e150
        /*0b6c*/ 	.word	0x00000002
        /*0b70*/ 	.word	0x0002d840
        /*0b74*/ 	.short	0x010a
        /*0b76*/ 	.byte	0x3f
	.zero		1


	//   ....[44]....
        /*0b78*/ 	.word	0x0000e6d0
        /*0b7c*/ 	.word	0x00000002
        /*0b80*/ 	.word	0x0002d830
        /*0b84*/ 	.short	0x0107
        /*0b86*/ 	.byte	0x3f
	.zero		1


	//   ....[45]....
        /*0b88*/ 	.word	0x0000e7b0
        /*0b8c*/ 	.word	0x00000002
        /*0b90*/ 	.word	0x0002d830
        /*0b94*/ 	.short	0x0101
        /*0b96*/ 	.byte	0x3f
	.zero		1


	//   ....[46]....
        /*0b98*/ 	.word	0x0000f330
        /*0b9c*/ 	.word	0x00000011
        /*0ba0*/ 	.word	0x0002d800
        /*0ba4*/ 	.short	0x0107
        /*0ba6*/ 	.byte	0x3f
	.zero		1


	//   ....[47]....
        /*0ba8*/ 	.word	0x0000f420
        /*0bac*/ 	.word	0x00000011
        /*0bb0*/ 	.word	0x0002d800
        /*0bb4*/ 	.short	0x0101
        /*0bb6*/ 	.byte	0x3f
	.zero		1


	//   ....[48]....
        /*0bb8*/ 	.word	0x0000f440
        /*0bbc*/ 	.word	0x00000011
        /*0bc0*/ 	.word	0x0002d820
        /*0bc4*/ 	.short	0x010a
        /*0bc6*/ 	.byte	0x3f
	.zero		1


	//   ....[49]....
        /*0bc8*/ 	.word	0x0000f860
        /*0bcc*/ 	.word	0x00000005
        /*0bd0*/ 	.word	0x0002d840
        /*0bd4*/ 	.short	0x010a
        /*0bd6*/ 	.byte	0x3f
	.zero		1


	//   ....[50]....
        /*0bd8*/ 	.word	0x0000fcc0
        /*0bdc*/ 	.word	0x00000005
        /*0be0*/ 	.word	0x0002d830
        /*0be4*/ 	.short	0x0107
        /*0be6*/ 	.byte	0x3f
	.zero		1


	//   ....[51]....
        /*0be8*/ 	.word	0x0000fd80
        /*0bec*/ 	.word	0x00000005
        /*0bf0*/ 	.word	0x0002d830
        /*0bf4*/ 	.short	0x0101
        /*0bf6*/ 	.byte	0x3f
	.zero		1


	//   ....[52]....
        /*0bf8*/ 	.word	0x0000fde0
        /*0bfc*/ 	.word	0x00000005
        /*0c00*/ 	.word	0x0002d860
        /*0c04*/ 	.short	0x010a
        /*0c06*/ 	.byte	0x3f
	.zero		1


	//   ....[53]....
        /*0c08*/ 	.word	0x000102d0
        /*0c0c*/ 	.word	0x00000005
        /*0c10*/ 	.word	0x0002d850
        /*0c14*/ 	.short	0x0107
        /*0c16*/ 	.byte	0x3f
	.zero		1


	//   ....[54]....
        /*0c18*/ 	.word	0x000103c0
        /*0c1c*/ 	.word	0x00000005
        /*0c20*/ 	.word	0x0002d850
        /*0c24*/ 	.short	0x0101
        /*0c26*/ 	.byte	0x3f
	.zero		1


	//   ....[55]....
        /*0c28*/ 	.word	0x000105e0
        /*0c2c*/ 	.word	0x00000000
        /*0c30*/ 	.word	0x0002d860
        /*0c34*/ 	.short	0x010a
        /*0c36*/ 	.byte	0x3f
	.zero		1


	//   ....[56]....
        /*0c38*/ 	.word	0x00010a60
        /*0c3c*/ 	.word	0x00000000
        /*0c40*/ 	.word	0x0002d850
        /*0c44*/ 	.short	0x0107
        /*0c46*/ 	.byte	0x3f
	.zero		1


	//   ....[57]....
        /*0c48*/ 	.word	0x00010b30
        /*0c4c*/ 	.word	0x00000000
        /*0c50*/ 	.word	0x0002d850
        /*0c54*/ 	.short	0x0101
        /*0c56*/ 	.byte	0x3f
	.zero		1


	//   ....[58]....
        /*0c58*/ 	.word	0x00011c80
        /*0c5c*/ 	.word	0x00000005
        /*0c60*/ 	.word	0x0002d820
        /*0c64*/ 	.short	0x010a
        /*0c66*/ 	.byte	0x3f
	.zero		1


	//   ....[59]....
        /*0c68*/ 	.word	0x00011e00
        /*0c6c*/ 	.word	0x00000003
        /*0c70*/ 	.word	0x0002d840
        /*0c74*/ 	.short	0x010a
        /*0c76*/ 	.byte	0x3f
	.zero		1


	//   ....[60]....
        /*0c78*/ 	.word	0x00011ea0
        /*0c7c*/ 	.word	0x00000005
        /*0c80*/ 	.word	0x0002d840
        /*0c84*/ 	.short	0x010a
        /*0c86*/ 	.byte	0x3f
	.zero		1


	//   ....[61]....
        /*0c88*/ 	.word	0x00011ee0
        /*0c8c*/ 	.word	0x00000003
        /*0c90*/ 	.word	0x0002d860
        /*0c94*/ 	.short	0x010a
        /*0c96*/ 	.byte	0x3f
	.zero		1


	//   ....[62]....
        /*0c98*/ 	.word	0x00011f20
        /*0c9c*/ 	.word	0x00000005
        /*0ca0*/ 	.word	0x0002d860
        /*0ca4*/ 	.short	0x010a
        /*0ca6*/ 	.byte	0x3f
	.zero		1


	//   ....[63]....
        /*0ca8*/ 	.word	0x00011f90
        /*0cac*/ 	.word	0x00000003
        /*0cb0*/ 	.word	0x0002d800
        /*0cb4*/ 	.short	0x010a
        /*0cb6*/ 	.byte	0x3f
	.zero		1


	//   ....[64]....
        /*0cb8*/ 	.word	0x00011fe0
        /*0cbc*/ 	.word	0x00000000
        /*0cc0*/ 	.word	0x0002d830
        /*0cc4*/ 	.short	0x010a
        /*0cc6*/ 	.byte	0x3f
	.zero		1


	//   ....[65]....
        /*0cc8*/ 	.word	0x00012040
        /*0ccc*/ 	.word	0x00000006
        /*0cd0*/ 	.word	0x0002d830
        /*0cd4*/ 	.short	0x010a
        /*0cd6*/ 	.byte	0x3f
	.zero		1


	//   ....[66]....
        /*0cd8*/ 	.word	0x000120a0
        /*0cdc*/ 	.word	0x00000005
        /*0ce0*/ 	.word	0x0002d850
        /*0ce4*/ 	.short	0x010a
        /*0ce6*/ 	.byte	0x3f
	.zero		1


	//   ....[67]....
        /*0ce8*/ 	.word	0x00012100
        /*0cec*/ 	.word	0x00000006
        /*0cf0*/ 	.word	0x0002d830
        /*0cf4*/ 	.short	0x010a
        /*0cf6*/ 	.byte	0x3f
	.zero		1


	//   ....[68]....
        /*0cf8*/ 	.word	0x00012160
        /*0cfc*/ 	.word	0x00000005
        /*0d00*/ 	.word	0x0002d850
        /*0d04*/ 	.short	0x010a
        /*0d06*/ 	.byte	0x3f
	.zero		1


	//   ....[69]....
        /*0d08*/ 	.word	0x000121c0
        /*0d0c*/ 	.word	0x00000008
        /*0d10*/ 	.word	0x0002d850
        /*0d14*/ 	.short	0x010a
        /*0d16*/ 	.byte	0x3f
	.zero		1


	//   ....[70]....
        /*0d18*/ 	.word	0x000122e0
        /*0d1c*/ 	.word	0x00000002
        /*0d20*/ 	.word	0x0002d840
        /*0d24*/ 	.short	0x010a
        /*0d26*/ 	.byte	0x3f
	.zero		1


	//   ....[71]....
        /*0d28*/ 	.word	0x000130d0
        /*0d2c*/ 	.word	0x00000011
        /*0d30*/ 	.word	0x0002d820
        /*0d34*/ 	.short	0x010a
        /*0d36*/ 	.byte	0x3f
	.zero		1


	//   ....[72]....
        /*0d38*/ 	.word	0x00013120
        /*0d3c*/ 	.word	0x00000005
        /*0d40*/ 	.word	0x0002d840
        /*0d44*/ 	.short	0x010a
        /*0d46*/ 	.byte	0x3f
	.zero		1


	//   ....[73]....
        /*0d48*/ 	.word	0x000136c0
        /*0d4c*/ 	.word	0x00000005
        /*0d50*/ 	.word	0x0002d860
        /*0d54*/ 	.short	0x010a
        /*0d56*/ 	.byte	0x3f
	.zero		1


	//   ....[74]....
        /*0d58*/ 	.word	0x00013ca0
        /*0d5c*/ 	.word	0x00000000
        /*0d60*/ 	.word	0x0002d860
        /*0d64*/ 	.short	0x010a
        /*0d66*/ 	.byte	0x3f
	.zero		1


	//   ....[75]....
        /*0d68*/ 	.word	0x00014c90
        /*0d6c*/ 	.word	0x00000005
        /*0d70*/ 	.word	0x0002d820
        /*0d74*/ 	.short	0x010a
        /*0d76*/ 	.byte	0x3f
	.zero		1


	//   ....[76]....
        /*0d78*/ 	.word	0x00014e30
        /*0d7c*/ 	.word	0x00000003
        /*0d80*/ 	.word	0x0002d840
        /*0d84*/ 	.short	0x010a
        /*0d86*/ 	.byte	0x3f
	.zero		1


	//   ....[77]....
        /*0d88*/ 	.word	0x00014e80
        /*0d8c*/ 	.word	0x00000005
        /*0d90*/ 	.word	0x0002d840
        /*0d94*/ 	.short	0x010a
        /*0d96*/ 	.byte	0x3f
	.zero		1


	//   ....[78]....
        /*0d98*/ 	.word	0x00014ed0
        /*0d9c*/ 	.word	0x00000003
        /*0da0*/ 	.word	0x0002d860
        /*0da4*/ 	.short	0x010a
        /*0da6*/ 	.byte	0x3f
	.zero		1


	//----- nvinfo : EIATTR_NUM_MBARRIERS
	.align		4
.L_295:
        /*0da8*/ 	.byte	0x03, 0x38
        /*0daa*/ 	.short	0x0016


	//----- nvinfo : EIATTR_EXIT_INSTR_OFFSETS
	.align		4
        /*0dac*/ 	.byte	0x04, 0x1c
        /*0dae*/ 	.short	(.L_297 - .L_296)


	//   ....[0]....
.L_296:
        /*0db0*/ 	.word	0x000009a0


	//   ....[1]....
        /*0db4*/ 	.word	0x0000bd00


	//   ....[2]....
        /*0db8*/ 	.word	0x00011f70


	//----- nvinfo : EIATTR_MAX_THREADS
	.align		4
.L_297:
        /*0dbc*/ 	.byte	0x04, 0x05
        /*0dbe*/ 	.short	(.L_299 - .L_298)
.L_298:
        /*0dc0*/ 	.word	0x00000200
        /*0dc4*/ 	.word	0x00000001
        /*0dc8*/ 	.word	0x00000001


	//----- nvinfo : EIATTR_CRS_STACK_SIZE
	.align		4
.L_299:
        /*0dcc*/ 	.byte	0x04, 0x1e
        /*0dce*/ 	.short	(.L_301 - .L_300)
.L_300:
        /*0dd0*/ 	.word	0x00000000


	//----- nvinfo : EIATTR_CBANK_PARAM_SIZE
	.align		4
.L_301:
        /*0dd4*/ 	.byte	0x03, 0x19
        /*0dd6*/ 	.short	0x0af0


	//----- nvinfo : EIATTR_PARAM_CBANK
	.align		4
        /*0dd8*/ 	.byte	0x04, 0x0a
        /*0dda*/ 	.short	(.L_303 - .L_302)
	.align		4
.L_302:
        /*0ddc*/ 	.word	index@(.nv.constant0._ZN7cutlass13device_kernelIN5flash11enable_sm90INS1_16FlashAttnFwdSm90INS1_25CollectiveMainloopFwdSm90ILi2EN4cute5tupleIJNS5_1CILi1EEES8_S8_EEENS6_IJNS7_ILi192EEENS7_ILi128EEENS7_ILi96EEEEEELi96ENS_6half_tEfNS_4arch4Sm90ELb1ELb0ELb0ELb1ELb1ELb0ELb0ELb0ELb1ELb1ELb1ELb0EEENS1_21CollectiveEpilogueFwdINS6_IJSA_SC_SB_EEES9_SE_SG_Li384ELb1ELb1ELb1ELb0EEENS1_36VarlenDynamicPersistentTileSchedulerILi192ELi128ELi384ELi128ELb1ELb1ELb1ELb1ELb1ELb1EEEEEEEEEvNT_6ParamsE)
        /*0de0*/ 	.short	0x0210
        /*0de2*/ 	.short	0x0af0


	//----- nvinfo : EIATTR_SW_WAR
	.align		4
.L_303:
        /*0de4*/ 	.byte	0x04, 0x36
        /*0de6*/ 	.short	(.L_305 - .L_304)
.L_304:
        /*0de8*/ 	.word	0x00000008
.L_305:


//--------------------- .nv.info._ZN7cutlass13device_kernelIN5flash11enable_sm90INS1_16FlashAttnFwdSm90INS1_25CollectiveMainloopFwdSm90ILi2EN4cute5tupleIJNS5_1CILi1EEES8_S8_EEENS6_IJNS7_ILi192EEENS7_ILi128EEENS7_ILi96EEEEEELi96ENS_6half_tEfNS_4arch4Sm90ELb1ELb0ELb0ELb1ELb1ELb1ELb0ELb0ELb1ELb1ELb1ELb0EEENS1_21CollectiveEpilogueFwdINS6_IJSA_SC_SB_EEES9_SE_SG_Li384ELb1ELb1ELb1ELb0EEENS1_36VarlenDynamicPersistentTileSchedulerILi192ELi128ELi384ELi128ELb1ELb1ELb1ELb1ELb1ELb1EEEEEEEEEvNT_6ParamsE --------------------------
	.section	.nv.info._ZN7cutlass13device_kernelIN5flash11enable_sm90INS1_16FlashAttnFwdSm90INS1_25CollectiveMainloopFwdSm90ILi2EN4cute5tupleIJNS5_1CILi1EEES8_S8_EEENS6_IJNS7_ILi192EEENS7_ILi128EEENS7_ILi96EEEEEELi96ENS_6half_tEfNS_4arch4Sm90ELb1ELb0ELb0ELb1ELb1ELb1ELb0ELb0ELb1ELb1ELb1ELb0EEENS1_21CollectiveEpilogueFwdINS6_IJSA_SC_SB_EEES9_SE_SG_Li384ELb1ELb1ELb1ELb0EEENS1_36VarlenDynamicPersistentTileSchedulerILi192ELi128ELi384ELi128ELb1ELb1ELb1ELb1ELb1ELb1EEEEEEEEEvNT_6ParamsE,"",@"SHT_CUDA_INFO"
	.sectionflags	@""
	.align	4


	//----- nvinfo : EIATTR_CUDA_API_VERSION
	.align		4
        /*0000*/ 	.byte	0x04, 0x37
        /*0002*/ 	.short	(.L_307 - .L_306)
.L_306:
        /*0004*/ 	.word	0x00000082


	//----- nvinfo : EIATTR_KPARAM_INFO
	.align		4
.L_307:
        /*0008*/ 	.byte	0x04, 0x17
        /*000a*/ 	.short	(.L_309 - .L_308)
.L_308:
        /*000c*/ 	.word	0x00000000
        /*0010*/ 	.short	0x0000
        /*0012*/ 	.short	0x0070
        /*0014*/ 	.byte	0x00, 0xf0, 0x01, 0x2a


	//----- nvinfo : EIATTR_SPARSE_MMA_MASK
	.align		4
.L_309:
        /*0018*/ 	.byte	0x03, 0x50
        /*001a*/ 	.short	0x0000


	//----- nvinfo : EIATTR_MAXREG_COUNT
	.align		4
        /*001c*/ 	.byte	0x03, 0x1b
        /*001e*/ 	.short	0x0080


	//----- nvinfo : EIATTR_NUM_BARRIERS
	.align		4
        /*0020*/ 	.byte	0x02, 0x4c
        /*0022*/ 	.byte	0x10
	.zero		1


	//----- nvinfo : EIATTR_EXTERNS
	.align		4
        /*0024*/ 	.byte	0x04, 0x0f
        /*0026*/ 	.short	(.L_311 - .L_310)


	//   ....[0]....
	.align		4
.L_310:
        /*0028*/ 	.word	index@(__assertfail)


	//----- nvinfo : EIATTR_ANNOTATIONS
	.align		4
.L_311:
        /*002c*/ 	.byte	0x04, 0x55
        /*002e*/ 	.short	(.L_313 - .L_312)


	//   ....[0]....
.L_312:
        /* <DEDUP_REMOVED lines=147> */


	//----- nvinfo : EIATTR_MERCURY_ISA_VERSION
	.align		4
.L_313:
        /*0950*/ 	.byte	0x03, 0x5f
        /*0952*/ 	.short	0x0101


	//----- nvinfo : EIATTR_UNUSED_LOAD_BYTE_OFFSET
	.align		4
        /*0954*/ 	.byte	0x04, 0x44
        /*0956*/ 	.short	(.L_315 - .L_314)


	//   ....[0]....
.L_314:
        /*0958*/ 	.word	0x00000a90
        /*095c*/ 	.word	0x0000fff0


	//   ....[1]....
        /*0960*/ 	.word	0x00014270
        /*0964*/ 	.word	0x0000fff0


	//----- nvinfo : EIATTR_INT_WARP_WIDE_INSTR_OFFSETS
	.align		4
.L_315:
        /*0968*/ 	.byte	0x04, 0x31
        /*096a*/ 	.short	(.L_317 - .L_316)


	//   ....[0]....
.L_316:
        /*096c*/ 	.word	0x00000130


	//   ....[1]....
        /*0970*/ 	.word	0x00000170


	//   ....[2]....
        /*0974*/ 	.word	0x000001e0


	//   ....[3]....
        /*0978*/ 	.word	0x0001a210


	//   ....[4]....
        /*097c*/ 	.word	0x0001a2a0


	//   ....[5]....
        /*0980*/ 	.word	0x0001cf10


	//   ....[6]....
        /*0984*/ 	.word	0x0001cfa0


	//----- nvinfo : EIATTR_COOP_GROUP_MASK_REGIDS
	.align		4
.L_317:
        /*0988*/ 	.byte	0x04, 0x29
        /*098a*/ 	.short	(.L_319 - .L_318)


	//   ....[0]....
.L_318:
        /*098c*/ 	.word	0xffffffff


	//   ....[1]....
        /*0990*/ 	.word	0xffffffff


	//   ....[2]....
        /*0994*/ 	.word	0xffffffff


	//   ....[3]....
        /*0998*/ 	.word	0xffffffff


	//   ....[4]....
        /*099c*/ 	.word	0xffffffff


	//   ....[5]....
        /*09a0*/ 	.word	0xffffffff


	//   ....[6]....
        /*09a4*/ 	.word	0xffffffff


	//   ....[7]....
        /*09a8*/ 	.word	0xffffffff


	//   ....[8]....
        /*09ac*/ 	.word	0xffffffff


	//   ....[9]....
        /*09b0*/ 	.word	0xffffffff


	//   ....[10]....
        /*09b4*/ 	.word	0xffffffff


	//   ....[11]....
        /*09b8*/ 	.word	0xffffffff


	//   ....[12]....
        /*09bc*/ 	.word	0xffffffff


	//   ....[13]....
        /*09c0*/ 	.word	0xffffffff


	//   ....[14]....
        /*09c4*/ 	.word	0xffffffff


	//   ....[15]....
        /*09c8*/ 	.word	0xffffffff


	//   ....[16]....
        /*09cc*/ 	.word	0xffffffff


	//   ....[17]....
        /*09d0*/ 	.word	0xffffffff


	//   ....[18]....
        /*09d4*/ 	.word	0xffffffff


	//   ....[19]....
        /*09d8*/ 	.word	0xffffffff


	//   ....[20]....
        /*09dc*/ 	.word	0xffffffff


	//   ....[21]....
        /*09e0*/ 	.word	0xffffffff


	//   ....[22]....
        /*09e4*/ 	.word	0xffffffff


	//   ....[23]....
        /*09e8*/ 	.word	0xffffffff


	//   ....[24]....
        /*09ec*/ 	.word	0xffffffff


	//   ....[25]....
        /*09f0*/ 	.word	0xffffffff


	//   ....[26]....
        /*09f4*/ 	.word	0xffffffff


	//   ....[27]....
        /*09f8*/ 	.word	0xffffffff


	//   ....[28]....
        /*09fc*/ 	.word	0xffffffff


	//   ....[29]....
        /*0a00*/ 	.word	0xffffffff


	//   ....[30]....
        /*0a04*/ 	.word	0xffffffff


	//   ....[31]....
        /*0a08*/ 	.word	0xffffffff


	//   ....[32]....
        /*0a0c*/ 	.word	0xffffffff


	//   ....[33]....
        /*0a10*/ 	.word	0xffffffff


	//   ....[34]....
        /*0a14*/ 	.word	0xffffffff


	//   ....[35]....
        /*0a18*/ 	.word	0xffffffff


	//   ....[36]....
        /*0a1c*/ 	.word	0xffffffff


	//   ....[37]....
        /*0a20*/ 	.word	0xffffffff


	//   ....[38]....
        /*0a24*/ 	.word	0xffffffff


	//   ....[39]....
        /*0a28*/ 	.word	0xffffffff


	//   ....[40]....
        /*0a2c*/ 	.word	0xffffffff


	//   ....[41]....
        /*0a30*/ 	.word	0xffffffff


	//   ....[42]....
        /*0a34*/ 	.word	0xffffffff


	//   ....[43]....
        /*0a38*/ 	.word	0xffffffff


	//   ....[44]....
        /*0a3c*/ 	.word	0xffffffff


	//   ....[45]....
        /*0a40*/ 	.word	0xffffffff


	//   ....[46]....
        /*0a44*/ 	.word	0xffffffff


	//   ....[47]....
        /*0a48*/ 	.word	0xffffffff


	//   ....[48]....
        /*0a4c*/ 	.word	0xffffffff


	//   ....[49]....
        /*0a50*/ 	.word	0xffffffff


	//   ....[50]....
        /*0a54*/ 	.word	0xffffffff


	//   ....[51]....
        /*0a58*/ 	.word	0xffffffff


	//   ....[52]....
        /*0a5c*/ 	.word	0xffffffff


	//   ....[53]....
        /*0a60*/ 	.word	0xffffffff


	//   ....[54]....
        /*0a64*/ 	.word	0xffffffff


	//   ....[55]....
        /*0a68*/ 	.word	0xffffffff


	//   ....[56]....
        /*0a6c*/ 	.word	0xffffffff


	//   ....[57]....
        /*0a70*/ 	.word	0xffffffff


	//   ....[58]....
        /*0a74*/ 	.word	0xffffffff


	//   ....[59]....
        /*0a78*/ 	.word	0xffffffff


	//   ....[60]....
        /*0a7c*/ 	.word	0xffffffff


	//   ....[61]....
        /*0a80*/ 	.word	0xffffffff


	//   ....[62]....
        /*0a84*/ 	.word	0xffffffff


	//   ....[63]....
        /*0a88*/ 	.word	0xffffffff


	//   ....[64]....
        /*0a8c*/ 	.word	0xffffffff


	//   ....[65]....
        /*0a90*/ 	.word	0xffffffff


	//   ....[66]....
        /*0a94*/ 	.word	0xffffffff


	//   ....[67]....
        /*0a98*/ 	.word	0xffffffff


	//   ....[68]....
        /*0a9c*/ 	.word	0xffffffff


	//   ....[69]....
        /*0aa0*/ 	.word	0xffffffff


	//   ....[70]....
        /*0aa4*/ 	.word	0xffffffff


	//   ....[71]....
        /*0aa8*/ 	.word	0xffffffff


	//   ....[72]....
        /*0aac*/ 	.word	0xffffffff


	//   ....[73]....
        /*0ab0*/ 	.word	0xffffffff


	//   ....[74]....
        /*0ab4*/ 	.word	0xffffffff


	//   ....[75]....
        /*0ab8*/ 	.word	0xffffffff


	//   ....[76]....
        /*0abc*/ 	.word	0xffffffff


	//   ....[77]....
        /*0ac0*/ 	.word	0xffffffff


	//   ....[78]....
        /*0ac4*/ 	.word	0xffffffff


	//   ....[79]....
        /*0ac8*/ 	.word	0xffffffff


	//   ....[80]....
        /*0acc*/ 	.word	0xffffffff


	//   ....[81]....
        /*0ad0*/ 	.word	0xffffffff


	//   ....[82]....
        /*0ad4*/ 	.word	0xffffffff


	//   ....[83]....
        /*0ad8*/ 	.word	0xffffffff


	//   ....[84]....
        /*0adc*/ 	.word	0xffffffff


	//   ....[85]....
        /*0ae0*/ 	.word	0xffffffff


	//   ....[86]....
        /*0ae4*/ 	.word	0xffffffff


	//   ....[87]....
        /*0ae8*/ 	.word	0xffffffff


	//   ....[88]....
        /*0aec*/ 	.word	0xffffffff


	//   ....[89]....
        /*0af0*/ 	.word	0xffffffff


	//   ....[90]....
        /*0af4*/ 	.word	0xffffffff


	//   ....[91]....
        /*0af8*/ 	.word	0xffffffff


	//   ....[92]....
        /*0afc*/ 	.word	0xffffffff


	//   ....[93]....
        /*0b00*/ 	.word	0xffffffff


	//   ....[94]....
        /*0b04*/ 	.word	0xffffffff


	//   ....[95]....
        /*0b08*/ 	.word	0xffffffff


	//   ....[96]....
        /*0b0c*/ 	.word	0xffffffff


	//   ....[97]....
        /*0b10*/ 	.word	0xffffffff


	//   ....[98]....
        /*0b14*/ 	.word	0xffffffff


	//   ....[99]....
        /*0b18*/ 	.word	0xffffffff


	//   ....[100]....
        /*0b1c*/ 	.word	0xffffffff


	//   ....[101]....
        /*0b20*/ 	.word	0xffffffff


	//   ....[102]....
        /*0b24*/ 	.word	0xffffffff


	//   ....[103]....
        /*0b28*/ 	.word	0xffffffff


	//   ....[104]....
        /*0b2c*/ 	.word	0xffffffff


	//   ....[105]....
        /*0b30*/ 	.word	0xffffffff


	//   ....[106]....
        /*0b34*/ 	.word	0xffffffff


	//   ....[107]....
        /*0b38*/ 	.word	0xffffffff


	//   ....[108]....
        /*0b3c*/ 	.word	0xffffffff


	//   ....[109]....
        /*0b40*/ 	.word	0xffffffff


	//   ....[110]....
        /*0b44*/ 	.word	0xffffffff


	//   ....[111]....
        /*0b48*/ 	.word	0xffffffff


	//   ....[112]....
        /*0b4c*/ 	.word	0xffffffff


	//   ....[113]....
        /*0b50*/ 	.word	0xffffffff


	//   ....[114]....
        /*0b54*/ 	.word	0xffffffff


	//   ....[115]....
        /*0b58*/ 	.word	0xffffffff


	//   ....[116]....
        /*0b5c*/ 	.word	0xffffffff


	//   ....[117]....
        /*0b60*/ 	.word	0xffffffff


	//   ....[118]....
        /*0b64*/ 	.word	0xffffffff


	//   ....[119]....
        /*0b68*/ 	.word	0xffffffff


	//   ....[120]....
        /*0b6c*/ 	.word	0xffffffff


	//   ....[121]....
        /*0b70*/ 	.word	0xffffffff


	//   ....[122]....
        /*0b74*/ 	.word	0xffffffff


	//   ....[123]....
        /*0b78*/ 	.word	0xffffffff


	//   ....[124]....
        /*0b7c*/ 	.word	0xffffffff


	//   ....[125]....
        /*0b80*/ 	.word	0xffffffff


	//   ....[126]....
        /*0b84*/ 	.word	0xffffffff


	//   ....[127]....
        /*0b88*/ 	.word	0xffffffff


	//   ....[128]....
        /*0b8c*/ 	.word	0xffffffff


	//   ....[129]....
        /*0b90*/ 	.word	0xffffffff


	//   ....[130]....
        /*0b94*/ 	.word	0xffffffff


	//   ....[131]....
        /*0b98*/ 	.word	0xffffffff


	//   ....[132]....
        /*0b9c*/ 	.word	0xffffffff


	//   ....[133]....
        /*0ba0*/ 	.word	0xffffffff


	//   ....[134]....
        /*0ba4*/ 	.word	0xffffffff


	//   ....[135]....
        /*0ba8*/ 	.word	0xffffffff


	//   ....[136]....
        /*0bac*/ 	.word	0xffffffff


	//   ....[137]....
        /*0bb0*/ 	.word	0xffffffff


	//   ....[138]....
        /*0bb4*/ 	.word	0xffffffff


	//   ....[139]....
        /*0bb8*/ 	.word	0xffffffff


	//   ....[140]....
        /*0bbc*/ 	.word	0xffffffff


	//   ....[141]....
        /*0bc0*/ 	.word	0xffffffff


	//   ....[142]....
        /*0bc4*/ 	.word	0xffffffff


	//   ....[143]....
        /*0bc8*/ 	.word	0xffffffff


	//   ....[144]....
        /*0bcc*/ 	.word	0x0500000f


	//   ....[145]....
        /*0bd0*/ 	.word	0x0500000f


	//   ....[146]....
        /*0bd4*/ 	.word	0x0500000f


	//   ....[147]....
        /*0bd8*/ 	.word	0x0500000f


	//   ....[148]....
        /*0bdc*/ 	.word	0x0500000f


	//   ....[149]....
        /*0be0*/ 	.word	0x0500000f


	//   ....[150]....
        /*0be4*/ 	.word	0x0500000f


	//   ....[151]....
        /*0be8*/ 	.word	0x0500000f


	//   ....[152]....
        /*0bec*/ 	.word	0x0500000f


	//   ....[153]....
        /*0bf0*/ 	.word	0x0500000f


	//   ....[154]....
        /*0bf4*/ 	.word	0x0500000f


	//   ....[155]....
        /*0bf8*/ 	.word	0x0500000f


	//   ....[156]....
        /*0bfc*/ 	.word	0x0500000f


	//   ....[157]....
        /*0c00*/ 	.word	0x0500000f


	//   ....[158]....
        /*0c04*/ 	.word	0x0500000f


	//   ....[159]....
        /*0c08*/ 	.word	0x0500000f


	//   ....[160]....
        /*0c0c*/ 	.word	0x0500000f


	//   ....[161]....
        /*0c10*/ 	.word	0x0500000f


	//   ....[162]....
        /*0c14*/ 	.word	0x0500000f


	//   ....[163]....
        /*0c18*/ 	.word	0x0500000f


	//   ....[164]....
        /*0c1c*/ 	.word	0x0500000f


	//   ....[165]....
        /*0c20*/ 	.word	0x0500000f


	//   ....[166]....
        /*0c24*/ 	.word	0x0500000f


	//   ....[167]....
        /*0c28*/ 	.word	0x0500000f


	//   ....[168]....
        /*0c2c*/ 	.word	0x0500000f


	//   ....[169]....
        /*0c30*/ 	.word	0x0500000f


	//   ....[170]....
        /*0c34*/ 	.word	0x0500000f


	//   ....[171]....
        /*0c38*/ 	.word	0x0500000f


	//   ....[172]....
        /*0c3c*/ 	.word	0x0500000f


	//   ....[173]....
        /*0c40*/ 	.word	0x0500000f


	//   ....[174]....
        /*0c44*/ 	.word	0x0500000f


	//   ....[175]....
        /*0c48*/ 	.word	0x0500000f


	//   ....[176]....
        /*0c4c*/ 	.word	0x0500000f


	//   ....[177]....
        /*0c50*/ 	.word	0x0500000f


	//   ....[178]....
        /*0c54*/ 	.word	0x0500000f


	//   ....[179]....
        /*0c58*/ 	.word	0x0500000f


	//   ....[180]....
        /*0c5c*/ 	.word	0x0500000f


	//   ....[181]....
        /*0c60*/ 	.word	0x0500000f


	//   ....[182]....
        /*0c64*/ 	.word	0x0500000f


	//   ....[183]....
        /*0c68*/ 	.word	0x0500000f


	//   ....[184]....
        /*0c6c*/ 	.word	0x0500000f


	//   ....[185]....
        /*0c70*/ 	.word	0x0500000f


	//   ....[186]....
        /*0c74*/ 	.word	0x0500000f


	//   ....[187]....
        /*0c78*/ 	.word	0x0500000f


	//   ....[188]....
        /*0c7c*/ 	.word	0x0500000f


	//   ....[189]....
        /*0c80*/ 	.word	0x0500000f


	//   ....[190]....
        /*0c84*/ 	.word	0x0500000f


	//   ....[191]....
        /*0c88*/ 	.word	0x0500000f


	//   ....[192]....
        /*0c8c*/ 	.word	0x0500000f


	//   ....[193]....
        /*0c90*/ 	.word	0x0500000f


	//   ....[194]....
        /*0c94*/ 	.word	0x0500000f


	//   ....[195]....
        /*0c98*/ 	.word	0x0500000f


	//   ....[196]....
        /*0c9c*/ 	.word	0x0500000f


	//   ....[197]....
        /*0ca0*/ 	.word	0x0500000f


	//   ....[198]....
        /*0ca4*/ 	.word	0x0500000f


	//   ....[199]....
        /*0ca8*/ 	.word	0x0500000f


	//   ....[200]....
        /*0cac*/ 	.word	0x0500000f


	//   ....[201]....
        /*0cb0*/ 	.word	0x0500000f


	//   ....[202]....
        /*0cb4*/ 	.word	0x0500000f


	//   ....[203]....
        /*0cb8*/ 	.word	0x0500000f


	//   ....[204]....
        /*0cbc*/ 	.word	0x0500000f


	//   ....[205]....
        /*0cc0*/ 	.word	0x0500000f


	//   ....[206]....
        /*0cc4*/ 	.word	0x0500000f


	//   ....[207]....
        /*0cc8*/ 	.word	0x0500000f


	//   ....[208]....
        /*0ccc*/ 	.word	0x0500000f


	//   ....[209]....
        /*0cd0*/ 	.word	0x0500000f


	//   ....[210]....
        /*0cd4*/ 	.word	0x0500000f


	//   ....[211]....
        /*0cd8*/ 	.word	0x0500000f


	//   ....[212]....
        /*0cdc*/ 	.word	0x0500000f


	//   ....[213]....
        /*0ce0*/ 	.word	0x0500000f


	//   ....[214]....
        /*0ce4*/ 	.word	0x0500000f


	//   ....[215]....
        /*0ce8*/ 	.word	0x0500000f


	//   ....[216]....
        /*0cec*/ 	.word	0x0500000f


	//   ....[217]....
        /*0cf0*/ 	.word	0x0500000f


	//   ....[218]....
        /*0cf4*/ 	.word	0x0500000f


	//   ....[219]....
        /*0cf8*/ 	.word	0x0500000f


	//   ....[220]....
        /*0cfc*/ 	.word	0x0500000f


	//   ....[221]....
        /*0d00*/ 	.word	0x0500000f


	//   ....[222]....
        /*0d04*/ 	.word	0x0500000f


	//   ....[223]....
        /*0d08*/ 	.word	0x0500000f


	//   ....[224]....
        /*0d0c*/ 	.word	0x0500000f


	//   ....[225]....
        /*0d10*/ 	.word	0x0500000f


	//   ....[226]....
        /*0d14*/ 	.word	0x0500000f


	//   ....[227]....
        /*0d18*/ 	.word	0x0500000f


	//   ....[228]....
        /*0d1c*/ 	.word	0x0500000f


	//   ....[229]....
        /*0d20*/ 	.word	0x0500000f


	//   ....[230]....
        /*0d24*/ 	.word	0x0500000f


	//   ....[231]....
        /*0d28*/ 	.word	0x0500000f


	//   ....[232]....
        /*0d2c*/ 	.word	0x0500000f


	//   ....[233]....
        /*0d30*/ 	.word	0x0500000f


	//   ....[234]....
        /*0d34*/ 	.word	0x0500000f


	//   ....[235]....
        /*0d38*/ 	.word	0x0500000f


	//----- nvinfo : EIATTR_COOP_GROUP_INSTR_OFFSETS
	.align		4
.L_319:
        /*0d3c*/ 	.byte	0x04, 0x28
        /*0d3e*/ 	.short	(.L_321 - .L_320)


	//   ....[0]....
.L_320:
        /*0d40*/ 	.word	0x00000070


	//   ....[1]....
        /*0d44*/ 	.word	0x00000140


	//   ....[2]....
        /*0d48*/ 	.word	0x00000190


	//   ....[3]....
        /*0d4c*/ 	.word	0x000003c0


	//   ....[4]....
        /*0d50*/ 	.word	0x00000520


	//   ....[5]....
        /*0d54*/ 	.word	0x00000640


	//   ....[6]....
        /*0d58*/ 	.word	0x000007a0


	//   ....[7]....
        /*0d5c*/ 	.word	0x00003710


	//   ....[8]....
        /*0d60*/ 	.word	0x00003720


	//   ....[9]....
        /*0d64*/ 	.word	0x00005320


	//   ....[10]....
        /*0d68*/ 	.word	0x00005330


	//   ....[11]....
        /*0d6c*/ 	.word	0x00006ce0


	//   ....[12]....
        /*0d70*/ 	.word	0x00006cf0


	//   ....[13]....
        /*0d74*/ 	.word	0x00007200


	//   ....[14]....
        /*0d78*/ 	.word	0x00007220


	//   ....[15]....
        /*0d7c*/ 	.word	0x00007bc0


	//   ....[16]....
        /*0d80*/ 	.word	0x000082e0


	//   ....[17]....
        /*0d84*/ 	.word	0x000082f0


	//   ....[18]....
        /*0d88*/ 	.word	0x00008300


	//   ....[19]....
        /*0d8c*/ 	.word	0x00008310


	//   ....[20]....
        /*0d90*/ 	.word	0x0000a0b0


	//   ....[21]....
        /*0d94*/ 	.word	0x0000a0c0


	//   ....[22]....
        /*0d98*/ 	.word	0x0000a0d0


	//   ....[23]....
        /*0d9c*/ 	.word	0x0000a0e0


	//   ....[24]....
        /*0da0*/ 	.word	0x0000c410


	//   ....[25]....
        /*0da4*/ 	.word	0x0000c500


	//   ....[26]....
        /*0da8*/ 	.word	0x0000cff0


	//   ....[27]....
        /*0dac*/ 	.word	0x0000d0a0


	//   ....[28]....
        /*0db0*/ 	.word	0x0000d0b0


	//   ....[29]....
        /*0db4*/ 	.word	0x0000d0d0


	//   ....[30]....
        /*0db8*/ 	.word	0x0000e290


	//   ....[31]....
        /*0dbc*/ 	.word	0x0000f040


	//   ....[32]....
        /*0dc0*/ 	.word	0x0000f060


	//   ....[33]....
        /*0dc4*/ 	.word	0x0000f880


	//   ....[34]....
        /*0dc8*/ 	.word	0x0000f980


	//   ....[35]....
        /*0dcc*/ 	.word	0x00010150


	//   ....[36]....
        /*0dd0*/ 	.word	0x000101c0


	//   ....[37]....
        /*0dd4*/ 	.word	0x00011120


	//   ....[38]....
        /*0dd8*/ 	.word	0x00011ff0


	//   ....[39]....
        /*0ddc*/ 	.word	0x00012010


	//   ....[40]....
        /*0de0*/ 	.word	0x00012240


	//   ....[41]....
        /*0de4*/ 	.word	0x00012260


	//   ....[42]....
        /*0de8*/ 	.word	0x000135d0


	//   ....[43]....
        /*0dec*/ 	.word	0x00013c50


	//   ....[44]....
        /*0df0*/ 	.word	0x00013c80


	//   ....[45]....
        /*0df4*/ 	.word	0x00013cb0


	//   ....[46]....
        /*0df8*/ 	.word	0x00013cc0


	//   ....[47]....
        /*0dfc*/ 	.word	0x00014c40


	//   ....[48]....
        /*0e00*/ 	.word	0x00014c60


	//   ....[49]....
        /*0e04*/ 	.word	0x00014c70


	//   ....[50]....
        /*0e08*/ 	.word	0x00014c80


	//   ....[51]....
        /*0e0c*/ 	.word	0x00015320


	//   ....[52]....
        /*0e10*/ 	.word	0x00015330


	//   ....[53]....
        /*0e14*/ 	.word	0x00015480


	//   ....[54]....
        /*0e18*/ 	.word	0x00015490


	//   ....[55]....
        /*0e1c*/ 	.word	0x00015880


	//   ....[56]....
        /*0e20*/ 	.word	0x00015890


	//   ....[57]....
        /*0e24*/ 	.word	0x00015d90


	//   ....[58]....
        /*0e28*/ 	.word	0x00015da0


	//   ....[59]....
        /*0e2c*/ 	.word	0x00016b40


	//   ....[60]....
        /*0e30*/ 	.word	0x00016b50


	//   ....[61]....
        /*0e34*/ 	.word	0x00016cb0


	//   ....[62]....
        /*0e38*/ 	.word	0x00016cc0


	//   ....[63]....
        /*0e3c*/ 	.word	0x00016e70


	//   ....[64]....
        /*0e40*/ 	.word	0x00017070


	//   ....[65]....
        /*0e44*/ 	.word	0x000170a0


	//   ....[66]....
        /*0e48*/ 	.word	0x000170d0


	//   ....[67]....
        /*0e4c*/ 	.word	0x00017100


	//   ....[68]....
        /*0e50*/ 	.word	0x00017130


	//   ....[69]....
        /*0e54*/ 	.word	0x00017160


	//   ....[70]....
        /*0e58*/ 	.word	0x000172f0


	//   ....[71]....
        /*0e5c*/ 	.word	0x00017320


	//   ....[72]....
        /*0e60*/ 	.word	0x00017350


	//   ....[73]....
        /*0e64*/ 	.word	0x00017380


	//   ....[74]....
        /*0e68*/ 	.word	0x000173b0


	//   ....[75]....
        /*0e6c*/ 	.word	0x000173e0


	//   ....[76]....
        /*0e70*/ 	.word	0x00017470


	//   ....[77]....
        /*0e74*/ 	.word	0x000174a0


	//   ....[78]....
        /*0e78*/ 	.word	0x000174b0


	//   ....[79]....
        /*0e7c*/ 	.word	0x000174f0


	//   ....[80]....
        /*0e80*/ 	.word	0x00018a40


	//   ....[81]....
        /*0e84*/ 	.word	0x0001ae30


	//   ....[82]....
        /*0e88*/ 	.word	0x0001ae40


	//   ....[83]....
        /*0e8c*/ 	.word	0x0001af00


	//   ....[84]....
        /*0e90*/ 	.word	0x0001af10


	//   ....[85]....
        /*0e94*/ 	.word	0x0001afc0


	//   ....[86]....
        /*0e98*/ 	.word	0x0001afd0


	//   ....[87]....
        /*0e9c*/ 	.word	0x0001afe0


	//   ....[88]....
        /*0ea0*/ 	.word	0x0001aff0


	//   ....[89]....
        /*0ea4*/ 	.word	0x0001b9b0


	//   ....[90]....
        /*0ea8*/ 	.word	0x0001b9e0


	//   ....[91]....
        /*0eac*/ 	.word	0x0001baa0


	//   ....[92]....
        /*0eb0*/ 	.word	0x0001bac0


	//   ....[93]....
        /*0eb4*/ 	.word	0x0001bb60


	//   ....[94]....
        /*0eb8*/ 	.word	0x0001bb80


	//   ....[95]....
        /*0ebc*/ 	.word	0x0001bb90


	//   ....[96]....
        /*0ec0*/ 	.word	0x0001bba0


	//   ....[97]....
        /*0ec4*/ 	.word	0x0001bcc0


	//   ....[98]....
        /*0ec8*/ 	.word	0x0001bcd0


	//   ....[99]....
        /*0ecc*/ 	.word	0x0001bce0


	//   ....[100]....
        /*0ed0*/ 	.word	0x0001bd70


	//   ....[101]....
        /*0ed4*/ 	.word	0x0001c530


	//   ....[102]....
        /*0ed8*/ 	.word	0x0001c540


	//   ....[103]....
        /*0edc*/ 	.word	0x0001c560


	//   ....[104]....
        /*0ee0*/ 	.word	0x0001c5e0


	//   ....[105]....
        /*0ee4*/ 	.word	0x0001c5f0


	//   ....[106]....
        /*0ee8*/ 	.word	0x0001c650


	//   ....[107]....
        /*0eec*/ 	.word	0x0001c680


	//   ....[108]....
        /*0ef0*/ 	.word	0x0001c6c0


	//   ....[109]....
        /*0ef4*/ 	.word	0x0001c970


	//   ....[110]....
        /*0ef8*/ 	.word	0x0001c990


	//   ....[111]....
        /*0efc*/ 	.word	0x0001ca30


	//   ....[112]....
        /*0f00*/ 	.word	0x0001ca40


	//   ....[113]....
        /*0f04*/ 	.word	0x0001cad0


	//   ....[114]....
        /*0f08*/ 	.word	0x0001cae0


	//   ....[115]....
        /*0f0c*/ 	.word	0x0001caf0


	//   ....[116]....
        /*0f10*/ 	.word	0x0001cb80


	//   ....[117]....
        /*0f14*/ 	.word	0x0001d150


	//   ....[118]....
        /*0f18*/ 	.word	0x0001d160


	//   ....[119]....
        /*0f1c*/ 	.word	0x0001d1f0


	//   ....[120]....
        /*0f20*/ 	.word	0x0001d290


	//   ....[121]....
        /*0f24*/ 	.word	0x0001d2b0


	//   ....[122]....
        /*0f28*/ 	.word	0x0001d330


	//   ....[123]....
        /*0f2c*/ 	.word	0x0001d350


	//   ....[124]....
        /*0f30*/ 	.word	0x0001d360


	//   ....[125]....
        /*0f34*/ 	.word	0x0001d7b0


	//   ....[126]....
        /*0f38*/ 	.word	0x0001d7e0


	//   ....[127]....
        /*0f3c*/ 	.word	0x0001d840


	//   ....[128]....
        /*0f40*/ 	.word	0x0001d870


	//   ....[129]....
        /*0f44*/ 	.word	0x0001d8a0


	//   ....[130]....
        /*0f48*/ 	.word	0x0001d8d0


	//   ....[131]....
        /*0f4c*/ 	.word	0x0001d900


	//   ....[132]....
        /*0f50*/ 	.word	0x0001d930


	//   ....[133]....
        /*0f54*/ 	.word	0x0001dad0


	//   ....[134]....
        /*0f58*/ 	.word	0x0001db00


	//   ....[135]....
        /*0f5c*/ 	.word	0x0001db30


	//   ....[136]....
        /*0f60*/ 	.word	0x0001db60


	//   ....[137]....
        /*0f64*/ 	.word	0x0001db90


	//   ....[138]....
        /*0f68*/ 	.word	0x0001dbc0


	//   ....[139]....
        /*0f6c*/ 	.word	0x0001dc80


	//   ....[140]....
        /*0f70*/ 	.word	0x0001dca0


	//   ....[141]....
        /*0f74*/ 	.word	0x0001dcc0


	//   ....[142]....
        /*0f78*/ 	.word	0x0001dd20


	//   ....[143]....
        /*0f7c*/ 	.word	0x0001e750


	//   ....[144]....
        /*0f80*/ 	.word	0x0001ea90


	//   ....[145]....
        /*0f84*/ 	.word	0x0001eb20


	//   ....[146]....
        /*0f88*/ 	.word	0x0001ec10


	//   ....[147]....
        /*0f8c*/ 	.word	0x0001eca0


	//   ....[148]....
        /*0f90*/ 	.word	0x0001ed80


	//   ....[149]....
        /*0f94*/ 	.word	0x0001ee10


	//   ....[150]....
        /*0f98*/ 	.word	0x0001eef0


	//   ....[151]....
        /*0f9c*/ 	.word	0x0001ef90


	//   ....[152]....
        /*0fa0*/ 	.word	0x0001f020


	//   ....[153]....
        /*0fa4*/ 	.word	0x0001f070


	//   ....[154]....
        /*0fa8*/ 	.word	0x0001f0c0


	//   ....[155]....
        /*0fac*/ 	.word	0x0001f1a0


	//   ....[156]....
        /*0fb0*/ 	.word	0x0001f230


	//   ....[157]....
        /*0fb4*/ 	.word	0x0001f280


	//   ....[158]....
        /*0fb8*/ 	.word	0x0001f2d0


	//   ....[159]....
        /*0fbc*/ 	.word	0x0001f590


	//   ....[160]....
        /*0fc0*/ 	.word	0x0001f5e0


	//   ....[161]....
        /*0fc4*/ 	.word	0x0001f670


	//   ....[162]....
        /*0fc8*/ 	.word	0x0001f700


	//   ....[163]....
        /*0fcc*/ 	.word	0x0001f780


	//   ....[164]....
        /*0fd0*/ 	.word	0x0001f7d0


	//   ....[165]....
        /*0fd4*/ 	.word	0x0001f860


	//   ....[166]....
        /*0fd8*/ 	.word	0x0001f8f0


	//   ....[167]....
        /*0fdc*/ 	.word	0x0001f970


	//   ....[168]....
        /*0fe0*/ 	.word	0x0001f9c0


	//   ....[169]....
        /*0fe4*/ 	.word	0x0001fa50


	//   ....[170]....
        /*0fe8*/ 	.word	0x0001fae0


	//   ....[171]....
        /*0fec*/ 	.word	0x0001fba0


	//   ....[172]....
        /*0ff0*/ 	.word	0x0001fe80


	//   ....[173]....
        /*0ff4*/ 	.word	0x0001ff70


	//   ....[174]....
        /*0ff8*/ 	.word	0x00020000


	//   ....[175]....
        /*0ffc*/ 	.word	0x00020060


	//   ....[176]....
        /*1000*/ 	.word	0x00020180


	//   ....[177]....
        /*1004*/ 	.word	0x000201e0


	//   ....[178]....
        /*1008*/ 	.word	0x00020300


	//   ....[179]....
        /*100c*/ 	.word	0x00020360


	//   ....[180]....
        /*1010*/ 	.word	0x00020410


	//   ....[181]....
        /*1014*/ 	.word	0x00020520


	//   ....[182]....
        /*1018*/ 	.word	0x00020590


	//   ....[183]....
        /*101c*/ 	.word	0x000205f0


	//   ....[184]....
        /*1020*/ 	.word	0x00020700


	//   ....[185]....
        /*1024*/ 	.word	0x00020760


	//   ....[186]....
        /*1028*/ 	.word	0x00020880


	//   ....[187]....
        /*102c*/ 	.word	0x000208e0


	//   ....[188]....
        /*1030*/ 	.word	0x00020980


	//   ....[189]....
        /*1034*/ 	.word	0x00020a50


	//   ....[190]....
        /*1038*/ 	.word	0x00020b50


	//   ....[191]....
        /*103c*/ 	.word	0x00020bb0


	//   ....[192]....
        /*1040*/ 	.word	0x00020c50


	//   ....[193]....
        /*1044*/ 	.word	0x00020df0


	//   ....[194]....
        /*1048*/ 	.word	0x00020ec0


	//   ....[195]....
        /*104c*/ 	.word	0x00020f40


	//   ....[196]....
        /*1050*/ 	.word	0x00021030


	//   ....[197]....
        /*1054*/ 	.word	0x00021090


	//   ....[198]....
        /*1058*/ 	.word	0x00021160


	//   ....[199]....
        /*105c*/ 	.word	0x000211c0


	//   ....[200]....
        /*1060*/ 	.word	0x000212a0


	//   ....[201]....
        /*1064*/ 	.word	0x00021390


	//   ....[202]....
        /*1068*/ 	.word	0x00021430


	//   ....[203]....
        /*106c*/ 	.word	0x00021490


	//   ....[204]....
        /*1070*/ 	.word	0x00021590


	//   ....[205]....
        /*1074*/ 	.word	0x000215f0


	//   ....[206]....
        /*1078*/ 	.word	0x000216f0


	//   ....[207]....
        /*107c*/ 	.word	0x00021750


	//   ....[208]....
        /*1080*/ 	.word	0x00021820


	//   ....[209]....
        /*1084*/ 	.word	0x00021970


	//   ....[210]....
        /*1088*/ 	.word	0x00021a20


	//   ....[211]....
        /*108c*/ 	.word	0x00021b30


	//   ....[212]....
        /*1090*/ 	.word	0x00021c10


	//   ....[213]....
        /*1094*/ 	.word	0x00021c70


	//   ....[214]....
        /*1098*/ 	.word	0x00021d60


	//   ....[215]....
        /*109c*/ 	.word	0x00021dc0


	//   ....[216]....
        /*10a0*/ 	.word	0x00021ea0


	//   ....[217]....
        /*10a4*/ 	.word	0x00021f30


	//   ....[218]....
        /*10a8*/ 	.word	0x00021fd0


	//   ....[219]....
        /*10ac*/ 	.word	0x00022140


	//   ....[220]....
        /*10b0*/ 	.word	0x000221b0


	//   ....[221]....
        /*10b4*/ 	.word	0x00022220


	//   ....[222]....
        /*10b8*/ 	.word	0x00022290


	//   ....[223]....
        /*10bc*/ 	.word	0x00022300


	//   ....[224]....
        /*10c0*/ 	.word	0x00022380


	//   ....[225]....
        /*10c4*/ 	.word	0x00022400


	//   ....[226]....
        /*10c8*/ 	.word	0x00022490


	//   ....[227]....
        /*10cc*/ 	.word	0x00022500


	//   ....[228]....
        /*10d0*/ 	.word	0x00022570


	//   ....[229]....
        /*10d4*/ 	.word	0x000225e0


	//   ....[230]....
        /*10d8*/ 	.word	0x00022660


	//   ....[231]....
        /*10dc*/ 	.word	0x000226d0


	//   ....[232]....
        /*10e0*/ 	.word	0x00022780


	//   ....[233]....
        /*10e4*/ 	.word	0x000227d0


	//   ....[234]....
        /*10e8*/ 	.word	0x00022860


	//   ....[235]....
        /*10ec*/ 	.word	0x00022990


	//----- nvinfo : EIATTR_REG_RECONFIG
	.align		4
.L_321:
        /*10f0*/ 	.byte	0x01, 0x54
	.zero		2


	//----- nvinfo : EIATTR_SYSCALL_OFFSETS
	.align		4
        /*10f4*/ 	.byte	0x04, 0x46
        /*10f6*/ 	.short	(.L_323 - .L_322)


	//   ....[0]....
.L_322:
        /*10f8*/ 	.word	0x000021a0


	//   ....[1]....
        /*10fc*/ 	.word	0x000022f0


	//   ....[2]....
        /*1100*/ 	.word	0x00007d90


	//   ....[3]....
        /*1104*/ 	.word	0x000080b0


	//   ....[4]....
        /*1108*/ 	.word	0x0001a400


	//   ....[5]....
        /*110c*/ 	.word	0x0001a550


	//   ....[6]....
        /*1110*/ 	.word	0x0001a640


	//   ....[7]....
        /*1114*/ 	.word	0x0001b470


	//----- nvinfo : EIATTR_MBARRIER_INSTR_OFFSETS
	.align		4
.L_323:
        /*1118*/ 	.byte	0x04, 0x39
        /*111a*/ 	.short	(.L_325 - .L_324)


	//   ....[0]....
.L_324:
        /*111c*/ 	.word	0x00000270
        /*1120*/ 	.word	0x000000ff
        /*1124*/ 	.word	0x0002d800
        /*1128*/ 	.short	0x0100
        /*112a*/ 	.byte	0x08
	.zero		1


	//   ....[1]....
        /*112c*/ 	.word	0x00000280
        /*1130*/ 	.word	0x000000ff
        /*1134*/ 	.word	0x0002d820
        /*1138*/ 	.short	0x0100
        /*113a*/ 	.byte	0x08
	.zero		1


	//   ....[2]....
        /*113c*/ 	.word	0x00000370
        /*1140*/ 	.word	0x000000ff
        /*1144*/ 	.word	0x0002d830
        /*1148*/ 	.short	0x0100
        /*114a*/ 	.byte	0x08
	.zero		1


	//   ....[3]....
        /*114c*/ 	.word	0x00000380
        /*1150*/ 	.word	0x000000ff
        /*1154*/ 	.word	0x0002d840
        /*1158*/ 	.short	0x0100
        /*115a*/ 	.byte	0x08
	.zero		1


	//   ....[4]....
        /*115c*/ 	.word	0x00000390
        /*1160*/ 	.word	0x000000ff
        /*1164*/ 	.word	0x0002d838
        /*1168*/ 	.short	0x0100
        /*116a*/ 	.byte	0x08
	.zero		1


	//   ....[5]....
        /*116c*/ 	.word	0x000003a0
        /*1170*/ 	.word	0x000000ff
        /*1174*/ 	.word	0x0002d848
        /*1178*/ 	.short	0x0100
        /*117a*/ 	.byte	0x08
	.zero		1


	//   ....[6]....
        /*117c*/ 	.word	0x000004d0
        /*1180*/ 	.word	0x000000ff
        /*1184*/ 	.word	0x0002d850
        /*1188*/ 	.short	0x0100
        /*118a*/ 	.byte	0x08
	.zero		1


	//   ....[7]....
        /*118c*/ 	.word	0x000004e0
        /*1190*/ 	.word	0x000000ff
        /*1194*/ 	.word	0x0002d860
        /*1198*/ 	.short	0x0100
        /*119a*/ 	.byte	0x08
	.zero		1


	//   ....[8]....
        /*119c*/ 	.word	0x000004f0
        /*11a0*/ 	.word	0x000000ff
        /*11a4*/ 	.word	0x0002d858
        /*11a8*/ 	.short	0x0100
        /*11aa*/ 	.byte	0x08
	.zero		1


	//   ....[9]....
        /*11ac*/ 	.word	0x00000500
        /*11b0*/ 	.word	0x000000ff
        /*11b4*/ 	.word	0x0002d868
        /*11b8*/ 	.short	0x0100
        /*11ba*/ 	.byte	0x08
	.zero		1


	//   ....[10]....
        /*11bc*/ 	.word	0x000005f0
        /*11c0*/ 	.word	0x000000ff
        /*11c4*/ 	.word	0x0002d870
        /*11c8*/ 	.short	0x0100
        /*11ca*/ 	.byte	0x06
	.zero		1


	//   ....[11]....
        /*11cc*/ 	.word	0x00000600
        /*11d0*/ 	.word	0x000000ff
        /*11d4*/ 	.word	0x0002d880
        /*11d8*/ 	.short	0x0100
        /*11da*/ 	.byte	0x06
	.zero		1


	//   ....[12]....
        /*11dc*/ 	.word	0x00000610
        /*11e0*/ 	.word	0x000000ff
        /*11e4*/ 	.word	0x0002d878
        /*11e8*/ 	.short	0x0100
        /*11ea*/ 	.byte	0x06
	.zero		1


	//   ....[13]....
        /*11ec*/ 	.word	0x00000620
        /*11f0*/ 	.word	0x000000ff
        /*11f4*/ 	.word	0x0002d888
        /*11f8*/ 	.short	0x0100
        /*11fa*/ 	.byte	0x06
	.zero		1


	//   ....[14]....
        /*11fc*/ 	.word	0x00000750
        /*1200*/ 	.word	0x000000ff
        /*1204*/ 	.word	0x0002d890
        /*1208*/ 	.short	0x0100
        /*120a*/ 	.byte	0x08
	.zero		1


	//   ....[15]....
        /*120c*/ 	.word	0x00000760
        /*1210*/ 	.word	0x000000ff
        /*1214*/ 	.word	0x0002d8a0
        /*1218*/ 	.short	0x0100
        /*121a*/ 	.byte	0x08
	.zero		1


	//   ....[16]....
        /*121c*/ 	.word	0x00000770
        /*1220*/ 	.word	0x000000ff
        /*1224*/ 	.word	0x0002d898
        /*1228*/ 	.short	0x0100
        /*122a*/ 	.byte	0x08
	.zero		1


	//   ....[17]....
        /*122c*/ 	.word	0x00000780
        /*1230*/ 	.word	0x000000ff
        /*1234*/ 	.word	0x0002d8a8
        /*1238*/ 	.short	0x0100
        /*123a*/ 	.byte	0x08
	.zero		1


	//   ....[18]....
        /*123c*/ 	.word	0x000008b0
        /*1240*/ 	.word	0x000000ff
        /*1244*/ 	.word	0x0002d8b0
        /*1248*/ 	.short	0x0100
        /*124a*/ 	.byte	0x08
	.zero		1


	//   ....[19]....
        /*124c*/ 	.word	0x000008c0
        /*1250*/ 	.word	0x000000ff
        /*1254*/ 	.word	0x0002d8c0
        /*1258*/ 	.short	0x0100
        /*125a*/ 	.byte	0x08
	.zero		1


	//   ....[20]....
        /*125c*/ 	.word	0x000008d0
        /*1260*/ 	.word	0x000000ff
        /*1264*/ 	.word	0x0002d8b8
        /*1268*/ 	.short	0x0100
        /*126a*/ 	.byte	0x08
	.zero		1


	//   ....[21]....
        /*126c*/ 	.word	0x000008e0
        /*1270*/ 	.word	0x000000ff
        /*1274*/ 	.word	0x0002d8c8
        /*1278*/ 	.short	0x0100
        /*127a*/ 	.byte	0x08
	.zero		1


	//   ....[22]....
        /*127c*/ 	.word	0x000036c0
        /*1280*/ 	.word	0x00000039
        /*1284*/ 	.word	0x0002d890
        /*1288*/ 	.short	0x010a
        /*128a*/ 	.byte	0x3f
	.zero		1


	//   ....[23]....
        /*128c*/ 	.word	0x000052d0
        /*1290*/ 	.word	0x00000039
        /*1294*/ 	.word	0x0002d890
        /*1298*/ 	.short	0x010a
        /*129a*/ 	.byte	0x3f
	.zero		1


	//   ....[24]....
        /*129c*/ 	.word	0x00006b50
        /*12a0*/ 	.word	0x00000039
        /*12a4*/ 	.word	0x0002d890
        /*12a8*/ 	.short	0x010a
        /*12aa*/ 	.byte	0x3f
	.zero		1


	//   ....[25]....
        /*12ac*/ 	.word	0x00007070
        /*12b0*/ 	.word	0x0000000b
        /*12b4*/ 	.word	0x00000000
        /*12b8*/ 	.short	0x0101
        /*12ba*/ 	.byte	0x3f
	.zero		1


	//   ....[26]....
        /*12bc*/ 	.word	0x000070b0
        /*12c0*/ 	.word	0x00000039
        /*12c4*/ 	.word	0x0002d8b0
        /*12c8*/ 	.short	0x010a
        /*12ca*/ 	.byte	0x3f
	.zero		1


	//   ....[27]....
        /*12cc*/ 	.word	0x00007590
        /*12d0*/ 	.word	0x00000039
        /*12d4*/ 	.word	0x00000000
        /*12d8*/ 	.short	0x0101
        /*12da*/ 	.byte	0x3f
	.zero		1


	//   ....[28]....
        /*12dc*/ 	.word	0x00007e30
        /*12e0*/ 	.word	0x00000002
        /*12e4*/ 	.word	0x0002d800
        /*12e8*/ 	.short	0x010a
        /*12ea*/ 	.byte	0x3f
	.zero		1


	//   ....[29]....
        /*12ec*/ 	.word	0x00007e80
        /*12f0*/ 	.word	0x00000002
        /*12f4*/ 	.word	0x0002d800
        /*12f8*/ 	.short	0x010a
        /*12fa*/ 	.byte	0x3f
	.zero		1


	//   ....[30]....
        /*12fc*/ 	.word	0x00008a90
        /*1300*/ 	.word	0x00000002
        /*1304*/ 	.word	0x0002d800
        /*1308*/ 	.short	0x010a
        /*130a*/ 	.byte	0x3f
	.zero		1


	//   ....[31]....
        /*130c*/ 	.word	0x0000a630
        /*1310*/ 	.word	0x00000002
        /*1314*/ 	.word	0x0002d800
        /*1318*/ 	.short	0x010a
        /*131a*/ 	.byte	0x3f
	.zero		1


	//   ....[32]....
        /*131c*/ 	.word	0x0000bda0
        /*1320*/ 	.word	0x00000003
        /*1324*/ 	.word	0x0002d830
        /*1328*/ 	.short	0x010a
        /*132a*/ 	.byte	0x3f
	.zero		1


	//   ....[33]....
        /*132c*/ 	.word	0x0000be70
        /*1330*/ 	.word	0x00000003
        /*1334*/ 	.word	0x0002d830
        /*1338*/ 	.short	0x010a
        /*133a*/ 	.byte	0x3f
	.zero		1


	//   ....[34]....
        /*133c*/ 	.word	0x0000d2e0
        /*1340*/ 	.word	0x00000009
        /*1344*/ 	.word	0x00000000
        /*1348*/ 	.short	0x0101
        /*134a*/ 	.byte	0x3f
	.zero		1


	//   ....[35]....
        /*134c*/ 	.word	0x0000e3e0
        /*1350*/ 	.word	0x00000007
        /*1354*/ 	.word	0x0002d830
        /*1358*/ 	.short	0x010a
        /*135a*/ 	.byte	0x3f
	.zero		1


	//   ....[36]....
        /*135c*/ 	.word	0x0000e430
        /*1360*/ 	.word	0x00000007
        /*1364*/ 	.word	0x0002d830
        /*1368*/ 	.short	0x010a
        /*136a*/ 	.byte	0x3f
	.zero		1


	//   ....[37]....
        /*136c*/ 	.word	0x0000e880
        /*1370*/ 	.word	0x00000007
        /*1374*/ 	.word	0x0002d850
        /*1378*/ 	.short	0x010a
        /*137a*/ 	.byte	0x3f
	.zero		1


	//   ....[38]....
        /*137c*/ 	.word	0x0000e8c0
        /*1380*/ 	.word	0x00000007
        /*1384*/ 	.word	0x0002d850
        /*1388*/ 	.short	0x010a
        /*138a*/ 	.byte	0x3f
	.zero		1


	//   ....[39]....
        /*138c*/ 	.word	0x0000efd0
        /*1390*/ 	.word	0x0000000e
        /*1394*/ 	.word	0x00000000
        /*1398*/ 	.short	0x0101
        /*139a*/ 	.byte	0x3f
	.zero		1


	//   ....[40]....
        /*139c*/ 	.word	0x00010b00
        /*13a0*/ 	.word	0x00000005
        /*13a4*/ 	.word	0x00000000
        /*13a8*/ 	.short	0x0101
        /*13aa*/ 	.byte	0x3f
	.zero		1


	//   ....[41]....
        /*13ac*/ 	.word	0x00011290
        /*13b0*/ 	.word	0x00000007
        /*13b4*/ 	.word	0x0002d830
        /*13b8*/ 	.short	0x010a
        /*13ba*/ 	.byte	0x3f
	.zero		1


	//   ....[42]....
        /*13bc*/ 	.word	0x000112e0
        /*13c0*/ 	.word	0x00000007
        /*13c4*/ 	.word	0x0002d830
        /*13c8*/ 	.short	0x010a
        /*13ca*/ 	.byte	0x3f
	.zero		1


	//   ....[43]....
        /*13cc*/ 	.word	0x00011730
        /*13d0*/ 	.word	0x00000005
        /*13d4*/ 	.word	0x0002d850
        /*13d8*/ 	.short	0x010a
        /*13da*/ 	.byte	0x3f
	.zero		1


	//   ....[44]....
        /*13dc*/ 	.word	0x00011770
        /*13e0*/ 	.word	0x00000005
        /*13e4*/ 	.word	0x0002d850
        /*13e8*/ 	.short	0x010a
        /*13ea*/ 	.byte	0x3f
	.zero		1


	//   ....[45]....
        /*13ec*/ 	.word	0x00011de0
        /*13f0*/ 	.word	0x00000000
        /*13f4*/ 	.word	0x00000000
        /*13f8*/ 	.short	0x0101
        /*13fa*/ 	.byte	0x3f
	.zero		1


	//   ....[46]....
        /*13fc*/ 	.word	0x00012f90
        /*1400*/ 	.word	0x00000003
        /*1404*/ 	.word	0x00000000
        /*1408*/ 	.short	0x0101
        /*140a*/ 	.byte	0x3f
	.zero		1


	//   ....[47]....
        /*140c*/ 	.word	0x00013650
        /*1410*/ 	.word	0x00000006
        /*1414*/ 	.word	0x0002d850
        /*1418*/ 	.short	0x010a
        /*141a*/ 	.byte	0x3f
	.zero		1


	//   ....[48]....
        /*141c*/ 	.word	0x00013700
        /*1420*/ 	.word	0x00000006
        /*1424*/ 	.word	0x0002d850
        /*1428*/ 	.short	0x010a
        /*142a*/ 	.byte	0x3f
	.zero		1


	//   ....[49]....
        /*142c*/ 	.word	0x00013f00
        /*1430*/ 	.word	0x00000006
        /*1434*/ 	.word	0x00000000
        /*1438*/ 	.short	0x0101
        /*143a*/ 	.byte	0x3f
	.zero		1


	//   ....[50]....
        /*143c*/ 	.word	0x000152b0
        /*1440*/ 	.word	0x00000000
        /*1444*/ 	.word	0x00000000
        /*1448*/ 	.short	0x0101
        /*144a*/ 	.byte	0x3f
	.zero		1


	//   ....[51]....
        /*144c*/ 	.word	0x00015780
        /*1450*/ 	.word	0x00000008
        /*1454*/ 	.word	0x00000000
        /*1458*/ 	.short	0x0101
        /*145a*/ 	.byte	0x3f
	.zero		1


	//   ....[52]....
        /*145c*/ 	.word	0x00018b20
        /*1460*/ 	.word	0x00000010
        /*1464*/ 	.word	0x0002d820
        /*1468*/ 	.short	0x010a
        /*146a*/ 	.byte	0x3f
	.zero		1


	//   ....[53]....
        /*146c*/ 	.word	0x00018be0
        /*1470*/ 	.word	0x00000009
        /*1474*/ 	.word	0x0002d8a0
        /*1478*/ 	.short	0x010a
        /*147a*/ 	.byte	0x3f
	.zero		1


	//   ....[54]....
        /*147c*/ 	.word	0x00019010
        /*1480*/ 	.word	0x00000009
        /*1484*/ 	.word	0x0002d8c0
        /*1488*/ 	.short	0x010a
        /*148a*/ 	.byte	0x3f
	.zero		1


	//   ....[55]....
        /*148c*/ 	.word	0x00019570
        /*1490*/ 	.word	0x00000009
        /*1494*/ 	.word	0x0002d8a0
        /*1498*/ 	.short	0x010a
        /*149a*/ 	.byte	0x3f
	.zero		1


	//   ....[56]....
        /*149c*/ 	.word	0x00019990
        /*14a0*/ 	.word	0x00000009
        /*14a4*/ 	.word	0x0002d8c0
        /*14a8*/ 	.short	0x010a
        /*14aa*/ 	.byte	0x3f
	.zero		1


	//   ....[57]....
        /*14ac*/ 	.word	0x0001abf0
        /*14b0*/ 	.word	0x00000000
        /*14b4*/ 	.word	0x0002d840
        /*14b8*/ 	.short	0x010a
        /*14ba*/ 	.byte	0x3f
	.zero		1


	//   ....[58]....
        /*14bc*/ 	.word	0x0001b140
        /*14c0*/ 	.word	0x00000000
        /*14c4*/ 	.word	0x0002d830
        /*14c8*/ 	.short	0x0107
        /*14ca*/ 	.byte	0x3f
	.zero		1


	//   ....[59]....
        /*14cc*/ 	.word	0x0001b210
        /*14d0*/ 	.word	0x00000000
        /*14d4*/ 	.word	0x0002d830
        /*14d8*/ 	.short	0x0101
        /*14da*/ 	.byte	0x3f
	.zero		1


	//   ....[60]....
        /*14dc*/ 	.word	0x0001be30
        /*14e0*/ 	.word	0x00000010
        /*14e4*/ 	.word	0x0002d800
        /*14e8*/ 	.short	0x0107
        /*14ea*/ 	.byte	0x3f
	.zero		1


	//   ....[61]....
        /*14ec*/ 	.word	0x0001bf20
        /*14f0*/ 	.word	0x00000010
        /*14f4*/ 	.word	0x0002d800
        /*14f8*/ 	.short	0x0101
        /*14fa*/ 	.byte	0x3f
	.zero		1


	//   ....[62]....
        /*14fc*/ 	.word	0x0001bf40
        /*1500*/ 	.word	0x00000010
        /*1504*/ 	.word	0x0002d820
        /*1508*/ 	.short	0x010a
        /*150a*/ 	.byte	0x3f
	.zero		1


	//   ....[63]....
        /*150c*/ 	.word	0x0001c360
        /*1510*/ 	.word	0x00000005
        /*1514*/ 	.word	0x0002d840
        /*1518*/ 	.short	0x010a
        /*151a*/ 	.byte	0x3f
	.zero		1


	//   ....[64]....
        /*151c*/ 	.word	0x0001c770
        /*1520*/ 	.word	0x00000005
        /*1524*/ 	.word	0x0002d830
        /*1528*/ 	.short	0x0107
        /*152a*/ 	.byte	0x3f
	.zero		1


	//   ....[65]....
        /*152c*/ 	.word	0x0001c830
        /*1530*/ 	.word	0x00000005
        /*1534*/ 	.word	0x0002d830
        /*1538*/ 	.short	0x0101
        /*153a*/ 	.byte	0x3f
	.zero		1


	//   ....[66]....
        /*153c*/ 	.word	0x0001c890
        /*1540*/ 	.word	0x00000005
        /*1544*/ 	.word	0x0002d860
        /*1548*/ 	.short	0x010a
        /*154a*/ 	.byte	0x3f
	.zero		1


	//   ....[67]....
        /*154c*/ 	.word	0x0001cd40
        /*1550*/ 	.word	0x00000005
        /*1554*/ 	.word	0x0002d850
        /*1558*/ 	.short	0x0107
        /*155a*/ 	.byte	0x3f
	.zero		1


	//   ....[68]....
        /*155c*/ 	.word	0x0001ce30
        /*1560*/ 	.word	0x00000005
        /*1564*/ 	.word	0x0002d850
        /*1568*/ 	.short	0x0101
        /*156a*/ 	.byte	0x3f
	.zero		1


	//   ....[69]....
        /*156c*/ 	.word	0x0001d060
        /*1570*/ 	.word	0x00000000
        /*1574*/ 	.word	0x0002d860
        /*1578*/ 	.short	0x010a
        /*157a*/ 	.byte	0x3f
	.zero		1


	//   ....[70]....
        /*157c*/ 	.word	0x0001d490
        /*1580*/ 	.word	0x00000000
        /*1584*/ 	.word	0x0002d850
        /*1588*/ 	.short	0x0107
        /*158a*/ 	.byte	0x3f
	.zero		1


	//   ....[71]....
        /*158c*/ 	.word	0x0001d570
        /*1590*/ 	.word	0x00000000
        /*1594*/ 	.word	0x0002d850
        /*1598*/ 	.short	0x0101
        /*159a*/ 	.byte	0x3f
	.zero		1


	//   ....[72]....
        /*159c*/ 	.word	0x0001e6d0
        /*15a0*/ 	.word	0x00000005
        /*15a4*/ 	.word	0x0002d820
        /*15a8*/ 	.short	0x010a
        /*15aa*/ 	.byte	0x3f
	.zero		1


	//   ....[73]....
        /*15ac*/ 	.word	0x0001e870
        /*15b0*/ 	.word	0x00000003
        /*15b4*/ 	.word	0x0002d840
        /*15b8*/ 	.short	0x010a
        /*15ba*/ 	.byte	0x3f
	.zero		1


	//   ....[74]....
        /*15bc*/ 	.word	0x0001e900
        /*15c0*/ 	.word	0x00000005
        /*15c4*/ 	.word	0x0002d840
        /*15c8*/ 	.short	0x010a
        /*15ca*/ 	.byte	0x3f
	.zero		1


	//   ....[75]....
        /*15cc*/ 	.word	0x0001e940
        /*15d0*/ 	.word	0x00000003
        /*15d4*/ 	.word	0x0002d860
        /*15d8*/ 	.short	0x010a
        /*15da*/ 	.byte	0x3f
	.zero		1


	//   ....[76]....
        /*15dc*/ 	.word	0x0001e980
        /*15e0*/ 	.word	0x00000005
        /*15e4*/ 	.word	0x0002d860
        /*15e8*/ 	.short	0x010a
        /*15ea*/ 	.byte	0x3f
	.zero		1


	//   ....[77]....
        /*15ec*/ 	.word	0x0001e9e0
        /*15f0*/ 	.word	0x00000039
        /*15f4*/ 	.word	0x0002d890
        /*15f8*/ 	.short	0x010a
        /*15fa*/ 	.byte	0x3f
	.zero		1


	//   ....[78]....
        /*15fc*/ 	.word	0x0001eb60
        /*1600*/ 	.word	0x00000039
        /*1604*/ 	.word	0x0002d890
        /*1608*/ 	.short	0x010a
        /*160a*/ 	.byte	0x3f
	.zero		1


	//   ....[79]....
        /*160c*/ 	.word	0x0001ece0
        /*1610*/ 	.word	0x00000039
        /*1614*/ 	.word	0x0002d890
        /*1618*/ 	.short	0x010a
        /*161a*/ 	.byte	0x3f
	.zero		1


	//   ....[80]....
        /*161c*/ 	.word	0x0001ee50
        /*1620*/ 	.word	0x00000039
        /*1624*/ 	.word	0x0002d8b0
        /*1628*/ 	.short	0x010a
        /*162a*/ 	.byte	0x3f
	.zero		1


	//   ....[81]....
        /*162c*/ 	.word	0x0001f100
        /*1630*/ 	.word	0x00000002
        /*1634*/ 	.word	0x0002d800
        /*1638*/ 	.short	0x010a
        /*163a*/ 	.byte	0x3f
	.zero		1


	//   ....[82]....
        /*163c*/ 	.word	0x0001f310
        /*1640*/ 	.word	0x00000002
        /*1644*/ 	.word	0x0002d800
        /*1648*/ 	.short	0x010a
        /*164a*/ 	.byte	0x3f
	.zero		1


	//   ....[83]....
        /*164c*/ 	.word	0x0001f360
        /*1650*/ 	.word	0x00000003
        /*1654*/ 	.word	0x0002d830
        /*1658*/ 	.short	0x010a
        /*165a*/ 	.byte	0x3f
	.zero		1


	//   ....[84]....
        /*165c*/ 	.word	0x0001f3b0
        /*1660*/ 	.word	0x00000007
        /*1664*/ 	.word	0x0002d830
        /*1668*/ 	.short	0x010a
        /*166a*/ 	.byte	0x3f
	.zero		1


	//   ....[85]....
        /*166c*/ 	.word	0x0001f400
        /*1670*/ 	.word	0x00000007
        /*1674*/ 	.word	0x0002d850
        /*1678*/ 	.short	0x010a
        /*167a*/ 	.byte	0x3f
	.zero		1


	//   ....[86]....
        /*167c*/ 	.word	0x0001f450
        /*1680*/ 	.word	0x00000007
        /*1684*/ 	.word	0x0002d830
        /*1688*/ 	.short	0x010a
        /*168a*/ 	.byte	0x3f
	.zero		1


	//   ....[87]....
        /*168c*/ 	.word	0x0001f4a0
        /*1690*/ 	.word	0x00000005
        /*1694*/ 	.word	0x0002d850
        /*1698*/ 	.short	0x010a
        /*169a*/ 	.byte	0x3f
	.zero		1


	//   ....[88]....
        /*169c*/ 	.word	0x0001f4f0
        /*16a0*/ 	.word	0x00000006
        /*16a4*/ 	.word	0x0002d850
        /*16a8*/ 	.short	0x010a
        /*16aa*/ 	.byte	0x3f
	.zero		1


	//   ....[89]....
        /*16ac*/ 	.word	0x0001fc60
        /*16b0*/ 	.word	0x00000010
        /*16b4*/ 	.word	0x0002d820
        /*16b8*/ 	.short	0x010a
        /*16ba*/ 	.byte	0x3f
	.zero		1


	//   ....[90]....
        /*16bc*/ 	.word	0x0001fcb0
        /*16c0*/ 	.word	0x00000009
        /*16c4*/ 	.word	0x0002d8a0
        /*16c8*/ 	.short	0x010a
        /*16ca*/ 	.byte	0x3f
	.zero		1


	//   ....[91]....
        /*16cc*/ 	.word	0x0001fd00
        /*16d0*/ 	.word	0x00000009
        /*16d4*/ 	.word	0x0002d8c0
        /*16d8*/ 	.short	0x010a
        /*16da*/ 	.byte	0x3f
	.zero		1


	//   ....[92]....
        /*16dc*/ 	.word	0x0001fd50
        /*16e0*/ 	.word	0x00000009
        /*16e4*/ 	.word	0x0002d8a0
        /*16e8*/ 	.short	0x010a
        /*16ea*/ 	.byte	0x3f
	.zero		1


	//   ....[93]....
        /*16ec*/ 	.word	0x0001fda0
        /*16f0*/ 	.word	0x00000009
        /*16f4*/ 	.word	0x0002d8c0
        /*16f8*/ 	.short	0x010a
        /*16fa*/ 	.byte	0x3f
	.zero		1


	//   ....[94]....
        /*16fc*/ 	.word	0x0001fec0
        /*1700*/ 	.word	0x00000000
        /*1704*/ 	.word	0x0002d840
        /*1708*/ 	.short	0x010a
        /*170a*/ 	.byte	0x3f
	.zero		1


	//   ....[95]....
        /*170c*/ 	.word	0x00020cf0
        /*1710*/ 	.word	0x00000010
        /*1714*/ 	.word	0x0002d820
        /*1718*/ 	.short	0x010a
        /*171a*/ 	.byte	0x3f
	.zero		1


	//   ....[96]....
        /*171c*/ 	.word	0x00020d40
        /*1720*/ 	.word	0x00000005
        /*1724*/ 	.word	0x0002d840
        /*1728*/ 	.short	0x010a
        /*172a*/ 	.byte	0x3f
	.zero		1


	//   ....[97]....
        /*172c*/ 	.word	0x000212e0
        /*1730*/ 	.word	0x00000005
        /*1734*/ 	.word	0x0002d860
        /*1738*/ 	.short	0x010a
        /*173a*/ 	.byte	0x3f
	.zero		1


	//   ....[98]....
        /*173c*/ 	.word	0x000218c0
        /*1740*/ 	.word	0x00000000
        /*1744*/ 	.word	0x0002d860
        /*1748*/ 	.short	0x010a
        /*174a*/ 	.byte	0x3f
	.zero		1


	//   ....[99]....
        /*174c*/ 	.word	0x000228b0
        /*1750*/ 	.word	0x00000005
        /*1754*/ 	.word	0x0002d820
        /*1758*/ 	.short	0x010a
        /*175a*/ 	.byte	0x3f
	.zero		1


	//   ....[100]....
        /*175c*/ 	.word	0x00022a50
        /*1760*/ 	.word	0x00000003
        /*1764*/ 	.word	0x0002d840
        /*1768*/ 	.short	0x010a
        /*176a*/ 	.byte	0x3f
	.zero		1


	//   ....[101]....
        /*176c*/ 	.word	0x00022aa0
        /*1770*/ 	.word	0x00000005
        /*1774*/ 	.word	0x0002d840
        /*1778*/ 	.short	0x010a
        /*177a*/ 	.byte	0x3f
	.zero		1


	//   ....[102]....
        /*177c*/ 	.word	0x00022af0
        /*1780*/ 	.word	0x00000003
        /*1784*/ 	.word	0x0002d860
        /*1788*/ 	.short	0x010a
        /*178a*/ 	.byte	0x3f
	.zero		1


	//----- nvinfo : EIATTR_NUM_MBARRIERS
	.align		4
.L_325:
        /*178c*/ 	.byte	0x03, 0x38
        /*178e*/ 	.short	0x0016


	//----- nvinfo : EIATTR_EXIT_INSTR_OFFSETS
	.align		4
        /*1790*/ 	.byte	0x04, 0x1c
        /*1792*/ 	.short	(.L_327 - .L_326)


	//   ....[0]....
.L_326:
        /*1794*/ 	.word	0x0001e9d0


	//----- nvinfo : EIATTR_MAX_THREADS
	.align		4
.L_327:
        /*1798*/ 	.byte	0x04, 0x05
        /*179a*/ 	.short	(.L_329 - .L_328)
.L_328:
        /*179c*/ 	.word	0x00000200
        /*17a0*/ 	.word	0x00000001
        /*17a4*/ 	.word	0x00000001


	//----- nvinfo : EIATTR_CRS_STACK_SIZE
	.align		4
.L_329:
        /*17a8*/ 	.byte	0x04, 0x1e
        /*17aa*/ 	.short	(.L_331 - .L_330)
.L_330:
        /*17ac*/ 	.word	0x00000000


	//----- nvinfo : EIATTR_CBANK_PARAM_SIZE
	.align		4
.L_331:
        /*17b0*/ 	.byte	0x03, 0x19
        /*17b2*/ 	.short	0x0af0


	//----- nvinfo : EIATTR_PARAM_CBANK
	.align		4
        /*17b4*/ 	.byte	0x04, 0x0a
        /*17b6*/ 	.short	(.L_333 - .L_332)
	.align		4
.L_332:
        /*17b8*/ 	.word	index@(.nv.constant0._ZN7cutlass13device_kernelIN5flash11enable_sm90INS1_16FlashAttnFwdSm90INS1_25CollectiveMainloopFwdSm90ILi2EN4cute5tupleIJNS5_1CILi1EEES8_S8_EEENS6_IJNS7_ILi192EEENS7_ILi128EEENS7_ILi96EEEEEELi96ENS_6half_tEfNS_4arch4Sm90ELb1ELb0ELb0ELb1ELb1ELb1ELb0ELb0ELb1ELb1ELb1ELb0EEENS1_21CollectiveEpilogueFwdINS6_IJSA_SC_SB_EEES9_SE_SG_Li384ELb1ELb1ELb1ELb0EEENS1_36VarlenDynamicPersistentTileSchedulerILi192ELi128ELi384ELi128ELb1ELb1ELb1ELb1ELb1ELb1EEEEEEEEEvNT_6ParamsE)
        /*17bc*/ 	.short	0x0210
        /*17be*/ 	.short	0x0af0


	//----- nvinfo : EIATTR_SW_WAR
	.align		4
.L_333:
        /*17c0*/ 	.byte	0x04, 0x36
        /*17c2*/ 	.short	(.L_335 - .L_334)
.L_334:
        /*17c4*/ 	.word	0x00000008
.L_335:


//--------------------- .nv.callgraph             --------------------------
	.section	.nv.callgraph,"",@"SHT_CUDA_CALLGRAPH"
	.align	4
	.sectionentsize	8
	.align		4
        /*0000*/ 	.word	0x00000000
	.align		4
        /*0004*/ 	.word	0xffffffff
	.align		4
        /*0008*/ 	.word	index@(_ZN7cutlass13device_kernelIN5flash11enable_sm90INS1_16FlashAttnFwdSm90INS1_25CollectiveMainloopFwdSm90ILi2EN4cute5tupleIJNS5_1CILi1EEES8_S8_EEENS6_IJNS7_ILi192EEENS7_ILi128EEENS7_ILi96EEEEEELi96ENS_6half_tEfNS_4arch4Sm90ELb0ELb0ELb0ELb0ELb1ELb0ELb0ELb0ELb1ELb1ELb1ELb0EEENS1_21CollectiveEpilogueFwdINS6_IJSA_SC_SB_EEES9_SE_SG_Li384ELb0ELb1ELb1ELb0EEENS1_19SingleTileSchedulerILb0ELb1ELb1ELi192EEEEEEEEEvNT_6ParamsE)
	.align		4
        /*000c*/ 	.word	index@(__assertfail)
	.align		4
        /*0010*/ 	.word	index@(_ZN7cutlass13device_kernelIN5flash11enable_sm90INS1_16FlashAttnFwdSm90INS1_25CollectiveMainloopFwdSm90ILi2EN4cute5tupleIJNS5_1CILi1EEES8_S8_EEENS6_IJNS7_ILi192EEENS7_ILi128EEENS7_ILi96EEEEEELi96ENS_6half_tEfNS_4arch4Sm90ELb0ELb0ELb0ELb1ELb1ELb0ELb0ELb0ELb1ELb1ELb1ELb0EEENS1_21CollectiveEpilogueFwdINS6_IJSA_SC_SB_EEES9_SE_SG_Li384ELb1ELb1ELb1ELb0EEENS1_36VarlenDynamicPersistentTileSchedulerILi192ELi128ELi384ELi128ELb1ELb1ELb1ELb0ELb1ELb1EEEEEEEEEvNT_6ParamsE)
	.align		4
        /*0014*/ 	.word	index@(__assertfail)
	.align		4
        /*0018*/ 	.word	index@(_ZN7cutlass13device_kernelIN5flash11enable_sm90INS1_16FlashAttnFwdSm90INS1_25CollectiveMainloopFwdSm90ILi2EN4cute5tupleIJNS5_1CILi1EEES8_S8_EEENS6_IJNS7_ILi192EEENS7_ILi128EEENS7_ILi96EEEEEELi96ENS_6half_tEfNS_4arch4Sm90ELb0ELb0ELb0ELb1ELb1ELb1ELb0ELb0ELb1ELb1ELb1ELb0EEENS1_21CollectiveEpilogueFwdINS6_IJSA_SC_SB_EEES9_SE_SG_Li384ELb1ELb1ELb1ELb0EEENS1_36VarlenDynamicPersistentTileSchedulerILi192ELi128ELi384ELi128ELb1ELb1ELb1ELb0ELb1ELb1EEEEEEEEEvNT_6ParamsE)
	.align		4
        /*001c*/ 	.word	index@(__assertfail)
	.align		4
        /*0020*/ 	.word	index@(_ZN7cutlass13device_kernelIN5flash11enable_sm90INS1_16FlashAttnFwdSm90INS1_25CollectiveMainloopFwdSm90ILi2EN4cute5tupleIJNS5_1CILi1EEES8_S8_EEENS6_IJNS7_ILi192EEENS7_ILi128EEENS7_ILi96EEEEEELi96ENS_6half_tEfNS_4arch4Sm90ELb0ELb1ELb0ELb0ELb1ELb0ELb0ELb0ELb1ELb1ELb1ELb0EEENS1_21CollectiveEpilogueFwdINS6_IJSA_SC_SB_EEES9_SE_SG_Li384ELb0ELb1ELb1ELb0EEENS1_19SingleTileSchedulerILb0ELb1ELb1ELi192EEEEEEEEEvNT_6ParamsE)
	.align		4
        /*0024*/ 	.word	index@(__assertfail)
	.align		4
        /*0028*/ 	.word	index@(_ZN7cutlass13device_kernelIN5flash11enable_sm90INS1_16FlashAttnFwdSm90INS1_25CollectiveMainloopFwdSm90ILi2EN4cute5tupleIJNS5_1CILi1EEES8_S8_EEENS6_IJNS7_ILi192EEENS7_ILi128EEENS7_ILi96EEEEEELi96ENS_6half_tEfNS_4arch4Sm90ELb0ELb1ELb0ELb1ELb1ELb0ELb0ELb0ELb1ELb1ELb1ELb0EEENS1_21CollectiveEpilogueFwdINS6_IJSA_SC_SB_EEES9_SE_SG_Li384ELb1ELb1ELb1ELb0EEENS1_36VarlenDynamicPersistentTileSchedulerILi192ELi128ELi384ELi128ELb1ELb1ELb1ELb1ELb0ELb1EEEEEEEEEvNT_6ParamsE)
	.align		4
        /*002c*/ 	.word	index@(__assertfail)
	.align		4
        /*0030*/ 	.word	index@(_ZN7cutlass13device_kernelIN5flash11enable_sm90INS1_16FlashAttnFwdSm90INS1_25CollectiveMainloopFwdSm90ILi2EN4cute5tupleIJNS5_1CILi1EEES8_S8_EEENS6_IJNS7_ILi192EEENS7_ILi128EEENS7_ILi96EEEEEELi96ENS_6half_tEfNS_4arch4Sm90ELb0ELb1ELb0ELb1ELb1ELb1ELb0ELb0ELb1ELb1ELb1ELb0EEENS1_21CollectiveEpilogueFwdINS6_IJSA_SC_SB_EEES9_SE_SG_Li384ELb1ELb1ELb1ELb0EEENS1_36VarlenDynamicPersistentTileSchedulerILi192ELi128ELi384ELi128ELb1ELb1ELb1ELb1ELb0ELb1EEEEEEEEEvNT_6ParamsE)
	.align		4
        /*0034*/ 	.word	index@(__assertfail)
	.align		4
        /*0038*/ 	.word	index@(_ZN7cutlass13device_kernelIN5flash11enable_sm90INS1_16FlashAttnFwdSm90INS1_25CollectiveMainloopFwdSm90ILi2EN4cute5tupleIJNS5_1CILi1EEES8_S8_EEENS6_IJNS7_ILi192EEENS7_ILi128EEENS7_ILi96EEEEEELi96ENS_6half_tEfNS_4arch4Sm90ELb1ELb0ELb0ELb0ELb1ELb0ELb0ELb0ELb1ELb1ELb1ELb0EEENS1_21CollectiveEpilogueFwdINS6_IJSA_SC_SB_EEES9_SE_SG_Li384ELb0ELb1ELb1ELb0EEENS1_19SingleTileSchedulerILb0ELb1ELb1ELi192EEEEEEEEEvNT_6ParamsE)
	.align		4
        /*003c*/ 	.word	index@(__assertfail)
	.align		4
        /*0040*/ 	.word	index@(_ZN7cutlass13device_kernelIN5flash11enable_sm90INS1_16FlashAttnFwdSm90INS1_25CollectiveMainloopFwdSm90ILi2EN4cute5tupleIJNS5_1CILi1EEES8_S8_EEENS6_IJNS7_ILi192EEENS7_ILi128EEENS7_ILi96EEEEEELi96ENS_6half_tEfNS_4arch4Sm90ELb1ELb0ELb0ELb1ELb1ELb0ELb0ELb0ELb1ELb1ELb1ELb0EEENS1_21CollectiveEpilogueFwdINS6_IJSA_SC_SB_EEES9_SE_SG_Li384ELb1ELb1ELb1ELb0EEENS1_36VarlenDynamicPersistentTileSchedulerILi192ELi128ELi384ELi128ELb1ELb1ELb1ELb1ELb1ELb1EEEEEEEEEvNT_6ParamsE)
	.align		4
        /*0044*/ 	.word	index@(__assertfail)
	.align		4
        /*0048*/ 	.word	index@(_ZN7cutlass13device_kernelIN5flash11enable_sm90INS1_16FlashAttnFwdSm90INS1_25CollectiveMainloopFwdSm90ILi2EN4cute5tupleIJNS5_1CILi1EEES8_S8_EEENS6_IJNS7_ILi192EEENS7_ILi128EEENS7_ILi96EEEEEELi96ENS_6half_tEfNS_4arch4Sm90ELb1ELb0ELb0ELb1ELb1ELb1ELb0ELb0ELb1ELb1ELb1ELb0EEENS1_21CollectiveEpilogueFwdINS6_IJSA_SC_SB_EEES9_SE_SG_Li384ELb1ELb1ELb1ELb0EEENS1_36VarlenDynamicPersistentTileSchedulerILi192ELi128ELi384ELi128ELb1ELb1ELb1ELb1ELb1ELb1EEEEEEEEEvNT_6ParamsE)
	.align		4
        /*004c*/ 	.word	index@(__assertfail)
	.align		4
        /*0050*/ 	.word	0x00000000
	.align		4
        /*0054*/ 	.word	0xfffffffe
	.align		4
        /*0058*/ 	.word	0x00000000
	.align		4
        /*005c*/ 	.word	0xfffffffd
	.align		4
        /*0060*/ 	.word	0x00000000
	.align		4
        /*0064*/ 	.word	0xfffffffc


//--------------------- .nv.constant4             --------------------------
	.section	.nv.constant4,"a",@progbits
	.align	8
	.align		8
.nv.constant4:
        /*0000*/ 	.dword	__assertfail
	.align		8
        /*0008*/ 	.dword	__unnamed_1
	.align		8
        /*0010*/ 	.dword	__unnamed_2
	.align		8
        /*0018*/ 	.dword	__unnamed_3
	.align		8
        /*0020*/ 	.dword	__unnamed_4
	.align		8
        /*0028*/ 	.dword	__unnamed_5
	.align		8
        /*0030*/ 	.dword	_ZN77_INTERNAL_7e686fc0_41_flash_fwd_hdim96_fp16_paged_split_sm90_cu_0106449f_36674cuda3std3__45__cpo5beginE
	.align		8
        /*0038*/ 	.dword	_ZN77_INTERNAL_7e686fc0_41_flash_fwd_hdim96_fp16_paged_split_sm90_cu_0106449f_36674cuda3std3__45__cpo3endE
	.align		8
        /*0040*/ 	.dword	_ZN77_INTERNAL_7e686fc0_41_flash_fwd_hdim96_fp16_paged_split_sm90_cu_0106449f_36674cuda3std3__45__cpo6cbeginE
	.align		8
        /*0048*/ 	.dword	_ZN77_INTERNAL_7e686fc0_41_flash_fwd_hdim96_fp16_paged_split_sm90_cu_0106449f_36674cuda3std3__45__cpo4cendE
	.align		8
        /*0050*/ 	.dword	_ZN77_INTERNAL_7e686fc0_41_flash_fwd_hdim96_fp16_paged_split_sm90_cu_0106449f_36674cuda3std3__479_GLOBAL__N__7e686fc0_41_flash_fwd_hdim96_fp16_paged_split_sm90_cu_0106449f_36676ignoreE
	.align		8
        /*0058*/ 	.dword	_ZN77_INTERNAL_7e686fc0_41_flash_fwd_hdim96_fp16_paged_split_sm90_cu_0106449f_36674cuda3std3__419piecewise_constructE
	.align		8
        /*0060*/ 	.dword	_ZN77_INTERNAL_7e686fc0_41_flash_fwd_hdim96_fp16_paged_split_sm90_cu_0106449f_36674cuda3std3__48in_placeE
	.align		8
        /*0068*/ 	.dword	_ZN77_INTERNAL_7e686fc0_41_flash_fwd_hdim96_fp16_paged_split_sm90_cu_0106449f_36674cuda3std6ranges3__45__cpo4swapE
	.align		8
        /*0070*/ 	.dword	_ZN77_INTERNAL_7e686fc0_41_flash_fwd_hdim96_fp16_paged_split_sm90_cu_0106449f_36674cuda3std6ranges3__45__cpo9iter_moveE
	.align		8
        /*0078*/ 	.dword	_ZN77_INTERNAL_7e686fc0_41_flash_fwd_hdim96_fp16_paged_split_sm90_cu_0106449f_36674cute7productE
	.align		8
        /*0080*/ 	.dword	_ZN77_INTERNAL_7e686fc0_41_flash_fwd_hdim96_fp16_paged_split_sm90_cu_0106449f_36674cute1_E
	.align		8
        /*0088*/ 	.dword	$str$23
	.align		8
        /*0090*/ 	.dword	$str$24


//--------------------- .text._ZN7cutlass13device_kernelIN5flash11enable_sm90INS1_16FlashAttnFwdSm90INS1_25CollectiveMainloopFwdSm90ILi2EN4cute5tupleIJNS5_1CILi1EEES8_S8_EEENS6_IJNS7_ILi192EEENS7_ILi128EEENS7_ILi96EEEEEELi96ENS_6half_tEfNS_4arch4Sm90ELb0ELb0ELb0ELb0ELb1ELb0ELb0ELb0ELb1ELb1ELb1ELb0EEENS1_21CollectiveEpilogueFwdINS6_IJSA_SC_SB_EEES9_SE_SG_Li384ELb0ELb1ELb1ELb0EEENS1_19SingleTileSchedulerILb0ELb1ELb1ELi192EEEEEEEEEvNT_6ParamsE --------------------------
	.section	.text._ZN7cutlass13device_kernelIN5flash11enable_sm90INS1_16FlashAttnFwdSm90INS1_25CollectiveMainloopFwdSm90ILi2EN4cute5tupleIJNS5_1CILi1EEES8_S8_EEENS6_IJNS7_ILi192EEENS7_ILi128EEENS7_ILi96EEEEEELi96ENS_6half_tEfNS_4arch4Sm90ELb0ELb0ELb0ELb0ELb1ELb0ELb0ELb0ELb1ELb1ELb1ELb0EEENS1_21CollectiveEpilogueFwdINS6_IJSA_SC_SB_EEES9_SE_SG_Li384ELb0ELb1ELb1ELb0EEENS1_19SingleTileSchedulerILb0ELb1ELb1ELi192EEEEEEEEEvNT_6ParamsE,"ax",@progbits
	.align	128
.text._ZN7cutlass13device_kernelIN5flash11enable_sm90INS1_16FlashAttnFwdSm90INS1_25CollectiveMainloopFwdSm90ILi2EN4cute5tupleIJNS5_1CILi1EEES8_S8_EEENS6_IJNS7_ILi192EEENS7_ILi128EEENS7_ILi96EEEEEELi96ENS_6half_tEfNS_4arch4Sm90ELb0ELb0ELb0ELb0ELb1ELb0ELb0ELb0ELb1ELb1ELb1ELb0EEENS1_21CollectiveEpilogueFwdINS6_IJSA_SC_SB_EEES9_SE_SG_Li384ELb0ELb1ELb1ELb0EEENS1_19SingleTileSchedulerILb0ELb1ELb1ELi192EEEEEEEEEvNT_6ParamsE:
        .type           _ZN7cutlass13device_kernelIN5flash11enable_sm90INS1_16FlashAttnFwdSm90INS1_25CollectiveMainloopFwdSm90ILi2EN4cute5tupleIJNS5_1CILi1EEES8_S8_EEENS6_IJNS7_ILi192EEENS7_ILi128EEENS7_ILi96EEEEEELi96ENS_6half_tEfNS_4arch4Sm90ELb0ELb0ELb0ELb0ELb1ELb0ELb0ELb0ELb1ELb1ELb1ELb0EEENS1_21CollectiveEpilogueFwdINS6_IJSA_SC_SB_EEES9_SE_SG_Li384ELb0ELb1ELb1ELb0EEENS1_19SingleTileSchedulerILb0ELb1ELb1ELi192EEEEEEEEEvNT_6ParamsE,@function
        .size           _ZN7cutlass13device_kernelIN5flash11enable_sm90INS1_16FlashAttnFwdSm90INS1_25CollectiveMainloopFwdSm90ILi2EN4cute5tupleIJNS5_1CILi1EEES8_S8_EEENS6_IJNS7_ILi192EEENS7_ILi128EEENS7_ILi96EEEEEELi96ENS_6half_tEfNS_4arch4Sm90ELb0ELb0ELb0ELb0ELb1ELb0ELb0ELb0ELb1ELb1ELb1ELb0EEENS1_21CollectiveEpilogueFwdINS6_IJSA_SC_SB_EEES9_SE_SG_Li384ELb0ELb1ELb1ELb0EEENS1_19SingleTileSchedulerILb0ELb1ELb1ELi192EEEEEEEEEvNT_6ParamsE,(.L_x_2780 - _ZN7cutlass13device_kernelIN5flash11enable_sm90INS1_16FlashAttnFwdSm90INS1_25CollectiveMainloopFwdSm90ILi2EN4cute5tupleIJNS5_1CILi1EEES8_S8_EEENS6_IJNS7_ILi192EEENS7_ILi128EEENS7_ILi96EEEEEELi96ENS_6half_tEfNS_4arch4Sm90ELb0ELb0ELb0ELb0ELb1ELb0ELb0ELb0ELb1ELb1ELb1ELb0EEENS1_21CollectiveEpilogueFwdINS6_IJSA_SC_SB_EEES9_SE_SG_Li384ELb0ELb1ELb1ELb0EEENS1_19SingleTileSchedulerILb0ELb1ELb1ELi192EEEEEEEEEvNT_6ParamsE)
        .other          _ZN7cutlass13device_kernelIN5flash11enable_sm90INS1_16FlashAttnFwdSm90INS1_25CollectiveMainloopFwdSm90ILi2EN4cute5tupleIJNS5_1CILi1EEES8_S8_EEENS6_IJNS7_ILi192EEENS7_ILi128EEENS7_ILi96EEEEEELi96ENS_6half_tEfNS_4arch4Sm90ELb0ELb0ELb0ELb0ELb1ELb0ELb0ELb0ELb1ELb1ELb1ELb0EEENS1_21CollectiveEpilogueFwdINS6_IJSA_SC_SB_EEES9_SE_SG_Li384ELb0ELb1ELb1ELb0EEENS1_19SingleTileSchedulerILb0ELb1ELb1ELi192EEEEEEEEEvNT_6ParamsE,@"STO_CUDA_ENTRY STV_DEFAULT"
_ZN7cutlass13device_kernelIN5flash11enable_sm90INS1_16FlashAttnFwdSm90INS1_25CollectiveMainloopFwdSm90ILi2EN4cute5tupleIJNS5_1CILi1EEES8_S8_EEENS6_IJNS7_ILi192EEENS7_ILi128EEENS7_ILi96EEEEEELi96ENS_6half_tEfNS_4arch4Sm90ELb0ELb0ELb0ELb0ELb1ELb0ELb0ELb0ELb1ELb1ELb1ELb0EEENS1_21CollectiveEpilogueFwdINS6_IJSA_SC_SB_EEES9_SE_SG_Li384ELb0ELb1ELb1ELb0EEENS1_19SingleTileSchedulerILb0ELb1ELb1ELi192EEEEEEEEEvNT_6ParamsE:
[----:B------:R-:W0:Y:S02]  /*0000*/  LDC R1, c[0x0][0x28] ;  /* 0x00000a00ff017b82 */ /* 0x000e240000000800 */
[----:B0-----:R-:W-:Y:S01]  /*0010*/  VIADD R1, R1, 0xfffffff8 ;  /* 0xfffffff801017836 */ /* 0x001fe20000000000 */
[----:B------:R-:W0:Y:S01]  /*0020*/  S2R R22, SR_TID.X ;  /* 0x0000000000167919 */ /* 0x000e220000002100 */
[----:B------:R-:W-:Y:S01]  /*0030*/  ELECT P0, URZ, PT ;  /* 0x00000000003f782f */ /* 0x000fe20003800000 */
[----:B------:R-:W-:Y:S01]  /*0040*/  UMOV UR4, 0x80 ;  /* 0x0000008000047882 */ /* 0x000fe20000000000 */
[----:B------:R-:W-:Y:S01]  /*0050*/  UMOV UR7, 0x180 ;  /* 0x0000018000077882 */ /* 0x000fe20000000000 */
[--C-:B0-----:R-:W-:Y:S02]  /*0060*/  SHF.R.U32.HI R0, RZ, 0x5, R22.reuse ;  /* 0x00000005ff007819 */ /* 0x101fe40000011616 */
[----:B------:R-:W-:-:S03]  /*0070*/  SHF.R.U32.HI R17, RZ, 0x7, R22 ;  /* 0x00000007ff117819 */ /* 0x000fc60000011616 */
[----:B------:R-:W0:Y:S04]  /*0080*/  SHFL.IDX PT, R2, R0, RZ, 0x1f ;  /* 0x00001fff00027589 */ /* 0x000e2800000e0000 */
[----:B------:R1:W2:Y:S01]  /*0090*/  SHFL.IDX PT, R3, R17, RZ, 0x1f ;  /* 0x00001fff11037589 */ /* 0x0002a200000e0000 */
[C---:B0-----:R-:W-:Y:S02]  /*00a0*/  ISETP.NE.OR P0, PT, R2.reuse, RZ, !P0 ;  /* 0x000000ff0200720c */ /* 0x041fe40004705670 */
[----:B------:R-:W-:-:S11]  /*00b0*/  ISETP.NE.AND P1, PT, R2, RZ, PT ;  /* 0x000000ff0200720c */ /* 0x000fd60003f25270 */
[----:B------:R-:W-:Y:S01]  /*00c0*/  VOTEU.ALL UP0, P0 ;  /* 0x00000000003f7886 */ /* 0x000fe20000000000 */
[----:B------:R-:W-:-:S04]  /*00d0*/  VOTEU.ALL UP1, P0 ;  /* 0x00000000003f7886 */ /* 0x000fc80000020000 */
[----:B------:R-:W0:Y:S01]  /*00e0*/  @!UP0 S2UR UR8, SR_CgaCtaId ;  /* 0x00000000000889c3 */ /* 0x000e220000008800 */
[----:B------:R-:W-:Y:S01]  /*00f0*/  @!UP0 UMOV UR6, 0x400 ;  /* 0x0000040000068882 */ /* 0x000fe20000000000 */
[----:B------:R-:W-:-:S04]  /*0100*/  @!UP0 UIADD3 UR4, -UR4, 0x100000, URZ ;  /* 0x0010000004048890 */ /* 0x000fc8000fffe13f */
[----:B------:R-:W-:Y:S02]  /*0110*/  @!UP0 USHF.L.U32 UR5, UR4, 0xb, URZ ;  /* 0x0000000b04058899 */ /* 0x000fe4000800063f */
[----:B------:R-:W-:Y:S02]  /*0120*/  @!UP0 USHF.L.U32 UR4, UR4, 0x1, URZ ;  /* 0x0000000104048899 */ /* 0x000fe4000800063f */
[----:B0-----:R-:W-:Y:S02]  /*0130*/  @!UP0 ULEA UR8, UR8, UR6, 0x18 ;  /* 0x0000000608088291 */ /* 0x001fe4000f8ec03f */
[----:B------:R-:W-:-:S04]  /*0140*/  @!UP0 UIADD3 UR6, -UR7, 0x100000, URZ ;  /* 0x0010000007068890 */ /* 0x000fc8000fffe13f */
[----:B------:R-:W-:Y:S02]  /*0150*/  @!UP0 USHF.L.U32 UR7, UR6, 0xb, URZ ;  /* 0x0000000b06078899 */ /* 0x000fe4000800063f */
[----:B------:R-:W-:Y:S01]  /*0160*/  @!UP0 USHF.L.U32 UR6, UR6, 0x1, URZ ;  /* 0x0000000106068899 */ /* 0x000fe2000800063f */
[----:B------:R-:W-:-:S05]  /*0170*/  VOTEU.ALL UP0, P0 ;  /* 0x00000000003f7886 */ /* 0x000fca0000000000 */
[----:B------:R1:W0:Y:S06]  /*0180*/  @!UP0 SYNCS.EXCH.64 URZ, [UR8+0x2d800], UR4 ;  /* 0x02d80004083f85b2 */ /* 0x00022c0008000100 */
[----:B------:R1:W3:Y:S02]  /*0190*/  @!UP1 SYNCS.EXCH.64 URZ, [UR8+0x2d820], UR6 ;  /* 0x02d82006083f95b2 */ /* 0x0002e40008000100 */
[----:B-12---:R-:W-:Y:S05]  /*01a0*/  @P1 BRA `(.L_x_0) ;  /* 0x0000000000481947 */ /* 0x006fea0003800000 */
[----:B------:R-:W1:Y:S01]  /*01b0*/  S2UR UR5, SR_CgaCtaId ;  /* 0x00000000000579c3 */ /* 0x000e620000008800 */
[----:B------:R-:W-:Y:S01]  /*01c0*/  UMOV UR4, 0x400 ;  /* 0x0000040000047882 */ /* 0x000fe20000000000 */
[----:B------:R-:W-:Y:S01]  /*01d0*/  UMOV UR6, 0x80 ;  /* 0x0000008000067882 */ /* 0x000fe20000000000 */
[----:B------:R-:W-:Y:S01]  /*01e0*/  UMOV UR7, 0x180 ;  /* 0x0000018000077882 */ /* 0x000fe20000000000 */
[----:B------:R-:W-:Y:S01]  /*01f0*/  ELECT P0, URZ, PT ;  /* 0x00000000003f782f */ /* 0x000fe20003800000 */
[----:B-1----:R-:W-:Y:S02]  /*0200*/  ULEA UR8, UR5, UR4, 0x18 ;  /* 0x0000000405087291 */ /* 0x002fe4000f8ec03f */
[----:B------:R-:W-:-:S04]  /*0210*/  UIADD3 UR4, -UR6, 0x100000, URZ ;  /* 0x0010000006047890 */ /* 0x000fc8000fffe13f */
[----:B------:R-:W-:Y:S02]  /*0220*/  USHF.L.U32 UR5, UR4, 0xb, URZ ;  /* 0x0000000b04057899 */ /* 0x000fe4000800063f */
[----:B------:R-:W-:Y:S02]  /*0230*/  USHF.L.U32 UR4, UR4, 0x1, URZ ;  /* 0x0000000104047899 */ /* 0x000fe4000800063f */
[----:B------:R-:W-:-:S04]  /*0240*/  UIADD3 UR6, -UR7, 0x100000, URZ ;  /* 0x0010000007067890 */ /* 0x000fc8000fffe13f */
[----:B------:R-:W-:Y:S02]  /*0250*/  USHF.L.U32 UR7, UR6, 0xb, URZ ;  /* 0x0000000b06077899 */ /* 0x000fe4000800063f */
[----:B------:R-:W-:Y:S01]  /*0260*/  USHF.L.U32 UR6, UR6, 0x1, URZ ;  /* 0x0000000106067899 */ /* 0x000fe2000800063f */
[----:B------:R-:W1:Y:S03]  /*0270*/  FENCE.VIEW.ASYNC.S ;  /* 0x00000000000073c6 */ /* 0x000e660000000000 */
[----:B-1----:R1:W2:Y:S08]  /*0280*/  SYNCS.EXCH.64 URZ, [UR8+0x2d830], UR4 ;  /* 0x02d83004083f75b2 */ /* 0x0022b00008000100 */
[----:B------:R1:W4:Y:S01]  /*0290*/  SYNCS.EXCH.64 URZ, [UR8+0x2d840], UR6 ;  /* 0x02d84006083f75b2 */ /* 0x0003220008000100 */
[----:B------:R1:W0:Y:S01]  /*02a0*/  SYNCS.EXCH.64 URZ, [UR8+0x2d838], UR4 ;  /* 0x02d83804083f75b2 */ /* 0x0002220008000100 */
[----:B------:R1:W0:Y:S01]  /*02b0*/  SYNCS.EXCH.64 URZ, [UR8+0x2d848], UR6 ;  /* 0x02d84806083f75b2 */ /* 0x0002220008000100 */
[----:B------:R-:W-:Y:S01]  /*02c0*/  NOP ;  /* 0x0000000000007918 */ /* 0x000fe20000000000 */
.L_x_0:
[----:B------:R-:W5:Y:S01]  /*02d0*/  SHFL.IDX PT, R2, R0, RZ, 0x1f ;  /* 0x00001fff00027589 */ /* 0x000f6200000e0000 */
[----:B------:R-:W-:Y:S01]  /*02e0*/  NOP ;  /* 0x0000000000007918 */ /* 0x000fe20000000000 */
[----:B-----5:R-:W-:-:S13]  /*02f0*/  ISETP.NE.AND P0, PT, R2, RZ, PT ;  /* 0x000000ff0200720c */ /* 0x020fda0003f05270 */
[----:B------:R-:W-:Y:S05]  /*0300*/  @P0 BRA `(.L_x_1) ;  /* 0x0000000000480947 */ /* 0x000fea0003800000 */
[----:B-1----:R-:W1:Y:S01]  /*0310*/  S2UR UR5, SR_CgaCtaId ;  /* 0x00000000000579c3 */ /* 0x002e620000008800 */
        /* <DEDUP_REMOVED lines=12> */
[----:B-1----:R1:W0:Y:S08]  /*03e0*/  SYNCS.EXCH.64 URZ, [UR8+0x2d850], UR4 ;  /* 0x02d85004083f75b2 */ /* 0x0022300008000100 */
[----:B------:R1:W0:Y:S01]  /*03f0*/  SYNCS.EXCH.64 URZ, [UR8+0x2d860], UR6 ;  /* 0x02d86006083f75b2 */ /* 0x0002220008000100 */
[----:B------:R1:W0:Y:S01]  /*0400*/  SYNCS.EXCH.64 URZ, [UR8+0x2d858], UR4 ;  /* 0x02d85804083f75b2 */ /* 0x0002220008000100 */
[----:B------:R1:W0:Y:S01]  /*0410*/  SYNCS.EXCH.64 URZ, [UR8+0x2d868], UR6 ;  /* 0x02d86806083f75b2 */ /* 0x0002220008000100 */
[----:B------:R-:W-:Y:S01]  /*0420*/  NOP ;  /* 0x0000000000007918 */ /* 0x000fe20000000000 */
.L_x_1:
[----:B------:R-:W5:Y:S01]  /*0430*/  SHFL.IDX PT, R2, R0, RZ, 0x1f ;  /* 0x00001fff00027589 */ /* 0x000f6200000e0000 */
[----:B------:R-:W-:Y:S01]  /*0440*/  NOP ;  /* 0x0000000000007918 */ /* 0x000fe20000000000 */
[----:B-----5:R-:W-:-:S13]  /*0450*/  ISETP.NE.AND P0, PT, R2, RZ, PT ;  /* 0x000000ff0200720c */ /* 0x020fda0003f05270 */
[----:B------:R-:W-:Y:S05]  /*0460*/  @P0 BRA `(.L_x_2) ;  /* 0x0000000000380947 */ /* 0x000fea0003800000 */
[----:B-1----:R-:W1:Y:S01]  /*0470*/  S2UR UR5, SR_CgaCtaId ;  /* 0x00000000000579c3 */ /* 0x002e620000008800 */
[----:B------:R-:W-:Y:S01]  /*0480*/  UMOV UR4, 0x400 ;  /* 0x0000040000047882 */ /* 0x000fe20000000000 */
[----:B------:R-:W-:Y:S01]  /*0490*/  UMOV UR7, 0x80 ;  /* 0x0000008000077882 */ /* 0x000fe20000000000 */
[----:B------:R-:W-:Y:S01]  /*04a0*/  ELECT P0, URZ, PT ;  /* 0x00000000003f782f */ /* 0x000fe20003800000 */
[----:B-1----:R-:W-:Y:S02]  /*04b0*/  ULEA UR6, UR5, UR4, 0x18 ;  /* 0x0000000405067291 */ /* 0x002fe4000f8ec03f */
[----:B------:R-:W-:-:S04]  /*04c0*/  UIADD3 UR4, -UR7, 0x100000, URZ ;  /* 0x0010000007047890 */ /* 0x000fc8000fffe13f */
[----:B------:R-:W-:Y:S02]  /*04d0*/  USHF.L.U32 UR5, UR4, 0xb, URZ ;  /* 0x0000000b04057899 */ /* 0x000fe4000800063f */
[----:B------:R-:W-:Y:S01]  /*04e0*/  USHF.L.U32 UR4, UR4, 0x1, URZ ;  /* 0x0000000104047899 */ /* 0x000fe2000800063f */
[----:B------:R-:W1:Y:S11]  /*04f0*/  FENCE.VIEW.ASYNC.S ;  /* 0x00000000000073c6 */ /* 0x000e760000000000 */
[----:B-1----:R1:W0:Y:S01]  /*0500*/  SYNCS.EXCH.64 URZ, [UR6+0x2d870], UR4 ;  /* 0x02d87004063f75b2 */ /* 0x0022220008000100 */
[----:B------:R1:W0:Y:S01]  /*0510*/  SYNCS.EXCH.64 URZ, [UR6+0x2d880], UR4 ;  /* 0x02d88004063f75b2 */ /* 0x0002220008000100 */
[----:B------:R1:W0:Y:S01]  /*0520*/  SYNCS.EXCH.64 URZ, [UR6+0x2d878], UR4 ;  /* 0x02d87804063f75b2 */ /* 0x0002220008000100 */
[----:B------:R1:W0:Y:S01]  /*0530*/  SYNCS.EXCH.64 URZ, [UR6+0x2d888], UR4 ;  /* 0x02d88804063f75b2 */ /* 0x0002220008000100 */
[----:B------:R-:W-:Y:S01]  /*0540*/  NOP ;  /* 0x0000000000007918 */ /* 0x000fe20000000000 */
.L_x_2:
        /* <DEDUP_REMOVED lines=22> */
.L_x_3:
[----:B------:R-:W5:Y:S01]  /*06b0*/  SHFL.IDX PT, R2, R0, RZ, 0x1f ;  /* 0x00001fff00027589 */ /* 0x000f6200000e0000 */
[----:B------:R-:W-:Y:S01]  /*06c0*/  R2UR UR9, R3 ;  /* 0x00000000030972ca */ /* 0x000fe200000e0000 */
        /* <DEDUP_REMOVED lines=21> */
.L_x_4:
[----:B------:R-:W-:Y:S01]  /*0820*/  UISETP.NE.AND UP0, UPT, UR9, URZ, UPT ;  /* 0x0000003f0900728c */ /* 0x000fe2000bf05270 */
[----:B------:R-:W-:Y:S01]  /*0830*/  NOP ;  /* 0x0000000000007918 */ /* 0x000fe20000000000 */
[----:B------:R-:W-:Y:S01]  /*0840*/  UMOV UR38, 0x1 ;  /* 0x0000000100267882 */ /* 0x000fe20000000000 */
[----:B------:R-:W-:Y:S01]  /*0850*/  ULDC.64 UR36, c[0x0][0x208] ;  /* 0x0000820000247ab9 */ /* 0x000fe20000000a00 */
[----:B------:R-:W-:Y:S01]  /*0860*/  USEL UR38, UR38, 0x2, !UP0 ;  /* 0x0000000226267887 */ /* 0x000fe2000c000000 */
[----:B------:R-:W-:Y:S01]  /*0870*/  BSSY B6, `(.L_x_5) ;  /* 0x0000a9d000067945 */ /* 0x000fe20003800000 */
[----:B0-234-:R-:W-:Y:S01]  /*0880*/  BAR.SYNC.DEFER_BLOCKING 0x0 ;  /* 0x0000000000007b1d */ /* 0x01dfe20000010000 */
[----:B------:R-:W-:-:S13]  /*0890*/  PLOP3.LUT P0, PT, PT, PT, UP0, 0x80, 0x0 ;  /* 0x000000000000781c */ /* 0x000fda0003f0f008 */
[----:B------:R-:W-:Y:S05]  /*08a0*/  @!P0 BRA `(.L_x_6) ;  /* 0x0000006c00d88947 */ /* 0x000fea0003800000 */
.L_x_7:
[----:B------:R-:W-:-:S08]  /*08b0*/  NOP ;  /* 0x0000000000007918 */ /* 0x000fd00000000000 */
[----:B------:R-:W0:Y:S02]  /*08c0*/  USETMAXREG.TRY_ALLOC.CTAPOOL UP0, 0xa0 ;  /* 0x000000a0000079c8 */ /* 0x000e240008000600 */
[----:B0-----:R-:W-:-:S13]  /*08d0*/  PLOP3.LUT P0, PT, PT, PT, UP0, 0x80, 0x0 ;  /* 0x000000000000781c */ /* 0x001fda0003f0f008 */
[----:B------:R-:W-:Y:S05]  /*08e0*/  @!P0 BRA `(.L_x_7) ;  /* 0xfffffffc00f08947 */ /* 0x000fea000383ffff */
[----:B-1----:R-:W0:Y:S01]  /*08f0*/  S2UR UR6, SR_CTAID.Y ;  /* 0x00000000000679c3 */ /* 0x002e220000002600 */
[----:B------:R-:W-:Y:S01]  /*0900*/  LOP3.LUT R0, R22, 0xffffff80, RZ, 0xc0, !PT ;  /* 0xffffff8016007812 */ /* 0x000fe200078ec0ff */
[----:B------:R-:W-:Y:S02]  /*0910*/  ULDC UR7, c[0x0][0xc50] ;  /* 0x0003140000077ab9 */ /* 0x000fe40000000800 */
[----:B------:R-:W-:-:S04]  /*0920*/  UISETP.NE.AND UP0, UPT, UR7, 0x1, UPT ;  /* 0x000000010700788c */ /* 0x000fc8000bf05270 */
[----:B------:R-:W-:Y:S08]  /*0930*/  BAR.ARV 0x8, 0x200 ;  /* 0x0208000000007b1d */ /* 0x000ff00000002000 */
[----:B------:R-:W1:Y:S01]  /*0940*/  S2UR UR8, SR_CTAID.Z ;  /* 0x00000000000879c3 */ /* 0x000e620000002700 */
[----:B------:R-:W-:Y:S01]  /*0950*/  ISETP.NE.AND P0, PT, R0, 0x80, PT ;  /* 0x000000800000780c */ /* 0x000fe20003f05270 */
[----:B------:R-:W-:Y:S01]  /*0960*/  @UP0 ULDC UR4, c[0x0][0xc54] ;  /* 0x0003150000040ab9 */ /* 0x000fe20000000800 */
[----:B------:R-:W-:Y:S01]  /*0970*/  @UP0 ULDC UR9, c[0x0][0xc58] ;  /* 0x0003160000090ab9 */ /* 0x000fe20000000800 */
[----:B0-----:R-:W-:-:S10]  /*0980*/  UIMAD.WIDE.U32 UR4, UR6, UR4, URZ ;  /* 0x00000004060472a5 */ /* 0x001fd4000f8e003f */
[----:B------:R-:W-:Y:S06]  /*0990*/  @!P0 BAR.ARV 0x9, 0x100 ;  /* 0x0244000000008b1d */ /* 0x000fec0000002000 */
[----:B------:R-:W-:Y:S01]  /*09a0*/  UMOV UR39, UR6 ;  /* 0x0000000600277c82 */ /* 0x000fe20008000000 */
[----:B------:R-:W-:Y:S01]  /*09b0*/  @UP0 USHF.R.U32.HI UR39, URZ, UR9, UR5 ;  /* 0x000000093f270299 */ /* 0x000fe20008011605 */
[----:B-1----:R-:W-:-:S03]  /*09c0*/  ISETP.LE.AND P0, PT, RZ, UR8, PT ;  /* 0x00000008ff007c0c */ /* 0x002fc6000bf03270 */
[----:B------:R-:W-:-:S04]  /*09d0*/  UIADD3 UR4, -UR39, URZ, URZ ;  /* 0x0000003f27047290 */ /* 0x000fc8000fffe13f */
[----:B------:R-:W-:-:S06]  /*09e0*/  UIMAD UR7, UR7, UR4, UR6 ;  /* 0x00000004070772a4 */ /* 0x000fcc000f8e0206 */
[----:B------:R-:W-:Y:S06]  /*09f0*/  @!P0 BRA `(.L_x_8) ;  /* 0x000000a800108947 */ /* 0x000fec0003800000 */
[----:B------:R-:W-:Y:S01]  /*0a00*/  ULDC.64 UR4, c[0x0][0x418] ;  /* 0x0001060000047ab9 */ /* 0x000fe20000000a00 */
[----:B------:R-:W-:Y:S01]  /*0a10*/  ULDC UR43, c[0x0][0x424] ;  /* 0x00010900002b7ab9 */ /* 0x000fe20000000800 */
[----:B------:R-:W-:Y:S01]  /*0a20*/  UISETP.NE.U32.AND UP0, UPT, UR4, URZ, UPT ;  /* 0x0000003f0400728c */ /* 0x000fe2000bf05070 */
[----:B------:R-:W-:Y:S01]  /*0a30*/  IMAD.MOV.U32 R3, RZ, RZ, RZ ;  /* 0x000000ffff037224 */ /* 0x000fe200078e00ff */
[----:B------:R-:W-:Y:S02]  /*0a40*/  ULOP3.LUT UR8, UR7, 0xffff, URZ, 0xc0, !UPT ;  /* 0x0000ffff07087892 */ /* 0x000fe4000f8ec03f */
[----:B------:R-:W-:Y:S01]  /*0a50*/  UISETP.NE.AND.EX UP0, UPT, UR5, URZ, UPT, UP0 ;  /* 0x0000003f0500728c */ /* 0x000fe2000bf05300 */
[----:B------:R-:W-:-:S03]  /*0a60*/  ULDC UR4, c[0x0][0x2f0] ;  /* 0x0000bc0000047ab9 */ /* 0x000fc60000000800 */
[----:B------:R-:W-:-:S04]  /*0a70*/  USEL UR43, UR43, 0x1, UP0 ;  /* 0x000000012b2b7887 */ /* 0x000fc80008000000 */
[----:B------:R-:W-:-:S04]  /*0a80*/  UIMAD UR43, UR43, UR4, URZ ;  /* 0x000000042b2b72a4 */ /* 0x000fc8000f8e023f */
[----:B------:R-:W-:Y:S02]  /*0a90*/  UISETP.GE.AND UP0, UPT, UR43, 0x1, UPT ;  /* 0x000000012b00788c */ /* 0x000fe4000bf06270 */
[----:B------:R-:W-:-:S04]  /*0aa0*/  UIADD3 UR4, UR43, 0x7f, URZ ;  /* 0x0000007f2b047890 */ /* 0x000fc8000fffe03f */
[----:B------:R-:W-:Y:S01]  /*0ab0*/  PLOP3.LUT P0, PT, PT, PT, UP0, 0x80, 0x0 ;  /* 0x000000000000781c */ /* 0x000fe20003f0f008 */
[----:B------:R-:W-:-:S04]  /*0ac0*/  USHF.R.S32.HI UR5, URZ, 0x1f, UR4 ;  /* 0x0000001f3f057899 */ /* 0x000fc80008011404 */
[----:B------:R-:W-:-:S04]  /*0ad0*/  ULEA.HI UR5, UR5, UR4, URZ, 0x7 ;  /* 0x0000000405057291 */ /* 0x000fc8000f8f383f */
[----:B------:R-:W-:-:S04]  /*0ae0*/  USHF.R.S32.HI UR5, URZ, 0x7, UR5 ;  /* 0x000000073f057899 */ /* 0x000fc80008011405 */
[----:B------:R-:W-:Y:S08]  /*0af0*/  @!P0 BRA `(.L_x_9) ;  /* 0x00000000007c8947 */ /* 0x000ff00003800000 */
[----:B------:R-:W-:-:S04]  /*0b00*/  USHF.R.U32.HI UR4, URZ, 0x10, UR7 ;  /* 0x000000103f047899 */ /* 0x000fc80008011607 */
[----:B------:R-:W-:-:S11]  /*0b10*/  UISETP.NE.AND UP0, UPT, UR4, URZ, UPT ;  /* 0x0000003f0400728c */ /* 0x000fd6000bf05270 */
[----:B------:R-:W-:Y:S02]  /*0b20*/  @!UP0 ULDC UR4, c[0x0][0x9f0] ;  /* 0x00027c0000048ab9 */ /* 0x000fe40000000800 */
[----:B------:R-:W-:Y:S01]  /*0b30*/  IMAD.U32 R4, RZ, RZ, UR4 ;  /* 0x00000004ff047e24 */ /* 0x000fe2000f8e00ff */
[----:B------:R-:W-:-:S04]  /*0b40*/  UIADD3 UR6, UR5, -0x1, UR4 ;  /* 0xffffffff05067890 */ /* 0x000fc8000fffe004 */
[-C--:B------:R-:W-:Y:S02]  /*0b50*/  IABS R5, R4.reuse ;  /* 0x0000000400057213 */ /* 0x080fe40000000000 */
[----:B------:R-:W-:Y:S01]  /*0b60*/  IMAD.U32 R6, RZ, RZ, UR6 ;  /* 0x00000006ff067e24 */ /* 0x000fe2000f8e00ff */
[----:B------:R-:W-:Y:S01]  /*0b70*/  IABS R4, R4 ;  /* 0x0000000400047213 */ /* 0x000fe20000000000 */
[----:B------:R-:W0:Y:S01]  /*0b80*/  I2F.RP R0, R5 ;  /* 0x0000000500007306 */ /* 0x000e220000209400 */
[----:B------:R-:W-:Y:S02]  /*0b90*/  ULOP3.LUT UR6, UR6, UR4, URZ, 0x3c, !UPT ;  /* 0x0000000406067292 */ /* 0x000fe4000f8e3c3f */
[----:B------:R-:W-:-:S04]  /*0ba0*/  IADD3 R4, RZ, -R4, RZ ;  /* 0x80000004ff047210 */ /* 0x000fc80007ffe0ff */
[----:B------:R-:W-:Y:S01]  /*0bb0*/  ISETP.LE.AND P2, PT, RZ, UR6, PT ;  /* 0x00000006ff007c0c */ /* 0x000fe2000bf43270 */
[----:B0-----:R-:W0:Y:S02]  /*0bc0*/  MUFU.RCP R0, R0 ;  /* 0x0000000000007308 */ /* 0x001e240000001000 */
[----:B0-----:R-:W-:Y:S01]  /*0bd0*/  VIADD R2, R0, 0xffffffe ;  /* 0x0ffffffe00027836 */ /* 0x001fe20000000000 */
[----:B------:R-:W-:-:S05]  /*0be0*/  IABS R0, R6 ;  /* 0x0000000600007213 */ /* 0x000fca0000000000 */
[----:B------:R0:W1:Y:S02]  /*0bf0*/  F2I.FTZ.U32.TRUNC.NTZ R3, R2 ;  /* 0x0000000200037305 */ /* 0x000064000021f000 */
[----:B0-----:R-:W-:Y:S02]  /*0c00*/  IMAD.MOV.U32 R2, RZ, RZ, RZ ;  /* 0x000000ffff027224 */ /* 0x001fe400078e00ff */
[----:B-1----:R-:W-:-:S04]  /*0c10*/  IMAD.MOV R8, RZ, RZ, -R3 ;  /* 0x000000ffff087224 */ /* 0x002fc800078e0a03 */
[----:B------:R-:W-:-:S04]  /*0c20*/  IMAD R7, R8, R5, RZ ;  /* 0x0000000508077224 */ /* 0x000fc800078e02ff */
[----:B------:R-:W-:-:S04]  /*0c30*/  IMAD.HI.U32 R3, R3, R7, R2 ;  /* 0x0000000703037227 */ /* 0x000fc800078e0002 */
[----:B------:R-:W-:Y:S02]  /*0c40*/  IMAD.MOV.U32 R2, RZ, RZ, R4 ;  /* 0x000000ffff027224 */ /* 0x000fe400078e0004 */
[----:B------:R-:W-:-:S04]  /*0c50*/  IMAD.HI.U32 R3, R3, R0, RZ ;  /* 0x0000000003037227 */ /* 0x000fc800078e00ff */
[----:B------:R-:W-:-:S05]  /*0c60*/  IMAD R0, R3, R2, R0 ;  /* 0x0000000203007224 */ /* 0x000fca00078e0200 */
[----:B------:R-:W-:-:S13]  /*0c70*/  ISETP.GT.U32.AND P1, PT, R5, R0, PT ;  /* 0x000000000500720c */ /* 0x000fda0003f24070 */
[----:B------:R-:W-:Y:S02]  /*0c80*/  @!P1 IMAD.IADD R0, R0, 0x1, -R5 ;  /* 0x0000000100009824 */ /* 0x000fe400078e0a05 */
[----:B------:R-:W-:Y:S01]  /*0c90*/  @!P1 VIADD R3, R3, 0x1 ;  /* 0x0000000103039836 */ /* 0x000fe20000000000 */
[----:B------:R-:W-:Y:S02]  /*0ca0*/  ISETP.NE.AND P1, PT, RZ, UR4, PT ;  /* 0x00000004ff007c0c */ /* 0x000fe4000bf25270 */
[----:B------:R-:W-:-:S13]  /*0cb0*/  ISETP.GE.U32.AND P0, PT, R0, R5, PT ;  /* 0x000000050000720c */ /* 0x000fda0003f06070 */
[----:B------:R-:W-:-:S04]  /*0cc0*/  @P0 VIADD R3, R3, 0x1 ;  /* 0x0000000103030836 */ /* 0x000fc80000000000 */
[----:B------:R-:W-:Y:S01]  /*0cd0*/  @!P2 IMAD.MOV R3, RZ, RZ, -R3 ;  /* 0x000000ffff03a224 */ /* 0x000fe200078e0a03 */
[----:B------:R-:W-:-:S07]  /*0ce0*/  @!P1 LOP3.LUT R3, RZ, UR4, RZ, 0x33, !PT ;  /* 0x00000004ff039c12 */ /* 0x000fce000f8e33ff */
.L_x_9:
[----:B------:R-:W-:Y:S01]  /*0cf0*/  IMAD R16, R3, UR8, RZ ;  /* 0x0000000803107c24 */ /* 0x000fe2000f8e02ff */
[----:B------:R-:W-:Y:S01]  /*0d00*/  PLOP3.LUT P0, PT, PT, PT, PT, 0x80, 0x0 ;  /* 0x000000000000781c */ /* 0x000fe20003f0f070 */
[----:B------:R-:W-:Y:S01]  /*0d10*/  IMAD.MOV.U32 R0, RZ, RZ, RZ ;  /* 0x000000ffff007224 */ /* 0x000fe200078e00ff */
[----:B------:R-:W-:Y:S01]  /*0d20*/  IADD3 R18, R22, -0x80, RZ ;  /* 0xffffff8016127810 */ /* 0x000fe20007ffe0ff */
[----:B------:R-:W-:Y:S01]  /*0d30*/  IMAD.MOV.U32 R23, RZ, RZ, RZ ;  /* 0x000000ffff177224 */ /* 0x000fe200078e00ff */
[----:B------:R-:W-:Y:S02]  /*0d40*/  VIADDMNMX R3, R16, R3, UR5, PT ;  /* 0x0000000510037e46 */ /* 0x000fe4000b800103 */
[----:B------:R-:W-:Y:S02]  /*0d50*/  CS2R R134, SRZ ;  /* 0x0000000000867805 */ /* 0x000fe4000001ff00 */
[----:B------:R-:W-:Y:S02]  /*0d60*/  CS2R R52, SRZ ;  /* 0x0000000000347805 */ /* 0x000fe4000001ff00 */
[----:B------:R-:W-:-:S02]  /*0d70*/  CS2R R50, SRZ ;  /* 0x0000000000327805 */ /* 0x000fc4000001ff00 */
[----:B------:R-:W-:Y:S02]  /*0d80*/  R2UR UR44, R3 ;  /* 0x00000000032c72ca */ /* 0x000fe400000e0000 */
[----:B------:R-:W-:Y:S02]  /*0d90*/  CS2R R42, SRZ ;  /* 0x00000000002a7805 */ /* 0x000fe4000001ff00 */
[----:B------:R-:W-:Y:S02]  /*0da0*/  CS2R R26, SRZ ;  /* 0x00000000001a7805 */ /* 0x000fe4000001ff00 */
[----:B------:R-:W-:Y:S02]  /*0db0*/  CS2R R28, SRZ ;  /* 0x00000000001c7805 */ /* 0x000fe4000001ff00 */
[----:B------:R-:W-:Y:S02]  /*0dc0*/  CS2R R14, SRZ ;  /* 0x00000000000e7805 */ /* 0x000fe4000001ff00 */
[----:B------:R-:W-:-:S02]  /*0dd0*/  CS2R R20, SRZ ;  /* 0x0000000000147805 */ /* 0x000fc4000001ff00 */
[----:B------:R-:W-:Y:S02]  /*0de0*/  CS2R R12, SRZ ;  /* 0x00000000000c7805 */ /* 0x000fe4000001ff00 */
[----:B------:R-:W-:Y:S02]  /*0df0*/  CS2R R6, SRZ ;  /* 0x0000000000067805 */ /* 0x000fe4000001ff00 */
[----:B------:R-:W-:Y:S02]  /*0e00*/  CS2R R8, SRZ ;  /* 0x0000000000087805 */ /* 0x000fe4000001ff00 */
[----:B------:R-:W-:Y:S02]  /*0e10*/  CS2R R4, SRZ ;  /* 0x0000000000047805 */ /* 0x000fe4000001ff00 */
[----:B------:R-:W-:Y:S02]  /*0e20*/  CS2R R48, SRZ ;  /* 0x0000000000307805 */ /* 0x000fe4000001ff00 */
[----:B------:R-:W-:-:S02]  /*0e30*/  CS2R R2, SRZ ;  /* 0x0000000000027805 */ /* 0x000fc4000001ff00 */
[----:B------:R-:W-:Y:S02]  /*0e40*/  CS2R R30, SRZ ;  /* 0x00000000001e7805 */ /* 0x000fe4000001ff00 */
[----:B------:R-:W-:Y:S02]  /*0e50*/  ISETP.LT.AND P1, PT, R16, UR44, PT ;  /* 0x0000002c10007c0c */ /* 0x000fe4000bf21270 */
        /* <DEDUP_REMOVED lines=8> */
[----:B------:R-:W-:Y:S01]  /*0ee0*/  CS2R R38, SRZ ;  /* 0x0000000000267805 */ /* 0x000fe2000001ff00 */
[----:B------:R-:W-:Y:S06]  /*0ef0*/  @!P1 BRA `(.L_x_10) ;  /* 0x0000005000cc9947 */ /* 0x000fec0003800000 */
[----:B------:R-:W-:Y:S01]  /*0f00*/  SHF.R.S32.HI R23, RZ, 0x1f, R18 ;  /* 0x0000001fff177819 */ /* 0x000fe20000011412 */
[----:B------:R-:W0:Y:S01]  /*0f10*/  S2UR UR6, SR_CgaCtaId ;  /* 0x00000000000679c3 */ /* 0x000e220000008800 */
[----:B------:R-:W-:Y:S02]  /*0f20*/  UMOV UR41, 0x400 ;  /* 0x0000040000297882 */ /* 0x000fe40000000000 */
[----:B------:R-:W-:-:S04]  /*0f30*/  LEA.HI R19, R23, R18, RZ, 0x7 ;  /* 0x0000001217137211 */ /* 0x000fc800078f38ff */
[----:B------:R-:W-:-:S06]  /*0f40*/  SHF.R.S32.HI R0, RZ, 0x7, R19 ;  /* 0x00000007ff007819 */ /* 0x000fcc0000011413 */
[----:B------:R-:W1:Y:S01]  /*0f50*/  SHFL.IDX PT, R0, R0, RZ, 0x1f ;  /* 0x00001fff00007589 */ /* 0x000e6200000e0000 */
[----:B0-----:R-:W-:-:S04]  /*0f60*/  ULEA UR41, UR6, UR41, 0x18 ;  /* 0x0000002906297291 */ /* 0x001fc8000f8ec03f */
[----:B------:R-:W-:-:S04]  /*0f70*/  UIADD3 UR6, UR41, 0x21800, URZ ;  /* 0x0002180029067890 */ /* 0x000fc8000fffe03f */
[----:B------:R-:W-:Y:S01]  /*0f80*/  ULOP3.LUT UP0, URZ, UR6, 0x3ff, URZ, 0xc0, !UPT ;  /* 0x000003ff063f7892 */ /* 0x000fe2000f80c03f */
[----:B-1----:R-:W-:-:S05]  /*0f90*/  R2UR UR40, R0 ;  /* 0x00000000002872ca */ /* 0x002fca00000e0000 */
[----:B------:R-:W-:-:S08]  /*0fa0*/  PLOP3.LUT P0, PT, PT, PT, UP0, 0x80, 0x0 ;  /* 0x000000000000781c */ /* 0x000fd00003f0f008 */
[----:B------:R-:W-:-:S04]  /*0fb0*/  UIMAD.WIDE UR4, UR40, 0x55555556, URZ ;  /* 0x55555556280478a5 */ /* 0x000fc8000f8e023f */
[----:B------:R-:W-:-:S04]  /*0fc0*/  ULEA.HI UR5, UR5, UR5, URZ, 0x1 ;  /* 0x0000000505057291 */ /* 0x000fc8000f8f083f */
[----:B------:R-:W-:-:S04]  /*0fd0*/  UIMAD UR45, UR5, -0x3, UR40 ;  /* 0xfffffffd052d78a4 */ /* 0x000fc8000f8e0228 */
[----:B------:R-:W-:-:S04]  /*0fe0*/  ULEA UR4, UR45, UR6, 0xd ;  /* 0x000000062d047291 */ /* 0x000fc8000f8e683f */
[----:B------:R-:W-:-:S04]  /*0ff0*/  USHF.R.U32.HI UR4, URZ, 0x4, UR4 ;  /* 0x000000043f047899 */ /* 0x000fc80008011604 */
[----:B------:R-:W-:Y:S01]  /*1000*/  ULOP3.LUT UR42, UR4, 0x3fff, URZ, 0xc0, !UPT ;  /* 0x00003fff042a7892 */ /* 0x000fe2000f8ec03f */
[----:B------:R-:W-:Y:S11]  /*1010*/  @!P0 BRA `(.L_x_11) ;  /* 0x0000000000408947 */ /* 0x000ff60003800000 */
[----:B------:R-:W-:Y:S01]  /*1020*/  MOV R0, 0x0 ;  /* 0x0000000000007802 */ /* 0x000fe20000000f00 */
[----:B------:R-:W-:Y:S01]  /*1030*/  ULDC.64 UR4, c[0x4][0x88] ;  /* 0x0100220000047ab9 */ /* 0x000fe20000000a00 */
[----:B------:R-:W-:Y:S01]  /*1040*/  ULDC.64 UR6, c[0x4][0x28] ;  /* 0x01000a0000067ab9 */ /* 0x000fe20000000a00 */
[----:B------:R-:W-:Y:S01]  /*1050*/  IMAD.U32 R4, RZ, RZ, UR4 ;  /* 0x00000004ff047e24 */ /* 0x000fe2000f8e00ff */
[----:B------:R0:W1:Y:S01]  /*1060*/  LDC.64 R2, c[0x4][R0] ;  /* 0x0100000000027b82 */ /* 0x0000620000000a00 */
[----:B------:R-:W-:Y:S01]  /*1070*/  IMAD.U32 R5, RZ, RZ, UR5 ;  /* 0x00000005ff057e24 */ /* 0x000fe2000f8e00ff */
[----:B------:R-:W-:Y:S01]  /*1080*/  ULDC.64 UR4, c[0x4][0x90] ;  /* 0x0100240000047ab9 */ /* 0x000fe20000000a00 */
[----:B------:R-:W-:Y:S01]  /*1090*/  MOV R10, UR6 ;  /* 0x00000006000a7c02 */ /* 0x000fe20008000f00 */
[----:B------:R-:W-:Y:S02]  /*10a0*/  IMAD.U32 R6, RZ, RZ, UR4 ;  /* 0x00000004ff067e24 */ /* 0x000fe4000f8e00ff */
[----:B------:R-:W-:-:S02]  /*10b0*/  IMAD.U32 R7, RZ, RZ, UR5 ;  /* 0x00000005ff077e24 */ /* 0x000fc4000f8e00ff */
[----:B------:R-:W-:Y:S02]  /*10c0*/  IMAD.U32 R11, RZ, RZ, UR7 ;  /* 0x00000007ff0b7e24 */ /* 0x000fe4000f8e00ff */
[----:B------:R-:W-:Y:S02]  /*10d0*/  IMAD.MOV.U32 R8, RZ, RZ, 0x70 ;  /* 0x00000070ff087424 */ /* 0x000fe400078e00ff */
[----:B------:R-:W-:Y:S02]  /*10e0*/  IMAD.MOV.U32 R12, RZ, RZ, 0x1 ;  /* 0x00000001ff0c7424 */ /* 0x000fe400078e00ff */
[----:B0-----:R-:W-:-:S07]  /*10f0*/  IMAD.MOV.U32 R13, RZ, RZ, RZ ;  /* 0x000000ffff0d7224 */ /* 0x001fce00078e00ff */
[----:B------:R-:W-:-:S07]  /*1100*/  LEPC R20, `(.L_x_11) ;  /* 0x000000001014794e */ /* 0x000fce0000000000 */
[----:B-1----:R-:W-:Y:S05]  /*1110*/  CALL.ABS.NOINC R2 ;  /* 0x0000000002007343 */ /* 0x002fea0003c00000 */
.L_x_11:
[----:B------:R-:W-:Y:S02]  /*1120*/  SHF.L.U32 R2, RZ, 0x1f, RZ ;  /* 0x0000001fff027819 */ /* 0x000fe400000006ff */
[----:B------:R-:W-:Y:S02]  /*1130*/  LEA.HI R8, R23, R18, RZ, 0x4 ;  /* 0x0000001217087211 */ /* 0x000fe400078f20ff */
[----:B------:R-:W0:Y:S02]  /*1140*/  SYNCS.PHASECHK.TRANS64.TRYWAIT P0, [UR41+0x2d800], R2 ;  /* 0x02d80002ff0075a7 */ /* 0x000e240008000169 */
[----:B------:R-:W-:-:S05]  /*1150*/  LOP3.LUT R3, R8, 0xfffffff0, RZ, 0xc0, !PT ;  /* 0xfffffff008037812 */ /* 0x000fca00078ec0ff */
[----:B------:R-:W-:-:S05]  /*1160*/  IMAD.IADD R3, R18, 0x1, -R3 ;  /* 0x0000000112037824 */ /* 0x000fca00078e0a03 */
[----:B------:R-:W-:-:S04]  /*1170*/  SHF.R.S32.HI R6, RZ, 0x1f, R3 ;  /* 0x0000001fff067819 */ /* 0x000fc80000011403 */
[----:B------:R-:W-:Y:S01]  /*1180*/  LEA.HI R6, R6, R3, RZ, 0x3 ;  /* 0x0000000306067211 */ /* 0x000fe200078f18ff */
[----:B0-----:R-:W-:Y:S06]  /*1190*/  @!P0 BRA `(.L_x_12) ;  /* 0x000000a000308947 */ /* 0x001fec0003800000 */
.L_x_85:
[----:B------:R-:W-:Y:S01]  /*11a0*/  ULOP3.LUT UR4, UR38, 0x1, URZ, 0xfc, !UPT ;  /* 0x0000000126047892 */ /* 0x000fe2000f8efc3f */
[----:B------:R-:W-:Y:S01]  /*11b0*/  LOP3.LUT R0, R6, 0xfffffff8, RZ, 0xc0, !PT ;  /* 0xfffffff806007812 */ /* 0x000fe200078ec0ff */
[----:B0-----:R-:W-:-:S04]  /*11c0*/  IMAD.MOV.U32 R5, RZ, RZ, 0x20 ;  /* 0x00000020ff057424 */ /* 0x001fc800078e00ff */
[----:B------:R-:W-:Y:S01]  /*11d0*/  MOV R4, UR4 ;  /* 0x0000000400047c02 */ /* 0x000fe20008000f00 */
[----:B------:R-:W-:-:S03]  /*11e0*/  IMAD.IADD R7, R3, 0x1, -R0 ;  /* 0x0000000103077824 */ /* 0x000fc600078e0a00 */
[----:B------:R-:W-:Y:S02]  /*11f0*/  ISETP.NE.AND P0, PT, R4, 0x3, PT ;  /* 0x000000030400780c */ /* 0x000fe40003f05270 */
[----:B------:R-:W-:-:S04]  /*1200*/  LOP3.LUT P1, RZ, R7, 0x4, RZ, 0xc0, !PT ;  /* 0x0000000407ff7812 */ /* 0x000fc8000782c0ff */
[----:B------:R-:W-:-:S07]  /*1210*/  SEL R13, R5, 0xffffffe0, !P1 ;  /* 0xffffffe0050d7807 */ /* 0x000fce0004800000 */
[----:B------:R-:W-:Y:S05]  /*1220*/  @!P0 BRA `(.L_x_13) ;  /* 0x0000000000048947 */ /* 0x000fea0003800000 */
[----:B------:R-:W-:Y:S01]  /*1230*/  BPT.TRAP 0x1 ;  /* 0x000000040000795c */ /* 0x000fe20000300000 */
.L_x_13:
[----:B------:R0:W1:Y:S01]  /*1240*/  SYNCS.PHASECHK.TRANS64.TRYWAIT P1, [UR41+0x2d830], R2 ;  /* 0x02d83002ff0075a7 */ /* 0x0000620008020169 */
[----:B------:R-:W-:Y:S05]  /*1250*/  @!P0 BRA `(.L_x_14) ;  /* 0x0000000000048947 */ /* 0x000fea0003800000 */
[----:B------:R-:W-:Y:S01]  /*1260*/  BPT.TRAP 0x1 ;  /* 0x000000040000795c */ /* 0x000fe20000300000 */
.L_x_14:
[----:B-1----:R-:W-:Y:S05]  /*1270*/  @P1 BRA `(.L_x_15) ;  /* 0x0000000000081947 */ /* 0x002fea0003800000 */
[----:B------:R-:W1:Y:S02]  /*1280*/  SYNCS.PHASECHK.TRANS64.TRYWAIT P1, [UR41+0x2d830], R2 ;  /* 0x02d83002ff0075a7 */ /* 0x000e640008020169 */
[----:B-1----:R-:W-:Y:S05]  /*1290*/  @!P1 BRA `(.L_x_16) ;  /* 0x000000a000089947 */ /* 0x002fea0003800000 */
.L_x_15:
[----:B------:R-:W-:Y:S01]  /*12a0*/  ULEA UR4, UR45, UR41, 0xc ;  /* 0x000000292d047291 */ /* 0x000fe2000f8e603f */
[----:B------:R-:W-:Y:S01]  /*12b0*/  IMAD.MOV.U32 R0, RZ, RZ, RZ ;  /* 0x000000ffff007224 */ /* 0x000fe200078e00ff */
[----:B-1----:R-:W-:Y:S01]  /*12c0*/  MOV R3, 0x80000020 ;  /* 0x8000002000037802 */ /* 0x002fe20000000f00 */
[----:B------:R-:W-:Y:S01]  /*12d0*/  IMAD.MOV.U32 R135, RZ, RZ, RZ ;  /* 0x000000ffff877224 */ /* 0x000fe200078e00ff */
[----:B------:R-:W-:-:S04]  /*12e0*/  UIADD3 UR4, UR4, 0xc400, URZ ;  /* 0x0000c40004047890 */ /* 0x000fc8000fffe03f */
[----:B------:R-:W-:-:S04]  /*12f0*/  USHF.R.U32.HI UR4, URZ, 0x4, UR4 ;  /* 0x000000043f047899 */ /* 0x000fc80008011604 */
[----:B------:R-:W-:-:S06]  /*1300*/  ULOP3.LUT UR4, UR4, 0x3fff, URZ, 0xc0, !UPT ;  /* 0x00003fff04047892 */ /* 0x000fcc000f8ec03f */
[----:B0-----:R-:W-:Y:S01]  /*1310*/  IMAD.U32 R2, RZ, RZ, UR4 ;  /* 0x00000004ff027e24 */ /* 0x001fe2000f8e00ff */
[----:B------:R-:W-:Y:S05]  /*1320*/  WARPSYNC.ALL ;  /* 0x0000000000007948 */ /* 0x000fea0003800000 */
[----:B------:R-:W-:Y:S01]  /*1330*/  LOP3.LUT R2, R2, 0x10000, RZ, 0xfc, !PT ;  /* 0x0001000002027812 */ /* 0x000fe200078efcff */
[----:B------:R-:W-:-:S03]  /*1340*/  UIADD3 UR4, UR41, 0x15400, URZ ;  /* 0x0001540029047890 */ /* 0x000fc6000fffe03f */
[C---:B------:R-:W-:Y:S01]  /*1350*/  R2UR UR8, R2.reuse ;  /* 0x00000000020872ca */ /* 0x040fe200000e0000 */
[----:B------:R-:W-:Y:S01]  /*1360*/  WARPGROUP.ARRIVE ;  /* 0x00000000000079c5 */ /* 0x000fe20000000000 */
[----:B------:R-:W-:Y:S01]  /*1370*/  R2UR UR9, R3 ;  /* 0x00000000030972ca */ /* 0x000fe200000e0000 */
[----:B------:R-:W-:Y:S01]  /*1380*/  USHF.R.U32.HI UR4, URZ, 0x4, UR4 ;  /* 0x000000043f047899 */ /* 0x000fe20008011604 */
[----:B------:R-:W-:Y:S01]  /*1390*/  R2UR UR24, R2 ;  /* 0x00000000021872ca */ /* 0x000fe200000e0000 */
[----:B------:R-:W-:Y:S01]  /*13a0*/  UMOV UR11, 0x80000020 ;  /* 0x80000020000b7882 */ /* 0x000fe20000000000 */
[----:B------:R-:W-:Y:S01]  /*13b0*/  UMOV UR13, 0x80000020 ;  /* 0x80000020000d7882 */ /* 0x000fe20000000000 */
[----:B------:R-:W-:Y:S01]  /*13c0*/  ULOP3.LUT UR4, UR4, 0x3fff, URZ, 0xc0, !UPT ;  /* 0x00003fff04047892 */ /* 0x000fe2000f8ec03f */
[----:B------:R-:W-:Y:S01]  /*13d0*/  UMOV UR15, 0x80000020 ;  /* 0x80000020000f7882 */ /* 0x000fe20000000000 */
[----:B------:R-:W-:Y:S02]  /*13e0*/  UMOV UR17, 0x80000020 ;  /* 0x8000002000117882 */ /* 0x000fe40000000000 */
[----:B------:R-:W-:Y:S01]  /*13f0*/  ULOP3.LUT UR6, UR4, 0x10000, URZ, 0xfc, !UPT ;  /* 0x0001000004067892 */ /* 0x000fe2000f8efc3f */
[----:B------:R-:W-:Y:S01]  /*1400*/  UMOV UR19, 0x80000020 ;  /* 0x8000002000137882 */ /* 0x000fe20000000000 */
[----:B------:R-:W-:-:S02]  /*1410*/  UMOV UR21, 0x80000020 ;  /* 0x8000002000157882 */ /* 0x000fc40000000000 */
[----:B------:R-:W-:Y:S02]  /*1420*/  UIADD3 UR14, UR6, 0x200, URZ ;  /* 0x00000200060e7890 */ /* 0x000fe4000fffe03f */
[----:B------:R-:W-:Y:S01]  /*1430*/  UIADD3 UR12, UR24, 0x300, URZ ;  /* 0x00000300180c7890 */ /* 0x000fe2000fffe03f */
[----:B------:R-:W0:Y:S01]  /*1440*/  S2UR UR4, SR_CgaCtaId ;  /* 0x00000000000479c3 */ /* 0x000e220000008800 */
[----:B------:R-:W-:Y:S01]  /*1450*/  UMOV UR10, UR6 ;  /* 0x00000006000a7c82 */ /* 0x000fe20008000000 */
[----:B------:R-:W-:Y:S01]  /*1460*/  UIADD3 UR16, UR24, 0x302, URZ ;  /* 0x0000030218107890 */ /* 0x000fe2000fffe03f */
[----:B------:R-:W-:Y:S01]  /*1470*/  HGMMA.64x128x16.F32 R24, gdesc[UR8], RZ, !UPT, gsb0 ;  /* 0x01e00000081879f0 */ /* 0x000fe2000c0008ff */
[----:B------:R-:W-:Y:S02]  /*1480*/  UIADD3 UR8, UR24, 0x2, URZ ;  /* 0x0000000218087890 */ /* 0x000fe4000fffe03f */
[----:B------:R-:W-:Y:S01]  /*1490*/  UIADD3 UR10, UR6, 0x2, URZ ;  /* 0x00000002060a7890 */ /* 0x000fe2000fffe03f */
[----:B------:R-:W-:Y:S01]  /*14a0*/  UMOV UR9, 0x80000020 ;  /* 0x8000002000097882 */ /* 0x000fe20000000000 */
[----:B------:R-:W-:Y:S01]  /*14b0*/  UMOV UR11, 0x80000020 ;  /* 0x80000020000b7882 */ /* 0x000fe20000000000 */
[----:B------:R-:W-:-:S02]  /*14c0*/  UIADD3 UR18, UR6, 0x202, URZ ;  /* 0x0000020206127890 */ /* 0x000fc4000fffe03f */
[----:B------:R-:W-:Y:S02]  /*14d0*/  UIADD3 UR20, UR24, 0x600, URZ ;  /* 0x0000060018147890 */ /* 0x000fe4000fffe03f */
[----:B------:R-:W-:Y:S01]  /*14e0*/  UIADD3 UR22, UR6, 0x400, URZ ;  /* 0x0000040006167890 */ /* 0x000fe2000fffe03f */
[----:B------:R-:W-:Y:S01]  /*14f0*/  UMOV UR23, 0x80000020 ;  /* 0x8000002000177882 */ /* 0x000fe20000000000 */
[----:B------:R-:W-:Y:S02]  /*1500*/  UIADD3 UR24, UR24, 0x602, URZ ;  /* 0x0000060218187890 */ /* 0x000fe4000fffe03f */
[----:B------:R-:W-:Y:S01]  /*1510*/  UIADD3 UR26, UR6, 0x402, URZ ;  /* 0x00000402061a7890 */ /* 0x000fe2000fffe03f */
[----:B------:R-:W-:Y:S01]  /*1520*/  UMOV UR25, 0x80000020 ;  /* 0x8000002000197882 */ /* 0x000fe20000000000 */
[----:B------:R-:W-:Y:S01]  /*1530*/  UMOV UR27, 0x80000020 ;  /* 0x80000020001b7882 */ /* 0x000fe20000000000 */
[----:B------:R-:W-:Y:S02]  /*1540*/  WARPGROUP.DEPBAR.LE gsb0, 0x0 ;  /* 0x00008000000079c5 */ /* 0x000fe40000010000 */
[----:B------:R-:W-:-:S06]  /*1550*/  WARPGROUP.ARRIVE ;  /* 0x00000000000079c5 */ /* 0x000fcc0000000000 */
[----:B------:R-:W-:Y:S03]  /*1560*/  HGMMA.64x128x16.F32 R24, gdesc[UR8], R24, gsb0 ;  /* 0x01e00000081879f0 */ /* 0x000fe60008000818 */
[----:B------:R-:W-:Y:S02]  /*1570*/  WARPGROUP.DEPBAR.LE gsb0, 0x0 ;  /* 0x00008000000079c5 */ /* 0x000fe40000010000 */
[----:B------:R-:W-:-:S07]  /*1580*/  WARPGROUP.ARRIVE ;  /* 0x00000000000079c5 */ /* 0x000fce0000000000 */
        /* <DEDUP_REMOVED lines=11> */
[----:B0-----:R-:W-:Y:S05]  /*1640*/  @!P0 BRA `(.L_x_17) ;  /* 0x0000000000048947 */ /* 0x001fea0003800000 */
[----:B------:R-:W-:Y:S01]  /*1650*/  BPT.TRAP 0x1 ;  /* 0x000000040000795c */ /* 0x000fe20000300000 */
.L_x_17:
[----:B------:R-:W-:Y:S01]  /*1660*/  LOP3.LUT R19, R19, 0xffffff80, RZ, 0xc0, !PT ;  /* 0xffffff8013137812 */ /* 0x000fe200078ec0ff */
[----:B------:R-:W-:Y:S01]  /*1670*/  IMAD.MOV.U32 R9, RZ, RZ, -0x2 ;  /* 0xfffffffeff097424 */ /* 0x000fe200078e00ff */
[----:B------:R-:W-:Y:S01]  /*1680*/  P2R R10, PR, RZ, 0x1 ;  /* 0x00000001ff0a7803 */ /* 0x000fe20000000000 */
[----:B------:R-:W-:Y:S01]  /*1690*/  ULDC UR5, c[0x0][0x988] ;  /* 0x0002620000057ab9 */ /* 0x000fe20000000800 */
[----:B------:R-:W-:Y:S01]  /*16a0*/  UIADD3 UR7, UR41, 0x2d840, URZ ;  /* 0x0002d84029077890 */ /* 0x000fe2000fffe03f */
[----:B------:R-:W-:Y:S01]  /*16b0*/  IMAD.IADD R19, R18, 0x1, -R19 ;  /* 0x0000000112137824 */ /* 0x000fe200078e0a13 */
[----:B------:R-:W-:Y:S01]  /*16c0*/  LEA.HI R18, R23, R18, RZ, 0x5 ;  /* 0x0000001217127211 */ /* 0x000fe200078f28ff */
[----:B------:R-:W-:Y:S01]  /*16d0*/  UIADD3 UR33, UR44, -0x2, URZ ;  /* 0xfffffffe2c217890 */ /* 0x000fe2000fffe03f */
[----:B------:R-:W-:Y:S01]  /*16e0*/  IMAD.MOV.U32 R134, RZ, RZ, R135 ;  /* 0x000000ffff867224 */ /* 0x000fe200078e0087 */
[----:B------:R-:W-:Y:S01]  /*16f0*/  UPRMT UR7, UR4, 0x654, UR7 ;  /* 0x0000065404077896 */ /* 0x000fe20008000007 */
[----:B------:R-:W-:Y:S01]  /*1700*/  SHF.R.S32.HI R4, RZ, 0x1f, R19 ;  /* 0x0000001fff047819 */ /* 0x000fe20000011413 */
[----:B------:R-:W-:Y:S01]  /*1710*/  UMOV UR32, URZ ;  /* 0x0000003f00207c82 */ /* 0x000fe20008000000 */
[--C-:B------:R-:W-:Y:S01]  /*1720*/  IMAD.MOV.U32 R133, RZ, RZ, R135.reuse ;  /* 0x000000ffff857224 */ /* 0x100fe200078e0087 */
[----:B------:R-:W-:Y:S01]  /*1730*/  MOV R131, R135 ;  /* 0x0000008700837202 */ /* 0x000fe20000000f00 */
[--C-:B------:R-:W-:Y:S01]  /*1740*/  IMAD.MOV.U32 R132, RZ, RZ, R135.reuse ;  /* 0x000000ffff847224 */ /* 0x100fe200078e0087 */
[----:B------:R-:W-:Y:S01]  /*1750*/  LEA.HI R4, R4, R19, RZ, 0x2 ;  /* 0x0000001304047211 */ /* 0x000fe200078f10ff */
[--C-:B------:R-:W-:Y:S01]  /*1760*/  IMAD.MOV.U32 R130, RZ, RZ, R135.reuse ;  /* 0x000000ffff827224 */ /* 0x100fe200078e0087 */
[-C--:B------:R-:W-:Y:S01]  /*1770*/  MOV R125, R135.reuse ;  /* 0x00000087007d7202 */ /* 0x080fe20000000f00 */
[----:B------:R-:W-:Y:S01]  /*1780*/  SYNCS.ARRIVE.TRANS64.RED.A1T0 RZ, [UR7], RZ ;  /* 0x000000ffffff79a7 */ /* 0x000fe20008100407 */
[----:B------:R-:W-:Y:S01]  /*1790*/  LOP3.LUT R4, R4, 0x7ffffffc, RZ, 0xc0, !PT ;  /* 0x7ffffffc04047812 */ /* 0x000fe200078ec0ff */
[--C-:B------:R-:W-:Y:S01]  /*17a0*/  IMAD.MOV.U32 R129, RZ, RZ, R135.reuse ;  /* 0x000000ffff817224 */ /* 0x100fe200078e0087 */
[-C--:B------:R-:W-:Y:S01]  /*17b0*/  MOV R119, R135.reuse ;  /* 0x0000008700777202 */ /* 0x080fe20000000f00 */
[--C-:B------:R-:W-:Y:S01]  /*17c0*/  IMAD.MOV.U32 R128, RZ, RZ, R135.reuse ;  /* 0x000000ffff807224 */ /* 0x100fe200078e0087 */
[-C--:B------:R-:W-:Y:S01]  /*17d0*/  MOV R113, R135.reuse ;  /* 0x0000008700717202 */ /* 0x080fe20000000f00 */
[----:B------:R-:W-:Y:S01]  /*17e0*/  IMAD.IADD R4, R19, 0x1, -R4 ;  /* 0x0000000113047824 */ /* 0x000fe200078e0a04 */
[-C--:B------:R-:W-:Y:S01]  /*17f0*/  MOV R107, R135.reuse ;  /* 0x00000087006b7202 */ /* 0x080fe20000000f00 */
[----:B------:R-:W-:Y:S01]  /*1800*/  IMAD.MOV.U32 R127, RZ, RZ, R135 ;  /* 0x000000ffff7f7224 */ /* 0x000fe200078e0087 */
[----:B------:R-:W-:Y:S01]  /*1810*/  MOV R101, R135 ;  /* 0x0000008700657202 */ /* 0x000fe20000000f00 */
[----:B------:R-:W-:Y:S01]  /*1820*/  IMAD R4, R4, R9, 0x80 ;  /* 0x0000008004047424 */ /* 0x000fe200078e0209 */
[----:B------:R-:W-:Y:S01]  /*1830*/  MOV R95, R135 ;  /* 0x00000087005f7202 */ /* 0x000fe20000000f00 */
[----:B------:R-:W-:-:S02]  /*1840*/  IMAD.U32 R9, RZ, RZ, UR44 ;  /* 0x0000002cff097e24 */ /* 0x000fc4000f8e00ff */
[----:B------:R-:W-:Y:S02]  /*1850*/  VIADD R4, R4, UR43 ;  /* 0x0000002b04047c36 */ /* 0x000fe40008000000 */
[--C-:B------:R-:W-:Y:S02]  /*1860*/  IMAD.MOV.U32 R126, RZ, RZ, R135.reuse ;  /* 0x000000ffff7e7224 */ /* 0x100fe400078e0087 */
[----:B------:R-:W-:Y:S02]  /*1870*/  IMAD R9, R9, -0x80, R4 ;  /* 0xffffff8009097824 */ /* 0x000fe400078e0204 */
[--C-:B------:R-:W-:Y:S02]  /*1880*/  IMAD.MOV.U32 R124, RZ, RZ, R135.reuse ;  /* 0x000000ffff7c7224 */ /* 0x100fe400078e0087 */
[--C-:B------:R-:W-:Y:S01]  /*1890*/  IMAD.MOV.U32 R123, RZ, RZ, R135.reuse ;  /* 0x000000ffff7b7224 */ /* 0x100fe200078e0087 */
[C---:B------:R-:W-:Y:S01]  /*18a0*/  ISETP.GT.AND P4, PT, R9.reuse, RZ, PT ;  /* 0x000000ff0900720c */ /* 0x040fe20003f84270 */
[--C-:B------:R-:W-:Y:S01]  /*18b0*/  IMAD.MOV.U32 R122, RZ, RZ, R135.reuse ;  /* 0x000000ffff7a7224 */ /* 0x100fe200078e0087 */
[C---:B------:R-:W-:Y:S01]  /*18c0*/  ISETP.GT.AND P3, PT, R9.reuse, 0x1, PT ;  /* 0x000000010900780c */ /* 0x040fe20003f64270 */
[--C-:B------:R-:W-:Y:S01]  /*18d0*/  IMAD.MOV.U32 R121, RZ, RZ, R135.reuse ;  /* 0x000000ffff797224 */ /* 0x100fe200078e0087 */
[----:B------:R-:W-:Y:S01]  /*18e0*/  ISETP.GT.AND P1, PT, R9, 0x8, PT ;  /* 0x000000080900780c */ /* 0x000fe20003f24270 */
[--C-:B------:R-:W-:Y:S01]  /*18f0*/  IMAD.MOV.U32 R120, RZ, RZ, R135.reuse ;  /* 0x000000ffff787224 */ /* 0x100fe200078e0087 */
[----:B------:R-:W-:Y:S01]  /*1900*/  FSEL R26, R26, -INF , P4 ;  /* 0xff8000001a1a7808 */ /* 0x000fe20002000000 */
[--C-:B------:R-:W-:Y:S01]  /*1910*/  IMAD.MOV.U32 R118, RZ, RZ, R135.reuse ;  /* 0x000000ffff767224 */ /* 0x100fe200078e0087 */
[----:B------:R-:W-:Y:S01]  /*1920*/  FSEL R27, R27, -INF , P3 ;  /* 0xff8000001b1b7808 */ /* 0x000fe20001800000 */
[--C-:B------:R-:W-:Y:S01]  /*1930*/  IMAD.MOV.U32 R117, RZ, RZ, R135.reuse ;  /* 0x000000ffff757224 */ /* 0x100fe200078e0087 */
[C---:B------:R-:W-:Y:S01]  /*1940*/  ISETP.GT.AND P2, PT, R9.reuse, 0x9, PT ;  /* 0x000000090900780c */ /* 0x040fe20003f44270 */
[--C-:B------:R-:W-:Y:S01]  /*1950*/  IMAD.MOV.U32 R116, RZ, RZ, R135.reuse ;  /* 0x000000ffff747224 */ /* 0x100fe200078e0087 */
[----:B------:R-:W-:Y:S01]  /*1960*/  FSEL R30, R30, -INF , P1 ;  /* 0xff8000001e1e7808 */ /* 0x000fe20000800000 */
[--C-:B------:R-:W-:Y:S01]  /*1970*/  IMAD.MOV.U32 R115, RZ, RZ, R135.reuse ;  /* 0x000000ffff737224 */ /* 0x100fe200078e0087 */
[----:B------:R-:W-:Y:S01]  /*1980*/  FMNMX.FTZ R11, R26, R27, !PT ;  /* 0x0000001b1a0b7209 */ /* 0x000fe20007810000 */
[--C-:B------:R-:W-:Y:S01]  /*1990*/  IMAD.MOV.U32 R114, RZ, RZ, R135.reuse ;  /* 0x000000ffff727224 */ /* 0x100fe200078e0087 */
[----:B------:R-:W-:Y:S01]  /*19a0*/  ISETP.GT.AND P6, PT, R9, 0x10, PT ;  /* 0x000000100900780c */ /* 0x000fe20003fc4270 */
        /* <DEDUP_REMOVED lines=11> */
[----:B------:R-:W-:Y:S01]  /*1a60*/  FSEL R24, R24, -INF , P4 ;  /* 0xff80000018187808 */ /* 0x000fe20002000000 */
        /* <DEDUP_REMOVED lines=26> */
[----:B------:R-:W-:Y:S01]  /*1c10*/  IMAD.MOV.U32 R90, RZ, RZ, R135 ;  /* 0x000000ffff5a7224 */ /* 0x000fe200078e0087 */
[----:B------:R-:W-:-:S02]  /*1c20*/  FSEL R42, R42, -INF , P1 ;  /* 0xff8000002a2a7808 */ /* 0x000fc40000800000 */
[----:B------:R-:W-:Y:S02]  /*1c30*/  FMNMX.FTZ R11, R39, R4, !PT ;  /* 0x00000004270b7209 */ /* 0x000fe40007810000 */
[----:B------:R-:W-:Y:S02]  /*1c40*/  FSEL R32, R32, -INF , P6 ;  /* 0xff80000020207808 */ /* 0x000fe40003000000 */
[----:B------:R-:W-:Y:S02]  /*1c50*/  ISETP.GT.AND P6, PT, R9, 0x28, PT ;  /* 0x000000280900780c */ /* 0x000fe40003fc4270 */
[----:B------:R-:W-:Y:S02]  /*1c60*/  FSEL R43, R43, -INF , P2 ;  /* 0xff8000002b2b7808 */ /* 0x000fe40001000000 */
[----:B------:R-:W-:Y:S02]  /*1c70*/  FMNMX.FTZ R4, R42, R11, !PT ;  /* 0x0000000b2a047209 */ /* 0x000fe40007810000 */
[----:B------:R-:W-:-:S02]  /*1c80*/  FSEL R33, R33, -INF , P5 ;  /* 0xff80000021217808 */ /* 0x000fc40002800000 */
[----:B------:R-:W-:Y:S02]  /*1c90*/  ISETP.GT.AND P5, PT, R9, 0x29, PT ;  /* 0x000000290900780c */ /* 0x000fe40003fa4270 */
[----:B------:R-:W-:Y:S02]  /*1ca0*/  FSEL R46, R46, -INF , P6 ;  /* 0xff8000002e2e7808 */ /* 0x000fe40003000000 */
[----:B------:R-:W-:Y:S02]  /*1cb0*/  FMNMX.FTZ R11, R43, R4, !PT ;  /* 0x000000042b0b7209 */ /* 0x000fe40007810000 */
[----:B------:R-:W-:Y:S02]  /*1cc0*/  FSEL R36, R36, -INF , P4 ;  /* 0xff80000024247808 */ /* 0x000fe40002000000 */
[----:B------:R-:W-:Y:S02]  /*1cd0*/  ISETP.GT.AND P4, PT, R9, 0x30, PT ;  /* 0x000000300900780c */ /* 0x000fe40003f84270 */
        /* <DEDUP_REMOVED lines=42> */
[----:B------:R-:W-:-:S02]  /*1f80*/  ISETP.GT.AND P0, PT, R9, 0x59, PT ;  /* 0x000000590900780c */ /* 0x000fc40003f04270 */
[----:B------:R-:W-:Y:S02]  /*1f90*/  FSEL R70, R70, -INF , P6 ;  /* 0xff80000046467808 */ /* 0x000fe40003000000 */
[----:B------:R-:W-:Y:S02]  /*1fa0*/  FMNMX.FTZ R11, R67, R4, !PT ;  /* 0x00000004430b7209 */ /* 0x000fe40007810000 */
[----:B------:R-:W-:Y:S02]  /*1fb0*/  FSEL R57, R57, -INF , P5 ;  /* 0xff80000039397808 */ /* 0x000fe40002800000 */
[----:B------:R-:W-:Y:S02]  /*1fc0*/  ISETP.GT.AND P5, PT, R9, 0x60, PT ;  /* 0x000000600900780c */ /* 0x000fe40003fa4270 */
[----:B------:R-:W-:Y:S02]  /*1fd0*/  FSEL R71, R71, -INF , P0 ;  /* 0xff80000047477808 */ /* 0x000fe40000000000 */
[----:B------:R-:W-:-:S02]  /*1fe0*/  FMNMX.FTZ R4, R70, R11, !PT ;  /* 0x0000000b46047209 */ /* 0x000fc40007810000 */
        /* <DEDUP_REMOVED lines=12> */
[----:B------:R-:W-:Y:S02]  /*20b0*/  FSEL R79, R79, -INF , P2 ;  /* 0xff8000004f4f7808 */ /* 0x000fe40001000000 */
[----:B------:R-:W-:Y:S02]  /*20c0*/  FMNMX.FTZ R4, R78, R11, !PT ;  /* 0x0000000b4e047209 */ /* 0x000fe40007810000 */
[----:B------:R-:W-:Y:S02]  /*20d0*/  ISETP.GT.AND P3, PT, R9, 0x70, PT ;  /* 0x000000700900780c */ /* 0x000fe40003f64270 */
[----:B------:R-:W-:Y:S02]  /*20e0*/  FSEL R60, R60, -INF , P4 ;  /* 0xff8000003c3c7808 */ /* 0x000fe40002000000 */
[----:B------:R-:W-:Y:S02]  /*20f0*/  FSEL R82, R82, -INF , P3 ;  /* 0xff80000052527808 */ /* 0x000fe40001800000 */
[----:B------:R-:W-:-:S02]  /*2100*/  FMNMX.FTZ R11, R79, R4, !PT ;  /* 0x000000044f0b7209 */ /* 0x000fc40007810000 */
[----:B------:R-:W-:Y:S02]  /*2110*/  ISETP.GT.AND P4, PT, R9, 0x71, PT ;  /* 0x000000710900780c */ /* 0x000fe40003f84270 */
[----:B------:R-:W-:Y:S02]  /*2120*/  FMNMX.FTZ R4, R82, R11, !PT ;  /* 0x0000000b52047209 */ /* 0x000fe40007810000 */
[----:B------:R-:W-:Y:S02]  /*2130*/  FSEL R83, R83, -INF , P4 ;  /* 0xff80000053537808 */ /* 0x000fe40002000000 */
[----:B------:R-:W-:Y:S02]  /*2140*/  ISETP.GT.AND P5, PT, R9, 0x78, PT ;  /* 0x000000780900780c */ /* 0x000fe40003fa4270 */
[----:B------:R-:W-:Y:S02]  /*2150*/  FMNMX.FTZ R11, R83, R4, !PT ;  /* 0x00000004530b7209 */ /* 0x000fe40007810000 */
[----:B------:R-:W-:-:S02]  /*2160*/  FSEL R86, R86, -INF , P5 ;  /* 0xff80000056567808 */ /* 0x000fc40002800000 */
[----:B------:R-:W-:Y:S02]  /*2170*/  ISETP.GT.AND P6, PT, R9, 0x79, PT ;  /* 0x000000790900780c */ /* 0x000fe40003fc4270 */
[----:B------:R-:W-:Y:S02]  /*2180*/  FMNMX.FTZ R4, R86, R11, !PT ;  /* 0x0000000b56047209 */ /* 0x000fe40007810000 */
[----:B------:R-:W-:Y:S02]  /*2190*/  FSEL R87, R87, -INF , P6 ;  /* 0xff80000057577808 */ /* 0x000fe40003000000 */
[----:B------:R-:W-:Y:S02]  /*21a0*/  P2R R20, PR, RZ, 0x2 ;  /* 0x00000002ff147803 */ /* 0x000fe40000000000 */
[----:B------:R-:W-:Y:S02]  /*21b0*/  FMNMX.FTZ R11, R87, R4, !PT ;  /* 0x00000004570b7209 */ /* 0x000fe40007810000 */
[----:B------:R-:W-:-:S02]  /*21c0*/  ISETP.GT.AND P1, PT, R9, 0x59, PT ;  /* 0x000000590900780c */ /* 0x000fc40003f24270 */
[----:B------:R-:W-:Y:S01]  /*21d0*/  P2R R19, PR, RZ, 0x4 ;  /* 0x00000004ff137803 */ /* 0x000fe20000000000 */
[----:B------:R-:W0:Y:S01]  /*21e0*/  SHFL.BFLY PT, R4, R11, 0x2, 0x1f ;  /* 0x0c401f000b047f89 */ /* 0x000e2200000e0000 */
[----:B------:R-:W-:Y:S02]  /*21f0*/  ISETP.GT.AND P2, PT, R9, 0x58, PT ;  /* 0x000000580900780c */ /* 0x000fe40003f44270 */
[----:B------:R-:W-:Y:S02]  /*2200*/  FSEL R69, R69, -INF , P1 ;  /* 0xff80000045457808 */ /* 0x000fe40000800000 */
[----:B------:R-:W-:Y:S02]  /*2210*/  ISETP.NE.AND P1, PT, R20, RZ, PT ;  /* 0x000000ff1400720c */ /* 0x000fe40003f25270 */
[----:B------:R-:W-:Y:S02]  /*2220*/  FSEL R68, R68, -INF , P2 ;  /* 0xff80000044447808 */ /* 0x000fe40001000000 */
[----:B------:R-:W-:-:S02]  /*2230*/  ISETP.NE.AND P2, PT, R19, RZ, PT ;  /* 0x000000ff1300720c */ /* 0x000fc40003f45270 */
[----:B------:R-:W-:Y:S02]  /*2240*/  P2R R14, PR, RZ, 0x8 ;  /* 0x00000008ff0e7803 */ /* 0x000fe40000000000 */
[----:B------:R-:W-:Y:S02]  /*2250*/  P2R R21, PR, RZ, 0x1 ;  /* 0x00000001ff157803 */ /* 0x000fe40000000000 */
[----:B------:R-:W-:Y:S02]  /*2260*/  ISETP.GT.AND P0, PT, R9, 0x60, PT ;  /* 0x000000600900780c */ /* 0x000fe40003f04270 */
[----:B------:R-:W-:Y:S02]  /*2270*/  FSEL R76, R76, -INF , P1 ;  /* 0xff8000004c4c7808 */ /* 0x000fe40000800000 */
[----:B------:R-:W-:Y:S02]  /*2280*/  FSEL R72, R72, -INF , P0 ;  /* 0xff80000048487808 */ /* 0x000fe40000000000 */
[----:B------:R-:W-:-:S02]  /*2290*/  ISETP.NE.AND P0, PT, R21, RZ, PT ;  /* 0x000000ff1500720c */ /* 0x000fc40003f05270 */
[----:B------:R-:W-:Y:S02]  /*22a0*/  FSEL R77, R77, -INF , P2 ;  /* 0xff8000004d4d7808 */ /* 0x000fe40001000000 */
[----:B0-----:R-:W-:Y:S02]  /*22b0*/  FMNMX.FTZ R12, R11, R4, !PT ;  /* 0x000000040b0c7209 */ /* 0x001fe40007810000 */
[----:B------:R-:W-:Y:S02]  /*22c0*/  FSEL R73, R73, -INF , P0 ;  /* 0xff80000049497808 */ /* 0x000fe40000000000 */
[----:B------:R-:W-:Y:S01]  /*22d0*/  ISETP.NE.AND P0, PT, R10, RZ, PT ;  /* 0x000000ff0a00720c */ /* 0x000fe20003f05270 */
[----:B------:R-:W0:Y:S01]  /*22e0*/  SHFL.BFLY PT, R15, R12, 0x1, 0x1f ;  /* 0x0c201f000c0f7f89 */ /* 0x000e2200000e0000 */
[----:B------:R-:W-:Y:S02]  /*22f0*/  FSEL R81, R81, -INF , P4 ;  /* 0xff80000051517808 */ /* 0x000fe40002000000 */
[----:B------:R-:W-:-:S02]  /*2300*/  FSEL R89, R84, -INF , P5 ;  /* 0xff80000054597808 */ /* 0x000fc40002800000 */
[----:B------:R-:W-:Y:S02]  /*2310*/  FSEL R85, R85, -INF , P6 ;  /* 0xff80000055557808 */ /* 0x000fe40003000000 */
[----:B0-----:R-:W-:Y:S02]  /*2320*/  FMNMX.FTZ R4, R12, R15, !PT ;  /* 0x0000000f0c047209 */ /* 0x001fe40007810000 */
[----:B------:R-:W-:Y:S02]  /*2330*/  FMNMX.FTZ R15, R24, R25, !PT ;  /* 0x00000019180f7209 */ /* 0x000fe40007810000 */
[C---:B------:R-:W-:Y:S01]  /*2340*/  FSETP.NEU.FTZ.AND P3, PT, R4.reuse, -INF , PT ;  /* 0xff8000000400780b */ /* 0x040fe20003f7d000 */
[----:B------:R-:W-:Y:S01]  /*2350*/  FMUL.FTZ R88, R4, UR5 ;  /* 0x0000000504587c20 */ /* 0x000fe20008410000 */
[----:B------:R-:W-:-:S04]  /*2360*/  FMNMX.FTZ R12, R28, R15, !PT ;  /* 0x0000000f1c0c7209 */ /* 0x000fc80007810000 */
[----:B------:R-:W-:Y:S02]  /*2370*/  FMNMX.FTZ R15, R29, R12, !PT ;  /* 0x0000000c1d0f7209 */ /* 0x000fe40007810000 */
[----:B------:R-:W-:Y:S02]  /*2380*/  FSEL R88, R88, RZ, P3 ;  /* 0x000000ff58587208 */ /* 0x000fe40001800000 */
[----:B------:R-:W-:Y:S02]  /*2390*/  FMNMX.FTZ R20, R32, R15, !PT ;  /* 0x0000000f20147209 */ /* 0x000fe40007810000 */
[----:B------:R-:W-:Y:S01]  /*23a0*/  ISETP.NE.AND P3, PT, R14, RZ, PT ;  /* 0x000000ff0e00720c */ /* 0x000fe20003f65270 */
[--C-:B------:R-:W-:Y:S01]  /*23b0*/  FFMA.FTZ R9, R26, UR5, -R88.reuse ;  /* 0x000000051a097c23 */ /* 0x100fe20008010858 */
[----:B------:R-:W-:Y:S01]  /*23c0*/  FMNMX.FTZ R19, R33, R20, !PT ;  /* 0x0000001421137209 */ /* 0x000fe20007810000 */
[--C-:B------:R-:W-:Y:S01]  /*23d0*/  FFMA.FTZ R11, R30, UR5, -R88.reuse ;  /* 0x000000051e0b7c23 */ /* 0x100fe20008010858 */
[--C-:B------:R-:W-:Y:S01]  /*23e0*/  FFMA.FTZ R34, R34, UR5, -R88.reuse ;  /* 0x0000000522227c23 */ /* 0x100fe20008010858 */
[--C-:B------:R-:W-:Y:S01]  /*23f0*/  FFMA.FTZ R14, R27, UR5, -R88.reuse ;  /* 0x000000051b0e7c23 */ /* 0x100fe20008010858 */
[----:B------:R-:W-:Y:S01]  /*2400*/  FMNMX.FTZ R20, R36, R19, !PT ;  /* 0x0000001324147209 */ /* 0x000fe20007810000 */
[--C-:B------:R-:W-:Y:S01]  /*2410*/  FFMA.FTZ R27, R38, UR5, -R88.reuse ;  /* 0x00000005261b7c23 */ /* 0x100fe20008010858 */
[----:B------:R0:W-:Y:S01]  /*2420*/  MUFU.EX2 R12, R34 ;  /* 0x00000022000c7308 */ /* 0x0001e20000000800 */
[--C-:B------:R-:W-:Y:S01]  /*2430*/  FFMA.FTZ R21, R42, UR5, -R88.reuse ;  /* 0x000000052a157c23 */ /* 0x100fe20008010858 */
[----:B------:R-:W-:Y:S01]  /*2440*/  FMNMX.FTZ R19, R37, R20, !PT ;  /* 0x0000001425137209 */ /* 0x000fe20007810000 */
[--C-:B------:R-:W-:Y:S01]  /*2450*/  FFMA.FTZ R10, R31, UR5, -R88.reuse ;  /* 0x000000051f0a7c23 */ /* 0x100fe20008010858 */
[----:B------:R-:W-:Y:S01]  /*2460*/  FSEL R80, R80, -INF , P3 ;  /* 0xff80000050507808 */ /* 0x000fe20001800000 */
[--C-:B------:R-:W-:Y:S01]  /*2470*/  FFMA.FTZ R31, R46, UR5, -R88.reuse ;  /* 0x000000052e1f7c23 */ /* 0x100fe20008010858 */
[----:B------:R-:W-:Y:S01]  /*2480*/  FMNMX.FTZ R20, R40, R19, !PT ;  /* 0x0000001328147209 */ /* 0x000fe20007810000 */
[--C-:B------:R-:W-:Y:S01]  /*2490*/  FFMA.FTZ R54, R54, UR5, -R88.reuse ;  /* 0x0000000536367c23 */ /* 0x100fe20008010858 */
[--C-:B------:R-:W-:Y:S01]  /*24a0*/  FFMA.FTZ R15, R35, UR5, -R88.reuse ;  /* 0x00000005230f7c23 */ /* 0x100fe20008010858 */
[--C-:B------:R-:W-:Y:S01]  /*24b0*/  FFMA.FTZ R35, R51, UR5, -R88.reuse ;  /* 0x0000000533237c23 */ /* 0x100fe20008010858 */
[----:B------:R-:W-:Y:S01]  /*24c0*/  FMNMX.FTZ R19, R41, R20, !PT ;  /* 0x0000001429137209 */ /* 0x000fe20007810000 */
[--C-:B------:R-:W-:Y:S01]  /*24d0*/  FFMA.FTZ R51, R59, UR5, -R88.reuse ;  /* 0x000000053b337c23 */ /* 0x100fe20008010858 */
[--C-:B------:R-:W-:Y:S01]  /*24e0*/  FFMA.FTZ R59, R62, UR5, -R88.reuse ;  /* 0x000000053e3b7c23 */ /* 0x100fe20008010858 */
[--C-:B------:R-:W-:Y:S01]  /*24f0*/  FFMA.FTZ R58, R58, UR5, -R88.reuse ;  /* 0x000000053a3a7c23 */ /* 0x100fe20008010858 */
[----:B------:R-:W-:Y:S01]  /*2500*/  FMNMX.FTZ R26, R44, R19, !PT ;  /* 0x000000132c1a7209 */ /* 0x000fe20007810000 */
[----:B------:R-:W-:Y:S01]  /*2510*/  MUFU.EX2 R9, R9 ;  /* 0x0000000900097308 */ /* 0x000fe20000000800 */
[--C-:B------:R-:W-:Y:S01]  /*2520*/  FFMA.FTZ R43, R43, UR5, -R88.reuse ;  /* 0x000000052b2b7c23 */ /* 0x100fe20008010858 */
[--C-:B------:R-:W-:Y:S01]  /*2530*/  FFMA.FTZ R47, R47, UR5, -R88.reuse ;  /* 0x000000052f2f7c23 */ /* 0x100fe20008010858 */
[----:B------:R-:W-:Y:S01]  /*2540*/  FMNMX.FTZ R19, R45, R26, !PT ;  /* 0x0000001a2d137209 */ /* 0x000fe20007810000 */
[--C-:B------:R-:W-:Y:S01]  /*2550*/  FFMA.FTZ R39, R39, UR5, -R88.reuse ;  /* 0x0000000527277c23 */ /* 0x100fe20008010858 */
[--C-:B------:R-:W-:Y:S01]  /*2560*/  FFMA.FTZ R84, R63, UR5, -R88.reuse ;  /* 0x000000053f547c23 */ /* 0x100fe20008010858 */
[--C-:B------:R-:W-:Y:S01]  /*2570*/  FFMA.FTZ R63, R79, UR5, -R88.reuse ;  /* 0x000000054f3f7c23 */ /* 0x100fe20008010858 */
[----:B------:R-:W-:Y:S01]  /*2580*/  FMNMX.FTZ R26, R48, R19, !PT ;  /* 0x00000013301a7209 */ /* 0x000fe20007810000 */
[----:B------:R-:W1:Y:S01]  /*2590*/  MUFU.EX2 R14, R14 ;  /* 0x0000000e000e7308 */ /* 0x000e620000000800 */
[----:B------:R-:W-:-:S02]  /*25a0*/  FFMA.FTZ R50, R50, UR5, -R88 ;  /* 0x0000000532327c23 */ /* 0x000fc40008010858 */
[----:B------:R-:W-:-:S04]  /*25b0*/  FMNMX.FTZ R19, R49, R26, !PT ;  /* 0x0000001a31137209 */ /* 0x000fc80007810000 */
[----:B------:R-:W-:Y:S01]  /*25c0*/  FMNMX.FTZ R30, R52, R19, !PT ;  /* 0x00000013341e7209 */ /* 0x000fe20007810000 */
[----:B------:R-:W2:Y:S03]  /*25d0*/  MUFU.EX2 R11, R11 ;  /* 0x0000000b000b7308 */ /* 0x000ea60000000800 */
[----:B------:R-:W-:-:S04]  /*25e0*/  FMNMX.FTZ R19, R53, R30, !PT ;  /* 0x0000001e35137209 */ /* 0x000fc80007810000 */
[----:B------:R-:W-:Y:S01]  /*25f0*/  FMNMX.FTZ R30, R56, R19, !PT ;  /* 0x00000013381e7209 */ /* 0x000fe20007810000 */
[----:B------:R3:W-:Y:S03]  /*2600*/  MUFU.EX2 R26, R43 ;  /* 0x0000002b001a7308 */ /* 0x0007e60000000800 */
[----:B------:R-:W-:-:S04]  /*2610*/  FMNMX.FTZ R19, R57, R30, !PT ;  /* 0x0000001e39137209 */ /* 0x000fc80007810000 */
[----:B0-----:R-:W-:Y:S01]  /*2620*/  FMNMX.FTZ R34, R60, R19, !PT ;  /* 0x000000133c227209 */ /* 0x001fe20007810000 */
[----:B------:R0:W-:Y:S01]  /*2630*/  MUFU.EX2 R30, R47 ;  /* 0x0000002f001e7308 */ /* 0x0001e20000000800 */
[--C-:B---3--:R-:W-:Y:S01]  /*2640*/  FFMA.FTZ R43, R66, UR5, -R88.reuse ;  /* 0x00000005422b7c23 */ /* 0x108fe20008010858 */
[----:B------:R-:W-:Y:S01]  /*2650*/  FFMA.FTZ R66, R82, UR5, -R88 ;  /* 0x0000000552427c23 */ /* 0x000fe20008010858 */
[----:B------:R-:W-:-:S04]  /*2660*/  FMNMX.FTZ R19, R61, R34, !PT ;  /* 0x000000223d137209 */ /* 0x000fc80007810000 */
[----:B------:R-:W-:Y:S01]  /*2670*/  FMNMX.FTZ R38, R64, R19, !PT ;  /* 0x0000001340267209 */ /* 0x000fe20007810000 */
[----:B------:R-:W-:Y:S01]  /*2680*/  MUFU.EX2 R10, R10 ;  /* 0x0000000a000a7308 */ /* 0x000fe20000000800 */
[--C-:B0-----:R-:W-:Y:S01]  /*2690*/  FFMA.FTZ R47, R71, UR5, -R88.reuse ;  /* 0x00000005472f7c23 */ /* 0x101fe20008010858 */
[----:B------:R-:W-:Y:S01]  /*26a0*/  FFMA.FTZ R71, R83, UR5, -R88 ;  /* 0x0000000553477c23 */ /* 0x000fe20008010858 */
[----:B------:R-:W-:-:S04]  /*26b0*/  FMNMX.FTZ R19, R65, R38, !PT ;  /* 0x0000002641137209 */ /* 0x000fc80007810000 */
[----:B------:R-:W-:Y:S01]  /*26c0*/  FMNMX.FTZ R38, R68, R19, !PT ;  /* 0x0000001344267209 */ /* 0x000fe20007810000 */
[----:B------:R0:W-:Y:S03]  /*26d0*/  MUFU.EX2 R20, R39 ;  /* 0x0000002700147308 */ /* 0x0001e60000000800 */
[----:B------:R-:W-:-:S04]  /*26e0*/  FMNMX.FTZ R19, R69, R38, !PT ;  /* 0x0000002645137209 */ /* 0x000fc80007810000 */
[----:B------:R-:W-:Y:S01]  /*26f0*/  FMNMX.FTZ R42, R72, R19, !PT ;  /* 0x00000013482a7209 */ /* 0x000fe20007810000 */
[----:B------:R-:W-:Y:S01]  /*2700*/  MUFU.EX2 R38, R54 ;  /* 0x0000003600267308 */ /* 0x000fe20000000800 */
[--C-:B0-----:R-:W-:Y:S01]  /*2710*/  FFMA.FTZ R39, R55, UR5, -R88.reuse ;  /* 0x0000000537277c23 */ /* 0x101fe20008010858 */
[----:B------:R-:W-:Y:S01]  /*2720*/  FFMA.FTZ R55, R75, UR5, -R88 ;  /* 0x000000054b377c23 */ /* 0x000fe20008010858 */
[----:B------:R-:W-:-:S04]  /*2730*/  FMNMX.FTZ R19, R73, R42, !PT ;  /* 0x0000002a49137209 */ /* 0x000fc80007810000 */
[----:B------:R-:W-:Y:S01]  /*2740*/  FMNMX.FTZ R42, R76, R19, !PT ;  /* 0x000000134c2a7209 */ /* 0x000fe20007810000 */
[----:B------:R-:W-:Y:S03]  /*2750*/  MUFU.EX2 R15, R15 ;  /* 0x0000000f000f7308 */ /* 0x000fe60000000800 */
[----:B------:R-:W-:-:S04]  /*2760*/  FMNMX.FTZ R19, R77, R42, !PT ;  /* 0x0000002a4d137209 */ /* 0x000fc80007810000 */
[----:B------:R-:W-:Y:S01]  /*2770*/  FMNMX.FTZ R46, R80, R19, !PT ;  /* 0x00000013502e7209 */ /* 0x000fe20007810000 */
[----:B------:R0:W-:Y:S03]  /*2780*/  MUFU.EX2 R42, R58 ;  /* 0x0000003a002a7308 */ /* 0x0001e60000000800 */
[----:B------:R-:W-:-:S04]  /*2790*/  FMNMX.FTZ R46, R81, R46, !PT ;  /* 0x0000002e512e7209 */ /* 0x000fc80007810000 */
[----:B------:R-:W-:Y:S01]  /*27a0*/  FMNMX.FTZ R46, R89, R46, !PT ;  /* 0x0000002e592e7209 */ /* 0x000fe20007810000 */
[----:B------:R-:W-:Y:S01]  /*27b0*/  MUFU.EX2 R27, R27 ;  /* 0x0000001b001b7308 */ /* 0x000fe20000000800 */
[--C-:B0-----:R-:W-:Y:S02]  /*27c0*/  FFMA.FTZ R58, R78, UR5, -R88.reuse ;  /* 0x000000054e3a7c23 */ /* 0x101fe40008010858 */
[----:B------:R-:W-:Y:S01]  /*27d0*/  FMNMX.FTZ R19, R85, R46, !PT ;  /* 0x0000002e55137209 */ /* 0x000fe20007810000 */
[----:B------:R-:W-:-:S04]  /*27e0*/  FFMA.FTZ R46, R70, UR5, -R88 ;  /* 0x00000005462e7c23 */ /* 0x000fc80008010858 */
[----:B------:R-:W0:Y:S01]  /*27f0*/  SHFL.BFLY PT, R54, R19, 0x2, 0x1f ;  /* 0x0c401f0013367f89 */ /* 0x000e2200000e0000 */
[----:B------:R-:W-:Y:S08]  /*2800*/  MUFU.EX2 R21, R21 ;  /* 0x0000001500157308 */ /* 0x000ff00000000800 */
[----:B------:R-:W-:Y:S08]  /*2810*/  MUFU.EX2 R31, R31 ;  /* 0x0000001f001f7308 */ /* 0x000ff00000000800 */
[----:B------:R3:W-:Y:S01]  /*2820*/  MUFU.EX2 R34, R50 ;  /* 0x0000003200227308 */ /* 0x0007e20000000800 */
[----:B0-----:R-:W-:Y:S01]  /*2830*/  FMNMX.FTZ R62, R19, R54, !PT ;  /* 0x00000036133e7209 */ /* 0x001fe20007810000 */
[----:B------:R-:W-:-:S06]  /*2840*/  FFMA.FTZ R54, R74, UR5, -R88 ;  /* 0x000000054a367c23 */ /* 0x000fcc0008010858 */
[----:B------:R-:W-:Y:S01]  /*2850*/  MUFU.EX2 R35, R35 ;  /* 0x0000002300237308 */ /* 0x000fe20000000800 */
[--C-:B---3--:R-:W-:Y:S01]  /*2860*/  FFMA.FTZ R50, R67, UR5, -R88.reuse ;  /* 0x0000000543327c23 */ /* 0x108fe20008010858 */
[--C-:B------:R-:W-:Y:S01]  /*2870*/  FFMA.FTZ R67, R87, UR5, -R88.reuse ;  /* 0x0000000557437c23 */ /* 0x100fe20008010858 */
[----:B------:R-:W0:Y:S05]  /*2880*/  SHFL.BFLY PT, R19, R62, 0x1, 0x1f ;  /* 0x0c201f003e137f89 */ /* 0x000e2a00000e0000 */
[----:B------:R-:W-:Y:S08]  /*2890*/  MUFU.EX2 R39, R39 ;  /* 0x0000002700277308 */ /* 0x000ff00000000800 */
[----:B------:R-:W-:Y:S08]  /*28a0*/  MUFU.EX2 R51, R51 ;  /* 0x0000003300337308 */ /* 0x000ff00000000800 */
[----:B------:R-:W-:Y:S01]  /*28b0*/  MUFU.EX2 R59, R59 ;  /* 0x0000003b003b7308 */ /* 0x000fe20000000800 */
[----:B0-----:R-:W-:Y:S01]  /*28c0*/  FMNMX.FTZ R19, R62, R19, !PT ;  /* 0x000000133e137209 */ /* 0x001fe20007810000 */
[----:B------:R-:W-:Y:S01]  /*28d0*/  FFMA.FTZ R62, R86, UR5, -R88 ;  /* 0x00000005563e7c23 */ /* 0x000fe20008010858 */
[----:B------:R-:W-:-:S02]  /*28e0*/  IMAD.MOV.U32 R88, RZ, RZ, R135 ;  /* 0x000000ffff587224 */ /* 0x000fc400078e0087 */
[C---:B------:R-:W-:Y:S01]  /*28f0*/  FSETP.NEU.FTZ.AND P1, PT, R19.reuse, -INF , PT ;  /* 0xff8000001300780b */ /* 0x040fe20003f3d000 */
[----:B------:R-:W-:Y:S02]  /*2900*/  FMUL.FTZ R78, R19, UR5 ;  /* 0x00000005134e7c20 */ /* 0x000fe40008410000 */
[----:B------:R-:W-:Y:S03]  /*2910*/  MUFU.EX2 R84, R84 ;  /* 0x0000005400547308 */ /* 0x000fe60000000800 */
[----:B------:R-:W-:Y:S02]  /*2920*/  FSEL R78, R78, RZ, P1 ;  /* 0x000000ff4e4e7208 */ /* 0x000fe40000800000 */
[----:B------:R-:W-:-:S03]  /*2930*/  LOP3.LUT P1, RZ, R7, 0x2, RZ, 0xc0, !PT ;  /* 0x0000000207ff7812 */ /* 0x000fc6000782c0ff */
[----:B------:R-:W-:Y:S01]  /*2940*/  MUFU.EX2 R43, R43 ;  /* 0x0000002b002b7308 */ /* 0x000fe20000000800 */
[--C-:B------:R-:W-:Y:S01]  /*2950*/  FFMA.FTZ R29, R29, UR5, -R78.reuse ;  /* 0x000000051d1d7c23 */ /* 0x100fe2000801084e */
[--C-:B------:R-:W-:Y:S01]  /*2960*/  FFMA.FTZ R25, R25, UR5, -R78.reuse ;  /* 0x0000000519197c23 */ /* 0x100fe2000801084e */
[--C-:B------:R-:W-:Y:S01]  /*2970*/  FFMA.FTZ R70, R24, UR5, -R78.reuse ;  /* 0x0000000518467c23 */ /* 0x100fe2000801084e */
[--C-:B------:R-:W-:Y:S01]  /*2980*/  FFMA.FTZ R28, R28, UR5, -R78.reuse ;  /* 0x000000051c1c7c23 */ /* 0x100fe2000801084e */
[--C-:B------:R-:W-:Y:S01]  /*2990*/  FFMA.FTZ R24, R32, UR5, -R78.reuse ;  /* 0x0000000520187c23 */ /* 0x100fe2000801084e */
[--C-:B------:R-:W-:Y:S01]  /*29a0*/  FFMA.FTZ R75, R33, UR5, -R78.reuse ;  /* 0x00000005214b7c23 */ /* 0x100fe2000801084e */
[--C-:B------:R-:W-:Y:S01]  /*29b0*/  FFMA.FTZ R74, R36, UR5, -R78.reuse ;  /* 0x00000005244a7c23 */ /* 0x100fe2000801084e */
[----:B------:R0:W-:Y:S01]  /*29c0*/  MUFU.EX2 R86, R29 ;  /* 0x0000001d00567308 */ /* 0x0001e20000000800 */
[--C-:B------:R-:W-:Y:S01]  /*29d0*/  FFMA.FTZ R79, R37, UR5, -R78.reuse ;  /* 0x00000005254f7c23 */ /* 0x100fe2000801084e */
[--C-:B------:R-:W-:Y:S01]  /*29e0*/  FFMA.FTZ R32, R48, UR5, -R78.reuse ;  /* 0x0000000530207c23 */ /* 0x100fe2000801084e */
[--C-:B------:R-:W-:Y:S01]  /*29f0*/  FFMA.FTZ R41, R41, UR5, -R78.reuse ;  /* 0x0000000529297c23 */ /* 0x100fe2000801084e */
[--C-:B------:R-:W-:Y:S01]  /*2a00*/  FFMA.FTZ R37, R44, UR5, -R78.reuse ;  /* 0x000000052c257c23 */ /* 0x100fe2000801084e */
[--C-:B------:R-:W-:Y:S01]  /*2a10*/  FFMA.FTZ R33, R49, UR5, -R78.reuse ;  /* 0x0000000531217c23 */ /* 0x100fe2000801084e */
[--C-:B------:R-:W-:Y:S01]  /*2a20*/  FFMA.FTZ R36, R52, UR5, -R78.reuse ;  /* 0x0000000534247c23 */ /* 0x100fe2000801084e */
[----:B------:R-:W-:Y:S01]  /*2a30*/  FFMA.FTZ R53, R53, UR5, -R78 ;  /* 0x0000000535357c23 */ /* 0x000fe2000801084e */
[----:B------:R3:W-:Y:S01]  /*2a40*/  MUFU.EX2 R82, R70 ;  /* 0x0000004600527308 */ /* 0x0007e20000000800 */
[----:B0-----:R-:W-:Y:S01]  /*2a50*/  SHF.R.S32.HI R29, RZ, 0x4, R8 ;  /* 0x00000004ff1d7819 */ /* 0x001fe20000011408 */
[--C-:B------:R-:W-:Y:S01]  /*2a60*/  FFMA.FTZ R61, R61, UR5, -R78.reuse ;  /* 0x000000053d3d7c23 */ /* 0x100fe2000801084e */
[----:B------:R-:W-:Y:S01]  /*2a70*/  SHF.L.U32 R8, R7, 0x6, RZ ;  /* 0x0000000607087819 */ /* 0x000fe200000006ff */
[--C-:B------:R-:W-:Y:S01]  /*2a80*/  FFMA.FTZ R7, R57, UR5, -R78.reuse ;  /* 0x0000000539077c23 */ /* 0x100fe2000801084e */
[--C-:B------:R-:W-:Y:S01]  /*2a90*/  FFMA.FTZ R44, R64, UR5, -R78.reuse ;  /* 0x00000005402c7c23 */ /* 0x100fe2000801084e */
[----:B------:R-:W-:Y:S01]  /*2aa0*/  IMAD.SHL.U32 R29, R29, 0x8, RZ ;  /* 0x000000081d1d7824 */ /* 0x000fe200078e00ff */
[----:B------:R-:W-:Y:S01]  /*2ab0*/  LOP3.LUT R8, R8, 0x1c0, RZ, 0xc0, !PT ;  /* 0x000001c008087812 */ /* 0x000fe200078ec0ff */
[----:B------:R-:W0:Y:S01]  /*2ac0*/  MUFU.EX2 R25, R25 ;  /* 0x0000001900197308 */ /* 0x000e220000000800 */
[--C-:B---3--:R-:W-:Y:S01]  /*2ad0*/  FFMA.FTZ R70, R45, UR5, -R78.reuse ;  /* 0x000000052d467c23 */ /* 0x108fe2000801084e */
[----:B------:R-:W-:Y:S01]  /*2ae0*/  FFMA.FTZ R65, R65, UR5, -R78 ;  /* 0x0000000541417c23 */ /* 0x000fe2000801084e */
[----:B------:R-:W-:Y:S01]  /*2af0*/  SHF.R.U32.HI R45, RZ, 0x3, R8 ;  /* 0x00000003ff2d7819 */ /* 0x000fe20000011608 */
[--C-:B------:R-:W-:Y:S01]  /*2b00*/  FFMA.FTZ R68, R68, UR5, -R78.reuse ;  /* 0x0000000544447c23 */ /* 0x100fe2000801084e */
[--C-:B------:R-:W-:Y:S01]  /*2b10*/  FFMA.FTZ R69, R69, UR5, -R78.reuse ;  /* 0x0000000545457c23 */ /* 0x100fe2000801084e */
[--C-:B------:R-:W-:Y:S01]  /*2b20*/  FFMA.FTZ R72, R72, UR5, -R78.reuse ;  /* 0x0000000548487c23 */ /* 0x100fe2000801084e */
[--C-:B------:R-:W-:Y:S01]  /*2b30*/  FFMA.FTZ R73, R73, UR5, -R78.reuse ;  /* 0x0000000549497c23 */ /* 0x100fe2000801084e */
[----:B------:R3:W4:Y:S01]  /*2b40*/  MUFU.EX2 R83, R28 ;  /* 0x0000001c00537308 */ /* 0x0007220000000800 */
[--C-:B------:R-:W-:Y:S01]  /*2b50*/  FFMA.FTZ R76, R76, UR5, -R78.reuse ;  /* 0x000000054c4c7c23 */ /* 0x100fe2000801084e */
[--C-:B------:R-:W-:Y:S01]  /*2b60*/  FFMA.FTZ R77, R77, UR5, -R78.reuse ;  /* 0x000000054d4d7c23 */ /* 0x100fe2000801084e */
[--C-:B------:R-:W-:Y:S01]  /*2b70*/  FFMA.FTZ R80, R80, UR5, -R78.reuse ;  /* 0x0000000550507c23 */ /* 0x100fe2000801084e */
[--C-:B------:R-:W-:Y:S01]  /*2b80*/  FFMA.FTZ R81, R81, UR5, -R78.reuse ;  /* 0x0000000551517c23 */ /* 0x100fe2000801084e */
[----:B------:R-:W-:-:S03]  /*2b90*/  FFMA.FTZ R89, R89, UR5, -R78 ;  /* 0x0000000559597c23 */ /* 0x000fc6000801084e */
[----:B------:R-:W5:Y:S01]  /*2ba0*/  MUFU.EX2 R24, R24 ;  /* 0x0000001800187308 */ /* 0x000f620000000800 */
[--C-:B---3--:R-:W-:Y:S01]  /*2bb0*/  FFMA.FTZ R28, R40, UR5, -R78.reuse ;  /* 0x00000005281c7c23 */ /* 0x108fe2000801084e */
[----:B------:R-:W-:Y:S01]  /*2bc0*/  LOP3.LUT R40, R8, 0x8, R29, 0xf8, !PT ;  /* 0x0000000808287812 */ /* 0x000fe200078ef81d */
[----:B------:R-:W-:Y:S02]  /*2bd0*/  IMAD.SHL.U32 R8, R6, 0x40, RZ ;  /* 0x0000004006087824 */ /* 0x000fe400078e00ff */
[----:B------:R-:W-:Y:S01]  /*2be0*/  FFMA.FTZ R6, R56, UR5, -R78 ;  /* 0x0000000538067c23 */ /* 0x000fe2000801084e */
[----:B------:R-:W-:Y:S01]  /*2bf0*/  IMAD.SHL.U32 R29, R18, 0x20, RZ ;  /* 0x00000020121d7824 */ /* 0x000fe200078e00ff */
[----:B------:R-:W-:Y:S02]  /*2c00*/  LOP3.LUT R40, R40, R45, RZ, 0x3c, !PT ;  /* 0x0000002d28287212 */ /* 0x000fe400078e3cff */
[----:B------:R-:W-:Y:S01]  /*2c10*/  LOP3.LUT R18, R8, 0x7ffffe00, RZ, 0xc0, !PT ;  /* 0x7ffffe0008127812 */ /* 0x000fe200078ec0ff */
[----:B-1----:R-:W-:Y:S01]  /*2c20*/  FADD.FTZ R8, R9, R14 ;  /* 0x0000000e09087221 */ /* 0x002fe20000010000 */
[----:B------:R-:W-:Y:S01]  /*2c30*/  LOP3.LUT R29, R29, 0x7ffffc00, RZ, 0xc0, !PT ;  /* 0x7ffffc001d1d7812 */ /* 0x000fe200078ec0ff */
[----:B------:R-:W1:Y:S01]  /*2c40*/  MUFU.EX2 R75, R75 ;  /* 0x0000004b004b7308 */ /* 0x000e620000000800 */
[----:B------:R-:W-:-:S02]  /*2c50*/  F2FP.F16.F32.PACK_AB R9, R14, R9 ;  /* 0x000000090e09723e */ /* 0x000fc400000000ff */
[----:B------:R-:W-:Y:S01]  /*2c60*/  IADD3 R18, R40, R18, R29 ;  /* 0x0000001228127210 */ /* 0x000fe20007ffe01d */
[----:B--2---:R-:W-:Y:S01]  /*2c70*/  FADD.FTZ R29, R11, R8 ;  /* 0x000000080b1d7221 */ /* 0x004fe20000010000 */
[----:B0-----:R-:W-:Y:S01]  /*2c80*/  FADD.FTZ R8, R82, R25 ;  /* 0x0000001952087221 */ /* 0x001fe20000010000 */
[----:B------:R-:W-:Y:S01]  /*2c90*/  F2FP.F16.F32.PACK_AB R11, R10, R11 ;  /* 0x0000000b0a0b723e */ /* 0x000fe200000000ff */
[----:B------:R-:W-:Y:S01]  /*2ca0*/  FFMA.FTZ R40, R60, UR5, -R78 ;  /* 0x000000053c287c23 */ /* 0x000fe2000801084e */
[----:B------:R-:W-:Y:S01]  /*2cb0*/  FADD.FTZ R45, R10, R29 ;  /* 0x0000001d0a2d7221 */ /* 0x000fe20000010000 */
[----:B------:R-:W0:Y:S01]  /*2cc0*/  MUFU.EX2 R74, R74 ;  /* 0x0000004a004a7308 */ /* 0x000e220000000800 */
[----:B----4-:R-:W-:Y:S01]  /*2cd0*/  FADD.FTZ R29, R83, R8 ;  /* 0x00000008531d7221 */ /* 0x010fe20000010000 */
[----:B------:R-:W-:Y:S01]  /*2ce0*/  F2FP.F16.F32.PACK_AB R8, R25, R82 ;  /* 0x000000521908723e */ /* 0x000fe200000000ff */
[----:B------:R-:W-:Y:S01]  /*2cf0*/  FADD.FTZ R14, R12, R45 ;  /* 0x0000002d0c0e7221 */ /* 0x000fe20000010000 */
[C---:B------:R-:W-:Y:S01]  /*2d00*/  F2FP.F16.F32.PACK_AB R10, R86.reuse, R83 ;  /* 0x00000053560a723e */ /* 0x040fe200000000ff */
[----:B------:R-:W-:Y:S01]  /*2d10*/  FADD.FTZ R29, R86, R29 ;  /* 0x0000001d561d7221 */ /* 0x000fe20000010000 */
[----:B------:R-:W-:Y:S01]  /*2d20*/  LEA R18, R18, UR41, 0x1 ;  /* 0x0000002912127c11 */ /* 0x000fe2000f8e08ff */
[----:B------:R-:W-:Y:S01]  /*2d30*/  FADD.FTZ R48, R15, R14 ;  /* 0x0000000e0f307221 */ /* 0x000fe20000010000 */
[----:B------:R-:W2:Y:S01]  /*2d40*/  MUFU.EX2 R79, R79 ;  /* 0x0000004f004f7308 */ /* 0x000ea20000000800 */
[----:B-----5:R-:W-:Y:S01]  /*2d50*/  FADD.FTZ R14, R24, R29 ;  /* 0x0000001d180e7221 */ /* 0x020fe20000010000 */
[----:B------:R-:W-:Y:S01]  /*2d60*/  FFMA.FTZ R78, R85, UR5, -R78 ;  /* 0x00000005554e7c23 */ /* 0x000fe2000801084e */
[----:B------:R-:W-:Y:S01]  /*2d70*/  FADD.FTZ R29, R27, R48 ;  /* 0x000000301b1d7221 */ /* 0x000fe20000010000 */
[----:B------:R3:W-:Y:S01]  /*2d80*/  STSM.16.M88.4 [R18+0x21800], R8 ;  /* 0x0218000812007844 */ /* 0x0007e20000000200 */
[----:B-1----:R-:W-:Y:S01]  /*2d90*/  FADD.FTZ R25, R75, R14 ;  /* 0x0000000e4b197221 */ /* 0x002fe20000010000 */
[C---:B------:R-:W-:Y:S01]  /*2da0*/  F2FP.F16.F32.PACK_AB R27, R20.reuse, R27 ;  /* 0x0000001b141b723e */ /* 0x040fe200000000ff */
[----:B------:R-:W-:Y:S01]  /*2db0*/  FADD.FTZ R48, R20, R29 ;  /* 0x0000001d14307221 */ /* 0x000fe20000010000 */
[----:B------:R-:W1:Y:S01]  /*2dc0*/  MUFU.EX2 R28, R28 ;  /* 0x0000001c001c7308 */ /* 0x000e620000000800 */
[----:B0-----:R-:W-:Y:S01]  /*2dd0*/  FADD.FTZ R14, R74, R25 ;  /* 0x000000194a0e7221 */ /* 0x001fe20000010000 */
[----:B------:R-:W-:-:S02]  /*2de0*/  VIADD R20, R18, 0x21800 ;  /* 0x0002180012147836 */ /* 0x000fc40000000000 */
[----:B------:R-:W-:Y:S01]  /*2df0*/  FADD.FTZ R25, R21, R48 ;  /* 0x0000003015197221 */ /* 0x000fe20000010000 */
[----:B------:R-:W-:-:S03]  /*2e00*/  F2FP.F16.F32.PACK_AB R24, R75, R24 ;  /* 0x000000184b18723e */ /* 0x000fc600000000ff */
[----:B------:R-:W0:Y:S01]  /*2e10*/  MUFU.EX2 R41, R41 ;  /* 0x0000002900297308 */ /* 0x000e220000000800 */
[----:B--2---:R-:W-:Y:S01]  /*2e20*/  FADD.FTZ R29, R79, R14 ;  /* 0x0000000e4f1d7221 */ /* 0x004fe20000010000 */
[----:B------:R-:W-:Y:S01]  /*2e30*/  FADD.FTZ R14, R26, R25 ;  /* 0x000000191a0e7221 */ /* 0x000fe20000010000 */
[----:B------:R-:W-:-:S03]  /*2e40*/  F2FP.F16.F32.PACK_AB R25, R15, R12 ;  /* 0x0000000c0f19723e */ /* 0x000fc600000000ff */
[----:B------:R-:W-:Y:S01]  /*2e50*/  FADD.FTZ R15, R31, R14 ;  /* 0x0000000e1f0f7221 */ /* 0x000fe20000010000 */
[----:B------:R-:W-:Y:S01]  /*2e60*/  F2FP.F16.F32.PACK_AB R31, R30, R31 ;  /* 0x0000001f1e1f723e */ /* 0x000fe200000000ff */
[----:B------:R-:W2:Y:S01]  /*2e70*/  MUFU.EX2 R37, R37 ;  /* 0x0000002500257308 */ /* 0x000ea20000000800 */
[----:B-1----:R-:W-:Y:S01]  /*2e80*/  FADD.FTZ R12, R28, R29 ;  /* 0x0000001d1c0c7221 */ /* 0x002fe20000010000 */
[----:B------:R-:W-:Y:S01]  /*2e90*/  FADD.FTZ R15, R30, R15 ;  /* 0x0000000f1e0f7221 */ /* 0x000fe20000010000 */
[----:B------:R-:W-:Y:S02]  /*2ea0*/  F2FP.F16.F32.PACK_AB R29, R26, R21 ;  /* 0x000000151a1d723e */ /* 0x000fe400000000ff */
[----:B------:R-:W-:Y:S01]  /*2eb0*/  F2FP.F16.F32.PACK_AB R26, R79, R74 ;  /* 0x0000004a4f1a723e */ /* 0x000fe200000000ff */
[----:B---3--:R-:W-:Y:S01]  /*2ec0*/  FADD.FTZ R8, R34, R15 ;  /* 0x0000000f22087221 */ /* 0x008fe20000010000 */
[----:B------:R-:W-:Y:S01]  /*2ed0*/  SEL R15, R5, 0xffffffe0, !P1 ;  /* 0xffffffe0050f7807 */ /* 0x000fe20004800000 */
[----:B------:R-:W1:Y:S01]  /*2ee0*/  MUFU.EX2 R70, R70 ;  /* 0x0000004600467308 */ /* 0x000e620000000800 */
[----:B0-----:R-:W-:Y:S01]  /*2ef0*/  FADD.FTZ R12, R41, R12 ;  /* 0x0000000c290c7221 */ /* 0x001fe20000010000 */
[----:B------:R-:W-:Y:S01]  /*2f00*/  FADD.FTZ R11, R35, R8 ;  /* 0x00000008230b7221 */ /* 0x000fe20000010000 */
[----:B------:R-:W-:Y:S01]  /*2f10*/  F2FP.F16.F32.PACK_AB R28, R41, R28 ;  /* 0x0000001c291c723e */ /* 0x000fe200000000ff */
[----:B------:R-:W-:Y:S01]  /*2f20*/  IMAD.IADD R15, R20, 0x1, R15 ;  /* 0x00000001140f7824 */ /* 0x000fe200078e020f */
[----:B------:R-:W-:Y:S01]  /*2f30*/  ISETP.LE.AND P1, PT, R16, UR33, PT ;  /* 0x0000002110007c0c */ /* 0x000fe2000bf23270 */
[----:B------:R-:W-:-:S02]  /*2f40*/  FADD.FTZ R10, R38, R11 ;  /* 0x0000000b260a7221 */ /* 0x000fc40000010000 */
[----:B------:R-:W0:Y:S01]  /*2f50*/  MUFU.EX2 R32, R32 ;  /* 0x0000002000207308 */ /* 0x000e220000000800 */
[----:B--2---:R-:W-:Y:S01]  /*2f60*/  FADD.FTZ R9, R37, R12 ;  /* 0x0000000c25097221 */ /* 0x004fe20000010000 */
[----:B------:R2:W-:Y:S06]  /*2f70*/  STSM.16.M88.4 [R15], R24 ;  /* 0x000000180f007844 */ /* 0x0005ec0000000200 */
[----:B------:R-:W3:Y:S01]  /*2f80*/  MUFU.EX2 R33, R33 ;  /* 0x0000002100217308 */ /* 0x000ee20000000800 */
[C---:B-1----:R-:W-:Y:S01]  /*2f90*/  FADD.FTZ R9, R70.reuse, R9 ;  /* 0x0000000946097221 */ /* 0x042fe20000010000 */
[----:B------:R-:W-:-:S02]  /*2fa0*/  F2FP.F16.F32.PACK_AB R30, R70, R37 ;  /* 0x00000025461e723e */ /* 0x000fc400000000ff */
[----:B------:R-:W-:-:S04]  /*2fb0*/  LEA R37, R13, R18, 0x1 ;  /* 0x000000120d257211 */ /* 0x000fc800078e08ff */
[----:B------:R-:W1:Y:S01]  /*2fc0*/  MUFU.EX2 R36, R36 ;  /* 0x0000002400247308 */ /* 0x000e620000000800 */
[----:B0-----:R-:W-:Y:S01]  /*2fd0*/  FADD.FTZ R8, R32, R9 ;  /* 0x0000000920087221 */ /* 0x001fe20000010000 */
[----:B------:R-:W-:Y:S01]  /*2fe0*/  FADD.FTZ R9, R39, R10 ;  /* 0x0000000a27097221 */ /* 0x000fe20000010000 */
[----:B--2---:R-:W-:Y:S01]  /*2ff0*/  F2FP.F16.F32.PACK_AB R25, R51, R42 ;  /* 0x0000002a3319723e */ /* 0x004fe200000000ff */
[----:B------:R-:W-:Y:S01]  /*3000*/  STSM.16.M88.4 [R37+0x21800], R28 ;  /* 0x0218001c25007844 */ /* 0x000fe20000000200 */
[----:B------:R-:W-:Y:S01]  /*3010*/  F2FP.F16.F32.PACK_AB R27, R84, R59 ;  /* 0x0000003b541b723e */ /* 0x000fe200000000ff */
[----:B------:R-:W-:Y:S01]  /*3020*/  FADD.FTZ R10, R42, R9 ;  /* 0x000000092a0a7221 */ /* 0x000fe20000010000 */
[----:B------:R-:W-:Y:S01]  /*3030*/  F2FP.F16.F32.PACK_AB R9, R35, R34 ;  /* 0x000000222309723e */ /* 0x000fe200000000ff */
[----:B------:R-:W0:Y:S01]  /*3040*/  MUFU.EX2 R23, R53 ;  /* 0x0000003500177308 */ /* 0x000e220000000800 */
[----:B---3--:R-:W-:Y:S01]  /*3050*/  FADD.FTZ R5, R33, R8 ;  /* 0x0000000821057221 */ /* 0x008fe20000010000 */
[----:B------:R-:W-:-:S04]  /*3060*/  FADD.FTZ R10, R51, R10 ;  /* 0x0000000a330a7221 */ /* 0x000fc80000010000 */
[----:B------:R-:W-:Y:S02]  /*3070*/  FADD.FTZ R11, R59, R10 ;  /* 0x0000000a3b0b7221 */ /* 0x000fe40000010000 */
[----:B------:R-:W2:Y:S01]  /*3080*/  MUFU.EX2 R6, R6 ;  /* 0x0000000600067308 */ /* 0x000ea20000000800 */
[----:B-1----:R-:W-:Y:S01]  /*3090*/  FADD.FTZ R8, R36, R5 ;  /* 0x0000000524087221 */ /* 0x002fe20000010000 */
[----:B------:R-:W-:Y:S01]  /*30a0*/  FADD.FTZ R10, R84, R11 ;  /* 0x0000000b540a7221 */ /* 0x000fe20000010000 */
[----:B------:R-:W-:-:S03]  /*30b0*/  F2FP.F16.F32.PACK_AB R11, R39, R38 ;  /* 0x00000026270b723e */ /* 0x000fc600000000ff */
[----:B------:R-:W-:Y:S02]  /*30c0*/  FADD.FTZ R21, R43, R10 ;  /* 0x0000000a2b157221 */ /* 0x000fe40000010000 */
[----:B------:R-:W1:Y:S01]  /*30d0*/  MUFU.EX2 R7, R7 ;  /* 0x0000000700077308 */ /* 0x000e620000000800 */
[C---:B0-----:R-:W-:Y:S01]  /*30e0*/  FADD.FTZ R5, R23.reuse, R8 ;  /* 0x0000000817057221 */ /* 0x041fe20000010000 */
[----:B------:R-:W-:-:S06]  /*30f0*/  F2FP.F16.F32.PACK_AB R10, R23, R36 ;  /* 0x00000024170a723e */ /* 0x000fcc00000000ff */
[----:B------:R-:W0:Y:S01]  /*3100*/  MUFU.EX2 R40, R40 ;  /* 0x0000002800287308 */ /* 0x000e220000000800 */
[----:B--2---:R-:W-:-:S07]  /*3110*/  FADD.FTZ R8, R6, R5 ;  /* 0x0000000506087221 */ /* 0x004fce0000010000 */
[----:B------:R-:W2:Y:S01]  /*3120*/  MUFU.EX2 R50, R50 ;  /* 0x0000003200327308 */ /* 0x000ea20000000800 */
[C---:B-1----:R-:W-:Y:S01]  /*3130*/  FADD.FTZ R5, R7.reuse, R8 ;  /* 0x0000000807057221 */ /* 0x042fe20000010000 */
[----:B------:R-:W-:-:S06]  /*3140*/  F2FP.F16.F32.PACK_AB R24, R7, R6 ;  /* 0x000000060718723e */ /* 0x000fcc00000000ff */
[----:B------:R-:W1:Y:S01]  /*3150*/  MUFU.EX2 R61, R61 ;  /* 0x0000003d003d7308 */ /* 0x000e620000000800 */
[----:B0-----:R-:W-:-:S07]  /*3160*/  FADD.FTZ R8, R40, R5 ;  /* 0x0000000528087221 */ /* 0x001fce0000010000 */
[----:B------:R-:W0:Y:S01]  /*3170*/  MUFU.EX2 R46, R46 ;  /* 0x0000002e002e7308 */ /* 0x000e220000000800 */
[C---:B--2---:R-:W-:Y:S01]  /*3180*/  FADD.FTZ R21, R50.reuse, R21 ;  /* 0x0000001532157221 */ /* 0x044fe20000010000 */
[----:B------:R-:W-:-:S06]  /*3190*/  F2FP.F16.F32.PACK_AB R45, R50, R43 ;  /* 0x0000002b322d723e */ /* 0x000fcc00000000ff */
[----:B------:R-:W2:Y:S01]  /*31a0*/  MUFU.EX2 R44, R44 ;  /* 0x0000002c002c7308 */ /* 0x000ea20000000800 */
[----:B-1----:R-:W-:Y:S01]  /*31b0*/  FADD.FTZ R5, R61, R8 ;  /* 0x000000083d057221 */ /* 0x002fe20000010000 */
[----:B------:R-:W-:Y:S02]  /*31c0*/  F2FP.F16.F32.PACK_AB R8, R33, R32 ;  /* 0x000000202108723e */ /* 0x000fe400000000ff */
[----:B------:R-:W-:-:S04]  /*31d0*/  F2FP.F16.F32.PACK_AB R26, R61, R40 ;  /* 0x000000283d1a723e */ /* 0x000fc800000000ff */
[----:B------:R-:W1:Y:S01]  /*31e0*/  MUFU.EX2 R47, R47 ;  /* 0x0000002f002f7308 */ /* 0x000e620000000800 */
[----:B0-----:R-:W-:-:S07]  /*31f0*/  FADD.FTZ R14, R46, R21 ;  /* 0x000000152e0e7221 */ /* 0x001fce0000010000 */
[----:B------:R-:W0:Y:S01]  /*3200*/  MUFU.EX2 R65, R65 ;  /* 0x0000004100417308 */ /* 0x000e220000000800 */
[----:B--2---:R-:W-:-:S07]  /*3210*/  FADD.FTZ R12, R44, R5 ;  /* 0x000000052c0c7221 */ /* 0x004fce0000010000 */
[----:B------:R-:W2:Y:S01]  /*3220*/  MUFU.EX2 R68, R68 ;  /* 0x0000004400447308 */ /* 0x000ea20000000800 */
[----:B-1----:R-:W-:Y:S01]  /*3230*/  FADD.FTZ R7, R47, R14 ;  /* 0x0000000e2f077221 */ /* 0x002fe20000010000 */
[----:B------:R-:W-:Y:S01]  /*3240*/  IMAD R14, R13, 0x2, R20 ;  /* 0x000000020d0e7824 */ /* 0x000fe200078e0214 */
[----:B------:R-:W-:Y:S01]  /*3250*/  F2FP.F16.F32.PACK_AB R47, R47, R46 ;  /* 0x0000002e2f2f723e */ /* 0x000fe200000000ff */
[----:B------:R-:W-:-:S04]  /*3260*/  IMAD R13, R13, 0x2, R15 ;  /* 0x000000020d0d7824 */ /* 0x000fc800078e020f */
[----:B------:R-:W1:Y:S01]  /*3270*/  MUFU.EX2 R69, R69 ;  /* 0x0000004500457308 */ /* 0x000e620000000800 */
[C---:B0-----:R-:W-:Y:S01]  /*3280*/  FADD.FTZ R5, R65.reuse, R12 ;  /* 0x0000000c41057221 */ /* 0x041fe20000010000 */
[----:B------:R0:W-:Y:S01]  /*3290*/  STSM.16.M88.4 [R13], R8 ;  /* 0x000000080d007844 */ /* 0x0001e20000000200 */
[----:B------:R-:W-:-:S03]  /*32a0*/  F2FP.F16.F32.PACK_AB R44, R65, R44 ;  /* 0x0000002c412c723e */ /* 0x000fc600000000ff */
[----:B------:R3:W-:Y:S02]  /*32b0*/  STSM.16.M88.4 [R18+0x27800], R24 ;  /* 0x0278001812007844 */ /* 0x0007e40000000200 */
[----:B------:R-:W4:Y:S01]  /*32c0*/  MUFU.EX2 R54, R54 ;  /* 0x0000003600367308 */ /* 0x000f220000000800 */
[----:B--2---:R-:W-:-:S07]  /*32d0*/  FADD.FTZ R6, R68, R5 ;  /* 0x0000000544067221 */ /* 0x004fce0000010000 */
[----:B------:R-:W0:Y:S01]  /*32e0*/  MUFU.EX2 R55, R55 ;  /* 0x0000003700377308 */ /* 0x000e220000000800 */
[C---:B-1----:R-:W-:Y:S01]  /*32f0*/  F2FP.F16.F32.PACK_AB R46, R69.reuse, R68 ;  /* 0x00000044452e723e */ /* 0x042fe200000000ff */
[----:B------:R-:W-:-:S04]  /*3300*/  FADD.FTZ R5, R69, R6 ;  /* 0x0000000645057221 */ /* 0x000fc80000010000 */
[----:B------:R1:W-:Y:S02]  /*3310*/  STSM.16.M88.4 [R15+0x6000], R44 ;  /* 0x0060002c0f007844 */ /* 0x0003e40000000200 */
[----:B------:R-:W2:Y:S01]  /*3320*/  MUFU.EX2 R58, R58 ;  /* 0x0000003a003a7308 */ /* 0x000ea20000000800 */
[----:B----4-:R-:W-:-:S07]  /*3330*/  FADD.FTZ R12, R54, R7 ;  /* 0x00000007360c7221 */ /* 0x010fce0000010000 */
[----:B------:R-:W4:Y:S01]  /*3340*/  MUFU.EX2 R63, R63 ;  /* 0x0000003f003f7308 */ /* 0x000f220000000800 */
[C---:B0-----:R-:W-:Y:S01]  /*3350*/  F2FP.F16.F32.PACK_AB R9, R55.reuse, R54 ;  /* 0x000000363709723e */ /* 0x041fe200000000ff */
[----:B------:R-:W-:-:S06]  /*3360*/  FADD.FTZ R7, R55, R12 ;  /* 0x0000000c37077221 */ /* 0x000fcc0000010000 */
[----:B------:R-:W0:Y:S01]  /*3370*/  MUFU.EX2 R72, R72 ;  /* 0x0000004800487308 */ /* 0x000e220000000800 */
[----:B--2---:R-:W-:-:S07]  /*3380*/  FADD.FTZ R12, R58, R7 ;  /* 0x000000073a0c7221 */ /* 0x004fce0000010000 */
[----:B------:R-:W2:Y:S01]  /*3390*/  MUFU.EX2 R73, R73 ;  /* 0x0000004900497308 */ /* 0x000ea20000000800 */
[C---:B----4-:R-:W-:Y:S01]  /*33a0*/  F2FP.F16.F32.PACK_AB R11, R63.reuse, R58 ;  /* 0x0000003a3f0b723e */ /* 0x050fe200000000ff */
[----:B------:R-:W-:-:S06]  /*33b0*/  FADD.FTZ R7, R63, R12 ;  /* 0x0000000c3f077221 */ /* 0x000fcc0000010000 */
[----:B------:R-:W4:Y:S01]  /*33c0*/  MUFU.EX2 R76, R76 ;  /* 0x0000004c004c7308 */ /* 0x000f220000000800 */
[----:B0-----:R-:W-:-:S07]  /*33d0*/  FADD.FTZ R6, R72, R5 ;  /* 0x0000000548067221 */ /* 0x001fce0000010000 */
[----:B------:R-:W0:Y:S01]  /*33e0*/  MUFU.EX2 R77, R77 ;  /* 0x0000004d004d7308 */ /* 0x000e220000000800 */
[C---:B--2---:R-:W-:Y:S01]  /*33f0*/  F2FP.F16.F32.PACK_AB R8, R73.reuse, R72 ;  /* 0x000000484908723e */ /* 0x044fe200000000ff */
[----:B------:R-:W-:-:S06]  /*3400*/  FADD.FTZ R5, R73, R6 ;  /* 0x0000000649057221 */ /* 0x000fcc0000010000 */
[----:B------:R-:W2:Y:S01]  /*3410*/  MUFU.EX2 R66, R66 ;  /* 0x0000004200427308 */ /* 0x000ea20000000800 */
[----:B----4-:R-:W-:-:S07]  /*3420*/  FADD.FTZ R6, R76, R5 ;  /* 0x000000054c067221 */ /* 0x010fce0000010000 */
[----:B------:R-:W3:Y:S01]  /*3430*/  MUFU.EX2 R71, R71 ;  /* 0x0000004700477308 */ /* 0x000ee20000000800 */
[C---:B0-----:R-:W-:Y:S01]  /*3440*/  F2FP.F16.F32.PACK_AB R10, R77.reuse, R76 ;  /* 0x0000004c4d0a723e */ /* 0x041fe200000000ff */
[----:B------:R-:W-:-:S04]  /*3450*/  FADD.FTZ R5, R77, R6 ;  /* 0x000000064d057221 */ /* 0x000fc80000010000 */
[----:B------:R1:W-:Y:S02]  /*3460*/  STSM.16.M88.4 [R37+0x27800], R8 ;  /* 0x0278000825007844 */ /* 0x0003e40000000200 */
[----:B------:R-:W0:Y:S01]  /*3470*/  MUFU.EX2 R62, R62 ;  /* 0x0000003e003e7308 */ /* 0x000e220000000800 */
[----:B--2---:R-:W-:-:S07]  /*3480*/  FADD.FTZ R12, R66, R7 ;  /* 0x00000007420c7221 */ /* 0x004fce0000010000 */
[----:B------:R-:W2:Y:S01]  /*3490*/  MUFU.EX2 R67, R67 ;  /* 0x0000004300437308 */ /* 0x000ea20000000800 */
[C---:B---3--:R-:W-:Y:S01]  /*34a0*/  F2FP.F16.F32.PACK_AB R25, R71.reuse, R66 ;  /* 0x000000424719723e */ /* 0x048fe200000000ff */
[----:B------:R-:W-:-:S06]  /*34b0*/  FADD.FTZ R7, R71, R12 ;  /* 0x0000000c47077221 */ /* 0x000fcc0000010000 */
[----:B------:R-:W3:Y:S01]  /*34c0*/  MUFU.EX2 R80, R80 ;  /* 0x0000005000507308 */ /* 0x000ee20000000800 */
[----:B0-----:R-:W-:-:S07]  /*34d0*/  FADD.FTZ R12, R62, R7 ;  /* 0x000000073e0c7221 */ /* 0x001fce0000010000 */
[----:B------:R-:W0:Y:S01]  /*34e0*/  MUFU.EX2 R81, R81 ;  /* 0x0000005100517308 */ /* 0x000e220000000800 */
[C---:B--2---:R-:W-:Y:S01]  /*34f0*/  F2FP.F16.F32.PACK_AB R27, R67.reuse, R62 ;  /* 0x0000003e431b723e */ /* 0x044fe200000000ff */
[----:B------:R-:W-:-:S06]  /*3500*/  FADD.FTZ R12, R67, R12 ;  /* 0x0000000c430c7221 */ /* 0x000fcc0000010000 */
[----:B------:R-:W2:Y:S01]  /*3510*/  MUFU.EX2 R89, R89 ;  /* 0x0000005900597308 */ /* 0x000ea20000000800 */
[----:B---3--:R-:W-:-:S07]  /*3520*/  FADD.FTZ R6, R80, R5 ;  /* 0x0000000550067221 */ /* 0x008fce0000010000 */
[----:B------:R-:W3:Y:S01]  /*3530*/  MUFU.EX2 R78, R78 ;  /* 0x0000004e004e7308 */ /* 0x000ee20000000800 */
[C---:B0-----:R-:W-:Y:S01]  /*3540*/  F2FP.F16.F32.PACK_AB R24, R81.reuse, R80 ;  /* 0x000000505118723e */ /* 0x041fe200000000ff */
[----:B------:R-:W-:-:S04]  /*3550*/  FADD.FTZ R6, R81, R6 ;  /* 0x0000000651067221 */ /* 0x000fc80000010000 */
[----:B--2---:R-:W-:Y:S01]  /*3560*/  FADD.FTZ R7, R89, R6 ;  /* 0x0000000659077221 */ /* 0x004fe20000010000 */
[----:B---3--:R-:W-:-:S03]  /*3570*/  F2FP.F16.F32.PACK_AB R26, R78, R89 ;  /* 0x000000594e1a723e */ /* 0x008fc600000000ff */
[----:B------:R-:W-:Y:S01]  /*3580*/  FADD.FTZ R7, R78, R7 ;  /* 0x000000074e077221 */ /* 0x000fe20000010000 */
[----:B------:R-:W-:Y:S01]  /*3590*/  MOV R89, R135 ;  /* 0x0000008700597202 */ /* 0x000fe20000000f00 */
[----:B------:R1:W-:Y:S01]  /*35a0*/  STSM.16.M88.4 [R13+0x6000], R24 ;  /* 0x006000180d007844 */ /* 0x0003e20000000200 */
[----:B------:R0:W-:Y:S06]  /*35b0*/  MEMBAR.ALL.CTA ;  /* 0x0000000000007992 */ /* 0x0001ec0000008000 */
[----:B0-----:R-:W0:Y:S02]  /*35c0*/  FENCE.VIEW.ASYNC.S ;  /* 0x00000000000073c6 */ /* 0x001e240000000000 */
[----:B0-----:R-:W-:Y:S01]  /*35d0*/  NOP ;  /* 0x0000000000007918 */ /* 0x001fe20000000000 */
[----:B------:R-:W-:Y:S05]  /*35e0*/  @!P1 BRA `(.L_x_18) ;  /* 0x0000002000a09947 */ /* 0x000fea0003800000 */
[----:B-1----:R-:W-:Y:S01]  /*35f0*/  IMAD.MOV.U32 R9, RZ, RZ, R4 ;  /* 0x000000ffff097224 */ /* 0x002fe200078e0004 */
[----:B------:R-:W-:Y:S01]  /*3600*/  CS2R R134, SRZ ;  /* 0x0000000000867805 */ /* 0x000fe2000001ff00 */
[----:B------:R-:W-:Y:S01]  /*3610*/  IMAD.MOV.U32 R5, RZ, RZ, R19 ;  /* 0x000000ffff057224 */ /* 0x000fe200078e0013 */
        /* <DEDUP_REMOVED lines=22> */
[----:B------:R-:W-:Y:S01]  /*3780*/  CS2R R88, SRZ ;  /* 0x0000000000587805 */ /* 0x000fe2000001ff00 */
[----:B------:R-:W-:Y:S01]  /*3790*/  UMOV UR34, URZ ;  /* 0x0000003f00227c82 */ /* 0x000fe20008000000 */
[----:B------:R-:W-:Y:S01]  /*37a0*/  UMOV UR7, URZ ;  /* 0x0000003f00077c82 */ /* 0x000fe20008000000 */
[----:B------:R-:W-:-:S05]  /*37b0*/  ULDC UR5, c[0x0][0x988] ;  /* 0x0002620000057ab9 */ /* 0x000fca0000000800 */
.L_x_29:
[----:B------:R-:W-:Y:S01]  /*37c0*/  ISETP.NE.AND P2, PT, RZ, UR40, PT ;  /* 0x00000028ff007c0c */ /* 0x000fe2000bf45270 */
[----:B------:R-:W-:-:S04]  /*37d0*/  UISETP.NE.AND UP0, UPT, UR7, 0x1, UPT ;  /* 0x000000010700788c */ /* 0x000fc8000bf05270 */
[----:B------:R-:W-:-:S04]  /*37e0*/  USEL UR32, URZ, 0x1, UP0 ;  /* 0x000000013f207887 */ /* 0x000fc80008000000 */
[----:B------:R-:W-:-:S04]  /*37f0*/  ULOP3.LUT UR32, UR34, UR32, URZ, 0x3c, !UPT ;  /* 0x0000002022207292 */ /* 0x000fc8000f8e3c3f */
[----:B------:R-:W-:Y:S08]  /*3800*/  @P2 BRA `(.L_x_19) ;  /* 0x0000000000382947 */ /* 0x000ff00003800000 */
[----:B------:R-:W-:Y:S05]  /*3810*/  @!P0 BRA `(.L_x_20) ;  /* 0x0000000000048947 */ /* 0x000fea0003800000 */
[----:B------:R-:W-:Y:S01]  /*3820*/  BPT.TRAP 0x1 ;  /* 0x000000040000795c */ /* 0x000fe20000300000 */
.L_x_20:
[----:B------:R-:W-:Y:S01]  /*3830*/  UIADD3 UR10, UR7, 0x1, URZ ;  /* 0x00000001070a7890 */ /* 0x000fe2000fffe03f */
[----:B------:R-:W-:-:S03]  /*3840*/  IMAD.U32 R0, RZ, RZ, UR32 ;  /* 0x00000020ff007e24 */ /* 0x000fc6000f8e00ff */
[----:B------:R-:W-:Y:S02]  /*3850*/  UISETP.NE.AND UP0, UPT, UR10, 0x2, UPT ;  /* 0x000000020a00788c */ /* 0x000fe4000bf05270 */
[----:B------:R-:W-:Y:S02]  /*3860*/  SHF.L.U32 R0, R0, 0x1f, RZ ;  /* 0x0000001f00007819 */ /* 0x000fe400000006ff */
[----:B------:R-:W-:-:S04]  /*3870*/  USEL UR10, UR10, URZ, UP0 ;  /* 0x0000003f0a0a7287 */ /* 0x000fc80008000000 */
[----:B------:R-:W-:-:S09]  /*3880*/  ULEA UR10, UR10, UR41, 0x3 ;  /* 0x000000290a0a7291 */ /* 0x000fd2000f8e183f */
[----:B------:R0:W1:Y:S01]  /*3890*/  SYNCS.PHASECHK.TRANS64.TRYWAIT P1, [UR10+0x2d830], R0 ;  /* 0x02d83000ff0075a7 */ /* 0x000062000802014a */
[----:B------:R-:W-:Y:S05]  /*38a0*/  @!P0 BRA `(.L_x_21) ;  /* 0x0000000000048947 */ /* 0x000fea0003800000 */
[----:B------:R-:W-:Y:S01]  /*38b0*/  BPT.TRAP 0x1 ;  /* 0x000000040000795c */ /* 0x000fe20000300000 */
.L_x_21:
[----:B-1----:R-:W-:Y:S05]  /*38c0*/  @P1 BRA `(.L_x_19) ;  /* 0x0000000000081947 */ /* 0x002fea0003800000 */
[----:B------:R-:W1:Y:S02]  /*38d0*/  SYNCS.PHASECHK.TRANS64.TRYWAIT P1, [UR10+0x2d830], R0 ;  /* 0x02d83000ff0075a7 */ /* 0x000e64000802014a */
[----:B-1----:R-:W-:Y:S05]  /*38e0*/  @!P1 BRA `(.L_x_22) ;  /* 0x00000078008c9947 */ /* 0x002fea0003800000 */
.L_x_19:
[----:B01----:R-:W-:Y:S01]  /*38f0*/  VIADD R0, R17, 0x8 ;  /* 0x0000000811007836 */ /* 0x003fe20000000000 */
[----:B------:R-:W-:Y:S01]  /*3900*/  UIADD3 UR10, UR7, 0x1, URZ ;  /* 0x00000001070a7890 */ /* 0x000fe2000fffe03f */
[----:B------:R-:W-:Y:S01]  /*3910*/  R2UR UR28, R2 ;  /* 0x00000000021c72ca */ /* 0x000fe200000e0000 */
[----:B------:R-:W-:Y:S01]  /*3920*/  UMOV UR31, 0x80000020 ;  /* 0x80000020001f7882 */ /* 0x000fe20000000000 */
[----:B------:R-:W-:Y:S01]  /*3930*/  R2UR UR29, R3 ;  /* 0x00000000031d72ca */ /* 0x000fe200000e0000 */
[----:B------:R0:W-:Y:S01]  /*3940*/  BAR.SYNC.DEFER_BLOCKING R0, 0x100 ;  /* 0x000400000000751d */ /* 0x0001e20000010000 */
[----:B------:R-:W-:-:S04]  /*3950*/  UISETP.NE.AND UP0, UPT, UR10, 0x2, UPT ;  /* 0x000000020a00788c */ /* 0x000fc8000bf05270 */
[----:B------:R-:W-:Y:S01]  /*3960*/  USEL UR35, UR10, URZ, UP0 ;  /* 0x0000003f0a237287 */ /* 0x000fe20008000000 */
[----:B------:R-:W-:Y:S01]  /*3970*/  UMOV UR11, 0x80000020 ;  /* 0x80000020000b7882 */ /* 0x000fe20000000000 */
[----:B------:R-:W-:Y:S02]  /*3980*/  UMOV UR15, 0x80000020 ;  /* 0x80000020000f7882 */ /* 0x000fe40000000000 */
[----:B------:R-:W-:Y:S01]  /*3990*/  UIMAD UR30, UR35, 0x600, UR6 ;  /* 0x00000600231e78a4 */ /* 0x000fe2000f8e0206 */
[----:B------:R-:W-:Y:S01]  /*39a0*/  UMOV UR19, 0x80000020 ;  /* 0x8000002000137882 */ /* 0x000fe20000000000 */
[----:B------:R-:W-:Y:S02]  /*39b0*/  UMOV UR23, 0x80000020 ;  /* 0x8000002000177882 */ /* 0x000fe40000000000 */
[----:B------:R-:W-:Y:S01]  /*39c0*/  UIADD3 UR10, UR30, 0x2, URZ ;  /* 0x000000021e0a7890 */ /* 0x000fe2000fffe03f */
[----:B0-----:R-:W-:Y:S01]  /*39d0*/  MOV R0, UR35 ;  /* 0x0000002300007c02 */ /* 0x001fe20008000f00 */
[----:B------:R-:W-:-:S02]  /*39e0*/  UIADD3 UR14, UR30, 0x200, URZ ;  /* 0x000002001e0e7890 */ /* 0x000fc4000fffe03f */
[----:B------:R-:W-:Y:S02]  /*39f0*/  UIADD3 UR18, UR30, 0x202, URZ ;  /* 0x000002021e127890 */ /* 0x000fe4000fffe03f */
[----:B------:R-:W-:Y:S02]  /*3a00*/  UIADD3 UR22, UR30, 0x400, URZ ;  /* 0x000004001e167890 */ /* 0x000fe4000fffe03f */
[----:B------:R-:W-:Y:S01]  /*3a10*/  UIADD3 UR26, UR30, 0x402, URZ ;  /* 0x000004021e1a7890 */ /* 0x000fe2000fffe03f */
[----:B------:R-:W-:Y:S01]  /*3a20*/  UMOV UR27, 0x80000020 ;  /* 0x80000020001b7882 */ /* 0x000fe20000000000 */
[----:B------:R-:W-:-:S06]  /*3a30*/  WARPGROUP.ARRIVE ;  /* 0x00000000000079c5 */ /* 0x000fcc0000000000 */
[----:B------:R-:W-:Y:S03]  /*3a40*/  HGMMA.64x128x16.F32 R24, gdesc[UR28], RZ, !UPT, gsb0 ;  /* 0x01e000001c1879f0 */ /* 0x000fe6000c0008ff */
        /* <DEDUP_REMOVED lines=16> */
[----:B------:R-:W-:Y:S05]  /*3b50*/  @P2 BRA `(.L_x_23) ;  /* 0x00000000002c2947 */ /* 0x000fea0003800000 */
[----:B------:R-:W-:Y:S05]  /*3b60*/  @!P0 BRA `(.L_x_24) ;  /* 0x0000000000048947 */ /* 0x000fea0003800000 */
[----:B------:R-:W-:Y:S01]  /*3b70*/  BPT.TRAP 0x1 ;  /* 0x000000040000795c */ /* 0x000fe20000300000 */
.L_x_24:
[----:B------:R-:W-:Y:S01]  /*3b80*/  ULEA UR10, UR7, UR41, 0x3 ;  /* 0x00000029070a7291 */ /* 0x000fe2000f8e183f */
[----:B------:R-:W-:-:S05]  /*3b90*/  IMAD.U32 R4, RZ, RZ, UR34 ;  /* 0x00000022ff047e24 */ /* 0x000fca000f8e00ff */
[----:B------:R-:W-:-:S04]  /*3ba0*/  SHF.L.U32 R4, R4, 0x1f, RZ ;  /* 0x0000001f04047819 */ /* 0x000fc800000006ff */
[----:B------:R0:W1:Y:S01]  /*3bb0*/  SYNCS.PHASECHK.TRANS64.TRYWAIT P1, [UR10+0x2d850], R4 ;  /* 0x02d85004ff0075a7 */ /* 0x000062000802014a */
[----:B------:R-:W-:Y:S05]  /*3bc0*/  @!P0 BRA `(.L_x_25) ;  /* 0x0000000000048947 */ /* 0x000fea0003800000 */
[----:B------:R-:W-:Y:S01]  /*3bd0*/  BPT.TRAP 0x1 ;  /* 0x000000040000795c */ /* 0x000fe20000300000 */
.L_x_25:
[----:B-1----:R-:W-:Y:S05]  /*3be0*/  @P1 BRA `(.L_x_23) ;  /* 0x0000000000081947 */ /* 0x002fea0003800000 */
[----:B------:R-:W1:Y:S02]  /*3bf0*/  SYNCS.PHASECHK.TRANS64.TRYWAIT P1, [UR10+0x2d850], R4 ;  /* 0x02d85004ff0075a7 */ /* 0x000e64000802014a */
[----:B-1----:R-:W-:Y:S05]  /*3c00*/  @!P1 BRA `(.L_x_26) ;  /* 0x0000007400dc9947 */ /* 0x002fea0003800000 */
.L_x_23:
[----:B------:R-:W-:Y:S01]  /*3c10*/  UIADD3 UR10, UR41, 0x400, URZ ;  /* 0x00000400290a7890 */ /* 0x000fe2000fffe03f */
[----:B------:R-:W-:Y:S01]  /*3c20*/  WARPGROUP.ARRIVE ;  /* 0x00000000000079c5 */ /* 0x000fe20000000000 */
[----:B------:R-:W-:Y:S01]  /*3c30*/  ULOP3.LUT UR11, UR42, 0x10000, URZ, 0xfc, !UPT ;  /* 0x000100002a0b7892 */ /* 0x000fe2000f8efc3f */
[----:B01----:R-:W-:Y:S01]  /*3c40*/  VIADD R4, R17, 0x9 ;  /* 0x0000000911047836 */ /* 0x003fe20000000000 */
[----:B------:R-:W-:Y:S01]  /*3c50*/  USHF.R.U32.HI UR10, URZ, 0x4, UR10 ;  /* 0x000000043f0a7899 */ /* 0x000fe2000801160a */
[----:B------:R-:W-:Y:S01]  /*3c60*/  ISETP.GE.U32.AND P1, PT, R22, 0x180, PT ;  /* 0x000001801600780c */ /* 0x000fe20003f26070 */
[----:B------:R-:W-:Y:S01]  /*3c70*/  UMOV UR29, 0x40000040 ;  /* 0x40000040001d7882 */ /* 0x000fe20000000000 */
[----:B------:R-:W-:Y:S01]  /*3c80*/  UMOV UR31, 0x80000020 ;  /* 0x80000020001f7882 */ /* 0x000fe20000000000 */
[----:B------:R-:W-:Y:S01]  /*3c90*/  ULOP3.LUT UR10, UR10, 0x3fff, URZ, 0xc0, !UPT ;  /* 0x00003fff0a0a7892 */ /* 0x000fe2000f8ec03f */
[----:B------:R-:W-:Y:S01]  /*3ca0*/  SEL R4, R4, 0x9, !P1 ;  /* 0x0000000904047807 */ /* 0x000fe20004800000 */
[----:B------:R-:W-:-:S02]  /*3cb0*/  UMOV UR28, UR11 ;  /* 0x0000000b001c7c82 */ /* 0x000fc40008000000 */
[----:B------:R-:W-:-:S04]  /*3cc0*/  ULOP3.LUT UR10, UR10, 0x2000000, URZ, 0xfc, !UPT ;  /* 0x020000000a0a7892 */ /* 0x000fc8000f8efc3f */
[----:B------:R-:W-:-:S07]  /*3cd0*/  UIMAD UR10, UR7, 0x600, UR10 ;  /* 0x00000600070a78a4 */ /* 0x000fce000f8e020a */
[----:B------:R-:W-:Y:S02]  /*3ce0*/  UMOV UR30, UR10 ;  /* 0x0000000a001e7c82 */ /* 0x000fe40008000000 */
[----:B------:R-:W-:Y:S01]  /*3cf0*/  HGMMA.64x96x16.F32 R88, gdesc[UR28].tnspB, R88, gsb0 ;  /* 0x416000001c5879f0 */ /* 0x000fe20008000858 */
[----:B------:R-:W-:Y:S02]  /*3d00*/  UIADD3 UR28, UR11, 0x2, URZ ;  /* 0x000000020b1c7890 */ /* 0x000fe4000fffe03f */
[----:B------:R-:W-:Y:S01]  /*3d10*/  UIADD3 UR30, UR10, 0x40, URZ ;  /* 0x000000400a1e7890 */ /* 0x000fe2000fffe03f */
[----:B------:R-:W-:Y:S01]  /*3d20*/  UMOV UR29, 0x40000040 ;  /* 0x40000040001d7882 */ /* 0x000fe20000000000 */
[----:B------:R-:W-:Y:S01]  /*3d30*/  UMOV UR31, 0x80000020 ;  /* 0x80000020001f7882 */ /* 0x000fe20000000000 */
[----:B------:R-:W-:Y:S02]  /*3d40*/  WARPGROUP.DEPBAR.LE gsb0, 0x0 ;  /* 0x00008000000079c5 */ /* 0x000fe40000010000 */
[----:B------:R-:W-:-:S06]  /*3d50*/  WARPGROUP.ARRIVE ;  /* 0x00000000000079c5 */ /* 0x000fcc0000000000 */
        /* <DEDUP_REMOVED lines=42> */
[----:B------:R-:W-:Y:S03]  /*4000*/  HGMMA.64x96x16.F32 R88, gdesc[UR28].tnspB, R88, gsb0 ;  /* 0x416000001c5879f0 */ /* 0x000fe60008000858 */
[----:B------:R-:W-:Y:S02]  /*4010*/  WARPGROUP.DEPBAR.LE gsb0, 0x0 ;  /* 0x00008000000079c5 */ /* 0x000fe40000010000 */
[----:B------:R0:W-:Y:S06]  /*4020*/  BAR.ARV R4, 0x100 ;  /* 0x000400040000751d */ /* 0x0001ec0000002000 */
[----:B------:R-:W-:Y:S05]  /*4030*/  @!P0 BRA `(.L_x_27) ;  /* 0x0000000000048947 */ /* 0x000fea0003800000 */
[----:B------:R-:W-:Y:S01]  /*4040*/  BPT.TRAP 0x1 ;  /* 0x000000040000795c */ /* 0x000fe20000300000 */
.L_x_27:
[----:B0-----:R-:W-:Y:S02]  /*4050*/  FMNMX.FTZ R4, R24, R5, !PT ;  /* 0x0000000518047209 */ /* 0x001fe40007810000 */
[----:B------:R-:W-:Y:S02]  /*4060*/  FMNMX.FTZ R6, R26, R9, !PT ;  /* 0x000000091a067209 */ /* 0x000fe40007810000 */
[----:B------:R-:W-:Y:S02]  /*4070*/  FMNMX.FTZ R11, R25, R4, !PT ;  /* 0x00000004190b7209 */ /* 0x000fe40007810000 */
[----:B------:R-:W-:Y:S02]  /*4080*/  FMNMX.FTZ R19, R27, R6, !PT ;  /* 0x000000061b137209 */ /* 0x000fe40007810000 */
[----:B------:R-:W-:Y:S02]  /*4090*/  FMNMX.FTZ R4, R28, R11, !PT ;  /* 0x0000000b1c047209 */ /* 0x000fe40007810000 */
[----:B------:R-:W-:-:S02]  /*40a0*/  FMNMX.FTZ R6, R30, R19, !PT ;  /* 0x000000131e067209 */ /* 0x000fc40007810000 */
[----:B------:R-:W-:Y:S02]  /*40b0*/  FMNMX.FTZ R11, R29, R4, !PT ;  /* 0x000000041d0b7209 */ /* 0x000fe40007810000 */
        /* <DEDUP_REMOVED lines=57> */
[----:B------:R-:W-:Y:S01]  /*4450*/  R2UR UR10, R0 ;  /* 0x00000000000a72ca */ /* 0x000fe200000e0000 */
[----:B------:R-:W0:Y:S04]  /*4460*/  SHFL.BFLY PT, R11, R8, 0x2, 0x1f ;  /* 0x0c401f00080b7f89 */ /* 0x000e2800000e0000 */
[----:B------:R-:W1:Y:S08]  /*4470*/  SHFL.BFLY PT, R19, R6, 0x2, 0x1f ;  /* 0x0c401f0006137f89 */ /* 0x000e7000000e0000 */
[----:B------:R-:W-:-:S04]  /*4480*/  ULEA UR10, UR10, UR41, 0x3 ;  /* 0x000000290a0a7291 */ /* 0x000fc8000f8e183f */
[----:B------:R-:W-:-:S04]  /*4490*/  UIADD3 UR10, UR10, 0x2d840, URZ ;  /* 0x0002d8400a0a7890 */ /* 0x000fc8000fffe03f */
[----:B------:R-:W-:Y:S01]  /*44a0*/  UPRMT UR10, UR4, 0x654, UR10 ;  /* 0x00000654040a7896 */ /* 0x000fe2000800000a */
[----:B0-----:R-:W-:Y:S02]  /*44b0*/  FMNMX.FTZ R11, R8, R11, !PT ;  /* 0x0000000b080b7209 */ /* 0x001fe40007810000 */
[----:B-1----:R-:W-:-:S03]  /*44c0*/  FMNMX.FTZ R10, R6, R19, !PT ;  /* 0x00000013060a7209 */ /* 0x002fc60007810000 */
[----:B------:R-:W0:Y:S03]  /*44d0*/  SHFL.BFLY PT, R4, R11, 0x1, 0x1f ;  /* 0x0c201f000b047f89 */ /* 0x000e2600000e0000 */
[----:B------:R-:W-:Y:S01]  /*44e0*/  SYNCS.ARRIVE.TRANS64.RED.A1T0 RZ, [UR10], RZ ;  /* 0x000000ffffff79a7 */ /* 0x000fe2000810040a */
[----:B------:R-:W1:Y:S01]  /*44f0*/  SHFL.BFLY PT, R21, R10, 0x1, 0x1f ;  /* 0x0c201f000a157f89 */ /* 0x000e6200000e0000 */
[----:B0-----:R-:W-:Y:S02]  /*4500*/  FMNMX.FTZ R19, R11, R4, !PT ;  /* 0x000000040b137209 */ /* 0x001fe40007810000 */
[----:B-1----:R-:W-:-:S03]  /*4510*/  FMNMX.FTZ R4, R10, R21, !PT ;  /* 0x000000150a047209 */ /* 0x002fc60007810000 */
[C---:B------:R-:W-:Y:S01]  /*4520*/  FADD.FTZ R5, -R19.reuse, R5 ;  /* 0x0000000513057221 */ /* 0x040fe20000010100 */
[----:B------:R-:W-:-:S03]  /*4530*/  FMUL.FTZ R8, R19, UR5 ;  /* 0x0000000513087c20 */ /* 0x000fc60008410000 */
[----:B------:R-:W-:Y:S01]  /*4540*/  FMUL.FTZ R20, R5, UR5 ;  /* 0x0000000505147c20 */ /* 0x000fe20008410000 */
[--C-:B------:R-:W-:Y:S01]  /*4550*/  FFMA.FTZ R142, R25, UR5, -R8.reuse ;  /* 0x00000005198e7c23 */ /* 0x100fe20008010808 */
[--C-:B------:R-:W-:Y:S01]  /*4560*/  FFMA.FTZ R25, R28, UR5, -R8.reuse ;  /* 0x000000051c197c23 */ /* 0x100fe20008010808 */
[----:B------:R-:W-:Y:S01]  /*4570*/  FADD.FTZ R5, -R4, R9 ;  /* 0x0000000904057221 */ /* 0x000fe20000010100 */
[--C-:B------:R-:W-:Y:S01]  /*4580*/  FFMA.FTZ R137, R24, UR5, -R8.reuse ;  /* 0x0000000518897c23 */ /* 0x100fe20008010808 */
[--C-:B------:R-:W-:Y:S01]  /*4590*/  FFMA.FTZ R141, R33, UR5, -R8.reuse ;  /* 0x00000005218d7c23 */ /* 0x100fe20008010808 */
[--C-:B------:R-:W-:Y:S01]  /*45a0*/  FFMA.FTZ R138, R37, UR5, -R8.reuse ;  /* 0x00000005258a7c23 */ /* 0x100fe20008010808 */
[----:B------:R-:W-:Y:S01]  /*45b0*/  FMUL.FTZ R28, R4, UR5 ;  /* 0x00000005041c7c20 */ /* 0x000fe20008410000 */
        /* <DEDUP_REMOVED lines=20> */
[--C-:B0-----:R-:W-:Y:S01]  /*4700*/  FFMA.FTZ R20, R72, UR5, -R8.reuse ;  /* 0x0000000548147c23 */ /* 0x101fe20008010808 */
[--C-:B------:R-:W-:Y:S01]  /*4710*/  FFMA.FTZ R41, R73, UR5, -R8.reuse ;  /* 0x0000000549297c23 */ /* 0x100fe20008010808 */
[--C-:B------:R-:W-:Y:S01]  /*4720*/  FFMA.FTZ R53, R76, UR5, -R8.reuse ;  /* 0x000000054c357c23 */ /* 0x100fe20008010808 */
[--C-:B------:R-:W-:Y:S01]  /*4730*/  FFMA.FTZ R60, R77, UR5, -R8.reuse ;  /* 0x000000054d3c7c23 */ /* 0x100fe20008010808 */
[--C-:B------:R-:W-:Y:S01]  /*4740*/  FFMA.FTZ R56, R80, UR5, -R8.reuse ;  /* 0x0000000550387c23 */ /* 0x100fe20008010808 */
[--C-:B------:R-:W-:Y:S01]  /*4750*/  FFMA.FTZ R57, R81, UR5, -R8.reuse ;  /* 0x0000000551397c23 */ /* 0x100fe20008010808 */
[--C-:B------:R-:W-:Y:S01]  /*4760*/  FFMA.FTZ R61, R84, UR5, -R8.reuse ;  /* 0x00000005543d7c23 */ /* 0x100fe20008010808 */
[----:B------:R-:W-:Y:S01]  /*4770*/  FFMA.FTZ R64, R85, UR5, -R8 ;  /* 0x0000000555407c23 */ /* 0x000fe20008010808 */
[----:B------:R-:W-:Y:S01]  /*4780*/  FMUL.FTZ R5, R5, UR5 ;  /* 0x0000000505057c20 */ /* 0x000fe20008410000 */
[--C-:B------:R-:W-:Y:S01]  /*4790*/  FFMA.FTZ R8, R26, UR5, -R28.reuse ;  /* 0x000000051a087c23 */ /* 0x100fe2000801081c */
[--C-:B------:R-:W-:Y:S01]  /*47a0*/  FFMA.FTZ R29, R27, UR5, -R28.reuse ;  /* 0x000000051b1d7c23 */ /* 0x100fe2000801081c */
[----:B------:R-:W0:Y:S01]  /*47b0*/  MUFU.EX2 R137, R137 ;  /* 0x0000008900897308 */ /* 0x000e220000000800 */
[--C-:B------:R-:W-:Y:S01]  /*47c0*/  FFMA.FTZ R26, R30, UR5, -R28.reuse ;  /* 0x000000051e1a7c23 */ /* 0x100fe2000801081c */
[--C-:B------:R-:W-:Y:S01]  /*47d0*/  FFMA.FTZ R31, R31, UR5, -R28.reuse ;  /* 0x000000051f1f7c23 */ /* 0x100fe2000801081c */
[--C-:B------:R-:W-:Y:S01]  /*47e0*/  FFMA.FTZ R27, R34, UR5, -R28.reuse ;  /* 0x00000005221b7c23 */ /* 0x100fe2000801081c */
[--C-:B------:R-:W-:Y:S01]  /*47f0*/  FFMA.FTZ R80, R35, UR5, -R28.reuse ;  /* 0x0000000523507c23 */ /* 0x100fe2000801081c */
[--C-:B------:R-:W-:Y:S01]  /*4800*/  FFMA.FTZ R34, R38, UR5, -R28.reuse ;  /* 0x0000000526227c23 */ /* 0x100fe2000801081c */
[--C-:B------:R-:W-:Y:S01]  /*4810*/  FFMA.FTZ R73, R39, UR5, -R28.reuse ;  /* 0x0000000527497c23 */ /* 0x100fe2000801081c */
[--C-:B------:R-:W-:Y:S01]  /*4820*/  FFMA.FTZ R69, R47, UR5, -R28.reuse ;  /* 0x000000052f457c23 */ /* 0x100fe2000801081c */
        /* <DEDUP_REMOVED lines=8> */
[----:B------:R-:W1:Y:S01]  /*48b0*/  MUFU.EX2 R8, R8 ;  /* 0x0000000800087308 */ /* 0x000e620000000800 */
[----:B0-----:R-:W-:Y:S01]  /*48c0*/  FFMA.FTZ R7, R6, R7, R137 ;  /* 0x0000000706077223 */ /* 0x001fe20000010089 */
[--C-:B------:R-:W-:Y:S01]  /*48d0*/  FFMA.FTZ R43, R58, UR5, -R28.reuse ;  /* 0x000000053a2b7c23 */ /* 0x100fe2000801081c */
[--C-:B------:R-:W-:Y:S01]  /*48e0*/  FFMA.FTZ R68, R59, UR5, -R28.reuse ;  /* 0x000000053b447c23 */ /* 0x100fe2000801081c */
[--C-:B------:R-:W-:Y:S01]  /*48f0*/  FFMA.FTZ R46, R62, UR5, -R28.reuse ;  /* 0x000000053e2e7c23 */ /* 0x100fe2000801081c */
[--C-:B------:R-:W-:Y:S01]  /*4900*/  FFMA.FTZ R63, R63, UR5, -R28.reuse ;  /* 0x000000053f3f7c23 */ /* 0x100fe2000801081c */
[--C-:B------:R-:W-:Y:S01]  /*4910*/  FFMA.FTZ R50, R67, UR5, -R28.reuse ;  /* 0x0000000543327c23 */ /* 0x100fe2000801081c */
[--C-:B------:R-:W-:Y:S01]  /*4920*/  FFMA.FTZ R54, R74, UR5, -R28.reuse ;  /* 0x000000054a367c23 */ /* 0x100fe2000801081c */
[----:B------:R-:W0:Y:S01]  /*4930*/  MUFU.EX2 R142, R142 ;  /* 0x0000008e008e7308 */ /* 0x000e220000000800 */
[--C-:B------:R-:W-:Y:S01]  /*4940*/  FFMA.FTZ R59, R75, UR5, -R28.reuse ;  /* 0x000000054b3b7c23 */ /* 0x100fe2000801081c */
[--C-:B------:R-:W-:Y:S01]  /*4950*/  FFMA.FTZ R62, R79, UR5, -R28.reuse ;  /* 0x000000054f3e7c23 */ /* 0x100fe2000801081c */
[----:B------:R-:W-:-:S05]  /*4960*/  FFMA.FTZ R58, R82, UR5, -R28 ;  /* 0x00000005523a7c23 */ /* 0x000fca000801081c */
[----:B------:R-:W2:Y:S01]  /*4970*/  MUFU.EX2 R29, R29 ;  /* 0x0000001d001d7308 */ /* 0x000ea20000000800 */
[----:B-1----:R-:W-:-:S07]  /*4980*/  FFMA.FTZ R12, R5, R12, R8 ;  /* 0x0000000c050c7223 */ /* 0x002fce0000010008 */
[----:B------:R-:W1:Y:S01]  /*4990*/  MUFU.EX2 R25, R25 ;  /* 0x0000001900197308 */ /* 0x000e620000000800 */
[----:B0-----:R-:W-:-:S07]  /*49a0*/  FADD.FTZ R30, R142, R7 ;  /* 0x000000078e1e7221 */ /* 0x001fce0000010000 */
[----:B------:R-:W0:Y:S01]  /*49b0*/  MUFU.EX2 R26, R26 ;  /* 0x0000001a001a7308 */ /* 0x000e220000000800 */
[----:B--2---:R-:W-:-:S07]  /*49c0*/  FADD.FTZ R7, R29, R12 ;  /* 0x0000000c1d077221 */ /* 0x004fce0000010000 */
[----:B------:R-:W2:Y:S01]  /*49d0*/  MUFU.EX2 R140, R140 ;  /* 0x0000008c008c7308 */ /* 0x000ea20000000800 */
[----:B-1----:R-:W-:-:S07]  /*49e0*/  FADD.FTZ R47, R25, R30 ;  /* 0x0000001e192f7221 */ /* 0x002fce0000010000 */
[----:B------:R-:W1:Y:S01]  /*49f0*/  MUFU.EX2 R31, R31 ;  /* 0x0000001f001f7308 */ /* 0x000e620000000800 */
[----:B0-----:R-:W-:-:S07]  /*4a00*/  FADD.FTZ R12, R26, R7 ;  /* 0x000000071a0c7221 */ /* 0x001fce0000010000 */
[----:B------:R-:W0:Y:S01]  /*4a10*/  MUFU.EX2 R24, R24 ;  /* 0x0000001800187308 */ /* 0x000e220000000800 */
[----:B--2---:R-:W-:Y:S01]  /*4a20*/  FADD.FTZ R7, R140, R47 ;  /* 0x0000002f8c077221 */ /* 0x004fe20000010000 */
[--C-:B------:R-:W-:Y:S01]  /*4a30*/  FFMA.FTZ R47, R66, UR5, -R28.reuse ;  /* 0x00000005422f7c23 */ /* 0x100fe2000801081c */
[----:B------:R-:W-:-:S05]  /*4a40*/  FFMA.FTZ R66, R71, UR5, -R28 ;  /* 0x0000000547427c23 */ /* 0x000fca000801081c */
[----:B------:R-:W2:Y:S01]  /*4a50*/  MUFU.EX2 R27, R27 ;  /* 0x0000001b001b7308 */ /* 0x000ea20000000800 */
[----:B-1----:R-:W-:-:S07]  /*4a60*/  FADD.FTZ R12, R31, R12 ;  /* 0x0000000c1f0c7221 */ /* 0x002fce0000010000 */
        /* <DEDUP_REMOVED lines=13> */
[----:B0-----:R-:W-:Y:S01]  /*4b40*/  FADD.FTZ R30, R138, R51 ;  /* 0x000000338a1e7221 */ /* 0x001fe20000010000 */
[--C-:B------:R-:W-:Y:S01]  /*4b50*/  FFMA.FTZ R51, R70, UR5, -R28.reuse ;  /* 0x0000000546337c23 */ /* 0x100fe2000801081c */
[----:B------:R-:W-:-:S05]  /*4b60*/  FFMA.FTZ R70, R86, UR5, -R28 ;  /* 0x0000000556467c23 */ /* 0x000fca000801081c */
        /* <DEDUP_REMOVED lines=32> */
[----:B------:R-:W-:-:S06]  /*4d70*/  FFMA.FTZ R55, R78, UR5, -R28 ;  /* 0x000000054e377c23 */ /* 0x000fcc000801081c */
        /* <DEDUP_REMOVED lines=25> */
[----:B-1----:R-:W-:Y:S01]  /*4f10*/  FADD.FTZ R30, R50, R67 ;  /* 0x00000043321e7221 */ /* 0x002fe20000010000 */
[----:B------:R-:W-:-:S06]  /*4f20*/  FFMA.FTZ R67, R83, UR5, -R28 ;  /* 0x0000000553437c23 */ /* 0x000fcc000801081c */
        /* <DEDUP_REMOVED lines=37> */
[----:B0-----:R-:W-:-:S03]  /*5180*/  FADD.FTZ R7, R64, R75 ;  /* 0x0000004b40077221 */ /* 0x001fc60000010000 */
[----:B--2---:R-:W-:Y:S01]  /*5190*/  FADD.FTZ R12, R71, R12 ;  /* 0x0000000c470c7221 */ /* 0x004fe20000010000 */
[----:B------:R-:W-:Y:S06]  /*51a0*/  @!P0 BRA `(.L_x_28) ;  /* 0x0000000000048947 */ /* 0x000fec0003800000 */
[----:B------:R-:W-:Y:S01]  /*51b0*/  BPT.TRAP 0x1 ;  /* 0x000000040000795c */ /* 0x000fe20000300000 */
.L_x_28:
[----:B------:R-:W-:Y:S01]  /*51c0*/  ULEA UR7, UR7, UR41, 0x3 ;  /* 0x0000002907077291 */ /* 0x000fe2000f8e183f */
[----:B------:R-:W-:Y:S01]  /*51d0*/  F2FP.F16.F32.PACK_AB R30, R140, R25 ;  /* 0x000000198c1e723e */ /* 0x000fe200000000ff */
[----:B------:R-:W-:Y:S01]  /*51e0*/  UIADD3 UR10, UR33, -0x1, URZ ;  /* 0xffffffff210a7890 */ /* 0x000fe2000fffe03f */
[----:B------:R-:W-:Y:S01]  /*51f0*/  F2FP.F16.F32.PACK_AB R28, R142, R137 ;  /* 0x000000898e1c723e */ /* 0x000fe200000000ff */
[----:B------:R-:W-:Y:S01]  /*5200*/  UIADD3 UR7, UR7, 0x2d860, URZ ;  /* 0x0002d86007077890 */ /* 0x000fe2000fffe03f */
[----:B------:R-:W-:Y:S01]  /*5210*/  F2FP.F16.F32.PACK_AB R29, R29, R8 ;  /* 0x000000081d1d723e */ /* 0x000fe200000000ff */
[----:B------:R-:W-:Y:S01]  /*5220*/  UMOV UR34, UR32 ;  /* 0x0000002000227c82 */ /* 0x000fe20008000000 */
[----:B------:R-:W-:Y:S01]  /*5230*/  F2FP.F16.F32.PACK_AB R31, R31, R26 ;  /* 0x0000001a1f1f723e */ /* 0x000fe200000000ff */
[----:B------:R-:W-:Y:S01]  /*5240*/  UPRMT UR7, UR4, 0x654, UR7 ;  /* 0x0000065404077896 */ /* 0x000fe20008000007 */
[----:B------:R-:W-:Y:S01]  /*5250*/  F2FP.F16.F32.PACK_AB R25, R80, R27 ;  /* 0x0000001b5019723e */ /* 0x000fe200000000ff */
[-C--:B------:R-:W-:Y:S01]  /*5260*/  FMUL.FTZ R90, R90, R5.reuse ;  /* 0x000000055a5a7220 */ /* 0x080fe20000410000 */
[----:B------:R-:W-:Y:S01]  /*5270*/  F2FP.F16.F32.PACK_AB R24, R141, R24 ;  /* 0x000000188d18723e */ /* 0x000fe200000000ff */
[----:B------:R-:W-:Y:S01]  /*5280*/  FMUL.FTZ R91, R91, R5 ;  /* 0x000000055b5b7220 */ /* 0x000fe20000410000 */
[----:B------:R-:W-:Y:S01]  /*5290*/  F2FP.F16.F32.PACK_AB R26, R138, R11 ;  /* 0x0000000b8a1a723e */ /* 0x000fe200000000ff */
[-C--:B------:R-:W-:Y:S01]  /*52a0*/  FMUL.FTZ R94, R94, R5.reuse ;  /* 0x000000055e5e7220 */ /* 0x080fe20000410000 */
[----:B------:R-:W-:Y:S01]  /*52b0*/  F2FP.F16.F32.PACK_AB R27, R73, R34 ;  /* 0x00000022491b723e */ /* 0x000fe200000000ff */
[----:B------:R-:W-:Y:S01]  /*52c0*/  FMUL.FTZ R95, R95, R5 ;  /* 0x000000055f5f7220 */ /* 0x000fe20000410000 */
[----:B------:R-:W-:Y:S01]  /*52d0*/  F2FP.F16.F32.PACK_AB R8, R136, R9 ;  /* 0x000000098808723e */ /* 0x000fe200000000ff */
[----:B------:R-:W-:Y:S01]  /*52e0*/  SYNCS.ARRIVE.TRANS64.RED.A1T0 RZ, [UR7], RZ ;  /* 0x000000ffffff79a7 */ /* 0x000fe20008100407 */
[----:B------:R-:W-:Y:S01]  /*52f0*/  F2FP.F16.F32.PACK_AB R9, R76, R35 ;  /* 0x000000234c09723e */ /* 0x000fe200000000ff */
[----:B------:R-:W-:Y:S01]  /*5300*/  STSM.16.M88.4 [R18+0x21800], R28 ;  /* 0x0218001c12007844 */ /* 0x000fe20000000200 */
[----:B------:R-:W-:Y:S01]  /*5310*/  F2FP.F16.F32.PACK_AB R10, R139, R10 ;  /* 0x0000000a8b0a723e */ /* 0x000fe200000000ff */
[-C--:B------:R-:W-:Y:S01]  /*5320*/  FMUL.FTZ R98, R98, R5.reuse ;  /* 0x0000000562627220 */ /* 0x080fe20000410000 */
[----:B------:R-:W-:Y:S01]  /*5330*/  F2FP.F16.F32.PACK_AB R11, R69, R38 ;  /* 0x00000026450b723e */ /* 0x000fe200000000ff */
[----:B------:R0:W-:Y:S01]  /*5340*/  STSM.16.M88.4 [R15], R24 ;  /* 0x000000180f007844 */ /* 0x0001e20000000200 */
[----:B------:R-:W-:Y:S01]  /*5350*/  F2FP.F16.F32.PACK_AB R32, R33, R32 ;  /* 0x000000202120723e */ /* 0x000fe200000000ff */
[----:B------:R-:W-:Y:S01]  /*5360*/  FMUL.FTZ R99, R99, R5 ;  /* 0x0000000563637220 */ /* 0x000fe20000410000 */
[----:B------:R-:W-:Y:S01]  /*5370*/  F2FP.F16.F32.PACK_AB R33, R72, R39 ;  /* 0x000000274821723e */ /* 0x000fe200000000ff */
[----:B------:R1:W-:Y:S01]  /*5380*/  STSM.16.M88.4 [R14], R8 ;  /* 0x000000080e007844 */ /* 0x0003e20000000200 */
[----:B------:R-:W-:Y:S01]  /*5390*/  F2FP.F16.F32.PACK_AB R34, R52, R37 ;  /* 0x000000253422723e */ /* 0x000fe200000000ff */
[-C--:B------:R-:W-:Y:S01]  /*53a0*/  FMUL.FTZ R102, R102, R5.reuse ;  /* 0x0000000566667220 */ /* 0x080fe20000410000 */
[----:B------:R-:W-:Y:S01]  /*53b0*/  F2FP.F16.F32.PACK_AB R35, R65, R42 ;  /* 0x0000002a4123723e */ /* 0x000fe200000000ff */
[-C--:B------:R-:W-:Y:S01]  /*53c0*/  FMUL.FTZ R103, R103, R5.reuse ;  /* 0x0000000567677220 */ /* 0x080fe20000410000 */
[----:B------:R-:W-:Y:S01]  /*53d0*/  F2FP.F16.F32.PACK_AB R36, R49, R36 ;  /* 0x000000243124723e */ /* 0x000fe200000000ff */
[----:B------:R-:W-:Y:S01]  /*53e0*/  FMUL.FTZ R106, R106, R5 ;  /* 0x000000056a6a7220 */ /* 0x000fe20000410000 */
[----:B------:R-:W-:Y:S01]  /*53f0*/  F2FP.F16.F32.PACK_AB R37, R68, R43 ;  /* 0x0000002b4425723e */ /* 0x000fe200000000ff */
[----:B------:R2:W-:Y:S01]  /*5400*/  STSM.16.M88.4 [R13], R32 ;  /* 0x000000200d007844 */ /* 0x0005e20000000200 */
[----:B------:R-:W-:Y:S01]  /*5410*/  F2FP.F16.F32.PACK_AB R38, R45, R40 ;  /* 0x000000282d26723e */ /* 0x000fe200000000ff */
[-C--:B------:R-:W-:Y:S01]  /*5420*/  FMUL.FTZ R107, R107, R5.reuse ;  /* 0x000000056b6b7220 */ /* 0x080fe20000410000 */
[----:B------:R-:W-:Y:S01]  /*5430*/  F2FP.F16.F32.PACK_AB R39, R63, R46 ;  /* 0x0000002e3f27723e */ /* 0x000fe200000000ff */
[----:B------:R-:W-:Y:S01]  /*5440*/  FMUL.FTZ R110, R110, R5 ;  /* 0x000000056e6e7220 */ /* 0x000fe20000410000 */
[----:B------:R-:W-:Y:S01]  /*5450*/  F2FP.F16.F32.PACK_AB R49, R50, R47 ;  /* 0x0000002f3231723e */ /* 0x000fe200000000ff */
[----:B------:R-:W-:Y:S01]  /*5460*/  FMUL.FTZ R111, R111, R5 ;  /* 0x000000056f6f7220 */ /* 0x000fe20000410000 */
[----:B------:R-:W-:Y:S01]  /*5470*/  F2FP.F16.F32.PACK_AB R48, R48, R23 ;  /* 0x000000173030723e */ /* 0x000fe200000000ff */
[----:B------:R2:W-:Y:S01]  /*5480*/  STSM.16.M88.4 [R18+0x27800], R36 ;  /* 0x0278002412007844 */ /* 0x0005e20000000200 */
[----:B------:R-:W-:Y:S01]  /*5490*/  F2FP.F16.F32.PACK_AB R50, R44, R21 ;  /* 0x000000152c32723e */ /* 0x000fe200000000ff */
[----:B------:R-:W-:Y:S01]  /*54a0*/  FMUL.FTZ R114, R114, R5 ;  /* 0x0000000572727220 */ /* 0x000fe20000410000 */
[----:B------:R-:W-:Y:S01]  /*54b0*/  F2FP.F16.F32.PACK_AB R51, R66, R51 ;  /* 0x000000334233723e */ /* 0x000fe200000000ff */
[-C--:B------:R-:W-:Y:S01]  /*54c0*/  FMUL.FTZ R115, R115, R5.reuse ;  /* 0x0000000573737220 */ /* 0x080fe20000410000 */
[----:B------:R-:W-:Y:S01]  /*54d0*/  F2FP.F16.F32.PACK_AB R56, R57, R56 ;  /* 0x000000383938723e */ /* 0x000fe200000000ff */
[-C--:B------:R-:W-:Y:S01]  /*54e0*/  FMUL.FTZ R118, R118, R5.reuse ;  /* 0x0000000576767220 */ /* 0x080fe20000410000 */
[----:B0-----:R-:W-:Y:S01]  /*54f0*/  F2FP.F16.F32.PACK_AB R24, R41, R20 ;  /* 0x000000142918723e */ /* 0x001fe200000000ff */
[----:B------:R2:W-:Y:S01]  /*5500*/  STSM.16.M88.4 [R15+0x6000], R48 ;  /* 0x006000300f007844 */ /* 0x0005e20000000200 */
[----:B------:R-:W-:Y:S01]  /*5510*/  F2FP.F16.F32.PACK_AB R25, R59, R54 ;  /* 0x000000363b19723e */ /* 0x000fe200000000ff */
[----:B------:R-:W-:Y:S01]  /*5520*/  FMUL.FTZ R119, R119, R5 ;  /* 0x0000000577777220 */ /* 0x000fe20000410000 */
[----:B------:R-:W-:Y:S01]  /*5530*/  F2FP.F16.F32.PACK_AB R26, R60, R53 ;  /* 0x000000353c1a723e */ /* 0x000fe200000000ff */
[----:B------:R-:W-:Y:S01]  /*5540*/  FMUL.FTZ R122, R122, R5 ;  /* 0x000000057a7a7220 */ /* 0x000fe20000410000 */
[----:B------:R-:W-:Y:S01]  /*5550*/  F2FP.F16.F32.PACK_AB R27, R62, R55 ;  /* 0x000000373e1b723e */ /* 0x000fe200000000ff */
[-C--:B------:R-:W-:Y:S01]  /*5560*/  FMUL.FTZ R123, R123, R5.reuse ;  /* 0x000000057b7b7220 */ /* 0x080fe20000410000 */
[----:B------:R-:W-:Y:S01]  /*5570*/  F2FP.F16.F32.PACK_AB R57, R67, R58 ;  /* 0x0000003a4339723e */ /* 0x000fe200000000ff */
[----:B------:R-:W-:Y:S01]  /*5580*/  FMUL.FTZ R126, R126, R5 ;  /* 0x000000057e7e7220 */ /* 0x000fe20000410000 */
[----:B------:R-:W-:Y:S01]  /*5590*/  F2FP.F16.F32.PACK_AB R58, R64, R61 ;  /* 0x0000003d403a723e */ /* 0x000fe200000000ff */
[----:B------:R2:W-:Y:S01]  /*55a0*/  STSM.16.M88.4 [R14+0x6000], R24 ;  /* 0x006000180e007844 */ /* 0x0005e20000000200 */
[----:B------:R-:W-:Y:S01]  /*55b0*/  F2FP.F16.F32.PACK_AB R59, R71, R70 ;  /* 0x00000046473b723e */ /* 0x000fe200000000ff */
[-C--:B------:R-:W-:Y:S01]  /*55c0*/  FMUL.FTZ R127, R127, R5.reuse ;  /* 0x000000057f7f7220 */ /* 0x080fe20000410000 */
[----:B------:R-:W-:Y:S01]  /*55d0*/  ISETP.LT.AND P1, PT, R16, UR33, PT ;  /* 0x0000002110007c0c */ /* 0x000fe2000bf21270 */
[----:B------:R-:W-:Y:S01]  /*55e0*/  UMOV UR33, UR10 ;  /* 0x0000000a00217c82 */ /* 0x000fe20008000000 */
[----:B------:R-:W-:Y:S01]  /*55f0*/  R2UR UR7, R0 ;  /* 0x00000000000772ca */ /* 0x000fe200000e0000 */
[----:B------:R2:W-:Y:S01]  /*5600*/  STSM.16.M88.4 [R13+0x6000], R56 ;  /* 0x006000380d007844 */ /* 0x0005e20000000200 */
[-C--:B------:R-:W-:Y:S01]  /*5610*/  FMUL.FTZ R130, R130, R5.reuse ;  /* 0x0000000582827220 */ /* 0x080fe20000410000 */
[-C--:B------:R-:W-:Y:S01]  /*5620*/  FMUL.FTZ R131, R131, R5.reuse ;  /* 0x0000000583837220 */ /* 0x080fe20000410000 */
[-C--:B------:R-:W-:Y:S01]  /*5630*/  FMUL.FTZ R134, R134, R5.reuse ;  /* 0x0000000586867220 */ /* 0x080fe20000410000 */
[----:B------:R-:W-:Y:S01]  /*5640*/  @!PT LDS RZ, [RZ] ;  /* 0x00000000fffff984 */ /* 0x000fe20000000800 */
[----:B------:R-:W-:Y:S01]  /*5650*/  @!PT LDS RZ, [RZ] ;  /* 0x00000000fffff984 */ /* 0x000fe20000000800 */
[----:B------:R-:W-:Y:S01]  /*5660*/  @!PT LDS RZ, [RZ] ;  /* 0x00000000fffff984 */ /* 0x000fe20000000800 */
[----:B------:R-:W-:Y:S01]  /*5670*/  @!PT LDS RZ, [RZ] ;  /* 0x00000000fffff984 */ /* 0x000fe20000000800 */
[----:B------:R0:W-:Y:S06]  /*5680*/  MEMBAR.ALL.CTA ;  /* 0x0000000000007992 */ /* 0x0001ec0000008000 */
[----:B0-----:R-:W0:Y:S01]  /*5690*/  FENCE.VIEW.ASYNC.S ;  /* 0x00000000000073c6 */ /* 0x001e220000000000 */
[----:B------:R-:W-:Y:S01]  /*56a0*/  FMUL.FTZ R135, R135, R5 ;  /* 0x0000000587877220 */ /* 0x000fe20000410000 */
[-C--:B------:R-:W-:Y:S01]  /*56b0*/  FMUL.FTZ R88, R88, R6.reuse ;  /* 0x0000000658587220 */ /* 0x080fe20000410000 */
        /* <DEDUP_REMOVED lines=22> */
[----:B------:R-:W-:Y:S01]  /*5820*/  FMUL.FTZ R133, R133, R6 ;  /* 0x0000000685857220 */ /* 0x000fe20000410000 */
[----:B-1----:R-:W-:-:S02]  /*5830*/  IMAD.MOV.U32 R9, RZ, RZ, R4 ;  /* 0x000000ffff097224 */ /* 0x002fc400078e0004 */
[----:B------:R-:W-:Y:S01]  /*5840*/  IMAD.MOV.U32 R5, RZ, RZ, R19 ;  /* 0x000000ffff057224 */ /* 0x000fe200078e0013 */
[----:B0-----:R-:W-:Y:S01]  /*5850*/  NOP ;  /* 0x0000000000007918 */ /* 0x001fe20000000000 */
[----:B--2---:R-:W-:Y:S05]  /*5860*/  @P1 BRA `(.L_x_29) ;  /* 0xffffffdc00d41947 */ /* 0x004fea000383ffff */
.L_x_18:
[----:B------:R-:W-:Y:S06]  /*5870*/  BAR.ARV 0x8, 0x200 ;  /* 0x0208000000007b1d */ /* 0x000fec0000002000 */
[----:B------:R-:W-:Y:S05]  /*5880*/  @!P0 BRA `(.L_x_30) ;  /* 0x0000000000048947 */ /* 0x000fea0003800000 */
[----:B------:R-:W-:Y:S01]  /*5890*/  BPT.TRAP 0x1 ;  /* 0x000000040000795c */ /* 0x000fe20000300000 */
.L_x_30:
[----:B------:R-:W-:Y:S01]  /*58a0*/  R2UR UR6, R0 ;  /* 0x00000000000672ca */ /* 0x000fe200000e0000 */
[----:B------:R-:W-:-:S05]  /*58b0*/  IMAD.U32 R2, RZ, RZ, UR32 ;  /* 0x00000020ff027e24 */ /* 0x000fca000f8e00ff */
[----:B------:R-:W-:-:S07]  /*58c0*/  SHF.L.U32 R2, R2, 0x1f, RZ ;  /* 0x0000001f02027819 */ /* 0x000fce00000006ff */
[----:B------:R-:W-:-:S09]  /*58d0*/  ULEA UR6, UR6, UR41, 0x3 ;  /* 0x0000002906067291 */ /* 0x000fd2000f8e183f */
[----:B------:R0:W2:Y:S01]  /*58e0*/  SYNCS.PHASECHK.TRANS64.TRYWAIT P1, [UR6+0x2d850], R2 ;  /* 0x02d85002ff0075a7 */ /* 0x0000a20008020146 */
[----:B------:R-:W-:Y:S05]  /*58f0*/  @!P0 BRA `(.L_x_31) ;  /* 0x0000000000048947 */ /* 0x000fea0003800000 */
[----:B------:R-:W-:Y:S01]  /*5900*/  BPT.TRAP 0x1 ;  /* 0x000000040000795c */ /* 0x000fe20000300000 */
.L_x_31:
[----:B--2---:R-:W-:Y:S05]  /*5910*/  @P1 BRA `(.L_x_32) ;  /* 0x0000000000081947 */ /* 0x004fea0003800000 */
[----:B------:R-:W2:Y:S02]  /*5920*/  SYNCS.PHASECHK.TRANS64.TRYWAIT P1, [UR6+0x2d850], R2 ;  /* 0x02d85002ff0075a7 */ /* 0x000ea40008020146 */
[----:B--2---:R-:W-:Y:S05]  /*5930*/  @!P1 BRA `(.L_x_33) ;  /* 0x0000005800a89947 */ /* 0x004fea0003800000 */
.L_x_32:
[----:B------:R-:W-:Y:S01]  /*5940*/  UIADD3 UR41, UR41, 0x400, URZ ;  /* 0x0000040029297890 */ /* 0x000fe2000fffe03f */
[----:B------:R-:W-:Y:S01]  /*5950*/  R2UR UR8, R0 ;  /* 0x00000000000872ca */ /* 0x000fe200000e0000 */
[----:B------:R-:W-:Y:S01]  /*5960*/  ULOP3.LUT UR42, UR42, 0x10000, URZ, 0xfc, !UPT ;  /* 0x000100002a2a7892 */ /* 0x000fe2000f8efc3f */
[----:B------:R-:W-:Y:S01]  /*5970*/  WARPGROUP.ARRIVE ;  /* 0x00000000000079c5 */ /* 0x000fe20000000000 */
[----:B------:R-:W-:Y:S01]  /*5980*/  USHF.R.U32.HI UR41, URZ, 0x4, UR41 ;  /* 0x000000043f297899 */ /* 0x000fe20008011629 */
[----:B------:R-:W3:Y:S01]  /*5990*/  SHFL.BFLY PT, R0, R7, 0x2, 0x1f ;  /* 0x0c401f0007007f89 */ /* 0x000ee200000e0000 */
[----:B------:R-:W-:Y:S01]  /*59a0*/  UMOV UR9, 0x40000040 ;  /* 0x4000004000097882 */ /* 0x000fe20000000000 */
[----:B------:R-:W-:Y:S01]  /*59b0*/  UMOV UR11, 0x80000020 ;  /* 0x80000020000b7882 */ /* 0x000fe20000000000 */
[----:B------:R-:W-:Y:S01]  /*59c0*/  ULOP3.LUT UR41, UR41, 0x3fff, URZ, 0xc0, !UPT ;  /* 0x00003fff29297892 */ /* 0x000fe2000f8ec03f */
[----:B--2---:R-:W0:Y:S01]  /*59d0*/  SHFL.BFLY PT, R3, R12, 0x2, 0x1f ;  /* 0x0c401f000c037f89 */ /* 0x004e2200000e0000 */
[----:B------:R-:W-:Y:S01]  /*59e0*/  MOV R53, RZ ;  /* 0x000000ff00357202 */ /* 0x000fe20000000f00 */
[----:B------:R-:W-:Y:S01]  /*59f0*/  IMAD.MOV.U32 R16, RZ, RZ, RZ ;  /* 0x000000ffff107224 */ /* 0x000fe200078e00ff */
[----:B------:R-:W-:Y:S01]  /*5a00*/  ULOP3.LUT UR7, UR41, 0x2000000, URZ, 0xfc, !UPT ;  /* 0x0200000029077892 */ /* 0x000fe2000f8efc3f */
[----:B-1----:R-:W-:-:S02]  /*5a10*/  IMAD.U32 R8, RZ, RZ, UR5 ;  /* 0x00000005ff087e24 */ /* 0x002fc4000f8e00ff */
[----:B------:R-:W-:Y:S01]  /*5a20*/  IMAD.U32 R9, RZ, RZ, UR5 ;  /* 0x00000005ff097e24 */ /* 0x000fe2000f8e00ff */
[----:B------:R-:W-:Y:S01]  /*5a30*/  UIMAD UR7, UR8, 0x600, UR7 ;  /* 0x00000600080778a4 */ /* 0x000fe2000f8e0207 */
[----:B------:R-:W-:Y:S02]  /*5a40*/  IMAD.MOV.U32 R23, RZ, RZ, -0x800000 ;  /* 0xff800000ff177424 */ /* 0x000fe400078e00ff */
[----:B------:R-:W-:-:S04]  /*5a50*/  UMOV UR8, UR42 ;  /* 0x0000002a00087c82 */ /* 0x000fc80008000000 */
[----:B------:R-:W-:Y:S02]  /*5a60*/  UMOV UR10, UR7 ;  /* 0x00000007000a7c82 */ /* 0x000fe40008000000 */
[----:B------:R-:W-:Y:S01]  /*5a70*/  HGMMA.64x96x16.F32 R88, gdesc[UR8].tnspB, R88, gsb0 ;  /* 0x41600000085879f0 */ /* 0x000fe20008000858 */
[----:B------:R-:W-:Y:S02]  /*5a80*/  UIADD3 UR8, UR42, 0x2, URZ ;  /* 0x000000022a087890 */ /* 0x000fe4000fffe03f */
[----:B------:R-:W-:Y:S01]  /*5a90*/  UIADD3 UR10, UR7, 0x40, URZ ;  /* 0x00000040070a7890 */ /* 0x000fe2000fffe03f */
[----:B---3--:R-:W-:Y:S01]  /*5aa0*/  FADD.FTZ R0, R0, R7 ;  /* 0x0000000700007221 */ /* 0x008fe20000010000 */
[----:B------:R-:W-:Y:S01]  /*5ab0*/  UMOV UR9, 0x40000040 ;  /* 0x4000004000097882 */ /* 0x000fe20000000000 */
[----:B------:R-:W-:Y:S01]  /*5ac0*/  UMOV UR11, 0x80000020 ;  /* 0x80000020000b7882 */ /* 0x000fe20000000000 */
[----:B0-----:R-:W-:Y:S02]  /*5ad0*/  FADD.FTZ R2, R3, R12 ;  /* 0x0000000c03027221 */ /* 0x001fe40000010000 */
[----:B------:R-:W0:Y:S04]  /*5ae0*/  SHFL.BFLY PT, R3, R0, 0x1, 0x1f ;  /* 0x0c201f0000037f89 */ /* 0x000e2800000e0000 */
[----:B------:R-:W1:Y:S01]  /*5af0*/  SHFL.BFLY PT, R5, R2, 0x1, 0x1f ;  /* 0x0c201f0002057f89 */ /* 0x000e6200000e0000 */
[----:B0-----:R-:W-:Y:S01]  /*5b00*/  FADD.FTZ R6, R0, R3 ;  /* 0x0000000300067221 */ /* 0x001fe20000010000 */
[----:B------:R-:W-:-:S02]  /*5b10*/  IMAD.MOV.U32 R0, RZ, RZ, -0x800000 ;  /* 0xff800000ff007424 */ /* 0x000fc400078e00ff */
[----:B-1----:R-:W-:Y:S02]  /*5b20*/  FADD.FTZ R7, R2, R5 ;  /* 0x0000000502077221 */ /* 0x002fe40000010000 */
[----:B------:R-:W-:-:S03]  /*5b30*/  FSETP.NE.FTZ.AND P1, PT, R6, RZ, PT ;  /* 0x000000ff0600720b */ /* 0x000fc60003f35000 */
[----:B------:R-:W-:-:S10]  /*5b40*/  FSETP.NE.FTZ.AND P2, PT, R7, RZ, PT ;  /* 0x000000ff0700720b */ /* 0x000fd40003f55000 */
[----:B------:R-:W0:Y:S01]  /*5b50*/  @P1 MUFU.LG2 R3, R6 ;  /* 0x0000000600031308 */ /* 0x000e220000000c00 */
[----:B------:R-:W-:Y:S02]  /*5b60*/  @P1 FMUL.FTZ R2, R8, 0.69314718246459960938 ;  /* 0x3f31721808021820 */ /* 0x000fe40000410000 */
[----:B------:R-:W-:-:S05]  /*5b70*/  @P2 FMUL.FTZ R8, R9, 0.69314718246459960938 ;  /* 0x3f31721809082820 */ /* 0x000fca0000410000 */
[----:B------:R-:W1:Y:S08]  /*5b80*/  @P2 MUFU.LG2 R5, R7 ;  /* 0x0000000700052308 */ /* 0x000e700000000c00 */
[----:B------:R2:W3:Y:S01]  /*5b90*/  @P1 MUFU.RCP R53, R6 ;  /* 0x0000000600351308 */ /* 0x0004e20000001000 */
[----:B0-----:R-:W-:-:S04]  /*5ba0*/  @P1 FMUL.FTZ R3, R3, 0.69314718246459960938 ;  /* 0x3f31721803031820 */ /* 0x001fc80000410000 */
[----:B------:R-:W-:-:S03]  /*5bb0*/  @P1 FFMA.FTZ R23, R2, R19, R3 ;  /* 0x0000001302171223 */ /* 0x000fc60000010003 */
[----:B------:R2:W0:Y:S01]  /*5bc0*/  @P2 MUFU.RCP R16, R7 ;  /* 0x0000000700102308 */ /* 0x0004220000001000 */
[----:B-1----:R-:W-:-:S04]  /*5bd0*/  @P2 FMUL.FTZ R5, R5, 0.69314718246459960938 ;  /* 0x3f31721805052820 */ /* 0x002fc80000410000 */
[----:B------:R-:W-:Y:S01]  /*5be0*/  @P2 FFMA.FTZ R0, R8, R4, R5 ;  /* 0x0000000408002223 */ /* 0x000fe20000010005 */
        /* <DEDUP_REMOVED lines=46> */
[----:B0-23--:R-:W-:Y:S05]  /*5ed0*/  @!P0 BRA `(.L_x_34) ;  /* 0x0000000000048947 */ /* 0x00dfea0003800000 */
[----:B------:R-:W-:Y:S01]  /*5ee0*/  BPT.TRAP 0x1 ;  /* 0x000000040000795c */ /* 0x000fe20000300000 */
.L_x_34:
[----:B------:R-:W-:Y:S01]  /*5ef0*/  UIADD3 UR6, UR6, 0x2d860, URZ ;  /* 0x0002d86006067890 */ /* 0x000fe2000fffe03f */
[-C--:B------:R-:W-:Y:S01]  /*5f00*/  FMUL.FTZ R38, R88, R53.reuse ;  /* 0x0000003558267220 */ /* 0x080fe20000410000 */
[-C--:B------:R-:W-:Y:S01]  /*5f10*/  FMUL.FTZ R39, R89, R53.reuse ;  /* 0x0000003559277220 */ /* 0x080fe20000410000 */
[-C--:B------:R-:W-:Y:S01]  /*5f20*/  FMUL.FTZ R36, R92, R53.reuse ;  /* 0x000000355c247220 */ /* 0x080fe20000410000 */
[----:B------:R-:W-:Y:S01]  /*5f30*/  UPRMT UR6, UR4, 0x654, UR6 ;  /* 0x0000065404067896 */ /* 0x000fe20008000006 */
        /* <DEDUP_REMOVED lines=8> */
[----:B------:R-:W-:Y:S01]  /*5fc0*/  SYNCS.ARRIVE.TRANS64.RED.A1T0 RZ, [UR6], RZ ;  /* 0x000000ffffff79a7 */ /* 0x000fe20008100406 */
        /* <DEDUP_REMOVED lines=13> */
[----:B------:R-:W-:Y:S01]  /*60a0*/  PLOP3.LUT P0, PT, PT, PT, PT, 0x8, 0x0 ;  /* 0x000000000000781c */ /* 0x000fe20003f0e170 */
        /* <DEDUP_REMOVED lines=23> */
[----:B------:R-:W-:-:S07]  /*6220*/  FMUL.FTZ R135, R135, R16 ;  /* 0x0000001087877220 */ /* 0x000fce0000410000 */
.L_x_10:
[----:B------:R-:W-:Y:S05]  /*6230*/  @P0 BRA `(.L_x_35) ;  /* 0x0000001000880947 */ /* 0x000fea0003800000 */
[----:B------:R-:W-:Y:S01]  /*6240*/  IADD3 R58, R22, -0x80, RZ ;  /* 0xffffff80163a7810 */ /* 0x000fe20007ffe0ff */
[----:B------:R-:W0:Y:S01]  /*6250*/  S2R R60, SR_CTAID.X ;  /* 0x00000000003c7919 */ /* 0x000e220000002500 */
[----:B------:R-:W1:Y:S01]  /*6260*/  LDC R22, c[0x0][0xbe8] ;  /* 0x0002fa00ff167b82 */ /* 0x000e620000000800 */
[----:B------:R-:W-:Y:S01]  /*6270*/  USHF.R.S32.HI UR7, URZ, 0x1f, UR39 ;  /* 0x0000001f3f077899 */ /* 0x000fe20008011427 */
[----:B------:R-:W-:Y:S01]  /*6280*/  SHF.R.S32.HI R55, RZ, 0x1f, R58 ;  /* 0x0000001fff377819 */ /* 0x000fe2000001143a */
[----:B------:R-:W-:Y:S01]  /*6290*/  ULDC.64 UR8, c[0x0][0xbd0] ;  /* 0x0002f40000087ab9 */ /* 0x000fe20000000a00 */
[----:B------:R-:W-:Y:S01]  /*62a0*/  BSSY B0, `(.L_x_36) ;  /* 0x00000cf000007945 */ /* 0x000fe20003800000 */
[----:B------:R-:W-:Y:S01]  /*62b0*/  UIMAD UR6, UR7, UR8, URZ ;  /* 0x00000008070672a4 */ /* 0x000fe2000f8e023f */
[CC--:B------:R-:W-:Y:S01]  /*62c0*/  LEA.HI R16, R55.reuse, R58.reuse, RZ, 0x7 ;  /* 0x0000003a37107211 */ /* 0x0c0fe200078f38ff */
[----:B------:R-:W-:Y:S01]  /*62d0*/  UIMAD.WIDE.U32 UR4, UR39, UR8, URZ ;  /* 0x00000008270472a5 */ /* 0x000fe2000f8e003f */
[----:B------:R-:W-:Y:S01]  /*62e0*/  LEA.HI R55, R55, R58, RZ, 0x2 ;  /* 0x0000003a37377211 */ /* 0x000fe200078f10ff */
[----:B------:R-:W2:Y:S01]  /*62f0*/  S2UR UR12, SR_CTAID.Z ;  /* 0x00000000000c79c3 */ /* 0x000ea20000002700 */
[----:B------:R-:W-:Y:S01]  /*6300*/  LOP3.LUT R17, R16, 0xffffff80, RZ, 0xc0, !PT ;  /* 0xffffff8010117812 */ /* 0x000fe200078ec0ff */
[----:B------:R-:W-:Y:S01]  /*6310*/  UIMAD UR6, UR39, UR9, UR6 ;  /* 0x00000009270672a4 */ /* 0x000fe2000f8e0206 */
[----:B------:R-:W-:-:S02]  /*6320*/  SHF.R.S32.HI R57, RZ, 0x7, R16 ;  /* 0x00000007ff397819 */ /* 0x000fc40000011410 */
[----:B------:R-:W-:Y:S01]  /*6330*/  LOP3.LUT R55, R55, 0xfffffffc, RZ, 0xc0, !PT ;  /* 0xfffffffc37377812 */ /* 0x000fe200078ec0ff */
[C---:B------:R-:W-:Y:S01]  /*6340*/  IMAD.IADD R18, R58.reuse, 0x1, -R17 ;  /* 0x000000013a127824 */ /* 0x040fe200078e0a11 */
[----:B------:R-:W-:Y:S01]  /*6350*/  UIADD3 UR6, UR5, UR6, URZ ;  /* 0x0000000605067290 */ /* 0x000fe2000fffe03f */
[----:B------:R-:W-:Y:S01]  /*6360*/  IMAD.HI R16, R57, 0x55555556, RZ ;  /* 0x5555555639107827 */ /* 0x000fe200078e02ff */
[----:B------:R-:W3:Y:S01]  /*6370*/  LDC.64 R64, c[0x0][0xbd8] ;  /* 0x0002f600ff407b82 */ /* 0x000ee20000000a00 */
[----:B------:R-:W-:Y:S01]  /*6380*/  ULDC.64 UR8, c[0x0][0xb38] ;  /* 0x0002ce0000087ab9 */ /* 0x000fe20000000a00 */
[----:B------:R-:W-:Y:S01]  /*6390*/  SHF.R.S32.HI R59, RZ, 0x1f, R18 ;  /* 0x0000001fff3b7819 */ /* 0x000fe20000011412 */
[----:B------:R-:W-:Y:S01]  /*63a0*/  IMAD.IADD R55, R58, 0x1, -R55 ;  /* 0x000000013a377824 */ /* 0x000fe200078e0a37 */
[----:B------:R-:W-:Y:S01]  /*63b0*/  LEA.HI R16, R16, R16, RZ, 0x1 ;  /* 0x0000001010107211 */ /* 0x000fe200078f08ff */
[----:B------:R-:W-:Y:S01]  /*63c0*/  UIMAD UR7, UR7, UR8, URZ ;  /* 0x00000008070772a4 */ /* 0x000fe2000f8e023f */
[----:B------:R-:W-:-:S02]  /*63d0*/  LEA.HI R19, R59, R18, RZ, 0x2 ;  /* 0x000000123b137211 */ /* 0x000fc400078f10ff */
[----:B------:R-:W-:Y:S01]  /*63e0*/  BAR.SYNC.DEFER_BLOCKING 0x1, 0x180 ;  /* 0x0046000000007b1d */ /* 0x000fe20000010000 */
[----:B-1----:R-:W-:Y:S02]  /*63f0*/  ISETP.NE.AND P0, PT, R22, 0x1, PT ;  /* 0x000000011600780c */ /* 0x002fe40003f05270 */
[--C-:B------:R-:W-:Y:S02]  /*6400*/  SHF.R.S32.HI R17, RZ, 0x2, R19.reuse ;  /* 0x00000002ff117819 */ /* 0x100fe40000011413 */
[----:B------:R-:W-:-:S03]  /*6410*/  SHF.R.S32.HI R54, RZ, 0x1f, R19 ;  /* 0x0000001fff367819 */ /* 0x000fc60000011413 */
[----:B------:R-:W1:Y:S01]  /*6420*/  S2UR UR11, SR_CTAID.Y ;  /* 0x00000000000b79c3 */ /* 0x000e620000002600 */
[----:B------:R-:W-:Y:S01]  /*6430*/  LOP3.LUT R19, R19, 0x7ffffffc, RZ, 0xc0, !PT ;  /* 0x7ffffffc13137812 */ /* 0x000fe200078ec0ff */
[----:B--2---:R-:W-:Y:S01]  /*6440*/  USHF.R.S32.HI UR10, URZ, 0x1f, UR12 ;  /* 0x0000001f3f0a7899 */ /* 0x004fe2000801140c */
[----:B------:R-:W-:-:S03]  /*6450*/  LEA.HI R54, R54, R17, RZ, 0x3 ;  /* 0x0000001136367211 */ /* 0x000fc600078f18ff */
[----:B------:R-:W-:Y:S01]  /*6460*/  IMAD.IADD R19, R18, 0x1, -R19 ;  /* 0x0000000112137824 */ /* 0x000fe200078e0a13 */
[----:B------:R-:W-:Y:S01]  /*6470*/  LOP3.LUT R56, R54, 0xfffffff8, RZ, 0xc0, !PT ;  /* 0xfffffff836387812 */ /* 0x000fe200078ec0ff */
[----:B------:R-:W-:Y:S01]  /*6480*/  IMAD R54, R16, -0x3, R57 ;  /* 0xfffffffd10367824 */ /* 0x000fe200078e0239 */
[----:B------:R-:W-:Y:S01]  /*6490*/  LEA.HI R16, R59, R18, RZ, 0x5 ;  /* 0x000000123b107211 */ /* 0x000fe200078f28ff */
[----:B------:R-:W2:Y:S01]  /*64a0*/  @P0 LDC R58, c[0x0][0xbec] ;  /* 0x0002fb00ff3a0b82 */ /* 0x000ea20000000800 */
[----:B------:R-:W-:Y:S02]  /*64b0*/  IMAD.SHL.U32 R19, R19, 0x2, RZ ;  /* 0x0000000213137824 */ /* 0x000fe400078e00ff */
[----:B------:R-:W-:Y:S01]  /*64c0*/  IMAD.IADD R17, R17, 0x1, -R56 ;  /* 0x0000000111117824 */ /* 0x000fe200078e0a38 */
[----:B------:R-:W-:Y:S02]  /*64d0*/  LEA.HI R56, R55, R55, RZ, 0x1 ;  /* 0x0000003737387211 */ /* 0x000fe400078f08ff */
[----:B------:R-:W-:-:S02]  /*64e0*/  SHF.R.S32.HI R16, RZ, 0x5, R16 ;  /* 0x00000005ff107819 */ /* 0x000fc40000011410 */
[----:B------:R-:W-:Y:S01]  /*64f0*/  LOP3.LUT R56, R56, 0x1ffffffe, RZ, 0xc0, !PT ;  /* 0x1ffffffe38387812 */ /* 0x000fe200078ec0ff */
[----:B------:R-:W1:Y:S04]  /*6500*/  LDC R69, c[0x0][0xc50] ;  /* 0x00031400ff457b82 */ /* 0x000e680000000800 */
[----:B------:R-:W-:Y:S02]  /*6510*/  IMAD.IADD R57, R55, 0x1, -R56 ;  /* 0x0000000137397824 */ /* 0x000fe400078e0a38 */
[----:B------:R-:W-:Y:S01]  /*6520*/  IMAD R55, R16, 0x10, R17 ;  /* 0x0000001010377824 */ /* 0x000fe200078e0211 */
[----:B------:R-:W-:Y:S01]  /*6530*/  MOV R16, UR4 ;  /* 0x0000000400107c02 */ /* 0x000fe20008000f00 */
[----:B------:R-:W4:Y:S01]  /*6540*/  LDC.64 R66, c[0x0][0xb40] ;  /* 0x0002d000ff427b82 */ /* 0x000f220000000a00 */
[----:B------:R-:W-:Y:S01]  /*6550*/  IMAD.U32 R17, RZ, RZ, UR5 ;  /* 0x00000005ff117e24 */ /* 0x000fe2000f8e00ff */
[----:B------:R-:W-:Y:S01]  /*6560*/  UIMAD.WIDE.U32 UR4, UR39, UR8, URZ ;  /* 0x00000008270472a5 */ /* 0x000fe2000f8e003f */
[----:B------:R-:W-:-:S02]  /*6570*/  IMAD R56, R54, 0x40, R55 ;  /* 0x0000004036387824 */ /* 0x000fc400078e0237 */
[----:B------:R-:W-:Y:S01]  /*6580*/  IMAD.U32 R17, RZ, RZ, UR6 ;  /* 0x00000006ff117e24 */ /* 0x000fe2000f8e00ff */
[----:B------:R-:W-:Y:S01]  /*6590*/  UIMAD UR6, UR39, UR9, UR7 ;  /* 0x00000009270672a4 */ /* 0x000fe2000f8e0207 */
[----:B------:R-:W-:Y:S01]  /*65a0*/  IMAD R57, R57, 0x8, R56 ;  /* 0x0000000839397824 */ /* 0x000fe200078e0238 */
[----:B------:R-:W5:Y:S01]  /*65b0*/  @P0 LDC R63, c[0x0][0xbf0] ;  /* 0x0002fc00ff3f0b82 */ /* 0x000f620000000800 */
[----:B---3--:R-:W-:Y:S01]  /*65c0*/  IMAD R54, R64, UR10, RZ ;  /* 0x0000000a40367c24 */ /* 0x008fe2000f8e02ff */
[----:B------:R-:W-:Y:S01]  /*65d0*/  UIADD3 UR6, UR5, UR6, URZ ;  /* 0x0000000605067290 */ /* 0x000fe2000fffe03f */
[----:B0-----:R-:W-:Y:S01]  /*65e0*/  IMAD R57, R60, 0xc0, R57 ;  /* 0x000000c03c397824 */ /* 0x001fe200078e0239 */
[----:B------:R-:W-:Y:S01]  /*65f0*/  MOV R55, UR5 ;  /* 0x0000000500377c02 */ /* 0x000fe20008000f00 */
[----:B------:R-:W-:Y:S01]  /*6600*/  IMAD.WIDE.U32 R16, R64, UR12, R16 ;  /* 0x0000000c40107c25 */ /* 0x000fe2000f8e0010 */
[----:B------:R-:W-:Y:S02]  /*6610*/  ULDC.64 UR8, c[0x0][0xb28] ;  /* 0x0002ca0000087ab9 */ /* 0x000fe40000000a00 */
[----:B------:R-:W0:Y:S01]  /*6620*/  @P0 LDC R68, c[0x0][0xbec] ;  /* 0x0002fb00ff440b82 */ /* 0x000e220000000800 */
[----:B------:R-:W-:-:S02]  /*6630*/  IMAD R64, RZ, RZ, -UR39 ;  /* 0x80000027ff407e24 */ /* 0x000fc4000f8e02ff */
[----:B--2---:R-:W-:-:S04]  /*6640*/  @P0 IMAD.HI.U32 R58, R57, R58, RZ ;  /* 0x0000003a393a0227 */ /* 0x004fc800078e00ff */
[----:B------:R-:W-:Y:S01]  /*6650*/  IMAD R61, R65, UR12, R54 ;  /* 0x0000000c413d7c24 */ /* 0x000fe2000f8e0236 */
[----:B------:R-:W2:Y:S01]  /*6660*/  @P0 LDC R71, c[0x0][0xbf0] ;  /* 0x0002fc00ff470b82 */ /* 0x000ea20000000800 */
[----:B------:R-:W-:Y:S01]  /*6670*/  IMAD.U32 R54, RZ, RZ, UR4 ;  /* 0x00000004ff367e24 */ /* 0x000fe2000f8e00ff */
[----:B------:R-:W-:Y:S01]  /*6680*/  ULDC.64 UR4, c[0x0][0xbe0] ;  /* 0x0002f80000047ab9 */ /* 0x000fe20000000a00 */
[----:B------:R-:W-:Y:S01]  /*6690*/  IMAD.U32 R55, RZ, RZ, UR6 ;  /* 0x00000006ff377e24 */ /* 0x000fe2000f8e00ff */
[----:B------:R-:W-:Y:S01]  /*66a0*/  ULDC.64 UR6, c[0x0][0xb48] ;  /* 0x0002d20000067ab9 */ /* 0x000fe20000000a00 */
[C---:B----4-:R-:W-:Y:S02]  /*66b0*/  IMAD R62, R66.reuse, UR10, RZ ;  /* 0x0000000a423e7c24 */ /* 0x050fe4000f8e02ff */
[----:B-1----:R-:W-:Y:S02]  /*66c0*/  IMAD R69, R69, R64, UR11 ;  /* 0x0000000b45457e24 */ /* 0x002fe4000f8e0240 */
[----:B------:R-:W-:Y:S01]  /*66d0*/  IMAD.MOV.U32 R59, RZ, RZ, R57 ;  /* 0x000000ffff3b7224 */ /* 0x000fe200078e0039 */
[----:B-----5:R-:W-:Y:S01]  /*66e0*/  @P0 SHF.R.U32.HI R59, RZ, R63, R58 ;  /* 0x0000003fff3b0219 */ /* 0x020fe2000001163a */
[----:B------:R-:W-:Y:S01]  /*66f0*/  IMAD R63, R67, UR12, R62 ;  /* 0x0000000c433f7c24 */ /* 0x000fe2000f8e023e */
[----:B------:R-:W-:Y:S01]  /*6700*/  SHF.R.S32.HI R62, RZ, 0x1f, R69 ;  /* 0x0000001fff3e7819 */ /* 0x000fe20000011445 */
[----:B------:R-:W-:-:S04]  /*6710*/  IMAD.WIDE.U32 R54, R66, UR12, R54 ;  /* 0x0000000c42367c25 */ /* 0x000fc8000f8e0036 */
[----:B------:R-:W-:Y:S01]  /*6720*/  IMAD.IADD R17, R17, 0x1, R61 ;  /* 0x0000000111117824 */ /* 0x000fe200078e023d */
[----:B------:R-:W-:Y:S01]  /*6730*/  IADD3 R55, R55, R63, RZ ;  /* 0x0000003f37377210 */ /* 0x000fe20007ffe0ff */
[----:B0-----:R-:W-:-:S04]  /*6740*/  @P0 IMAD.HI.U32 R68, R57, R68, RZ ;  /* 0x0000004439440227 */ /* 0x001fc800078e00ff */
[----:B------:R-:W-:Y:S01]  /*6750*/  IMAD.MOV.U32 R61, RZ, RZ, R57 ;  /* 0x000000ffff3d7224 */ /* 0x000fe200078e0039 */
[----:B--2---:R-:W-:Y:S01]  /*6760*/  @P0 SHF.R.U32.HI R61, RZ, R71, R68 ;  /* 0x00000047ff3d0219 */ /* 0x004fe20000011644 */
[C---:B------:R-:W-:Y:S02]  /*6770*/  IMAD R58, R62.reuse, UR4, RZ ;  /* 0x000000043e3a7c24 */ /* 0x040fe4000f8e02ff */
[----:B------:R-:W-:Y:S02]  /*6780*/  IMAD R63, R62, UR6, RZ ;  /* 0x000000063e3f7c24 */ /* 0x000fe4000f8e02ff */
[----:B------:R-:W-:-:S04]  /*6790*/  IMAD.WIDE.U32 R16, R69, UR4, R16 ;  /* 0x0000000445107c25 */ /* 0x000fc8000f8e0010 */
[----:B------:R-:W-:Y:S01]  /*67a0*/  IMAD R62, R69, UR5, R58 ;  /* 0x00000005453e7c24 */ /* 0x000fe2000f8e023a */
[----:B------:R-:W-:Y:S01]  /*67b0*/  IADD3 R16, P0, R59, R16, RZ ;  /* 0x000000103b107210 */ /* 0x000fe20007f1e0ff */
[C---:B------:R-:W-:Y:S01]  /*67c0*/  IMAD R65, R69.reuse, UR7, R63 ;  /* 0x0000000745417c24 */ /* 0x040fe2000f8e023f */
[--C-:B------:R-:W-:Y:S01]  /*67d0*/  SHF.R.S32.HI R63, RZ, 0x1f, R59.reuse ;  /* 0x0000001fff3f7819 */ /* 0x100fe2000001143b */
[----:B------:R-:W-:Y:S01]  /*67e0*/  IMAD.MOV R59, RZ, RZ, -R59 ;  /* 0x000000ffff3b7224 */ /* 0x000fe200078e0a3b */
[----:B------:R-:W-:Y:S01]  /*67f0*/  SHF.R.S32.HI R58, RZ, 0x1f, R61 ;  /* 0x0000001fff3a7819 */ /* 0x000fe2000001143d */
[----:B------:R-:W-:Y:S01]  /*6800*/  ULDC.64 UR4, c[0x0][0xb30] ;  /* 0x0002cc0000047ab9 */ /* 0x000fe20000000a00 */
[----:B------:R-:W-:Y:S01]  /*6810*/  IMAD.WIDE.U32 R54, R69, UR6, R54 ;  /* 0x0000000645367c25 */ /* 0x000fe2000f8e0036 */
[----:B------:R-:W-:Y:S01]  /*6820*/  IADD3.X R17, R63, R17, R62, P0, !PT ;  /* 0x000000113f117210 */ /* 0x000fe200007fe43e */
[----:B------:R-:W-:Y:S02]  /*6830*/  ULDC.64 UR6, c[0x0][0xbc8] ;  /* 0x0002f20000067ab9 */ /* 0x000fe40000000a00 */
[----:B------:R-:W-:-:S02]  /*6840*/  IMAD.MOV R64, RZ, RZ, -R61 ;  /* 0x000000ffff407224 */ /* 0x000fc400078e0a3d */
[----:B------:R-:W-:Y:S02]  /*6850*/  IMAD R58, R58, UR4, RZ ;  /* 0x000000043a3a7c24 */ /* 0x000fe4000f8e02ff */
[C---:B------:R-:W-:Y:S02]  /*6860*/  IMAD R59, R22.reuse, R59, R57 ;  /* 0x0000003b163b7224 */ /* 0x040fe400078e0239 */
[----:B------:R-:W-:Y:S02]  /*6870*/  IMAD.IADD R55, R55, 0x1, R65 ;  /* 0x0000000137377824 */ /* 0x000fe400078e0241 */
[----:B------:R-:W-:Y:S02]  /*6880*/  IMAD R57, R22, R64, R57 ;  /* 0x0000004016397224 */ /* 0x000fe400078e0239 */
[C---:B------:R-:W-:Y:S01]  /*6890*/  IMAD R63, R61.reuse, UR5, R58 ;  /* 0x000000053d3f7c24 */ /* 0x040fe2000f8e023a */
[----:B------:R-:W-:Y:S01]  /*68a0*/  SHF.R.S32.HI R58, RZ, 0x1f, R59 ;  /* 0x0000001fff3a7819 */ /* 0x000fe2000001143b */
[----:B------:R-:W-:Y:S01]  /*68b0*/  IMAD.WIDE.U32 R54, R61, UR4, R54 ;  /* 0x000000043d367c25 */ /* 0x000fe2000f8e0036 */
[----:B------:R-:W-:Y:S01]  /*68c0*/  SHF.R.S32.HI R61, RZ, 0x1f, R57 ;  /* 0x0000001fff3d7819 */ /* 0x000fe20000011439 */
[----:B------:R-:W0:Y:S01]  /*68d0*/  S2UR UR5, SR_CgaCtaId ;  /* 0x00000000000579c3 */ /* 0x000e220000008800 */
[----:B------:R-:W-:Y:S01]  /*68e0*/  UMOV UR4, 0x400 ;  /* 0x0000040000047882 */ /* 0x000fe20000000000 */
[----:B------:R-:W-:-:S02]  /*68f0*/  IMAD R58, R58, UR6, RZ ;  /* 0x000000063a3a7c24 */ /* 0x000fc4000f8e02ff */
[----:B------:R-:W-:Y:S02]  /*6900*/  IMAD.IADD R55, R55, 0x1, R63 ;  /* 0x0000000137377824 */ /* 0x000fe400078e023f */
[----:B------:R-:W-:Y:S02]  /*6910*/  IMAD R62, R61, UR8, RZ ;  /* 0x000000083d3e7c24 */ /* 0x000fe4000f8e02ff */
[C---:B------:R-:W-:Y:S02]  /*6920*/  IMAD R61, R59.reuse, UR7, R58 ;  /* 0x000000073b3d7c24 */ /* 0x040fe4000f8e023a */
[----:B------:R-:W-:Y:S01]  /*6930*/  IMAD.WIDE.U32 R16, R59, UR6, R16 ;  /* 0x000000063b107c25 */ /* 0x000fe2000f8e0010 */
[----:B------:R-:W-:-:S03]  /*6940*/  ULDC.64 UR6, c[0x0][0xba8] ;  /* 0x0002ea0000067ab9 */ /* 0x000fc60000000a00 */
[C---:B------:R-:W-:Y:S01]  /*6950*/  IMAD R59, R57.reuse, UR9, R62 ;  /* 0x00000009393b7c24 */ /* 0x040fe2000f8e023e */
[----:B------:R-:W-:Y:S01]  /*6960*/  LEA R64, P0, R16, UR6, 0x2 ;  /* 0x0000000610407c11 */ /* 0x000fe2000f8010ff */
[----:B------:R-:W-:Y:S01]  /*6970*/  IMAD.WIDE.U32 R54, R57, UR8, R54 ;  /* 0x0000000839367c25 */ /* 0x000fe2000f8e0036 */
[----:B------:R-:W-:Y:S01]  /*6980*/  ULDC.64 UR8, c[0x0][0xb00] ;  /* 0x0002c00000087ab9 */ /* 0x000fe20000000a00 */
[----:B------:R-:W-:Y:S02]  /*6990*/  ULDC UR6, c[0x0][0xa88] ;  /* 0x0002a20000067ab9 */ /* 0x000fe40000000800 */
[----:B------:R-:W-:Y:S01]  /*69a0*/  IMAD.IADD R57, R17, 0x1, R61 ;  /* 0x0000000111397824 */ /* 0x000fe200078e023d */
[----:B------:R-:W-:Y:S01]  /*69b0*/  IADD3 R17, R55, R59, RZ ;  /* 0x0000003b37117210 */ /* 0x000fe20007ffe0ff */
[----:B------:R-:W-:Y:S01]  /*69c0*/  IMAD R58, R60, 0xc0, R56 ;  /* 0x000000c03c3a7824 */ /* 0x000fe200078e0238 */
[----:B------:R-:W-:Y:S01]  /*69d0*/  LEA R66, P1, R54, UR8, 0x2 ;  /* 0x0000000836427c11 */ /* 0x000fe2000f8210ff */
[----:B------:R-:W-:Y:S01]  /*69e0*/  SHFL.IDX PT, R56, R64, 0x1, 0x1c1f ;  /* 0x003c1f0040387f89 */ /* 0x000fe200000e0000 */
[----:B------:R-:W-:Y:S01]  /*69f0*/  LEA.HI.X R59, R16, UR7, R57, 0x2, P0 ;  /* 0x00000007103b7c11 */ /* 0x000fe200080f1439 */
[----:B0-----:R-:W-:Y:S01]  /*6a00*/  ULEA UR4, UR5, UR4, 0x18 ;  /* 0x0000000405047291 */ /* 0x001fe2000f8ec03f */
[----:B------:R-:W-:Y:S01]  /*6a10*/  LEA.HI.X R67, R54, UR9, R17, 0x2, P1 ;  /* 0x0000000936437c11 */ /* 0x000fe200088f1411 */
[----:B------:R-:W-:Y:S01]  /*6a20*/  IMAD R63, R22, UR6, RZ ;  /* 0x00000006163f7c24 */ /* 0x000fe2000f8e02ff */
[----:B------:R-:W-:Y:S01]  /*6a30*/  SHFL.IDX PT, R54, R64, RZ, 0x1c1f ;  /* 0x001c1fff40367589 */ /* 0x000fe200000e0000 */
[----:B------:R-:W-:Y:S01]  /*6a40*/  LOP3.LUT P0, RZ, R18, 0x3, RZ, 0xc0, !PT ;  /* 0x0000000312ff7812 */ /* 0x000fe2000780c0ff */
[C---:B------:R-:W-:Y:S01]  /*6a50*/  VIADD R62, R58.reuse, 0x8 ;  /* 0x000000083a3e7836 */ /* 0x040fe20000000000 */
[----:B------:R-:W-:Y:S01]  /*6a60*/  UIADD3 UR4, UR4, 0x2d820, URZ ;  /* 0x0002d82004047890 */ /* 0x000fe2000fffe03f */
[----:B------:R-:W0:Y:S01]  /*6a70*/  SHFL.IDX PT, R55, R59, RZ, 0x1c1f ;  /* 0x001c1fff3b377589 */ /* 0x000e2200000e0000 */
[----:B------:R-:W-:-:S02]  /*6a80*/  ISETP.GE.OR P1, PT, R58, R63, P0 ;  /* 0x0000003f3a00720c */ /* 0x000fc40000726670 */
[-C--:B------:R-:W-:Y:S01]  /*6a90*/  ISETP.GE.OR P0, PT, R62, R63.reuse, P0 ;  /* 0x0000003f3e00720c */ /* 0x080fe20000706670 */
[----:B------:R-:W1:Y:S01]  /*6aa0*/  SHFL.IDX PT, R57, R59, 0x1, 0x1c1f ;  /* 0x003c1f003b397f89 */ /* 0x000e6200000e0000 */
[----:B------:R-:W-:Y:S01]  /*6ab0*/  UPRMT UR4, URZ, 0x654, UR4 ;  /* 0x000006543f047896 */ /* 0x000fe20008000004 */
[----:B------:R-:W-:Y:S02]  /*6ac0*/  ISETP.GE.AND P2, PT, R58, R63, PT ;  /* 0x0000003f3a00720c */ /* 0x000fe40003f46270 */
[----:B------:R2:W3:Y:S04]  /*6ad0*/  SHFL.IDX PT, R16, R66, RZ, 0x1c1f ;  /* 0x001c1fff42107589 */ /* 0x0004e800000e0000 */
[----:B------:R2:W4:Y:S02]  /*6ae0*/  SHFL.IDX PT, R17, R67, RZ, 0x1c1f ;  /* 0x001c1fff43117589 */ /* 0x00052400000e0000 */
[----:B------:R-:W-:Y:S02]  /*6af0*/  SYNCS.ARRIVE.TRANS64.RED.A1T0 RZ, [UR4], RZ ;  /* 0x000000ffffff79a7 */ /* 0x000fe40008100404 */
[----:B0-----:R2:W-:Y:S04]  /*6b00*/  @!P1 ST.E desc[UR36][R54.64], R23 ;  /* 0x0000001736009985 */ /* 0x0015e8000c101924 */
[----:B-1----:R2:W-:Y:S01]  /*6b10*/  @!P0 ST.E desc[UR36][R56.64], R0 ;  /* 0x0000000038008985 */ /* 0x0025e2000c101924 */
[----:B------:R-:W-:Y:S05]  /*6b20*/  @P2 BRA `(.L_x_37) ;  /* 0x0000000400182947 */ /* 0x000fea0003800000 */
[C---:B--2---:R-:W-:Y:S01]  /*6b30*/  VIADD R0, R19.reuse, 0x8 ;  /* 0x0000000813007836 */ /* 0x044fe20000000000 */
[----:B------:R-:W-:Y:S01]  /*6b40*/  ULDC UR4, c[0x0][0xac8] ;  /* 0x0002b20000047ab9 */ /* 0x000fe20000000800 */
[C---:B------:R-:W-:Y:S01]  /*6b50*/  VIADD R18, R19.reuse, 0x10 ;  /* 0x0000001013127836 */ /* 0x040fe20000000000 */
[C---:B------:R-:W-:Y:S01]  /*6b60*/  IADD3 R22, R19.reuse, 0x18, RZ ;  /* 0x0000001813167810 */ /* 0x040fe20007ffe0ff */
[C---:B------:R-:W-:Y:S01]  /*6b70*/  VIADD R23, R19.reuse, 0x20 ;  /* 0x0000002013177836 */ /* 0x040fe20000000000 */
[----:B------:R-:W-:Y:S01]  /*6b80*/  ISETP.GE.AND P1, PT, R0, UR4, PT ;  /* 0x0000000400007c0c */ /* 0x000fe2000bf26270 */
[C---:B------:R-:W-:Y:S01]  /*6b90*/  VIADD R64, R19.reuse, 0x38 ;  /* 0x0000003813407836 */ /* 0x040fe20000000000 */
[----:B------:R-:W-:Y:S01]  /*6ba0*/  ISETP.GE.AND P2, PT, R18, UR4, PT ;  /* 0x0000000412007c0c */ /* 0x000fe2000bf46270 */
[----:B------:R-:W-:Y:S01]  /*6bb0*/  VIADD R65, R19, 0x40 ;  /* 0x0000004013417836 */ /* 0x000fe20000000000 */
[----:B------:R-:W-:Y:S02]  /*6bc0*/  ISETP.GE.AND P3, PT, R22, UR4, PT ;  /* 0x0000000416007c0c */ /* 0x000fe4000bf66270 */
[----:B------:R-:W-:-:S02]  /*6bd0*/  ISETP.GE.AND P4, PT, R23, UR4, PT ;  /* 0x0000000417007c0c */ /* 0x000fc4000bf86270 */
[----:B------:R-:W-:-:S05]  /*6be0*/  ISETP.GE.AND P0, PT, R19, UR4, PT ;  /* 0x0000000413007c0c */ /* 0x000fca000bf06270 */
[----:B------:R-:W-:Y:S02]  /*6bf0*/  @!P1 LEA.HI R0, R0, R0, RZ, 0x1 ;  /* 0x0000000000009211 */ /* 0x000fe400078f08ff */
[----:B------:R-:W-:Y:S02]  /*6c00*/  @!P2 LEA.HI R18, R18, R18, RZ, 0x1 ;  /* 0x000000121212a211 */ /* 0x000fe400078f08ff */
[----:B------:R-:W-:Y:S02]  /*6c10*/  @!P3 LEA.HI R54, R22, R22, RZ, 0x1 ;  /* 0x000000161636b211 */ /* 0x000fe400078f08ff */
[----:B------:R-:W-:Y:S02]  /*6c20*/  @!P1 LOP3.LUT R55, R0, 0xfffffffe, RZ, 0xc0, !PT ;  /* 0xfffffffe00379812 */ /* 0x000fe400078ec0ff */
[----:B------:R-:W-:Y:S01]  /*6c30*/  @!P4 LEA.HI R0, R23, R23, RZ, 0x1 ;  /* 0x000000171700c211 */ /* 0x000fe200078f08ff */
[----:B---34-:R-:W-:Y:S01]  /*6c40*/  @!P0 IMAD.WIDE R22, R19, 0x4, R16 ;  /* 0x0000000413168825 */ /* 0x018fe200078e0210 */
[----:B------:R-:W-:-:S02]  /*6c50*/  @!P2 LOP3.LUT R57, R18, 0xfffffffe, RZ, 0xc0, !PT ;  /* 0xfffffffe1239a812 */ /* 0x000fc400078ec0ff */
[----:B------:R-:W-:Y:S01]  /*6c60*/  @!P3 LOP3.LUT R59, R54, 0xfffffffe, RZ, 0xc0, !PT ;  /* 0xfffffffe363bb812 */ /* 0x000fe200078ec0ff */
[--C-:B------:R-:W-:Y:S01]  /*6c70*/  @!P1 IMAD.WIDE R54, R55, 0x4, R16.reuse ;  /* 0x0000000437369825 */ /* 0x100fe200078e0210 */
[----:B------:R-:W-:Y:S01]  /*6c80*/  @!P4 LOP3.LUT R61, R0, 0xfffffffe, RZ, 0xc0, !PT ;  /* 0xfffffffe003dc812 */ /* 0x000fe200078ec0ff */
[----:B------:R0:W-:Y:S02]  /*6c90*/  @!P0 ST.E.64 desc[UR36][R22.64], R38 ;  /* 0x0000002616008985 */ /* 0x0001e4000c101b24 */
[----:B------:R-:W-:Y:S02]  /*6ca0*/  VIADD R0, R19, 0x28 ;  /* 0x0000002813007836 */ /* 0x000fe40000000000 */
[--C-:B------:R-:W-:Y:S01]  /*6cb0*/  @!P2 IMAD.WIDE R56, R57, 0x4, R16.reuse ;  /* 0x000000043938a825 */ /* 0x100fe200078e0210 */
[----:B------:R1:W-:Y:S02]  /*6cc0*/  @!P1 ST.E.64 desc[UR36][R54.64], R36 ;  /* 0x0000002436009985 */ /* 0x0003e4000c101b24 */
[----:B------:R-:W-:Y:S01]  /*6cd0*/  ISETP.GE.AND P0, PT, R0, UR4, PT ;  /* 0x0000000400007c0c */ /* 0x000fe2000bf06270 */
[----:B------:R-:W-:Y:S01]  /*6ce0*/  VIADD R18, R19, 0x30 ;  /* 0x0000003013127836 */ /* 0x000fe20000000000 */
[----:B------:R2:W-:Y:S01]  /*6cf0*/  @!P2 ST.E.64 desc[UR36][R56.64], R34 ;  /* 0x000000223800a985 */ /* 0x0005e2000c101b24 */
[----:B------:R-:W-:Y:S01]  /*6d00*/  @!P3 IMAD.WIDE R58, R59, 0x4, R16 ;  /* 0x000000043b3ab825 */ /* 0x000fe200078e0210 */
[----:B------:R-:W-:-:S02]  /*6d10*/  ISETP.GE.AND P2, PT, R64, UR4, PT ;  /* 0x0000000440007c0c */ /* 0x000fc4000bf46270 */
[----:B------:R-:W-:Y:S01]  /*6d20*/  ISETP.GE.AND P1, PT, R18, UR4, PT ;  /* 0x0000000412007c0c */ /* 0x000fe2000bf26270 */
[----:B------:R-:W-:Y:S01]  /*6d30*/  @!P4 IMAD.WIDE R60, R61, 0x4, R16 ;  /* 0x000000043d3cc825 */ /* 0x000fe200078e0210 */
[----:B0-----:R-:W-:Y:S01]  /*6d40*/  IADD3 R22, R19, 0x48, RZ ;  /* 0x0000004813167810 */ /* 0x001fe20007ffe0ff */
[----:B------:R0:W-:Y:S01]  /*6d50*/  @!P3 ST.E.64 desc[UR36][R58.64], R40 ;  /* 0x000000283a00b985 */ /* 0x0001e2000c101b24 */
[----:B------:R-:W-:Y:S01]  /*6d60*/  ISETP.GE.AND P3, PT, R65, UR4, PT ;  /* 0x0000000441007c0c */ /* 0x000fe2000bf66270 */
[C---:B------:R-:W-:Y:S02]  /*6d70*/  VIADD R23, R19.reuse, 0x50 ;  /* 0x0000005013177836 */ /* 0x040fe40000000000 */
[----:B-1----:R-:W-:Y:S01]  /*6d80*/  VIADD R36, R19, 0x58 ;  /* 0x0000005813247836 */ /* 0x002fe20000000000 */
[----:B------:R1:W-:Y:S01]  /*6d90*/  @!P4 ST.E.64 desc[UR36][R60.64], R46 ;  /* 0x0000002e3c00c985 */ /* 0x0003e2000c101b24 */
[----:B------:R-:W-:Y:S02]  /*6da0*/  ISETP.GE.AND P4, PT, R22, UR4, PT ;  /* 0x0000000416007c0c */ /* 0x000fe4000bf86270 */
[----:B------:R-:W-:-:S02]  /*6db0*/  ISETP.GE.AND P5, PT, R23, UR4, PT ;  /* 0x0000000417007c0c */ /* 0x000fc4000bfa6270 */
[----:B------:R-:W-:Y:S02]  /*6dc0*/  ISETP.GE.AND P6, PT, R36, UR4, PT ;  /* 0x0000000424007c0c */ /* 0x000fe4000bfc6270 */
[----:B------:R-:W-:Y:S02]  /*6dd0*/  @!P0 LEA.HI R0, R0, R0, RZ, 0x1 ;  /* 0x0000000000008211 */ /* 0x000fe400078f08ff */
[----:B------:R-:W-:Y:S02]  /*6de0*/  @!P1 LEA.HI R18, R18, R18, RZ, 0x1 ;  /* 0x0000001212129211 */ /* 0x000fe400078f08ff */
[----:B------:R-:W-:Y:S02]  /*6df0*/  @!P2 LEA.HI R64, R64, R64, RZ, 0x1 ;  /* 0x000000404040a211 */ /* 0x000fe400078f08ff */
[----:B------:R-:W-:Y:S02]  /*6e00*/  @!P3 LEA.HI R65, R65, R65, RZ, 0x1 ;  /* 0x000000414141b211 */ /* 0x000fe400078f08ff */
[----:B------:R-:W-:-:S02]  /*6e10*/  @!P4 LEA.HI R22, R22, R22, RZ, 0x1 ;  /* 0x000000161616c211 */ /* 0x000fc400078f08ff */
[----:B--2---:R-:W-:Y:S02]  /*6e20*/  @!P5 LEA.HI R34, R23, R23, RZ, 0x1 ;  /* 0x000000171722d211 */ /* 0x004fe400078f08ff */
[----:B------:R-:W-:Y:S02]  /*6e30*/  @!P0 LOP3.LUT R23, R0, 0xfffffffe, RZ, 0xc0, !PT ;  /* 0xfffffffe00178812 */ /* 0x000fe400078ec0ff */
[----:B------:R-:W-:Y:S02]  /*6e40*/  @!P1 LOP3.LUT R35, R18, 0xfffffffe, RZ, 0xc0, !PT ;  /* 0xfffffffe12239812 */ /* 0x000fe400078ec0ff */
[----:B------:R-:W-:Y:S02]  /*6e50*/  @!P6 LEA.HI R36, R36, R36, RZ, 0x1 ;  /* 0x000000242424e211 */ /* 0x000fe400078f08ff */
[----:B------:R-:W-:Y:S02]  /*6e60*/  @!P2 LOP3.LUT R37, R64, 0xfffffffe, RZ, 0xc0, !PT ;  /* 0xfffffffe4025a812 */ /* 0x000fe400078ec0ff */
[----:B------:R-:W-:-:S02]  /*6e70*/  @!P3 LOP3.LUT R39, R65, 0xfffffffe, RZ, 0xc0, !PT ;  /* 0xfffffffe4127b812 */ /* 0x000fc400078ec0ff */
[----:B0-----:R-:W-:Y:S01]  /*6e80*/  @!P4 LOP3.LUT R41, R22, 0xfffffffe, RZ, 0xc0, !PT ;  /* 0xfffffffe1629c812 */ /* 0x001fe200078ec0ff */
[--C-:B------:R-:W-:Y:S01]  /*6e90*/  @!P0 IMAD.WIDE R22, R23, 0x4, R16.reuse ;  /* 0x0000000417168825 */ /* 0x100fe200078e0210 */
[----:B-1----:R-:W-:Y:S02]  /*6ea0*/  @!P5 LOP3.LUT R47, R34, 0xfffffffe, RZ, 0xc0, !PT ;  /* 0xfffffffe222fd812 */ /* 0x002fe400078ec0ff */
[----:B------:R-:W-:Y:S01]  /*6eb0*/  @!P6 LOP3.LUT R55, R36, 0xfffffffe, RZ, 0xc0, !PT ;  /* 0xfffffffe2437e812 */ /* 0x000fe200078ec0ff */
[--C-:B------:R-:W-:Y:S01]  /*6ec0*/  @!P1 IMAD.WIDE R34, R35, 0x4, R16.reuse ;  /* 0x0000000423229825 */ /* 0x100fe200078e0210 */
[----:B------:R0:W-:Y:S03]  /*6ed0*/  @!P0 ST.E.64 desc[UR36][R22.64], R2 ;  /* 0x0000000216008985 */ /* 0x0001e6000c101b24 */
        /* <DEDUP_REMOVED lines=8> */
[----:B------:R-:W-:Y:S01]  /*6f60*/  @!P6 IMAD.WIDE R16, R55, 0x4, R16 ;  /* 0x000000043710e825 */ /* 0x000fe200078e0210 */
[----:B------:R0:W-:Y:S04]  /*6f70*/  @!P5 ST.E.64 desc[UR36][R46.64], R42 ;  /* 0x0000002a2e00d985 */ /* 0x0001e8000c101b24 */
[----:B------:R0:W-:Y:S02]  /*6f80*/  @!P6 ST.E.64 desc[UR36][R16.64], R52 ;  /* 0x000000341000e985 */ /* 0x0001e4000c101b24 */
.L_x_37:
[----:B------:R-:W-:Y:S05]  /*6f90*/  BSYNC B0 ;  /* 0x0000000000007941 */ /* 0x000fea0003800000 */
.L_x_36:
[----:B------:R-:W-:Y:S01]  /*6fa0*/  ISETP.GE.AND P0, PT, R62, R63, PT ;  /* 0x0000003f3e00720c */ /* 0x000fe20003f06270 */
[----:B0-----:R1:W0:Y:S04]  /*6fb0*/  SHFL.IDX PT, R21, R67, 0x1, 0x1c1f ;  /* 0x003c1f0043157f89 */ /* 0x00122800000e0000 */
[----:B------:R1:W0:Y:S08]  /*6fc0*/  SHFL.IDX PT, R20, R66, 0x1, 0x1c1f ;  /* 0x003c1f0042147f89 */ /* 0x00023000000e0000 */
[----:B-1----:R-:W-:Y:S05]  /*6fd0*/  @P0 BRA `(.L_x_8) ;  /* 0x0000004000980947 */ /* 0x002fea0003800000 */
[C---:B--2---:R-:W-:Y:S01]  /*6fe0*/  VIADD R0, R19.reuse, 0x8 ;  /* 0x0000000813007836 */ /* 0x044fe20000000000 */
[----:B------:R-:W-:Y:S01]  /*6ff0*/  ULDC UR4, c[0x0][0xac8] ;  /* 0x0002b20000047ab9 */ /* 0x000fe20000000800 */
[C---:B------:R-:W-:Y:S01]  /*7000*/  VIADD R2, R19.reuse, 0x10 ;  /* 0x0000001013027836 */ /* 0x040fe20000000000 */
[C---:B------:R-:W-:Y:S01]  /*7010*/  ISETP.GE.AND P2, PT, R19.reuse, UR4, PT ;  /* 0x0000000413007c0c */ /* 0x040fe2000bf46270 */
[C---:B------:R-:W-:Y:S01]  /*7020*/  VIADD R3, R19.reuse, 0x18 ;  /* 0x0000001813037836 */ /* 0x040fe20000000000 */
[----:B------:R-:W-:Y:S01]  /*7030*/  ISETP.GE.AND P3, PT, R0, UR4, PT ;  /* 0x0000000400007c0c */ /* 0x000fe2000bf66270 */
[C---:B------:R-:W-:Y:S01]  /*7040*/  VIADD R22, R19.reuse, 0x28 ;  /* 0x0000002813167836 */ /* 0x040fe20000000000 */
[----:B------:R-:W-:Y:S01]  /*7050*/  ISETP.GE.AND P4, PT, R2, UR4, PT ;  /* 0x0000000402007c0c */ /* 0x000fe2000bf86270 */
[----:B------:R-:W-:Y:S01]  /*7060*/  VIADD R23, R19, 0x38 ;  /* 0x0000003813177836 */ /* 0x000fe20000000000 */
[----:B------:R-:W-:Y:S01]  /*7070*/  ISETP.GE.AND P5, PT, R3, UR4, PT ;  /* 0x0000000403007c0c */ /* 0x000fe2000bfa6270 */
[C---:B------:R-:W-:Y:S01]  /*7080*/  VIADD R28, R19.reuse, 0x40 ;  /* 0x00000040131c7836 */ /* 0x040fe20000000000 */
[C---:B------:R-:W-:Y:S01]  /*7090*/  IADD3 R18, R19.reuse, 0x20, RZ ;  /* 0x0000002013127810 */ /* 0x040fe20007ffe0ff */
[----:B------:R-:W-:Y:S01]  /*70a0*/  VIADD R29, R19, 0x48 ;  /* 0x00000048131d7836 */ /* 0x000fe20000000000 */
[----:B------:R-:W-:-:S02]  /*70b0*/  ISETP.GE.AND P1, PT, R22, UR4, PT ;  /* 0x0000000416007c0c */ /* 0x000fc4000bf26270 */
[----:B------:R-:W-:Y:S02]  /*70c0*/  ISETP.GE.AND P0, PT, R18, UR4, PT ;  /* 0x0000000412007c0c */ /* 0x000fe4000bf06270 */
[----:B------:R-:W-:Y:S02]  /*70d0*/  IADD3 R34, R19, 0x50, RZ ;  /* 0x0000005013227810 */ /* 0x000fe40007ffe0ff */
[----:B------:R-:W-:Y:S02]  /*70e0*/  @!P3 LEA.HI R0, R0, R0, RZ, 0x1 ;  /* 0x000000000000b211 */ /* 0x000fe400078f08ff */
[----:B------:R-:W-:Y:S02]  /*70f0*/  @!P4 LEA.HI R2, R2, R2, RZ, 0x1 ;  /* 0x000000020202c211 */ /* 0x000fe400078f08ff */
[----:B------:R-:W-:Y:S02]  /*7100*/  @!P5 LEA.HI R3, R3, R3, RZ, 0x1 ;  /* 0x000000030303d211 */ /* 0x000fe400078f08ff */
[----:B------:R-:W-:Y:S01]  /*7110*/  @!P3 LOP3.LUT R5, R0, 0xfffffffe, RZ, 0xc0, !PT ;  /* 0xfffffffe0005b812 */ /* 0x000fe200078ec0ff */
[----:B------:R-:W-:Y:S01]  /*7120*/  VIADD R0, R19, 0x30 ;  /* 0x0000003013007836 */ /* 0x000fe20000000000 */
[----:B------:R-:W-:-:S02]  /*7130*/  @!P4 LOP3.LUT R7, R2, 0xfffffffe, RZ, 0xc0, !PT ;  /* 0xfffffffe0207c812 */ /* 0x000fc400078ec0ff */
[----:B----4-:R-:W-:Y:S01]  /*7140*/  @!P5 LOP3.LUT R17, R3, 0xfffffffe, RZ, 0xc0, !PT ;  /* 0xfffffffe0311d812 */ /* 0x010fe200078ec0ff */
[--C-:B0-----:R-:W-:Y:S01]  /*7150*/  @!P2 IMAD.WIDE R2, R19, 0x4, R20.reuse ;  /* 0x000000041302a825 */ /* 0x101fe200078e0214 */
[----:B------:R-:W-:Y:S02]  /*7160*/  ISETP.GE.AND P6, PT, R34, UR4, PT ;  /* 0x0000000422007c0c */ /* 0x000fe4000bfc6270 */
[----:B------:R-:W-:Y:S01]  /*7170*/  @!P0 LEA.HI R18, R18, R18, RZ, 0x1 ;  /* 0x0000001212128211 */ /* 0x000fe200078f08ff */
[--C-:B------:R-:W-:Y:S01]  /*7180*/  @!P3 IMAD.WIDE R4, R5, 0x4, R20.reuse ;  /* 0x000000040504b825 */ /* 0x100fe200078e0214 */
[----:B------:R0:W-:Y:S01]  /*7190*/  @!P2 ST.E.64 desc[UR36][R2.64], R10 ;  /* 0x0000000a0200a985 */ /* 0x0001e2000c101b24 */
[----:B------:R-:W-:Y:S02]  /*71a0*/  ISETP.GE.AND P2, PT, R0, UR4, PT ;  /* 0x0000000400007c0c */ /* 0x000fe4000bf46270 */
[----:B------:R-:W-:Y:S01]  /*71b0*/  @!P4 IMAD.WIDE R6, R7, 0x4, R20 ;  /* 0x000000040706c825 */ /* 0x000fe200078e0214 */
[----:B------:R1:W-:Y:S01]  /*71c0*/  @!P3 ST.E.64 desc[UR36][R4.64], R24 ;  /* 0x000000180400b985 */ /* 0x0003e2000c101b24 */
[----:B------:R-:W-:-:S02]  /*71d0*/  ISETP.GE.AND P3, PT, R23, UR4, PT ;  /* 0x0000000417007c0c */ /* 0x000fc4000bf66270 */
[----:B---3--:R-:W-:Y:S01]  /*71e0*/  @!P5 IMAD.WIDE R16, R17, 0x4, R20 ;  /* 0x000000041110d825 */ /* 0x008fe200078e0214 */
[----:B------:R2:W-:Y:S01]  /*71f0*/  @!P4 ST.E.64 desc[UR36][R6.64], R32 ;  /* 0x000000200600c985 */ /* 0x0005e2000c101b24 */
[----:B------:R-:W-:Y:S02]  /*7200*/  ISETP.GE.AND P4, PT, R28, UR4, PT ;  /* 0x000000041c007c0c */ /* 0x000fe4000bf86270 */
[----:B------:R-:W-:Y:S01]  /*7210*/  @!P1 LEA.HI R22, R22, R22, RZ, 0x1 ;  /* 0x0000001616169211 */ /* 0x000fe200078f08ff */
[----:B------:R3:W-:Y:S01]  /*7220*/  @!P5 ST.E.64 desc[UR36][R16.64], R44 ;  /* 0x0000002c1000d985 */ /* 0x0007e2000c101b24 */
[----:B------:R-:W-:Y:S01]  /*7230*/  ISETP.GE.AND P5, PT, R29, UR4, PT ;  /* 0x000000041d007c0c */ /* 0x000fe2000bfa6270 */
[----:B------:R-:W-:Y:S01]  /*7240*/  VIADD R19, R19, 0x58 ;  /* 0x0000005813137836 */ /* 0x000fe20000000000 */
[----:B0-----:R-:W-:Y:S02]  /*7250*/  @!P0 LOP3.LUT R3, R18, 0xfffffffe, RZ, 0xc0, !PT ;  /* 0xfffffffe12038812 */ /* 0x001fe400078ec0ff */
[----:B------:R-:W-:-:S02]  /*7260*/  @!P2 LEA.HI R0, R0, R0, RZ, 0x1 ;  /* 0x000000000000a211 */ /* 0x000fc400078f08ff */
[----:B-1----:R-:W-:Y:S01]  /*7270*/  @!P1 LOP3.LUT R5, R22, 0xfffffffe, RZ, 0xc0, !PT ;  /* 0xfffffffe16059812 */ /* 0x002fe200078ec0ff */
[--C-:B------:R-:W-:Y:S01]  /*7280*/  @!P0 IMAD.WIDE R2, R3, 0x4, R20.reuse ;  /* 0x0000000403028825 */ /* 0x100fe200078e0214 */
[----:B------:R-:W-:Y:S02]  /*7290*/  @!P3 LEA.HI R23, R23, R23, RZ, 0x1 ;  /* 0x000000171717b211 */ /* 0x000fe400078f08ff */
[----:B------:R-:W-:Y:S01]  /*72a0*/  @!P4 LEA.HI R28, R28, R28, RZ, 0x1 ;  /* 0x0000001c1c1cc211 */ /* 0x000fe200078f08ff */
[----:B------:R-:W-:Y:S01]  /*72b0*/  @!P1 IMAD.WIDE R4, R5, 0x4, R20 ;  /* 0x0000000405049825 */ /* 0x000fe200078e0214 */
[----:B------:R-:W-:Y:S01]  /*72c0*/  @!P6 LEA.HI R34, R34, R34, RZ, 0x1 ;  /* 0x000000222222e211 */ /* 0x000fe200078f08ff */
[----:B------:R0:W-:Y:S01]  /*72d0*/  @!P0 ST.E.64 desc[UR36][R2.64], R30 ;  /* 0x0000001e02008985 */ /* 0x0001e2000c101b24 */
[----:B------:R-:W-:Y:S02]  /*72e0*/  @!P5 LEA.HI R29, R29, R29, RZ, 0x1 ;  /* 0x0000001d1d1dd211 */ /* 0x000fe400078f08ff */
[----:B--2---:R-:W-:Y:S01]  /*72f0*/  @!P2 LOP3.LUT R7, R0, 0xfffffffe, RZ, 0xc0, !PT ;  /* 0xfffffffe0007a812 */ /* 0x004fe200078ec0ff */
[----:B------:R1:W-:Y:S01]  /*7300*/  @!P1 ST.E.64 desc[UR36][R4.64], R48 ;  /* 0x0000003004009985 */ /* 0x0003e2000c101b24 */
[----:B------:R-:W-:-:S02]  /*7310*/  @!P3 LOP3.LUT R23, R23, 0xfffffffe, RZ, 0xc0, !PT ;  /* 0xfffffffe1717b812 */ /* 0x000fc400078ec0ff */
[----:B------:R-:W-:Y:S02]  /*7320*/  @!P4 LOP3.LUT R11, R28, 0xfffffffe, RZ, 0xc0, !PT ;  /* 0xfffffffe1c0bc812 */ /* 0x000fe400078ec0ff */
[----:B------:R-:W-:Y:S02]  /*7330*/  @!P5 LOP3.LUT R29, R29, 0xfffffffe, RZ, 0xc0, !PT ;  /* 0xfffffffe1d1dd812 */ /* 0x000fe400078ec0ff */
[----:B---3--:R-:W-:Y:S02]  /*7340*/  @!P6 LOP3.LUT R17, R34, 0xfffffffe, RZ, 0xc0, !PT ;  /* 0xfffffffe2211e812 */ /* 0x008fe400078ec0ff */
[----:B------:R-:W-:Y:S01]  /*7350*/  ISETP.GE.AND P0, PT, R19, UR4, PT ;  /* 0x0000000413007c0c */ /* 0x000fe2000bf06270 */
[----:B0-----:R-:W-:-:S04]  /*7360*/  @!P2 IMAD.WIDE R2, R7, 0x4, R20 ;  /* 0x000000040702a825 */ /* 0x001fc800078e0214 */
[--C-:B-1----:R-:W-:Y:S01]  /*7370*/  @!P3 IMAD.WIDE R4, R23, 0x4, R20.reuse ;  /* 0x000000041704b825 */ /* 0x102fe200078e0214 */
[----:B------:R1:W-:Y:S03]  /*7380*/  @!P2 ST.E.64 desc[UR36][R2.64], R8 ;  /* 0x000000080200a985 */ /* 0x0003e6000c101b24 */
[--C-:B------:R-:W-:Y:S01]  /*7390*/  @!P4 IMAD.WIDE R6, R11, 0x4, R20.reuse ;  /* 0x000000040b06c825 */ /* 0x100fe200078e0214 */
[----:B------:R1:W-:Y:S03]  /*73a0*/  @!P3 ST.E.64 desc[UR36][R4.64], R12 ;  /* 0x0000000c0400b985 */ /* 0x0003e6000c101b24 */
[--C-:B------:R-:W-:Y:S01]  /*73b0*/  @!P5 IMAD.WIDE R10, R29, 0x4, R20.reuse ;  /* 0x000000041d0ad825 */ /* 0x100fe200078e0214 */
[----:B------:R1:W-:Y:S03]  /*73c0*/  @!P4 ST.E.64 desc[UR36][R6.64], R14 ;  /* 0x0000000e0600c985 */ /* 0x0003e6000c101b24 */
[----:B------:R-:W-:Y:S01]  /*73d0*/  @!P6 IMAD.WIDE R16, R17, 0x4, R20 ;  /* 0x000000041110e825 */ /* 0x000fe200078e0214 */
[----:B------:R1:W-:Y:S04]  /*73e0*/  @!P5 ST.E.64 desc[UR36][R10.64], R26 ;  /* 0x0000001a0a00d985 */ /* 0x0003e8000c101b24 */
[----:B------:R1:W-:Y:S01]  /*73f0*/  @!P6 ST.E.64 desc[UR36][R16.64], R50 ;  /* 0x000000321000e985 */ /* 0x0003e2000c101b24 */
[----:B------:R-:W-:Y:S05]  /*7400*/  @P0 BRA `(.L_x_8) ;  /* 0x0000003c008c0947 */ /* 0x000fea0003800000 */
[----:B------:R-:W-:-:S04]  /*7410*/  LEA.HI R19, R19, R19, RZ, 0x1 ;  /* 0x0000001313137211 */ /* 0x000fc800078f08ff */
[----:B-1----:R-:W-:-:S05]  /*7420*/  LOP3.LUT R3, R19, 0xfffffffe, RZ, 0xc0, !PT ;  /* 0xfffffffe13037812 */ /* 0x002fca00078ec0ff */
[----:B------:R-:W-:-:S05]  /*7430*/  IMAD.WIDE R2, R3, 0x4, R20 ;  /* 0x0000000403027825 */ /* 0x000fca00078e0214 */
[----:B------:R0:W-:Y:S01]  /*7440*/  ST.E.64 desc[UR36][R2.64], R134 ;  /* 0x0000008602007985 */ /* 0x0001e2000c101b24 */
[----:B------:R-:W-:Y:S05]  /*7450*/  BRA `(.L_x_8) ;  /* 0x0000003c00787947 */ /* 0x000fea0003800000 */
.L_x_35:
[----:B------:R-:W-:-:S05]  /*7460*/  VIADD R0, R22, 0xffffff80 ;  /* 0xffffff8016007836 */ /* 0x000fca0000000000 */
[----:B------:R-:W-:-:S13]  /*7470*/  ISETP.GT.AND P0, PT, R0, 0xbf, PT ;  /* 0x000000bf0000780c */ /* 0x000fda0003f04270 */
[----:B------:R-:W-:Y:S05]  /*7480*/  @P0 BRA `(.L_x_8) ;  /* 0x0000003c006c0947 */ /* 0x000fea0003800000 */
[----:B------:R-:W0:Y:S01]  /*7490*/  S2R R3, SR_CTAID.X ;  /* 0x0000000000037919 */ /* 0x000e220000002500 */
[----:B------:R-:W1:Y:S01]  /*74a0*/  LDC R4, c[0x0][0xbe8] ;  /* 0x0002fa00ff047b82 */ /* 0x000e620000000800 */
[----:B------:R-:W-:Y:S01]  /*74b0*/  ULDC UR4, c[0x0][0xa88] ;  /* 0x0002a20000047ab9 */ /* 0x000fe20000000800 */
[----:B0-----:R-:W-:Y:S02]  /*74c0*/  IMAD R22, R3, 0xc0, R22 ;  /* 0x000000c003167824 */ /* 0x001fe400078e0216 */
[----:B-1----:R-:W-:Y:S02]  /*74d0*/  IMAD R3, R4, UR4, RZ ;  /* 0x0000000404037c24 */ /* 0x002fe4000f8e02ff */
[----:B------:R-:W-:-:S05]  /*74e0*/  VIADD R22, R22, 0xffffff80 ;  /* 0xffffff8016167836 */ /* 0x000fca0000000000 */
[----:B------:R-:W-:-:S13]  /*74f0*/  ISETP.GE.AND P0, PT, R22, R3, PT ;  /* 0x000000031600720c */ /* 0x000fda0003f06270 */
[----:B------:R-:W-:Y:S05]  /*7500*/  @P0 BRA `(.L_x_8) ;  /* 0x0000003c004c0947 */ /* 0x000fea0003800000 */
[----:B------:R-:W-:Y:S01]  /*7510*/  ISETP.NE.AND P0, PT, R4, 0x1, PT ;  /* 0x000000010400780c */ /* 0x000fe20003f05270 */
[----:B------:R-:W0:Y:S01]  /*7520*/  S2UR UR7, SR_CTAID.Z ;  /* 0x00000000000779c3 */ /* 0x000e220000002700 */
[----:B------:R-:W-:Y:S02]  /*7530*/  USHF.R.S32.HI UR6, URZ, 0x1f, UR39 ;  /* 0x0000001f3f067899 */ /* 0x000fe40008011427 */
[----:B------:R-:W-:Y:S01]  /*7540*/  IMAD R6, RZ, RZ, -UR39 ;  /* 0x80000027ff067e24 */ /* 0x000fe2000f8e02ff */
[----:B------:R-:W-:Y:S01]  /*7550*/  ULDC.64 UR8, c[0x0][0xbd0] ;  /* 0x0002f40000087ab9 */ /* 0x000fe20000000a00 */
[----:B------:R-:W-:Y:S01]  /*7560*/  IMAD.MOV.U32 R5, RZ, RZ, R22 ;  /* 0x000000ffff057224 */ /* 0x000fe200078e0016 */
[----:B------:R-:W-:Y:S02]  /*7570*/  UIMAD UR6, UR6, UR8, URZ ;  /* 0x00000008060672a4 */ /* 0x000fe4000f8e023f */
[----:B------:R-:W-:Y:S01]  /*7580*/  UIMAD.WIDE.U32 UR4, UR39, UR8, URZ ;  /* 0x00000008270472a5 */ /* 0x000fe2000f8e003f */
[----:B------:R-:W1:Y:S01]  /*7590*/  LDC.64 R12, c[0x0][0xbd8] ;  /* 0x0002f600ff0c7b82 */ /* 0x000e620000000a00 */
[----:B------:R-:W-:-:S04]  /*75a0*/  UIMAD UR6, UR39, UR9, UR6 ;  /* 0x00000009270672a4 */ /* 0x000fc8000f8e0206 */
[----:B------:R-:W-:Y:S02]  /*75b0*/  UIADD3 UR6, UR5, UR6, URZ ;  /* 0x0000000605067290 */ /* 0x000fe4000fffe03f */
[----:B------:R-:W-:Y:S01]  /*75c0*/  MOV R3, UR5 ;  /* 0x0000000500037c02 */ /* 0x000fe20008000f00 */
[----:B------:R-:W-:Y:S01]  /*75d0*/  IMAD.U32 R2, RZ, RZ, UR4 ;  /* 0x00000004ff027e24 */ /* 0x000fe2000f8e00ff */
[----:B------:R-:W2:Y:S01]  /*75e0*/  @P0 LDC R9, c[0x0][0xbec] ;  /* 0x0002fb00ff090b82 */ /* 0x000ea20000000800 */
[----:B------:R-:W-:Y:S01]  /*75f0*/  ULDC.64 UR4, c[0x0][0xbe0] ;  /* 0x0002f80000047ab9 */ /* 0x000fe20000000a00 */
[----:B------:R-:W-:-:S06]  /*7600*/  IMAD.U32 R3, RZ, RZ, UR6 ;  /* 0x00000006ff037e24 */ /* 0x000fcc000f8e00ff */
[----:B------:R-:W3:Y:S01]  /*7610*/  S2UR UR10, SR_CTAID.Y ;  /* 0x00000000000a79c3 */ /* 0x000ee20000002600 */
[----:B0-----:R-:W-:-:S07]  /*7620*/  USHF.R.S32.HI UR8, URZ, 0x1f, UR7 ;  /* 0x0000001f3f087899 */ /* 0x001fce0008011407 */
[----:B------:R-:W3:Y:S01]  /*7630*/  LDC R7, c[0x0][0xc50] ;  /* 0x00031400ff077b82 */ /* 0x000ee20000000800 */
[C---:B-1----:R-:W-:Y:S02]  /*7640*/  IMAD R8, R12.reuse, UR8, RZ ;  /* 0x000000080c087c24 */ /* 0x042fe4000f8e02ff */
[----:B------:R-:W-:-:S04]  /*7650*/  IMAD.WIDE.U32 R2, R12, UR7, R2 ;  /* 0x000000070c027c25 */ /* 0x000fc8000f8e0002 */
[----:B------:R-:W-:Y:S01]  /*7660*/  IMAD R13, R13, UR7, R8 ;  /* 0x000000070d0d7c24 */ /* 0x000fe2000f8e0208 */
[----:B------:R-:W0:Y:S01]  /*7670*/  @P0 LDC R11, c[0x0][0xbf0] ;  /* 0x0002fc00ff0b0b82 */ /* 0x000e220000000800 */
[----:B--2---:R-:W-:-:S04]  /*7680*/  @P0 IMAD.HI.U32 R0, R22, R9, RZ ;  /* 0x0000000916000227 */ /* 0x004fc800078e00ff */
[----:B------:R-:W-:Y:S02]  /*7690*/  IMAD.IADD R3, R13, 0x1, R3 ;  /* 0x000000010d037824 */ /* 0x000fe400078e0203 */
[----:B---3--:R-:W-:-:S04]  /*76a0*/  IMAD R9, R7, R6, UR10 ;  /* 0x0000000a07097e24 */ /* 0x008fc8000f8e0206 */
[----:B------:R-:W-:Y:S01]  /*76b0*/  IMAD.WIDE.U32 R2, R9, UR4, R2 ;  /* 0x0000000409027c25 */ /* 0x000fe2000f8e0002 */
[----:B0-----:R-:W-:Y:S02]  /*76c0*/  @P0 SHF.R.U32.HI R5, RZ, R11, R0 ;  /* 0x0000000bff050219 */ /* 0x001fe40000011600 */
[----:B------:R-:W-:Y:S02]  /*76d0*/  SHF.R.S32.HI R0, RZ, 0x1f, R9 ;  /* 0x0000001fff007819 */ /* 0x000fe40000011409 */
[----:B------:R-:W-:Y:S01]  /*76e0*/  IADD3 R2, P0, R5, R2, RZ ;  /* 0x0000000205027210 */ /* 0x000fe20007f1e0ff */
[----:B------:R-:W-:Y:S02]  /*76f0*/  IMAD.MOV R7, RZ, RZ, -R5 ;  /* 0x000000ffff077224 */ /* 0x000fe400078e0a05 */
[----:B------:R-:W-:Y:S02]  /*7700*/  IMAD R0, R0, UR4, RZ ;  /* 0x0000000400007c24 */ /* 0x000fe4000f8e02ff */
[----:B------:R-:W-:-:S02]  /*7710*/  IMAD R7, R4, R7, R22 ;  /* 0x0000000704077224 */ /* 0x000fc400078e0216 */
[----:B------:R-:W-:Y:S01]  /*7720*/  IMAD R4, R9, UR5, R0 ;  /* 0x0000000509047c24 */ /* 0x000fe2000f8e0200 */
[----:B------:R-:W-:Y:S01]  /*7730*/  SHF.R.S32.HI R9, RZ, 0x1f, R5 ;  /* 0x0000001fff097819 */ /* 0x000fe20000011405 */
[----:B------:R-:W-:Y:S01]  /*7740*/  ULDC.64 UR4, c[0x0][0xbc8] ;  /* 0x0002f20000047ab9 */ /* 0x000fe20000000a00 */
[----:B------:R-:W-:Y:S02]  /*7750*/  SHF.R.S32.HI R0, RZ, 0x1f, R7 ;  /* 0x0000001fff007819 */ /* 0x000fe40000011407 */
[----:B------:R-:W-:-:S03]  /*7760*/  IADD3.X R3, R9, R3, R4, P0, !PT ;  /* 0x0000000309037210 */ /* 0x000fc600007fe404 */
[----:B------:R-:W-:Y:S02]  /*7770*/  IMAD R0, R0, UR4, RZ ;  /* 0x0000000400007c24 */ /* 0x000fe4000f8e02ff */
[----:B------:R-:W-:-:S04]  /*7780*/  IMAD.WIDE.U32 R2, R7, UR4, R2 ;  /* 0x0000000407027c25 */ /* 0x000fc8000f8e0002 */
[----:B------:R-:W-:Y:S01]  /*7790*/  IMAD R5, R7, UR5, R0 ;  /* 0x0000000507057c24 */ /* 0x000fe2000f8e0200 */
[----:B------:R-:W-:Y:S02]  /*77a0*/  ULDC.64 UR4, c[0x0][0xba8] ;  /* 0x0002ea0000047ab9 */ /* 0x000fe40000000a00 */
[----:B------:R-:W-:Y:S01]  /*77b0*/  LEA R4, P0, R2, UR4, 0x2 ;  /* 0x0000000402047c11 */ /* 0x000fe2000f8010ff */
[----:B------:R-:W-:-:S05]  /*77c0*/  IMAD.IADD R3, R3, 0x1, R5 ;  /* 0x0000000103037824 */ /* 0x000fca00078e0205 */
[----:B------:R-:W-:Y:S02]  /*77d0*/  LEA.HI.X R5, R2, UR5, R3, 0x2, P0 ;  /* 0x0000000502057c11 */ /* 0x000fe400080f1403 */
[----:B------:R-:W-:-:S05]  /*77e0*/  MOV R3, 0xff800000 ;  /* 0xff80000000037802 */ /* 0x000fca0000000f00 */
[----:B------:R0:W-:Y:S01]  /*77f0*/  STG.E desc[UR36][R4.64], R3 ;  /* 0x0000000304007986 */ /* 0x0001e2000c101924 */
[----:B------:R-:W-:Y:S05]  /*7800*/  BRA `(.L_x_8) ;  /* 0x00000038008c7947 */ /* 0x000fea0003800000 */
.L_x_6:
[----:B------:R-:W-:-:S08]  /*7810*/  NOP ;  /* 0x0000000000007918 */ /* 0x000fd00000000000 */
[----:B------:R-:W0:-:S00]  /*7820*/  USETMAXREG.DEALLOC.CTAPOOL 0x20 ;  /* 0x00000020000079c8 */ /* 0x000e0000080e0500 */
[----:B0-----:R-:W-:Y:S01]  /*7830*/  LOP3.LUT R18, R0, 0x3, RZ, 0xc0, !PT ;  /* 0x0000000300127812 */ /* 0x001fe200078ec0ff */
[----:B------:R-:W0:Y:S05]  /*7840*/  S2R R24, SR_CTAID.Z ;  /* 0x0000000000187919 */ /* 0x000e2a0000002700 */
[----:B-1----:R-:W1:Y:S01]  /*7850*/  S2UR UR6, SR_CTAID.Y ;  /* 0x00000000000679c3 */ /* 0x002e620000002600 */
[----:B------:R-:W2:Y:S02]  /*7860*/  SHFL.IDX PT, R0, R18, RZ, 0x1f ;  /* 0x00001fff12007589 */ /* 0x000ea400000e0000 */
[----:B--2---:R-:W-:-:S13]  /*7870*/  ISETP.NE.AND P0, PT, R0, RZ, PT ;  /* 0x000000ff0000720c */ /* 0x004fda0003f05270 */
[----:B01----:R-:W-:Y:S05]  /*7880*/  @!P0 BRA `(.L_x_38) ;  /* 0x0000000000288947 */ /* 0x003fea0003800000 */
[----:B------:R-:W-:Y:S01]  /*7890*/  ULDC UR7, c[0x0][0xc50] ;  /* 0x0003140000077ab9 */ /* 0x000fe20000000800 */
[----:B------:R-:W-:Y:S01]  /*78a0*/  UMOV UR42, UR6 ;  /* 0x00000006002a7c82 */ /* 0x000fe20008000000 */
[----:B------:R-:W-:-:S06]  /*78b0*/  UISETP.NE.AND UP0, UPT, UR7, 0x1, UPT ;  /* 0x000000010700788c */ /* 0x000fcc000bf05270 */
[----:B------:R-:W-:-:S13]  /*78c0*/  PLOP3.LUT P0, PT, PT, PT, UP0, 0x80, 0x0 ;  /* 0x000000000000781c */ /* 0x000fda0003f0f008 */
[----:B------:R-:W-:Y:S05]  /*78d0*/  @!P0 BRA `(.L_x_39) ;  /* 0x0000000000308947 */ /* 0x000fea0003800000 */
[----:B------:R-:W-:Y:S01]  /*78e0*/  ULDC UR4, c[0x0][0xc54] ;  /* 0x0003150000047ab9 */ /* 0x000fe20000000800 */
[----:B------:R-:W-:Y:S01]  /*78f0*/  ULDC UR42, c[0x0][0xc58] ;  /* 0x00031600002a7ab9 */ /* 0x000fe20000000800 */
[----:B------:R-:W-:-:S04]  /*7900*/  UIMAD.WIDE.U32 UR4, UR6, UR4, URZ ;  /* 0x00000004060472a5 */ /* 0x000fc8000f8e003f */
[----:B------:R-:W-:Y:S01]  /*7910*/  USHF.R.U32.HI UR42, URZ, UR42, UR5 ;  /* 0x0000002a3f2a7299 */ /* 0x000fe20008011605 */
[----:B------:R-:W-:Y:S11]  /*7920*/  BRA `(.L_x_39) ;  /* 0x00000000001c7947 */ /* 0x000ff60003800000 */
.L_x_38:
[----:B------:R-:W-:Y:S01]  /*7930*/  ULDC UR7, c[0x0][0xc50] ;  /* 0x0003140000077ab9 */ /* 0x000fe20000000800 */
[----:B------:R-:W-:Y:S01]  /*7940*/  UMOV UR42, UR6 ;  /* 0x00000006002a7c82 */ /* 0x000fe20008000000 */
[----:B------:R-:W-:-:S11]  /*7950*/  UISETP.NE.AND UP0, UPT, UR7, 0x1, UPT ;  /* 0x000000010700788c */ /* 0x000fd6000bf05270 */
[----:B------:R-:W-:Y:S01]  /*7960*/  @UP0 ULDC UR4, c[0x0][0xc54] ;  /* 0x0003150000040ab9 */ /* 0x000fe20000000800 */
[----:B------:R-:W-:Y:S01]  /*7970*/  @UP0 ULDC UR8, c[0x0][0xc58] ;  /* 0x0003160000080ab9 */ /* 0x000fe20000000800 */
[----:B------:R-:W-:-:S04]  /*7980*/  UIMAD.WIDE.U32 UR4, UR6, UR4, URZ ;  /* 0x00000004060472a5 */ /* 0x000fc8000f8e003f */
[----:B------:R-:W-:-:S12]  /*7990*/  @UP0 USHF.R.U32.HI UR42, URZ, UR8, UR5 ;  /* 0x000000083f2a0299 */ /* 0x000fd80008011605 */
.L_x_39:
[----:B------:R-:W-:Y:S01]  /*79a0*/  ISETP.GE.AND P0, PT, R24, RZ, PT ;  /* 0x000000ff1800720c */ /* 0x000fe20003f06270 */
[----:B------:R-:W-:Y:S01]  /*79b0*/  UIADD3 UR4, -UR42, URZ, URZ ;  /* 0x0000003f2a047290 */ /* 0x000fe2000fffe13f */
[----:B------:R-:W-:Y:S02]  /*79c0*/  IMAD.MOV.U32 R0, RZ, RZ, 0x1 ;  /* 0x00000001ff007424 */ /* 0x000fe400078e00ff */
[----:B------:R-:W-:Y:S01]  /*79d0*/  IMAD.MOV.U32 R2, RZ, RZ, RZ ;  /* 0x000000ffff027224 */ /* 0x000fe200078e00ff */
[----:B------:R-:W-:Y:S01]  /*79e0*/  UIMAD UR4, UR7, UR4, UR6 ;  /* 0x00000004070472a4 */ /* 0x000fe2000f8e0206 */
[----:B------:R-:W-:-:S07]  /*79f0*/  IMAD.MOV.U32 R6, RZ, RZ, 0x1 ;  /* 0x00000001ff067424 */ /* 0x000fce00078e00ff */
[----:B------:R-:W-:Y:S05]  /*7a00*/  @!P0 BRA `(.L_x_40) ;  /* 0x00000034004c8947 */ /* 0x000fea0003800000 */
[----:B------:R-:W0:Y:S01]  /*7a10*/  LDC.64 R2, c[0x0][0xa28] ;  /* 0x00028a00ff027b82 */ /* 0x000e220000000a00 */
[----:B------:R-:W-:Y:S01]  /*7a20*/  ULDC.64 UR6, c[0x0][0x418] ;  /* 0x0001060000067ab9 */ /* 0x000fe20000000a00 */
[----:B------:R-:W-:Y:S01]  /*7a30*/  ULDC UR5, c[0x0][0x424] ;  /* 0x0001090000057ab9 */ /* 0x000fe20000000800 */
[----:B------:R-:W-:Y:S01]  /*7a40*/  ULDC UR43, c[0x0][0x2f0] ;  /* 0x0000bc00002b7ab9 */ /* 0x000fe20000000800 */
[----:B------:R-:W-:Y:S01]  /*7a50*/  IMAD.MOV.U32 R19, RZ, RZ, RZ ;  /* 0x000000ffff137224 */ /* 0x000fe200078e00ff */
[----:B0-----:R-:W-:-:S04]  /*7a60*/  ISETP.NE.U32.AND P0, PT, R2, RZ, PT ;  /* 0x000000ff0200720c */ /* 0x001fc80003f05070 */
[----:B------:R-:W-:Y:S01]  /*7a70*/  ISETP.NE.AND.EX P0, PT, R3, RZ, PT, P0 ;  /* 0x000000ff0300720c */ /* 0x000fe20003f05300 */
[----:B------:R-:W-:-:S12]  /*7a80*/  UISETP.NE.U32.AND UP0, UPT, UR6, URZ, UPT ;  /* 0x0000003f0600728c */ /* 0x000fd8000bf05070 */
[----:B------:R-:W0:Y:S01]  /*7a90*/  @P0 LDC.64 R2, c[0x0][0xa28] ;  /* 0x00028a00ff020b82 */ /* 0x000e220000000a00 */
[----:B------:R-:W-:-:S04]  /*7aa0*/  UISETP.NE.AND.EX UP0, UPT, UR7, URZ, UPT, UP0 ;  /* 0x0000003f0700728c */ /* 0x000fc8000bf05300 */
[----:B------:R-:W-:-:S04]  /*7ab0*/  USEL UR5, UR5, 0x1, UP0 ;  /* 0x0000000105057887 */ /* 0x000fc80008000000 */
[----:B------:R-:W-:Y:S01]  /*7ac0*/  UIMAD UR43, UR5, UR43, URZ ;  /* 0x0000002b052b72a4 */ /* 0x000fe2000f8e023f */
[----:B------:R-:W1:Y:S03]  /*7ad0*/  S2R R25, SR_CTAID.X ;  /* 0x0000000000197919 */ /* 0x000e660000002500 */
[----:B------:R-:W-:Y:S02]  /*7ae0*/  UISETP.GE.AND UP0, UPT, UR43, 0x1, UPT ;  /* 0x000000012b00788c */ /* 0x000fe4000bf06270 */
[----:B------:R-:W-:Y:S01]  /*7af0*/  UIADD3 UR5, UR43, 0x7f, URZ ;  /* 0x0000007f2b057890 */ /* 0x000fe2000fffe03f */
[----:B0-----:R-:W-:-:S05]  /*7b00*/  @P0 IMAD.WIDE R2, R24, 0x4, R2 ;  /* 0x0000000418020825 */ /* 0x001fca00078e0202 */
[----:B------:R0:W5:Y:S01]  /*7b10*/  @P0 LDG.E R19, desc[UR36][R2.64] ;  /* 0x0000002402130981 */ /* 0x000162000c1e1900 */
[----:B------:R-:W-:Y:S01]  /*7b20*/  PLOP3.LUT P0, PT, PT, PT, UP0, 0x80, 0x0 ;  /* 0x000000000000781c */ /* 0x000fe20003f0f008 */
[----:B------:R-:W-:Y:S02]  /*7b30*/  USHF.R.S32.HI UR6, URZ, 0x1f, UR5 ;  /* 0x0000001f3f067899 */ /* 0x000fe40008011405 */
[----:B------:R-:W-:Y:S02]  /*7b40*/  ULOP3.LUT UR47, UR4, 0xffff, URZ, 0xc0, !UPT ;  /* 0x0000ffff042f7892 */ /* 0x000fe4000f8ec03f */
[----:B------:R-:W-:Y:S01]  /*7b50*/  ULEA.HI UR6, UR6, UR5, URZ, 0x7 ;  /* 0x0000000506067291 */ /* 0x000fe2000f8f383f */
[----:B------:R-:W-:-:S03]  /*7b60*/  UMOV UR39, URZ ;  /* 0x0000003f00277c82 */ /* 0x000fc60008000000 */
[----:B------:R-:W-:-:S04]  /*7b70*/  USHF.R.S32.HI UR44, URZ, 0x7, UR6 ;  /* 0x000000073f2c7899 */ /* 0x000fc80008011406 */
[----:B01----:R-:W-:Y:S08]  /*7b80*/  @!P0 BRA `(.L_x_41) ;  /* 0x0000000000848947 */ /* 0x003ff00003800000 */
[----:B------:R-:W-:-:S03]  /*7b90*/  USHF.R.U32.HI UR6, URZ, 0x10, UR4 ;  /* 0x000000103f067899 */ /* 0x000fc60008011604 */
[----:B------:R-:W-:Y:S01]  /*7ba0*/  UMOV UR4, URZ ;  /* 0x0000003f00047c82 */ /* 0x000fe20008000000 */
[----:B------:R-:W-:-:S11]  /*7bb0*/  UISETP.NE.AND UP0, UPT, UR6, URZ, UPT ;  /* 0x0000003f0600728c */ /* 0x000fd6000bf05270 */
[----:B------:R-:W-:Y:S02]  /*7bc0*/  @!UP0 ULDC UR6, c[0x0][0x9f0] ;  /* 0x00027c0000068ab9 */ /* 0x000fe40000000800 */
[----:B------:R-:W-:Y:S01]  /*7bd0*/  IABS R2, UR6 ;  /* 0x0000000600027c13 */ /* 0x000fe20008000000 */
[----:B------:R-:W-:Y:S02]  /*7be0*/  UIADD3 UR7, UR44, -0x1, UR6 ;  /* 0xffffffff2c077890 */ /* 0x000fe4000fffe006 */
[----:B------:R-:W-:Y:S02]  /*7bf0*/  IABS R5, UR6 ;  /* 0x0000000600057c13 */ /* 0x000fe40008000000 */
[----:B------:R-:W-:Y:S02]  /*7c00*/  R2UR UR10, R2 ;  /* 0x00000000020a72ca */ /* 0x000fe400000e0000 */
[----:B------:R-:W-:Y:S01]  /*7c10*/  IABS R4, UR7 ;  /* 0x0000000700047c13 */ /* 0x000fe20008000000 */
[----:B------:R-:W-:-:S03]  /*7c20*/  ULOP3.LUT UR7, UR7, UR6, URZ, 0x3c, !UPT ;  /* 0x0000000607077292 */ /* 0x000fc6000f8e3c3f */
[----:B------:R-:W-:-:S07]  /*7c30*/  R2UR UR9, R4 ;  /* 0x00000000040972ca */ /* 0x000fce00000e0000 */
[----:B------:R-:W0:Y:S08]  /*7c40*/  I2F.RP R2, UR10 ;  /* 0x0000000a00027d06 */ /* 0x000e300008209400 */
[----:B0-----:R-:W0:Y:S02]  /*7c50*/  MUFU.RCP R2, R2 ;  /* 0x0000000200027308 */ /* 0x001e240000001000 */
[----:B0-----:R-:W-:Y:S01]  /*7c60*/  VIADD R3, R2, 0xffffffe ;  /* 0x0ffffffe02037836 */ /* 0x001fe20000000000 */
[----:B------:R-:W-:-:S05]  /*7c70*/  IADD3 R2, RZ, -R5, RZ ;  /* 0x80000005ff027210 */ /* 0x000fca0007ffe0ff */
[----:B------:R-:W0:Y:S02]  /*7c80*/  F2I.FTZ.U32.TRUNC.NTZ R3, R3 ;  /* 0x0000000300037305 */ /* 0x000e24000021f000 */
[----:B0-----:R-:W-:-:S13]  /*7c90*/  R2UR UR5, R3 ;  /* 0x00000000030572ca */ /* 0x001fda00000e0000 */
[----:B------:R-:W-:-:S04]  /*7ca0*/  UIADD3 UR8, URZ, -UR5, URZ ;  /* 0x800000053f087290 */ /* 0x000fc8000fffe03f */
[----:B------:R-:W-:-:S04]  /*7cb0*/  UIMAD UR8, UR8, UR10, URZ ;  /* 0x0000000a080872a4 */ /* 0x000fc8000f8e023f */
[----:B------:R-:W-:-:S03]  /*7cc0*/  UIMAD.WIDE.U32 UR4, UR5, UR8, UR4 ;  /* 0x00000008050472a5 */ /* 0x000fc6000f8e0004 */
[----:B------:R-:W-:Y:S01]  /*7cd0*/  R2UR UR8, R2 ;  /* 0x00000000020872ca */ /* 0x000fe200000e0000 */
[----:B------:R-:W-:-:S12]  /*7ce0*/  UIMAD.WIDE.U32 UR4, UR5, UR9, URZ ;  /* 0x00000009050472a5 */ /* 0x000fd8000f8e003f */
[----:B------:R-:W-:-:S04]  /*7cf0*/  UIMAD UR4, UR5, UR8, UR9 ;  /* 0x00000008050472a4 */ /* 0x000fc8000f8e0209 */
[----:B------:R-:W-:-:S11]  /*7d00*/  UISETP.GT.U32.AND UP0, UPT, UR10, UR4, UPT ;  /* 0x000000040a00728c */ /* 0x000fd6000bf04070 */
[----:B------:R-:W-:Y:S02]  /*7d10*/  @!UP0 UIADD3 UR4, UR4, -UR10, URZ ;  /* 0x8000000a04048290 */ /* 0x000fe4000fffe03f */
[----:B------:R-:W-:Y:S02]  /*7d20*/  @!UP0 UIADD3 UR5, UR5, 0x1, URZ ;  /* 0x0000000105058890 */ /* 0x000fe4000fffe03f */
[----:B------:R-:W-:Y:S02]  /*7d30*/  UISETP.GE.U32.AND UP1, UPT, UR4, UR10, UPT ;  /* 0x0000000a0400728c */ /* 0x000fe4000bf26070 */
[----:B------:R-:W-:-:S09]  /*7d40*/  UISETP.GE.AND UP0, UPT, UR7, URZ, UPT ;  /* 0x0000003f0700728c */ /* 0x000fd2000bf06270 */
[----:B------:R-:W-:Y:S02]  /*7d50*/  @UP1 UIADD3 UR5, UR5, 0x1, URZ ;  /* 0x0000000105051890 */ /* 0x000fe4000fffe03f */
[----:B------:R-:W-:Y:S02]  /*7d60*/  UISETP.NE.AND UP1, UPT, UR6, URZ, UPT ;  /* 0x0000003f0600728c */ /* 0x000fe4000bf25270 */
[----:B------:R-:W-:-:S09]  /*7d70*/  @!UP0 UIADD3 UR5, -UR5, URZ, URZ ;  /* 0x0000003f05058290 */ /* 0x000fd2000fffe13f */
[----:B------:R-:W-:-:S07]  /*7d80*/  @!UP1 ULOP3.LUT UR5, URZ, UR6, URZ, 0x33, !UPT ;  /* 0x000000063f059292 */ /* 0x000fce000f8e333f */
[----:B------:R-:W-:-:S05]  /*7d90*/  UMOV UR39, UR5 ;  /* 0x0000000500277c82 */ /* 0x000fca0008000000 */
.L_x_41:
[----:B------:R-:W-:Y:S02]  /*7da0*/  UIMAD UR48, UR47, UR39, URZ ;  /* 0x000000272f3072a4 */ /* 0x000fe4000f8e023f */
[----:B------:R-:W-:Y:S02]  /*7db0*/  IMAD.U32 R3, RZ, RZ, UR39 ;  /* 0x00000027ff037e24 */ /* 0x000fe4000f8e00ff */
[----:B------:R-:W-:Y:S02]  /*7dc0*/  IMAD.MOV.U32 R6, RZ, RZ, 0x1 ;  /* 0x00000001ff067424 */ /* 0x000fe400078e00ff */
[----:B------:R-:W-:-:S05]  /*7dd0*/  IMAD.U32 R2, RZ, RZ, UR48 ;  /* 0x00000030ff027e24 */ /* 0x000fca000f8e00ff */
[----:B------:R-:W-:-:S04]  /*7de0*/  VIADDMNMX R2, R2, R3, UR44, PT ;  /* 0x0000002c02027e46 */ /* 0x000fc8000b800103 */
[----:B------:R-:W-:Y:S01]  /*7df0*/  R2UR UR49, R2 ;  /* 0x00000000023172ca */ /* 0x000fe200000e0000 */
[----:B------:R-:W-:-:S12]  /*7e00*/  IMAD.MOV.U32 R2, RZ, RZ, RZ ;  /* 0x000000ffff027224 */ /* 0x000fd800078e00ff */
[----:B------:R-:W-:-:S06]  /*7e10*/  UISETP.GT.AND UP0, UPT, UR49, UR48, UPT ;  /* 0x000000303100728c */ /* 0x000fcc000bf04270 */
[----:B------:R-:W-:-:S13]  /*7e20*/  PLOP3.LUT P0, PT, PT, PT, UP0, 0x80, 0x0 ;  /* 0x000000000000781c */ /* 0x000fda0003f0f008 */
[----:B------:R-:W-:Y:S05]  /*7e30*/  @!P0 BRA `(.L_x_40) ;  /* 0x0000003000408947 */ /* 0x000fea0003800000 */
[----:B------:R-:W0:Y:S01]  /*7e40*/  S2UR UR4, SR_CgaCtaId ;  /* 0x00000000000479c3 */ /* 0x000e220000008800 */
[----:B------:R-:W-:Y:S02]  /*7e50*/  UMOV UR45, 0x400 ;  /* 0x00000400002d7882 */ /* 0x000fe40000000000 */
[----:B0-----:R-:W-:-:S04]  /*7e60*/  ULEA UR45, UR4, UR45, 0x18 ;  /* 0x0000002d042d7291 */ /* 0x001fc8000f8ec03f */
[----:B------:R-:W-:-:S04]  /*7e70*/  UIADD3 UR4, UR45, 0x15400, URZ ;  /* 0x000154002d047890 */ /* 0x000fc8000fffe03f */
[----:B------:R-:W-:-:S06]  /*7e80*/  ULOP3.LUT UP0, URZ, UR4, 0x1bf, URZ, 0xc0, !UPT ;  /* 0x000001bf043f7892 */ /* 0x000fcc000f80c03f */
[----:B------:R-:W-:-:S13]  /*7e90*/  PLOP3.LUT P0, PT, PT, PT, UP0, 0x80, 0x0 ;  /* 0x000000000000781c */ /* 0x000fda0003f0f008 */
[----:B------:R-:W-:Y:S05]  /*7ea0*/  @!P0 BRA `(.L_x_42) ;  /* 0x0000000000408947 */ /* 0x000fea0003800000 */
[----:B------:R-:W-:Y:S01]  /*7eb0*/  MOV R2, 0x0 ;  /* 0x0000000000027802 */ /* 0x000fe20000000f00 */
[----:B------:R-:W-:Y:S01]  /*7ec0*/  ULDC.64 UR4, c[0x4][0x88] ;  /* 0x0100220000047ab9 */ /* 0x000fe20000000a00 */
[----:B------:R-:W-:Y:S01]  /*7ed0*/  ULDC.64 UR6, c[0x4][0x90] ;  /* 0x0100240000067ab9 */ /* 0x000fe20000000a00 */
[----:B------:R-:W-:Y:S01]  /*7ee0*/  IMAD.U32 R4, RZ, RZ, UR4 ;  /* 0x00000004ff047e24 */ /* 0x000fe2000f8e00ff */
[----:B------:R-:W-:Y:S01]  /*7ef0*/  MOV R5, UR5 ;  /* 0x0000000500057c02 */ /* 0x000fe20008000f00 */
[----:B------:R-:W-:Y:S01]  /*7f00*/  ULDC.64 UR4, c[0x4][0x8] ;  /* 0x0100020000047ab9 */ /* 0x000fe20000000a00 */
[----:B------:R-:W0:Y:S01]  /*7f10*/  LDC.64 R2, c[0x4][R2] ;  /* 0x0100000002027b82 */ /* 0x000e220000000a00 */
[----:B------:R-:W-:Y:S01]  /*7f20*/  IMAD.U32 R6, RZ, RZ, UR6 ;  /* 0x00000006ff067e24 */ /* 0x000fe2000f8e00ff */
[----:B------:R-:W-:Y:S01]  /*7f30*/  MOV R12, 0x1 ;  /* 0x00000001000c7802 */ /* 0x000fe20000000f00 */
[----:B------:R-:W-:Y:S02]  /*7f40*/  IMAD.U32 R7, RZ, RZ, UR7 ;  /* 0x00000007ff077e24 */ /* 0x000fe4000f8e00ff */
[----:B------:R-:W-:-:S02]  /*7f50*/  IMAD.U32 R10, RZ, RZ, UR4 ;  /* 0x00000004ff0a7e24 */ /* 0x000fc4000f8e00ff */
[----:B------:R-:W-:Y:S02]  /*7f60*/  IMAD.U32 R11, RZ, RZ, UR5 ;  /* 0x00000005ff0b7e24 */ /* 0x000fe4000f8e00ff */
[----:B------:R-:W-:Y:S02]  /*7f70*/  IMAD.MOV.U32 R8, RZ, RZ, 0x70 ;  /* 0x00000070ff087424 */ /* 0x000fe400078e00ff */
[----:B------:R-:W-:-:S07]  /*7f80*/  IMAD.MOV.U32 R13, RZ, RZ, RZ ;  /* 0x000000ffff0d7224 */ /* 0x000fce00078e00ff */
[----:B------:R-:W-:-:S07]  /*7f90*/  LEPC R20, `(.L_x_42) ;  /* 0x000000001014794e */ /* 0x000fce0000000000 */
[----:B0----5:R-:W-:Y:S05]  /*7fa0*/  CALL.ABS.NOINC R2 ;  /* 0x0000000002007343 */ /* 0x021fea0003c00000 */
.L_x_42:
        /* <DEDUP_REMOVED lines=8> */
[----:B------:R0:W1:Y:S01]  /*8030*/  LDC.64 R2, c[0x4][R16] ;  /* 0x0100000010027b82 */ /* 0x0000620000000a00 */
[----:B------:R-:W-:Y:S01]  /*8040*/  IMAD.U32 R5, RZ, RZ, UR5 ;  /* 0x00000005ff057e24 */ /* 0x000fe2000f8e00ff */
[----:B------:R-:W-:Y:S01]  /*8050*/  ULDC.64 UR4, c[0x4][0x10] ;  /* 0x0100040000047ab9 */ /* 0x000fe20000000a00 */
[----:B------:R-:W-:Y:S01]  /*8060*/  IMAD.U32 R6, RZ, RZ, UR6 ;  /* 0x00000006ff067e24 */ /* 0x000fe2000f8e00ff */
[----:B------:R-:W-:Y:S01]  /*8070*/  MOV R10, UR4 ;  /* 0x00000004000a7c02 */ /* 0x000fe20008000f00 */
[----:B------:R-:W-:Y:S02]  /*8080*/  IMAD.U32 R7, RZ, RZ, UR7 ;  /* 0x00000007ff077e24 */ /* 0x000fe4000f8e00ff */
[----:B------:R-:W-:-:S02]  /*8090*/  IMAD.U32 R11, RZ, RZ, UR5 ;  /* 0x00000005ff0b7e24 */ /* 0x000fc4000f8e00ff */
[----:B------:R-:W-:Y:S02]  /*80a0*/  IMAD.MOV.U32 R8, RZ, RZ, 0x70 ;  /* 0x00000070ff087424 */ /* 0x000fe400078e00ff */
[----:B------:R-:W-:Y:S02]  /*80b0*/  IMAD.MOV.U32 R12, RZ, RZ, 0x1 ;  /* 0x00000001ff0c7424 */ /* 0x000fe400078e00ff */
[----:B0-----:R-:W-:-:S07]  /*80c0*/  IMAD.MOV.U32 R13, RZ, RZ, RZ ;  /* 0x000000ffff0d7224 */ /* 0x001fce00078e00ff */
[----:B------:R-:W-:-:S07]  /*80d0*/  LEPC R20, `(.L_x_44) ;  /* 0x000000001014794e */ /* 0x000fce0000000000 */
[----:B-1---5:R-:W-:Y:S05]  /*80e0*/  CALL.ABS.NOINC R2 ;  /* 0x0000000002007343 */ /* 0x022fea0003c00000 */
.L_x_44:
[----:B------:R0:W1:Y:S01]  /*80f0*/  LDC.64 R2, c[0x4][R16] ;  /* 0x0100000010027b82 */ /* 0x0000620000000a00 */
[----:B------:R-:W-:Y:S01]  /*8100*/  ULDC.64 UR4, c[0x4][0x88] ;  /* 0x0100220000047ab9 */ /* 0x000fe20000000a00 */
[----:B------:R-:W-:Y:S01]  /*8110*/  ULDC.64 UR6, c[0x4][0x90] ;  /* 0x0100240000067ab9 */ /* 0x000fe20000000a00 */
[----:B------:R-:W-:Y:S01]  /*8120*/  IMAD.U32 R4, RZ, RZ, UR4 ;  /* 0x00000004ff047e24 */ /* 0x000fe2000f8e00ff */
[----:B------:R-:W-:Y:S01]  /*8130*/  MOV R5, UR5 ;  /* 0x0000000500057c02 */ /* 0x000fe20008000f00 */
[----:B------:R-:W-:Y:S01]  /*8140*/  ULDC.64 UR4, c[0x4][0x18] ;  /* 0x0100060000047ab9 */ /* 0x000fe20000000a00 */
[----:B------:R-:W-:Y:S01]  /*8150*/  IMAD.U32 R6, RZ, RZ, UR6 ;  /* 0x00000006ff067e24 */ /* 0x000fe2000f8e00ff */
[----:B------:R-:W-:Y:S01]  /*8160*/  MOV R12, 0x1 ;  /* 0x00000001000c7802 */ /* 0x000fe20000000f00 */
[----:B------:R-:W-:Y:S02]  /*8170*/  IMAD.U32 R7, RZ, RZ, UR7 ;  /* 0x00000007ff077e24 */ /* 0x000fe4000f8e00ff */
[----:B------:R-:W-:-:S02]  /*8180*/  IMAD.U32 R10, RZ, RZ, UR4 ;  /* 0x00000004ff0a7e24 */ /* 0x000fc4000f8e00ff */
[----:B------:R-:W-:Y:S02]  /*8190*/  IMAD.U32 R11, RZ, RZ, UR5 ;  /* 0x00000005ff0b7e24 */ /* 0x000fe4000f8e00ff */
[----:B------:R-:W-:Y:S02]  /*81a0*/  IMAD.MOV.U32 R8, RZ, RZ, 0x70 ;  /* 0x00000070ff087424 */ /* 0x000fe400078e00ff */
[----:B0-----:R-:W-:-:S07]  /*81b0*/  IMAD.MOV.U32 R13, RZ, RZ, RZ ;  /* 0x000000ffff0d7224 */ /* 0x001fce00078e00ff */
[----:B------:R-:W-:-:S07]  /*81c0*/  LEPC R20, `(.L_x_43) ;  /* 0x000000001014794e */ /* 0x000fce0000000000 */
[----:B-1----:R-:W-:Y:S05]  /*81d0*/  CALL.ABS.NOINC R2 ;  /* 0x0000000002007343 */ /* 0x002fea0003c00000 */
.L_x_43:
[----:B------:R-:W0:Y:S01]  /*81e0*/  LDC.64 R2, c[0x0][0x9f8] ;  /* 0x00027e00ff027b82 */ /* 0x000e220000000a00 */
[----:B------:R-:W-:-:S07]  /*81f0*/  IMAD.MOV.U32 R6, RZ, RZ, R24 ;  /* 0x000000ffff067224 */ /* 0x000fce00078e0018 */
[----:B------:R-:W1:Y:S01]  /*8200*/  LDC R17, c[0x0][0x430] ;  /* 0x00010c00ff117b82 */ /* 0x000e620000000800 */
[----:B------:R-:W-:Y:S01]  /*8210*/  IMAD.U32 R0, RZ, RZ, UR49 ;  /* 0x00000031ff007e24 */ /* 0x000fe2000f8e00ff */
[C---:B------:R-:W-:Y:S01]  /*8220*/  LOP3.LUT R20, R22.reuse, 0x7f, RZ, 0xc0, !PT ;  /* 0x0000007f16147812 */ /* 0x040fe200078ec0ff */
[----:B------:R-:W-:Y:S01]  /*8230*/  IMAD.SHL.U32 R23, R22, 0x20, RZ ;  /* 0x0000002016177824 */ /* 0x000fe200078e00ff */
[----:B------:R-:W-:Y:S01]  /*8240*/  ULDC UR4, c[0x0][0x2f4] ;  /* 0x0000bd0000047ab9 */ /* 0x000fe20000000800 */
[----:B0-----:R-:W-:-:S04]  /*8250*/  ISETP.NE.U32.AND P0, PT, R2, RZ, PT ;  /* 0x000000ff0200720c */ /* 0x001fc80003f05070 */
[----:B------:R-:W-:-:S13]  /*8260*/  ISETP.NE.AND.EX P0, PT, R3, RZ, PT, P0 ;  /* 0x000000ff0300720c */ /* 0x000fda0003f05300 */
[----:B------:R-:W0:Y:S02]  /*8270*/  @P0 LDC.64 R2, c[0x0][0x9f8] ;  /* 0x00027e00ff020b82 */ /* 0x000e240000000a00 */
[----:B0-----:R-:W-:-:S05]  /*8280*/  @P0 IMAD.WIDE R2, R24, 0x4, R2 ;  /* 0x0000000418020825 */ /* 0x001fca00078e0202 */
[----:B------:R0:W2:Y:S01]  /*8290*/  @P0 LDG.E R6, desc[UR36][R2.64] ;  /* 0x0000002402060981 */ /* 0x0000a2000c1e1900 */
[----:B------:R-:W-:Y:S01]  /*82a0*/  VIADD R0, R0, 0xffffffff ;  /* 0xffffffff00007836 */ /* 0x000fe20000000000 */
[----:B------:R-:W-:Y:S02]  /*82b0*/  SHF.R.U32.HI R4, RZ, 0x2, R20 ;  /* 0x00000002ff047819 */ /* 0x000fe40000011614 */
[----:B------:R-:W-:Y:S02]  /*82c0*/  LOP3.LUT R23, R23, 0x60, RZ, 0xc0, !PT ;  /* 0x0000006017177812 */ /* 0x000fe400078ec0ff */
[----:B------:R-:W-:Y:S02]  /*82d0*/  LEA R4, R0, R4, 0x7 ;  /* 0x0000000400047211 */ /* 0x000fe400078e38ff */
[----:B-1----:R-:W-:Y:S02]  /*82e0*/  ISETP.NE.AND P1, PT, R17, 0x1, PT ;  /* 0x000000011100780c */ /* 0x002fe40003f25270 */
[----:B------:R-:W-:Y:S01]  /*82f0*/  LOP3.LUT R16, R16, 0xffffffef, RZ, 0xc0, !PT ;  /* 0xffffffef10107812 */ /* 0x000fe200078ec0ff */
[----:B------:R-:W-:-:S04]  /*8300*/  IMAD.IADD R4, R23, 0x1, R4 ;  /* 0x0000000117047824 */ /* 0x000fc800078e0204 */
[C---:B-----5:R-:W-:Y:S01]  /*8310*/  IMAD.IADD R9, R4.reuse, 0x1, R19 ;  /* 0x0000000104097824 */ /* 0x060fe200078e0213 */
[----:B------:R-:W-:-:S03]  /*8320*/  ISETP.GE.AND P0, PT, R4, UR43, PT ;  /* 0x0000002b04007c0c */ /* 0x000fc6000bf06270 */
[----:B------:R-:W-:Y:S02]  /*8330*/  IMAD.MOV.U32 R7, RZ, RZ, R9 ;  /* 0x000000ffff077224 */ /* 0x000fe400078e0009 */
[----:B0-----:R-:W0:Y:S01]  /*8340*/  @P1 LDC R2, c[0x0][0x434] ;  /* 0x00010d00ff021b82 */ /* 0x001e220000000800 */
[----:B------:R-:W-:-:S07]  /*8350*/  @P1 LOP3.LUT R16, R16, 0x10, RZ, 0xfc, !PT ;  /* 0x0000001010101812 */ /* 0x000fce00078efcff */
[----:B------:R-:W1:Y:S08]  /*8360*/  @P1 LDC R3, c[0x0][0x438] ;  /* 0x00010e00ff031b82 */ /* 0x000e700000000800 */
[----:B------:R-:W3:Y:S08]  /*8370*/  @!P0 LDC.64 R10, c[0x0][0x428] ;  /* 0x00010a00ff0a8b82 */ /* 0x000ef00000000a00 */
[----:B------:R-:W4:Y:S01]  /*8380*/  @!P0 LDC.64 R4, c[0x0][0x418] ;  /* 0x00010600ff048b82 */ /* 0x000f220000000a00 */
[----:B0-----:R-:W-:-:S05]  /*8390*/  @P1 IMAD.HI.U32 R2, R9, R2, RZ ;  /* 0x0000000209021227 */ /* 0x001fca00078e00ff */
[----:B-1----:R-:W-:-:S04]  /*83a0*/  @P1 SHF.R.U32.HI R7, RZ, R3, R2 ;  /* 0x00000003ff071219 */ /* 0x002fc80000011602 */
[----:B------:R-:W-:Y:S02]  /*83b0*/  @!P0 SHF.R.S32.HI R3, RZ, 0x1f, R7 ;  /* 0x0000001fff038819 */ /* 0x000fe40000011407 */
[----:B------:R-:W-:Y:S01]  /*83c0*/  LOP3.LUT R16, R16, 0xfffffffb, RZ, 0xc0, !PT ;  /* 0xfffffffb10107812 */ /* 0x000fe200078ec0ff */
[----:B------:R-:W-:Y:S01]  /*83d0*/  UMOV UR5, 0xffffffff ;  /* 0xffffffff00057882 */ /* 0x000fe20000000000 */
[----:B--2---:R-:W-:Y:S01]  /*83e0*/  SHF.R.S32.HI R8, RZ, 0x1f, R6 ;  /* 0x0000001fff087819 */ /* 0x004fe20000011406 */
[----:B------:R-:W-:Y:S04]  /*83f0*/  STL [R1], R6 ;  /* 0x0000000601007387 */ /* 0x000fe80000100800 */
[----:B------:R0:W-:Y:S01]  /*8400*/  STL [R1+0x4], R8 ;  /* 0x0000040801007387 */ /* 0x0001e20000100800 */
[----:B---3--:R-:W-:-:S04]  /*8410*/  @!P0 IMAD R2, R8, R10, RZ ;  /* 0x0000000a08028224 */ /* 0x008fc800078e02ff */
[----:B------:R-:W-:Y:S02]  /*8420*/  @!P0 IMAD R11, R6, R11, R2 ;  /* 0x0000000b060b8224 */ /* 0x000fe400078e0202 */
[----:B------:R-:W-:Y:S02]  /*8430*/  @!P0 IMAD.MOV.U32 R2, RZ, RZ, R7 ;  /* 0x000000ffff028224 */ /* 0x000fe400078e0007 */
[----:B0-----:R-:W-:Y:S02]  /*8440*/  IMAD.SHL.U32 R8, R22, 0x8, RZ ;  /* 0x0000000816087824 */ /* 0x001fe400078e00ff */
[----:B------:R-:W-:Y:S01]  /*8450*/  @!P0 IMAD.WIDE.U32 R2, R6, R10, R2 ;  /* 0x0000000a06028225 */ /* 0x000fe200078e0002 */
[----:B------:R-:W-:Y:S02]  /*8460*/  MOV R6, RZ ;  /* 0x000000ff00067202 */ /* 0x000fe40000000f00 */
[----:B------:R-:W-:Y:S01]  /*8470*/  LOP3.LUT R14, R8, 0x18, RZ, 0xc0, !PT ;  /* 0x00000018080e7812 */ /* 0x000fe200078ec0ff */
[----:B------:R-:W-:Y:S01]  /*8480*/  @!P0 IMAD.IADD R3, R3, 0x1, R11 ;  /* 0x0000000103038824 */ /* 0x000fe200078e020b */
[----:B----4-:R-:W-:-:S02]  /*8490*/  @!P0 LEA R4, P1, R2, R4, 0x2 ;  /* 0x0000000402048211 */ /* 0x010fc400078210ff */
[C---:B------:R-:W-:Y:S02]  /*84a0*/  ISETP.GE.AND P2, PT, R14.reuse, UR4, PT ;  /* 0x000000040e007c0c */ /* 0x040fe4000bf46270 */
[----:B------:R-:W-:Y:S02]  /*84b0*/  LOP3.LUT R13, R14, 0x20, RZ, 0xfc, !PT ;  /* 0x000000200e0d7812 */ /* 0x000fe400078efcff */
[----:B------:R-:W-:Y:S02]  /*84c0*/  @!P0 LEA.HI.X R5, R2, R5, R3, 0x2, P1 ;  /* 0x0000000502058211 */ /* 0x000fe400008f1403 */
[----:B------:R-:W-:Y:S02]  /*84d0*/  LOP3.LUT R12, R14, 0x40, RZ, 0xfc, !PT ;  /* 0x000000400e0c7812 */ /* 0x000fe400078efcff */
[----:B------:R-:W-:Y:S01]  /*84e0*/  ISETP.GE.AND P1, PT, R13, UR4, PT ;  /* 0x000000040d007c0c */ /* 0x000fe2000bf26270 */
[----:B------:R0:W5:Y:S01]  /*84f0*/  @!P0 LDG.E R6, desc[UR36][R4.64] ;  /* 0x0000002404068981 */ /* 0x000162000c1e1900 */
[----:B------:R-:W-:-:S03]  /*8500*/  ISETP.GE.AND P0, PT, R12, UR4, PT ;  /* 0x000000040c007c0c */ /* 0x000fc6000bf06270 */
[----:B------:R-:W-:-:S04]  /*8510*/  @P2 LOP3.LUT R16, R16, 0x4, RZ, 0xfc, !PT ;  /* 0x0000000410102812 */ /* 0x000fc800078efcff */
[----:B------:R-:W-:-:S04]  /*8520*/  LOP3.LUT R16, R16, 0xfffffffe, RZ, 0xc0, !PT ;  /* 0xfffffffe10107812 */ /* 0x000fc800078ec0ff */
[----:B------:R-:W-:-:S04]  /*8530*/  LOP3.LUT R16, R16, 0xfffffffd, RZ, 0xc0, !PT ;  /* 0xfffffffd10107812 */ /* 0x000fc800078ec0ff */
[----:B------:R-:W-:-:S04]  /*8540*/  @P1 LOP3.LUT R16, R16, 0x2, RZ, 0xfc, !PT ;  /* 0x0000000210101812 */ /* 0x000fc800078efcff */
[----:B------:R-:W-:Y:S01]  /*8550*/  @P0 LOP3.LUT R16, R16, 0x1, RZ, 0xfc, !PT ;  /* 0x0000000110100812 */ /* 0x000fe200078efcff */
[----:B0-----:R-:W-:Y:S06]  /*8560*/  BRA.DIV UR5, `(.L_x_45) ;  /* 0x0000002e05b47947 */ /* 0x001fec000b800000 */
.L_x_87:
[----:B------:R-:W-:Y:S01]  /*8570*/  ULOP3.LUT UR4, UR38, 0x2, URZ, 0xfc, !UPT ;  /* 0x0000000226047892 */ /* 0x000fe2000f8efc3f */
[----:B------:R-:W-:Y:S01]  /*8580*/  IMAD.U32 R29, RZ, RZ, UR42 ;  /* 0x0000002aff1d7e24 */ /* 0x000fe2000f8e00ff */
[----:B------:R-:W-:Y:S01]  /*8590*/  LOP3.LUT R16, R16, 0xfffffff7, RZ, 0xc0, !PT ;  /* 0xfffffff710107812 */ /* 0x000fe200078ec0ff */
[----:B------:R-:W-:Y:S02]  /*85a0*/  IMAD.MOV R2, RZ, RZ, -R7 ;  /* 0x000000ffff027224 */ /* 0x000fe400078e0a07 */
[----:B------:R-:W-:Y:S01]  /*85b0*/  IMAD.MOV.U32 R26, RZ, RZ, R0 ;  /* 0x000000ffff1a7224 */ /* 0x000fe200078e0000 */
[----:B------:R-:W-:Y:S01]  /*85c0*/  SHF.R.S32.HI R29, RZ, 0x1f, R29 ;  /* 0x0000001fff1d7819 */ /* 0x000fe2000001141d */
[----:B------:R-:W-:Y:S02]  /*85d0*/  IMAD.U32 R3, RZ, RZ, UR4 ;  /* 0x00000004ff037e24 */ /* 0x000fe4000f8e00ff */
[----:B------:R-:W-:-:S03]  /*85e0*/  IMAD R5, R17, R2, R9 ;  /* 0x0000000211057224 */ /* 0x000fc600078e0209 */
[----:B------:R-:W-:-:S13]  /*85f0*/  ISETP.NE.AND P0, PT, R3, 0x3, PT ;  /* 0x000000030300780c */ /* 0x000fda0003f05270 */
[----:B------:R-:W-:Y:S01]  /*8600*/  @P0 LOP3.LUT R16, R16, 0x8, RZ, 0xfc, !PT ;  /* 0x0000000810100812 */ /* 0x000fe200078efcff */
[----:B------:R-:W-:Y:S06]  /*8610*/  @!P0 BRA `(.L_x_46) ;  /* 0x0000000000048947 */ /* 0x000fec0003800000 */
[----:B------:R-:W-:Y:S01]  /*8620*/  BPT.TRAP 0x1 ;  /* 0x000000040000795c */ /* 0x000fe20000300000 */
.L_x_46:
[----:B------:R-:W-:Y:S01]  /*8630*/  SHF.R.S32.HI R7, RZ, 0x1f, R5 ;  /* 0x0000001fff077819 */ /* 0x000fe20000011405 */
[----:B------:R-:W-:Y:S01]  /*8640*/  ULDC.64 UR4, c[0x0][0x328] ;  /* 0x0000ca0000047ab9 */ /* 0x000fe20000000a00 */
[----:B-----5:R-:W-:Y:S02]  /*8650*/  SHF.R.S32.HI R4, RZ, 0x1f, R6 ;  /* 0x0000001fff047819 */ /* 0x020fe40000011406 */
[----:B------:R-:W-:Y:S01]  /*8660*/  R2UR UR6, R29 ;  /* 0x000000001d0672ca */ /* 0x000fe200000e0000 */
[----:B------:R-:W-:-:S04]  /*8670*/  IMAD R2, R7, UR4, RZ ;  /* 0x0000000407027c24 */ /* 0x000fc8000f8e02ff */
[C---:B------:R-:W-:Y:S02]  /*8680*/  IMAD R9, R5.reuse, UR5, R2 ;  /* 0x0000000505097c24 */ /* 0x040fe4000f8e0202 */
[----:B------:R-:W-:Y:S01]  /*8690*/  IMAD.WIDE.U32 R2, R5, UR4, RZ ;  /* 0x0000000405027c25 */ /* 0x000fe2000f8e00ff */
[----:B------:R-:W-:-:S03]  /*86a0*/  ULDC.64 UR4, c[0x0][0x338] ;  /* 0x0000ce0000047ab9 */ /* 0x000fc60000000a00 */
[----:B------:R-:W-:Y:S01]  /*86b0*/  IMAD R11, R4, UR4, RZ ;  /* 0x00000004040b7c24 */ /* 0x000fe2000f8e02ff */
[----:B------:R-:W-:Y:S01]  /*86c0*/  IADD3 R3, R3, R9, RZ ;  /* 0x0000000903037210 */ /* 0x000fe20007ffe0ff */
[----:B------:R-:W-:Y:S02]  /*86d0*/  IMAD.MOV.U32 R9, RZ, RZ, 0x1 ;  /* 0x00000001ff097424 */ /* 0x000fe400078e00ff */
[C---:B------:R-:W-:Y:S02]  /*86e0*/  IMAD R10, R6.reuse, UR5, R11 ;  /* 0x00000005060a7c24 */ /* 0x040fe4000f8e020b */
[----:B------:R-:W-:Y:S01]  /*86f0*/  IMAD.WIDE.U32 R2, R6, UR4, R2 ;  /* 0x0000000406027c25 */ /* 0x000fe2000f8e0002 */
[----:B------:R-:W-:Y:S01]  /*8700*/  SHF.L.U32 R9, R9, 0x1f, RZ ;  /* 0x0000001f09097819 */ /* 0x000fe200000006ff */
[----:B------:R-:W-:Y:S02]  /*8710*/  ULDC.64 UR4, c[0x0][0x330] ;  /* 0x0000cc0000047ab9 */ /* 0x000fe40000000a00 */
[----:B------:R-:W-:Y:S01]  /*8720*/  IMAD.U32 R11, RZ, RZ, UR4 ;  /* 0x00000004ff0b7e24 */ /* 0x000fe2000f8e00ff */
[----:B------:R-:W0:Y:S01]  /*8730*/  SYNCS.PHASECHK.TRANS64.TRYWAIT P0, [UR45+0x2d840], R9 ;  /* 0x02d84009ff0075a7 */ /* 0x000e22000800016d */
[----:B------:R-:W-:Y:S01]  /*8740*/  UIMAD UR4, UR6, UR4, URZ ;  /* 0x00000004060472a4 */ /* 0x000fe2000f8e023f */
[----:B------:R-:W-:-:S02]  /*8750*/  IMAD.IADD R3, R3, 0x1, R10 ;  /* 0x0000000103037824 */ /* 0x000fc400078e020a */
[----:B------:R-:W-:Y:S01]  /*8760*/  ULDC.64 UR6, c[0x0][0x318] ;  /* 0x0000c60000067ab9 */ /* 0x000fe20000000a00 */
[----:B------:R-:W-:Y:S02]  /*8770*/  UIMAD UR4, UR42, UR5, UR4 ;  /* 0x000000052a0472a4 */ /* 0x000fe4000f8e0204 */
[----:B------:R-:W-:-:S04]  /*8780*/  IMAD.WIDE.U32 R2, R11, UR42, R2 ;  /* 0x0000002a0b027c25 */ /* 0x000fc8000f8e0002 */
[----:B------:R-:W-:Y:S01]  /*8790*/  VIADD R3, R3, UR4 ;  /* 0x0000000403037c36 */ /* 0x000fe20008000000 */
[----:B------:R-:W-:-:S04]  /*87a0*/  LEA R17, P1, R2, UR6, 0x1 ;  /* 0x0000000602117c11 */ /* 0x000fc8000f8208ff */
[----:B------:R-:W-:Y:S01]  /*87b0*/  LEA.HI.X R18, R2, UR7, R3, 0x1, P1 ;  /* 0x0000000702127c11 */ /* 0x000fe200088f0c03 */
[----:B0-----:R-:W-:Y:S08]  /*87c0*/  @!P0 BRA `(.L_x_47) ;  /* 0x0000002c003c8947 */ /* 0x001ff00003800000 */
.L_x_88:
[----:B------:R-:W1:Y:S01]  /*87d0*/  S2R R10, SR_TID.X ;  /* 0x00000000000a7919 */ /* 0x000e620000002100 */
[----:B------:R-:W-:Y:S01]  /*87e0*/  ULDC.64 UR4, c[0x0][0x300] ;  /* 0x0000c00000047ab9 */ /* 0x000fe20000000a00 */
[----:B------:R-:W-:Y:S01]  /*87f0*/  R2UR UR6, R29 ;  /* 0x000000001d0672ca */ /* 0x000fe200000e0000 */
[----:B0-----:R-:W-:Y:S01]  /*8800*/  IMAD R2, R7, UR4, RZ ;  /* 0x0000000407027c24 */ /* 0x001fe2000f8e02ff */
[----:B------:R-:W-:Y:S02]  /*8810*/  LOP3.LUT R9, R8, 0xc0, RZ, 0xc0, !PT ;  /* 0x000000c008097812 */ /* 0x000fe400078ec0ff */
[C---:B------:R-:W-:Y:S01]  /*8820*/  LOP3.LUT P4, RZ, R16.reuse, 0x4, RZ, 0xc0, !PT ;  /* 0x0000000410ff7812 */ /* 0x040fe2000788c0ff */
[----:B------:R-:W-:Y:S01]  /*8830*/  IMAD R7, R5, UR5, R2 ;  /* 0x0000000505077c24 */ /* 0x000fe2000f8e0202 */
[----:B------:R-:W-:Y:S01]  /*8840*/  LOP3.LUT R9, R9, 0x18, R8, 0xf8, !PT ;  /* 0x0000001809097812 */ /* 0x000fe200078ef808 */
[----:B------:R-:W-:Y:S01]  /*8850*/  IMAD.WIDE.U32 R2, R5, UR4, RZ ;  /* 0x0000000405027c25 */ /* 0x000fe2000f8e00ff */
[----:B------:R-:W-:Y:S01]  /*8860*/  ULDC.64 UR4, c[0x0][0x310] ;  /* 0x0000c40000047ab9 */ /* 0x000fe20000000a00 */
[----:B------:R-:W-:-:S02]  /*8870*/  LOP3.LUT P3, RZ, R16, 0x2, RZ, 0xc0, !PT ;  /* 0x0000000210ff7812 */ /* 0x000fc4000786c0ff */
[----:B------:R-:W-:Y:S01]  /*8880*/  IMAD.IADD R3, R3, 0x1, R7 ;  /* 0x0000000103037824 */ /* 0x000fe200078e0207 */
[----:B------:R-:W-:Y:S01]  /*8890*/  SHF.L.U32 R7, R20, 0x3, RZ ;  /* 0x0000000314077819 */ /* 0x000fe200000006ff */
[----:B------:R-:W-:Y:S01]  /*88a0*/  IMAD R5, R4, UR4, RZ ;  /* 0x0000000404057c24 */ /* 0x000fe2000f8e02ff */
[----:B------:R-:W-:Y:S01]  /*88b0*/  LOP3.LUT R28, R9, 0x18, R22, 0x78, !PT ;  /* 0x00000018091c7812 */ /* 0x000fe200078e7816 */
[----:B------:R-:W-:Y:S01]  /*88c0*/  IMAD.WIDE.U32 R2, R6, UR4, R2 ;  /* 0x0000000406027c25 */ /* 0x000fe2000f8e0002 */
[----:B------:R-:W-:Y:S02]  /*88d0*/  LOP3.LUT R7, R7, 0x300, RZ, 0xc0, !PT ;  /* 0x0000030007077812 */ /* 0x000fe400078ec0ff */
[----:B------:R-:W-:Y:S01]  /*88e0*/  LOP3.LUT P2, RZ, R16, 0x1, RZ, 0xc0, !PT ;  /* 0x0000000110ff7812 */ /* 0x000fe2000784c0ff */
[----:B------:R-:W-:Y:S01]  /*88f0*/  IMAD R5, R6, UR5, R5 ;  /* 0x0000000506057c24 */ /* 0x000fe2000f8e0205 */
[----:B------:R-:W-:Y:S01]  /*8900*/  LOP3.LUT R4, R7, 0x20, R8, 0xf8, !PT ;  /* 0x0000002007047812 */ /* 0x000fe200078ef808 */
[----:B------:R-:W-:-:S02]  /*8910*/  ULDC.64 UR4, c[0x0][0x308] ;  /* 0x0000c20000047ab9 */ /* 0x000fc40000000a00 */
[----:B------:R-:W-:Y:S01]  /*8920*/  IMAD.IADD R3, R3, 0x1, R5 ;  /* 0x0000000103037824 */ /* 0x000fe200078e0205 */
[----:B------:R-:W-:Y:S01]  /*8930*/  LOP3.LUT R28, R4, R28, RZ, 0xfc, !PT ;  /* 0x0000001c041c7212 */ /* 0x000fe200078efcff */
[----:B------:R-:W-:-:S04]  /*8940*/  IMAD.MOV.U32 R5, RZ, RZ, -0x80 ;  /* 0xffffff80ff057424 */ /* 0x000fc800078e00ff */
[----:B------:R-:W-:Y:S01]  /*8950*/  IMAD R8, R0, R5, UR43 ;  /* 0x0000002b00087e24 */ /* 0x000fe2000f8e0205 */
[----:B-1----:R-:W-:Y:S01]  /*8960*/  LOP3.LUT R10, R10, 0x7f, RZ, 0xc0, !PT ;  /* 0x0000007f0a0a7812 */ /* 0x002fe200078ec0ff */
[----:B------:R-:W-:Y:S01]  /*8970*/  IMAD.U32 R5, RZ, RZ, UR4 ;  /* 0x00000004ff057e24 */ /* 0x000fe2000f8e00ff */
[----:B------:R-:W-:Y:S02]  /*8980*/  UIMAD UR4, UR6, UR4, URZ ;  /* 0x00000004060472a4 */ /* 0x000fe4000f8e023f */
[----:B------:R-:W-:Y:S01]  /*8990*/  SHF.R.U32.HI R10, RZ, 0x2, R10 ;  /* 0x00000002ff0a7819 */ /* 0x000fe2000001160a */
[----:B------:R-:W-:Y:S01]  /*89a0*/  IMAD.WIDE.U32 R2, R5, UR42, R2 ;  /* 0x0000002a05027c25 */ /* 0x000fe2000f8e0002 */
[----:B------:R-:W-:Y:S01]  /*89b0*/  UIMAD UR4, UR42, UR5, UR4 ;  /* 0x000000052a0472a4 */ /* 0x000fe2000f8e0204 */
[----:B------:R-:W-:Y:S02]  /*89c0*/  ULDC.64 UR6, c[0x0][0x2e8] ;  /* 0x0000ba0000067ab9 */ /* 0x000fe40000000a00 */
[----:B------:R-:W-:Y:S01]  /*89d0*/  IMAD.IADD R8, R8, 0x1, -R10 ;  /* 0x0000000108087824 */ /* 0x000fe200078e0a0a */
[----:B------:R-:W-:-:S02]  /*89e0*/  LEA R0, P1, R2, UR6, 0x1 ;  /* 0x0000000602007c11 */ /* 0x000fc4000f8208ff */
[----:B------:R-:W-:Y:S01]  /*89f0*/  VIADD R9, R3, UR4 ;  /* 0x0000000403097c36 */ /* 0x000fe20008000000 */
[----:B------:R-:W-:Y:S01]  /*8a00*/  UMOV UR4, 0xffffffff ;  /* 0xffffffff00047882 */ /* 0x000fe20000000000 */
[----:B------:R-:W-:-:S03]  /*8a10*/  ISETP.GE.AND P0, PT, R8, 0x1, PT ;  /* 0x000000010800780c */ /* 0x000fc60003f06270 */
[----:B------:R-:W-:Y:S01]  /*8a20*/  LEA.HI.X R9, R2, UR7, R9, 0x1, P1 ;  /* 0x0000000702097c11 */ /* 0x000fe200088f0c09 */
[----:B------:R-:W-:Y:S09]  /*8a30*/  BRA.DIV UR4, `(.L_x_48) ;  /* 0x0000002a04b87947 */ /* 0x000ff2000b800000 */
[----:B------:R-:W0:Y:S01]  /*8a40*/  S2R R10, SR_TID.X ;  /* 0x00000000000a7919 */ /* 0x000e220000002100 */
[----:B------:R-:W-:Y:S02]  /*8a50*/  @P0 LEA R21, R28, UR45, 0x1 ;  /* 0x0000002d1c150c11 */ /* 0x000fe4000f8e08ff */
[----:B------:R-:W-:Y:S01]  /*8a60*/  ISETP.GE.AND P1, PT, R8, 0x21, PT ;  /* 0x000000210800780c */ /* 0x000fe20003f26270 */
[----:B------:R-:W1:Y:S04]  /*8a70*/  SHFL.IDX PT, R6, R9, RZ, 0x1c1f ;  /* 0x001c1fff09067589 */ /* 0x000e6800000e0000 */
[----:B------:R-:W2:Y:S04]  /*8a80*/  SHFL.IDX PT, R14, R0, RZ, 0x1c1f ;  /* 0x001c1fff000e7589 */ /* 0x000ea800000e0000 */
[----:B------:R-:W-:Y:S04]  /*8a90*/  SHFL.IDX PT, R4, R9, 0x1, 0x1c1f ;  /* 0x003c1f0009047f89 */ /* 0x000fe800000e0000 */
[----:B------:R-:W3:Y:S01]  /*8aa0*/  SHFL.IDX PT, R5, R0, 0x1, 0x1c1f ;  /* 0x003c1f0000057f89 */ /* 0x000ee200000e0000 */
[----:B------:R-:W-:-:S03]  /*8ab0*/  @P1 LEA R27, R28, UR45, 0x1 ;  /* 0x0000002d1c1b1c11 */ /* 0x000fc6000f8e08ff */
[----:B------:R-:W-:Y:S04]  /*8ac0*/  SHFL.IDX PT, R2, R9, 0x2, 0x1c1f ;  /* 0x005c1f0009027f89 */ /* 0x000fe800000e0000 */
[----:B------:R-:W4:Y:S01]  /*8ad0*/  SHFL.IDX PT, R3, R0, 0x2, 0x1c1f ;  /* 0x005c1f0000037f89 */ /* 0x000f2200000e0000 */
[----:B-1----:R-:W-:-:S03]  /*8ae0*/  IMAD.MOV.U32 R7, RZ, RZ, R6 ;  /* 0x000000ffff077224 */ /* 0x002fc600078e0006 */
[----:B------:R-:W1:Y:S01]  /*8af0*/  SHFL.IDX PT, R9, R9, 0x3, 0x1c1f ;  /* 0x007c1f0009097f89 */ /* 0x000e6200000e0000 */
[----:B0-----:R-:W-:Y:S01]  /*8b00*/  SHF.L.U32 R10, R10, 0x3, RZ ;  /* 0x000000030a0a7819 */ /* 0x001fe200000006ff */
[----:B--2---:R-:W-:Y:S02]  /*8b10*/  IMAD.MOV.U32 R6, RZ, RZ, R14 ;  /* 0x000000ffff067224 */ /* 0x004fe400078e000e */
[----:B------:R0:W2:Y:S01]  /*8b20*/  SHFL.IDX PT, R14, R0, 0x3, 0x1c1f ;  /* 0x007c1f00000e7f89 */ /* 0x0000a200000e0000 */
[----:B------:R-:W-:Y:S02]  /*8b30*/  LOP3.LUT R10, R10, 0x18, RZ, 0xc0, !PT ;  /* 0x000000180a0a7812 */ /* 0x000fe400078ec0ff */
[----:B---3--:R-:W-:-:S03]  /*8b40*/  LOP3.LUT R5, R5, R4, RZ, 0x3c, !PT ;  /* 0x0000000405057212 */ /* 0x008fc600078e3cff */
[----:B------:R-:W-:Y:S01]  /*8b50*/  @P0 IMAD.WIDE.U32 R6, R10, 0x2, R6 ;  /* 0x000000020a060825 */ /* 0x000fe200078e0006 */
[----:B------:R-:W-:-:S04]  /*8b60*/  LOP3.LUT R4, R5, R4, RZ, 0x3c, !PT ;  /* 0x0000000405047212 */ /* 0x000fc800078e3cff */
[----:B------:R-:W-:Y:S01]  /*8b70*/  @P0 LDGSTS.E.BYPASS.LTC128B.128 [R21+0x15400], desc[UR36][R6.64], !P4 ;  /* 0x1540000006150fae */ /* 0x000fe2000e101d64 */
[----:B----4-:R-:W-:-:S03]  /*8b80*/  LOP3.LUT R3, R3, R2, RZ, 0x3c, !PT ;  /* 0x0000000203037212 */ /* 0x010fc600078e3cff */
[----:B------:R-:W-:Y:S01]  /*8b90*/  @P0 LDGSTS.E.BYPASS.LTC128B.128 [R21+0x17400], desc[UR36][R6.64+0x40], !P3 ;  /* 0x1740004006150fae */ /* 0x000fe2000d901d64 */
[----:B------:R-:W-:Y:S02]  /*8ba0*/  LOP3.LUT R5, R5, R4, RZ, 0x3c, !PT ;  /* 0x0000000405057212 */ /* 0x000fe400078e3cff */
[C---:B------:R-:W-:Y:S01]  /*8bb0*/  LOP3.LUT R2, R3.reuse, R2, RZ, 0x3c, !PT ;  /* 0x0000000203027212 */ /* 0x040fe200078e3cff */
[----:B------:R3:W-:Y:S01]  /*8bc0*/  @P0 LDGSTS.E.BYPASS.LTC128B.128 [R21+0x19400], desc[UR36][R6.64+0x80], !P2 ;  /* 0x1940008006150fae */ /* 0x0007e2000d101d64 */
[----:B------:R-:W-:Y:S01]  /*8bd0*/  ISETP.GE.AND P0, PT, R8, 0x41, PT ;  /* 0x000000410800780c */ /* 0x000fe20003f06270 */
[----:B------:R-:W-:Y:S01]  /*8be0*/  @P1 IMAD.WIDE.U32 R4, R10, 0x2, R4 ;  /* 0x000000020a041825 */ /* 0x000fe200078e0004 */
[----:B------:R-:W-:-:S04]  /*8bf0*/  LOP3.LUT R3, R3, R2, RZ, 0x3c, !PT ;  /* 0x0000000203037212 */ /* 0x000fc800078e3cff */
[----:B------:R0:W-:Y:S04]  /*8c00*/  @P1 LDGSTS.E.BYPASS.LTC128B.128 [R27+0x15c00], desc[UR36][R4.64], !P4 ;  /* 0x15c00000041b1fae */ /* 0x0001e8000e101d64 */
[----:B------:R0:W-:Y:S03]  /*8c10*/  @P1 LDGSTS.E.BYPASS.LTC128B.128 [R27+0x17c00], desc[UR36][R4.64+0x40], !P3 ;  /* 0x17c00040041b1fae */ /* 0x0001e6000d901d64 */
[----:B------:R-:W-:Y:S01]  /*8c20*/  @P0 IMAD.WIDE.U32 R2, R10, 0x2, R2 ;  /* 0x000000020a020825 */ /* 0x000fe200078e0002 */
[----:B---3--:R-:W-:Y:S01]  /*8c30*/  @P0 LEA R7, R28, UR45, 0x1 ;  /* 0x0000002d1c070c11 */ /* 0x008fe2000f8e08ff */
[----:B------:R0:W-:Y:S04]  /*8c40*/  @P1 LDGSTS.E.BYPASS.LTC128B.128 [R27+0x19c00], desc[UR36][R4.64+0x80], !P2 ;  /* 0x19c00080041b1fae */ /* 0x0001e8000d101d64 */
[----:B------:R0:W-:Y:S04]  /*8c50*/  @P0 LDGSTS.E.BYPASS.LTC128B.128 [R7+0x16400], desc[UR36][R2.64], !P4 ;  /* 0x1640000002070fae */ /* 0x0001e8000e101d64 */
[----:B------:R0:W-:Y:S04]  /*8c60*/  @P0 LDGSTS.E.BYPASS.LTC128B.128 [R7+0x18400], desc[UR36][R2.64+0x40], !P3 ;  /* 0x1840004002070fae */ /* 0x0001e8000d901d64 */
[----:B-12---:R0:W-:Y:S02]  /*8c70*/  @P0 LDGSTS.E.BYPASS.LTC128B.128 [R7+0x1a400], desc[UR36][R2.64+0x80], !P2 ;  /* 0x1a40008002070fae */ /* 0x0061e4000d101d64 */
.L_x_98:
[----:B0-----:R-:W0:Y:S01]  /*8c80*/  S2R R27, SR_TID.X ;  /* 0x00000000001b7919 */ /* 0x001e220000002100 */
[----:B------:R-:W-:Y:S01]  /*8c90*/  ISETP.GE.AND P0, PT, R8, 0x61, PT ;  /* 0x000000610800780c */ /* 0x000fe20003f06270 */
[----:B------:R-:W-:Y:S02]  /*8ca0*/  IMAD.MOV.U32 R2, RZ, RZ, R14 ;  /* 0x000000ffff027224 */ /* 0x000fe400078e000e */
[----:B------:R-:W-:-:S10]  /*8cb0*/  IMAD.MOV.U32 R3, RZ, RZ, R9 ;  /* 0x000000ffff037224 */ /* 0x000fd400078e0009 */
[----:B------:R-:W-:Y:S01]  /*8cc0*/  @P0 LEA R5, R28, UR45, 0x1 ;  /* 0x0000002d1c050c11 */ /* 0x000fe2000f8e08ff */
[----:B0-----:R-:W-:-:S05]  /*8cd0*/  IMAD.SHL.U32 R27, R27, 0x8, RZ ;  /* 0x000000081b1b7824 */ /* 0x001fca00078e00ff */
[----:B------:R-:W-:-:S05]  /*8ce0*/  LOP3.LUT R27, R27, 0x18, RZ, 0xc0, !PT ;  /* 0x000000181b1b7812 */ /* 0x000fca00078ec0ff */
[----:B------:R-:W-:-:S05]  /*8cf0*/  @P0 IMAD.WIDE.U32 R2, R27, 0x2, R2 ;  /* 0x000000021b020825 */ /* 0x000fca00078e0002 */
[----:B------:R-:W-:Y:S01]  /*8d00*/  @!PT LDS RZ, [RZ] ;  /* 0x00000000fffff984 */ /* 0x000fe20000000800 */
[----:B------:R-:W-:Y:S01]  /*8d10*/  @!PT LDS RZ, [RZ] ;  /* 0x00000000fffff984 */ /* 0x000fe20000000800 */
[----:B------:R-:W-:Y:S01]  /*8d20*/  @!PT LDS RZ, [RZ] ;  /* 0x00000000fffff984 */ /* 0x000fe20000000800 */
[----:B------:R0:W-:Y:S04]  /*8d30*/  @P0 LDGSTS.E.BYPASS.LTC128B.128 [R5+0x16c00], desc[UR36][R2.64], !P4 ;  /* 0x16c0000002050fae */ /* 0x0001e8000e101d64 */
[----:B------:R0:W-:Y:S04]  /*8d40*/  @P0 LDGSTS.E.BYPASS.LTC128B.128 [R5+0x18c00], desc[UR36][R2.64+0x40], !P3 ;  /* 0x18c0004002050fae */ /* 0x0001e8000d901d64 */
[----:B------:R0:W-:Y:S01]  /*8d50*/  @P0 LDGSTS.E.BYPASS.LTC128B.128 [R5+0x1ac00], desc[UR36][R2.64+0x80], !P2 ;  /* 0x1ac0008002050fae */ /* 0x0001e2000d101d64 */
[----:B------:R-:W-:Y:S01]  /*8d60*/  NOP ;  /* 0x0000000000007918 */ /* 0x000fe20000000000 */
[----:B------:R-:W-:Y:S02]  /*8d70*/  SYNCS.ARRIVE.TRANS64.RED.A0T1 RZ, [UR45+0x2d830], RZ ;  /* 0x02d830ffffff79a7 */ /* 0x000fe4000820042d */
[----:B------:R-:W-:Y:S01]  /*8d80*/  ARRIVES.LDGSTSBAR.64.TRANSCNT [UR45+0x2d830] ;  /* 0x02d83000ff0079b0 */ /* 0x000fe20008000aad */
[----:B------:R-:W-:Y:S01]  /*8d90*/  NOP ;  /* 0x0000000000007918 */ /* 0x000fe20000000000 */
[----:B------:R-:W-:-:S06]  /*8da0*/  ULOP3.LUT UR4, UR38, 0x2, URZ, 0xfc, !UPT ;  /* 0x0000000226047892 */ /* 0x000fcc000f8efc3f */
[----:B------:R-:W-:-:S04]  /*8db0*/  MOV R4, UR4 ;  /* 0x0000000400047c02 */ /* 0x000fc80008000f00 */
[----:B------:R-:W-:-:S13]  /*8dc0*/  ISETP.NE.AND P1, PT, R4, 0x3, PT ;  /* 0x000000030400780c */ /* 0x000fda0003f25270 */
[----:B0-----:R-:W-:Y:S05]  /*8dd0*/  @!P1 BRA `(.L_x_49) ;  /* 0x0000000000049947 */ /* 0x001fea0003800000 */
[----:B------:R-:W-:Y:S01]  /*8de0*/  BPT.TRAP 0x1 ;  /* 0x000000040000795c */ /* 0x000fe20000300000 */
.L_x_49:
[----:B------:R-:W-:Y:S01]  /*8df0*/  SYNCS.ARRIVE.TRANS64.A1T0 RZ, [UR45+0x2d830], RZ ;  /* 0x02d830ffffff79a7 */ /* 0x000fe2000810002d */
[----:B------:R-:W-:Y:S05]  /*8e00*/  WARPSYNC.ALL ;  /* 0x0000000000007948 */ /* 0x000fea0003800000 */
[----:B------:R-:W-:Y:S01]  /*8e10*/  UIADD3 UR5, UR45, 0xc400, URZ ;  /* 0x0000c4002d057890 */ /* 0x000fe2000fffe03f */
[----:B------:R-:W-:Y:S01]  /*8e20*/  R2UR UR4, R29 ;  /* 0x000000001d0472ca */ /* 0x000fe200000e0000 */
[----:B------:R-:W-:Y:S01]  /*8e30*/  ULDC.64 UR6, c[0x0][0x2d8] ;  /* 0x0000b60000067ab9 */ /* 0x000fe20000000a00 */
[----:B------:R-:W-:Y:S01]  /*8e40*/  SHF.R.S32.HI R22, RZ, 0x1f, R24 ;  /* 0x0000001fff167819 */ /* 0x000fe20000011418 */
[----:B------:R-:W-:Y:S02]  /*8e50*/  ULOP3.LUT UP0, URZ, UR5, 0x1bf, URZ, 0xc0, !UPT ;  /* 0x000001bf053f7892 */ /* 0x000fe4000f80c03f */
[----:B------:R-:W-:Y:S01]  /*8e60*/  UIMAD.WIDE.U32 UR40, UR42, UR6, URZ ;  /* 0x000000062a2872a5 */ /* 0x000fe2000f8e003f */
[----:B------:R-:W-:Y:S03]  /*8e70*/  BAR.SYNC.DEFER_BLOCKING 0x8, 0x200 ;  /* 0x0208000000007b1d */ /* 0x000fe60000010000 */
[----:B------:R-:W-:-:S04]  /*8e80*/  PLOP3.LUT P0, PT, PT, PT, UP0, 0x80, 0x0 ;  /* 0x000000000000781c */ /* 0x000fc80003f0f008 */
[----:B------:R-:W-:-:S04]  /*8e90*/  UIMAD UR4, UR4, UR6, URZ ;  /* 0x00000006040472a4 */ /* 0x000fc8000f8e023f */
[----:B------:R-:W-:-:S04]  /*8ea0*/  UIMAD UR4, UR42, UR7, UR4 ;  /* 0x000000072a0472a4 */ /* 0x000fc8000f8e0204 */
[----:B------:R-:W-:Y:S01]  /*8eb0*/  UIADD3 UR46, UR41, UR4, URZ ;  /* 0x00000004292e7290 */ /* 0x000fe2000fffe03f */
[----:B------:R-:W-:Y:S11]  /*8ec0*/  @!P0 BRA `(.L_x_50) ;  /* 0x0000000000408947 */ /* 0x000ff60003800000 */
[----:B------:R-:W-:Y:S01]  /*8ed0*/  MOV R2, 0x0 ;  /* 0x0000000000027802 */ /* 0x000fe20000000f00 */
[----:B------:R-:W-:Y:S01]  /*8ee0*/  ULDC.64 UR6, c[0x4][0x88] ;  /* 0x0100220000067ab9 */ /* 0x000fe20000000a00 */
[----:B------:R-:W-:Y:S01]  /*8ef0*/  ULDC.64 UR8, c[0x4][0x90] ;  /* 0x0100240000087ab9 */ /* 0x000fe20000000a00 */
[----:B------:R-:W-:Y:S01]  /*8f00*/  ULDC.64 UR4, c[0x4][0x20] ;  /* 0x0100080000047ab9 */ /* 0x000fe20000000a00 */
[----:B------:R-:W-:Y:S01]  /*8f10*/  IMAD.U32 R4, RZ, RZ, UR6 ;  /* 0x00000006ff047e24 */ /* 0x000fe2000f8e00ff */
[----:B------:R-:W-:Y:S01]  /*8f20*/  MOV R11, UR5 ;  /* 0x00000005000b7c02 */ /* 0x000fe20008000f00 */
[----:B------:R-:W0:Y:S01]  /*8f30*/  LDC.64 R2, c[0x4][R2] ;  /* 0x0100000002027b82 */ /* 0x000e220000000a00 */
[----:B------:R-:W-:Y:S02]  /*8f40*/  IMAD.U32 R5, RZ, RZ, UR7 ;  /* 0x00000007ff057e24 */ /* 0x000fe4000f8e00ff */
[----:B------:R-:W-:Y:S02]  /*8f50*/  IMAD.U32 R6, RZ, RZ, UR8 ;  /* 0x00000008ff067e24 */ /* 0x000fe4000f8e00ff */
[----:B------:R-:W-:-:S02]  /*8f60*/  IMAD.U32 R7, RZ, RZ, UR9 ;  /* 0x00000009ff077e24 */ /* 0x000fc4000f8e00ff */
[----:B------:R-:W-:Y:S02]  /*8f70*/  IMAD.U32 R10, RZ, RZ, UR4 ;  /* 0x00000004ff0a7e24 */ /* 0x000fe4000f8e00ff */
[----:B------:R-:W-:Y:S02]  /*8f80*/  IMAD.MOV.U32 R8, RZ, RZ, 0x70 ;  /* 0x00000070ff087424 */ /* 0x000fe400078e00ff */
[----:B------:R-:W-:Y:S02]  /*8f90*/  IMAD.MOV.U32 R12, RZ, RZ, 0x1 ;  /* 0x00000001ff0c7424 */ /* 0x000fe400078e00ff */
[----:B------:R-:W-:-:S07]  /*8fa0*/  IMAD.MOV.U32 R13, RZ, RZ, RZ ;  /* 0x000000ffff0d7224 */ /* 0x000fce00078e00ff */
[----:B------:R-:W-:-:S07]  /*8fb0*/  LEPC R20, `(.L_x_50) ;  /* 0x000000001014794e */ /* 0x000fce0000000000 */
[----:B0-----:R-:W-:Y:S05]  /*8fc0*/  CALL.ABS.NOINC R2 ;  /* 0x0000000002007343 */ /* 0x001fea0003c00000 */
.L_x_50:
[----:B------:R-:W0:Y:S01]  /*8fd0*/  LDC R20, c[0x0][0x448] ;  /* 0x00011200ff147b82 */ /* 0x000e220000000800 */
[----:B------:R-:W1:Y:S01]  /*8fe0*/  S2R R21, SR_TID.X ;  /* 0x0000000000157919 */ /* 0x000e620000002100 */
[----:B------:R-:W-:Y:S01]  /*8ff0*/  ULDC.64 UR4, c[0x0][0x2e0] ;  /* 0x0000b80000047ab9 */ /* 0x000fe20000000a00 */
[----:B------:R-:W-:Y:S01]  /*9000*/  IMAD.U32 R5, RZ, RZ, UR41 ;  /* 0x00000029ff057e24 */ /* 0x000fe2000f8e00ff */
[----:B------:R-:W-:Y:S01]  /*9010*/  ULDC.64 UR6, c[0x0][0x2c8] ;  /* 0x0000b20000067ab9 */ /* 0x000fe20000000a00 */
[----:B------:R-:W-:Y:S01]  /*9020*/  IMAD R8, R22, UR4, RZ ;  /* 0x0000000416087c24 */ /* 0x000fe2000f8e02ff */
[----:B------:R-:W2:Y:S01]  /*9030*/  S2R R11, SR_TID.X ;  /* 0x00000000000b7919 */ /* 0x000ea20000002100 */
[----:B------:R-:W-:Y:S02]  /*9040*/  IMAD.U32 R4, RZ, RZ, UR40 ;  /* 0x00000028ff047e24 */ /* 0x000fe4000f8e00ff */
[----:B------:R-:W-:Y:S01]  /*9050*/  IMAD R5, R24, UR5, R8 ;  /* 0x0000000518057c24 */ /* 0x000fe2000f8e0208 */
[----:B------:R-:W3:Y:S01]  /*9060*/  S2R R22, SR_TID.X ;  /* 0x0000000000167919 */ /* 0x000ee20000002100 */
[----:B0-----:R-:W-:-:S02]  /*9070*/  ISETP.NE.AND P0, PT, R20, 0x1, PT ;  /* 0x000000011400780c */ /* 0x001fc40003f05270 */
[----:B-1----:R-:W-:-:S11]  /*9080*/  LOP3.LUT R21, R21, 0x7f, RZ, 0xc0, !PT ;  /* 0x0000007f15157812 */ /* 0x002fd600078ec0ff */
[----:B------:R-:W0:Y:S01]  /*9090*/  @P0 LDC R2, c[0x0][0x44c] ;  /* 0x00011300ff020b82 */ /* 0x000e220000000800 */
[----:B------:R-:W-:Y:S01]  /*90a0*/  SHF.R.U32.HI R21, RZ, 0x2, R21 ;  /* 0x00000002ff157819 */ /* 0x000fe20000011615 */
[----:B--2---:R-:W-:Y:S01]  /*90b0*/  IMAD.SHL.U32 R11, R11, 0x8, RZ ;  /* 0x000000080b0b7824 */ /* 0x004fe200078e00ff */
[----:B---3--:R-:W-:-:S03]  /*90c0*/  LOP3.LUT R22, R22, 0x7f, RZ, 0xc0, !PT ;  /* 0x0000007f16167812 */ /* 0x008fc600078ec0ff */
[----:B------:R-:W-:Y:S01]  /*90d0*/  IMAD.IADD R0, R23, 0x1, R21 ;  /* 0x0000000117007824 */ /* 0x000fe200078e0215 */
[----:B------:R-:W-:Y:S01]  /*90e0*/  LOP3.LUT R11, R11, 0x18, RZ, 0xc0, !PT ;  /* 0x000000180b0b7812 */ /* 0x000fe200078ec0ff */
[----:B------:R-:W1:Y:S01]  /*90f0*/  @P0 LDC R3, c[0x0][0x450] ;  /* 0x00011400ff030b82 */ /* 0x000e620000000800 */
[----:B------:R-:W2:Y:S01]  /*9100*/  S2R R21, SR_TID.X ;  /* 0x0000000000157919 */ /* 0x000ea20000002100 */
[----:B------:R-:W-:Y:S01]  /*9110*/  IMAD R7, R25, 0xc0, R0 ;  /* 0x000000c019077824 */ /* 0x000fe200078e0200 */
[----:B------:R-:W-:Y:S02]  /*9120*/  LOP3.LUT R11, R11, 0x20, RZ, 0xfc, !PT ;  /* 0x000000200b0b7812 */ /* 0x000fe400078efcff */
[----:B------:R-:W-:Y:S01]  /*9130*/  SHF.R.U32.HI R22, RZ, 0x2, R22 ;  /* 0x00000002ff167819 */ /* 0x000fe20000011616 */
[----:B------:R-:W-:Y:S02]  /*9140*/  IMAD.MOV.U32 R6, RZ, RZ, R7 ;  /* 0x000000ffff067224 */ /* 0x000fe400078e0007 */
[----:B------:R-:W3:Y:S01]  /*9150*/  @P0 LDC R9, c[0x0][0x450] ;  /* 0x00011400ff090b82 */ /* 0x000ee20000000800 */
[----:B------:R-:W-:-:S02]  /*9160*/  VIADD R8, R7, 0x80 ;  /* 0x0000008007087836 */ /* 0x000fc40000000000 */
[----:B0-----:R-:W-:-:S04]  /*9170*/  @P0 IMAD.HI.U32 R0, R7, R2, RZ ;  /* 0x0000000207000227 */ /* 0x001fc800078e00ff */
[----:B------:R-:W-:Y:S01]  /*9180*/  IMAD.MOV.U32 R2, RZ, RZ, R4 ;  /* 0x000000ffff027224 */ /* 0x000fe200078e0004 */
[----:B-1----:R-:W-:Y:S02]  /*9190*/  @P0 SHF.R.U32.HI R6, RZ, R3, R0 ;  /* 0x00000003ff060219 */ /* 0x002fe40000011600 */
[----:B------:R-:W0:Y:S01]  /*91a0*/  @P0 LDC R0, c[0x0][0x44c] ;  /* 0x00011300ff000b82 */ /* 0x000e220000000800 */
[----:B------:R-:W-:-:S03]  /*91b0*/  MOV R3, UR46 ;  /* 0x0000002e00037c02 */ /* 0x000fc60008000f00 */
[----:B------:R-:W-:Y:S01]  /*91c0*/  IMAD.WIDE.U32 R2, R24, UR4, R2 ;  /* 0x0000000418027c25 */ /* 0x000fe2000f8e0002 */
[----:B------:R-:W-:-:S03]  /*91d0*/  ULDC.64 UR4, c[0x0][0x2d0] ;  /* 0x0000b40000047ab9 */ /* 0x000fc60000000a00 */
[----:B--2---:R-:W-:Y:S01]  /*91e0*/  IMAD.SHL.U32 R21, R21, 0x8, RZ ;  /* 0x0000000815157824 */ /* 0x004fe200078e00ff */
[----:B------:R-:W-:-:S04]  /*91f0*/  IADD3 R3, R3, R5, RZ ;  /* 0x0000000503037210 */ /* 0x000fc80007ffe0ff */
[----:B------:R-:W-:Y:S01]  /*9200*/  LOP3.LUT R21, R21, 0x18, RZ, 0xc0, !PT ;  /* 0x0000001815157812 */ /* 0x000fe200078ec0ff */
[----:B0-----:R-:W-:-:S04]  /*9210*/  @P0 IMAD.HI.U32 R4, R8, R0, RZ ;  /* 0x0000000008040227 */ /* 0x001fc800078e00ff */
[----:B------:R-:W-:Y:S01]  /*9220*/  IMAD.MOV.U32 R0, RZ, RZ, R8 ;  /* 0x000000ffff007224 */ /* 0x000fe200078e0008 */
[----:B---3--:R-:W-:Y:S01]  /*9230*/  @P0 SHF.R.U32.HI R0, RZ, R9, R4 ;  /* 0x00000009ff000219 */ /* 0x008fe20000011604 */
[--C-:B------:R-:W-:Y:S01]  /*9240*/  IMAD.MOV R9, RZ, RZ, -R6.reuse ;  /* 0x000000ffff097224 */ /* 0x100fe200078e0a06 */
[----:B------:R-:W-:-:S03]  /*9250*/  SHF.R.S32.HI R4, RZ, 0x1f, R6 ;  /* 0x0000001fff047819 */ /* 0x000fc60000011406 */
[----:B------:R-:W-:Y:S02]  /*9260*/  IMAD R7, R20, R9, R7 ;  /* 0x0000000914077224 */ /* 0x000fe400078e0207 */
[----:B------:R-:W-:-:S04]  /*9270*/  IMAD R5, R4, UR4, RZ ;  /* 0x0000000404057c24 */ /* 0x000fc8000f8e02ff */
[C---:B------:R-:W-:Y:S02]  /*9280*/  IMAD R9, R6.reuse, UR5, R5 ;  /* 0x0000000506097c24 */ /* 0x040fe4000f8e0205 */
[----:B------:R-:W-:-:S04]  /*9290*/  IMAD.WIDE.U32 R4, R6, UR4, R2 ;  /* 0x0000000406047c25 */ /* 0x000fc8000f8e0002 */
[----:B------:R-:W-:Y:S02]  /*92a0*/  IMAD.IADD R5, R5, 0x1, R9 ;  /* 0x0000000105057824 */ /* 0x000fe400078e0209 */
[----:B------:R-:W-:Y:S02]  /*92b0*/  IMAD.MOV R9, RZ, RZ, -R0 ;  /* 0x000000ffff097224 */ /* 0x000fe400078e0a00 */
[----:B------:R-:W-:-:S04]  /*92c0*/  IMAD.WIDE.U32 R2, R0, UR4, R2 ;  /* 0x0000000400027c25 */ /* 0x000fc8000f8e0002 */
[----:B------:R-:W-:Y:S01]  /*92d0*/  IMAD R6, R20, R9, R8 ;  /* 0x0000000914067224 */ /* 0x000fe200078e0208 */
[----:B------:R-:W-:Y:S01]  /*92e0*/  SHF.R.S32.HI R9, RZ, 0x1f, R0 ;  /* 0x0000001fff097819 */ /* 0x000fe20000011400 */
[----:B------:R-:W-:Y:S01]  /*92f0*/  IMAD.WIDE.U32 R4, R7, UR6, R4 ;  /* 0x0000000607047c25 */ /* 0x000fe2000f8e0004 */
[----:B------:R-:W-:-:S03]  /*9300*/  SHF.R.S32.HI R8, RZ, 0x1f, R7 ;  /* 0x0000001fff087819 */ /* 0x000fc60000011407 */
[----:B------:R-:W-:Y:S02]  /*9310*/  IMAD R9, R9, UR4, RZ ;  /* 0x0000000409097c24 */ /* 0x000fe4000f8e02ff */
[----:B------:R-:W-:Y:S02]  /*9320*/  IMAD R8, R8, UR6, RZ ;  /* 0x0000000608087c24 */ /* 0x000fe4000f8e02ff */
[----:B------:R-:W-:Y:S01]  /*9330*/  IMAD R9, R0, UR5, R9 ;  /* 0x0000000500097c24 */ /* 0x000fe2000f8e0209 */
[----:B------:R-:W-:Y:S01]  /*9340*/  ULDC.64 UR4, c[0x0][0x280] ;  /* 0x0000a00000047ab9 */ /* 0x000fe20000000a00 */
[----:B------:R-:W-:Y:S01]  /*9350*/  IMAD R0, R7, UR7, R8 ;  /* 0x0000000707007c24 */ /* 0x000fe2000f8e0208 */
[----:B------:R-:W-:Y:S01]  /*9360*/  SHF.R.S32.HI R7, RZ, 0x1f, R6 ;  /* 0x0000001fff077819 */ /* 0x000fe20000011406 */
[----:B------:R-:W-:Y:S02]  /*9370*/  IMAD.IADD R3, R3, 0x1, R9 ;  /* 0x0000000103037824 */ /* 0x000fe400078e0209 */
[----:B------:R-:W-:-:S02]  /*9380*/  IMAD.IADD R9, R5, 0x1, R0 ;  /* 0x0000000105097824 */ /* 0x000fc400078e0200 */
[----:B------:R-:W-:Y:S02]  /*9390*/  IMAD R7, R7, UR6, RZ ;  /* 0x0000000607077c24 */ /* 0x000fe4000f8e02ff */
[----:B------:R-:W-:-:S04]  /*93a0*/  IMAD.WIDE.U32 R2, R6, UR6, R2 ;  /* 0x0000000606027c25 */ /* 0x000fc8000f8e0002 */
[----:B------:R-:W-:Y:S01]  /*93b0*/  IMAD R8, R6, UR7, R7 ;  /* 0x0000000706087c24 */ /* 0x000fe2000f8e0207 */
[----:B------:R-:W-:-:S04]  /*93c0*/  LEA R7, P0, R4, UR4, 0x1 ;  /* 0x0000000404077c11 */ /* 0x000fc8000f8008ff */
[----:B------:R-:W-:Y:S02]  /*93d0*/  LEA.HI.X R9, R4, UR5, R9, 0x1, P0 ;  /* 0x0000000504097c11 */ /* 0x000fe400080f0c09 */
[----:B------:R-:W-:Y:S02]  /*93e0*/  IADD3 R3, R3, R8, RZ ;  /* 0x0000000803037210 */ /* 0x000fe40007ffe0ff */
[C---:B------:R-:W-:Y:S01]  /*93f0*/  LEA R10, P0, R2.reuse, UR4, 0x1 ;  /* 0x00000004020a7c11 */ /* 0x040fe2000f8008ff */
[----:B------:R-:W-:Y:S02]  /*9400*/  ULDC UR4, c[0x0][0x2b8] ;  /* 0x0000ae0000047ab9 */ /* 0x000fe40000000800 */
[----:B------:R-:W-:Y:S02]  /*9410*/  ISETP.GE.AND P3, PT, R27, UR4, PT ;  /* 0x000000041b007c0c */ /* 0x000fe4000bf66270 */
[----:B------:R-:W-:Y:S01]  /*9420*/  LEA.HI.X R8, R2, UR5, R3, 0x1, P0 ;  /* 0x0000000502087c11 */ /* 0x000fe200080f0c03 */
[----:B------:R-:W-:Y:S01]  /*9430*/  UMOV UR5, 0xffffffff ;  /* 0xffffffff00057882 */ /* 0x000fe20000000000 */
[----:B------:R-:W-:-:S02]  /*9440*/  ISETP.GE.AND P0, PT, R11, UR4, PT ;  /* 0x000000040b007c0c */ /* 0x000fc4000bf06270 */
[----:B------:R-:W-:-:S04]  /*9450*/  LOP3.LUT R11, R21, 0x40, RZ, 0xfc, !PT ;  /* 0x00000040150b7812 */ /* 0x000fc800078efcff */
[----:B------:R-:W-:Y:S01]  /*9460*/  ISETP.GE.AND P1, PT, R11, UR4, PT ;  /* 0x000000040b007c0c */ /* 0x000fe2000bf26270 */
[----:B------:R-:W-:-:S12]  /*9470*/  BRA.DIV UR5, `(.L_x_51) ;  /* 0x0000002605907947 */ /* 0x000fd8000b800000 */
[----:B------:R-:W0:Y:S01]  /*9480*/  SHFL.IDX PT, R2, R9, RZ, 0x1c1f ;  /* 0x001c1fff09027589 */ /* 0x000e2200000e0000 */
[----:B------:R-:W-:Y:S01]  /*9490*/  ULDC UR4, c[0x0][0x288] ;  /* 0x0000a20000047ab9 */ /* 0x000fe20000000800 */
[----:B------:R-:W-:Y:S02]  /*94a0*/  IMAD R0, R25, 0xc0, R22 ;  /* 0x000000c019007824 */ /* 0x000fe400078e0216 */
[----:B------:R-:W1:Y:S01]  /*94b0*/  SHFL.IDX PT, R14, R7, RZ, 0x1c1f ;  /* 0x001c1fff070e7589 */ /* 0x000e6200000e0000 */
[----:B------:R-:W-:Y:S02]  /*94c0*/  IMAD R6, R20, UR4, RZ ;  /* 0x0000000414067c24 */ /* 0x000fe4000f8e02ff */
[C---:B------:R-:W-:Y:S01]  /*94d0*/  VIADD R11, R0.reuse, 0x20 ;  /* 0x00000020000b7836 */ /* 0x040fe20000000000 */
[----:B------:R-:W-:Y:S01]  /*94e0*/  SHFL.IDX PT, R5, R9, 0x1, 0x1c1f ;  /* 0x003c1f0009057f89 */ /* 0x000fe200000e0000 */
[----:B------:R-:W-:Y:S01]  /*94f0*/  IMAD.MOV.U32 R24, RZ, RZ, 0x1 ;  /* 0x00000001ff187424 */ /* 0x000fe200078e00ff */
[----:B------:R-:W-:-:S02]  /*9500*/  ISETP.GE.AND P2, PT, R0, R6, PT ;  /* 0x000000060000720c */ /* 0x000fc40003f46270 */
[----:B------:R-:W2:Y:S11]  /*9510*/  SHFL.IDX PT, R4, R7, 0x1, 0x1c1f ;  /* 0x003c1f0007047f89 */ /* 0x000eb600000e0000 */
[----:B------:R-:W-:Y:S01]  /*9520*/  @!P2 LEA R21, R28, UR45, 0x1 ;  /* 0x0000002d1c15ac11 */ /* 0x000fe2000f8e08ff */
[----:B0-----:R-:W-:-:S02]  /*9530*/  IMAD.MOV.U32 R3, RZ, RZ, R2 ;  /* 0x000000ffff037224 */ /* 0x001fc400078e0002 */
[----:B-1----:R-:W-:Y:S02]  /*9540*/  IMAD.MOV.U32 R2, RZ, RZ, R14 ;  /* 0x000000ffff027224 */ /* 0x002fe400078e000e */
[----:B------:R-:W-:Y:S02]  /*9550*/  SHFL.IDX PT, R14, R10, 0x1, 0x1c1f ;  /* 0x003c1f000a0e7f89 */ /* 0x000fe400000e0000 */
[----:B------:R-:W-:-:S05]  /*9560*/  @!P2 IMAD.WIDE.U32 R2, R27, 0x2, R2 ;  /* 0x000000021b02a825 */ /* 0x000fca00078e0002 */
[----:B------:R-:W-:Y:S04]  /*9570*/  @!P2 LDGSTS.E.BYPASS.LTC128B.128 [R21+0xc400], desc[UR36][R2.64], !P3 ;  /* 0x0c4000000215afae */ /* 0x000fe8000d901d64 */
[----:B------:R-:W-:Y:S04]  /*9580*/  @!P2 LDGSTS.E.BYPASS.LTC128B.128 [R21+0xf400], desc[UR36][R2.64+0x40], !P0 ;  /* 0x0f4000400215afae */ /* 0x000fe8000c101d64 */
[----:B------:R0:W-:Y:S01]  /*9590*/  @!P2 LDGSTS.E.BYPASS.LTC128B.128 [R21+0x12400], desc[UR36][R2.64+0x80], !P1 ;  /* 0x124000800215afae */ /* 0x0001e2000c901d64 */
[-C--:B------:R-:W-:Y:S02]  /*95a0*/  ISETP.GE.AND P2, PT, R11, R6.reuse, PT ;  /* 0x000000060b00720c */ /* 0x080fe40003f46270 */
[----:B------:R-:W-:Y:S01]  /*95b0*/  IADD3 R11, R0, 0x40, RZ ;  /* 0x00000040000b7810 */ /* 0x000fe20007ffe0ff */
[----:B0-----:R-:W-:Y:S10]  /*95c0*/  SHFL.IDX PT, R3, R9, 0x2, 0x1c1f ;  /* 0x005c1f0009037f89 */ /* 0x001ff400000e0000 */
[----:B--2---:R-:W-:Y:S01]  /*95d0*/  @!P2 IMAD.WIDE.U32 R4, R27, 0x2, R4 ;  /* 0x000000021b04a825 */ /* 0x004fe200078e0004 */
[----:B------:R-:W-:Y:S01]  /*95e0*/  @!P2 LEA R25, R28, UR45, 0x1 ;  /* 0x0000002d1c19ac11 */ /* 0x000fe2000f8e08ff */
[----:B------:R-:W0:Y:S04]  /*95f0*/  SHFL.IDX PT, R2, R7, 0x2, 0x1c1f ;  /* 0x005c1f0007027f89 */ /* 0x000e2800000e0000 */
[----:B------:R-:W-:Y:S04]  /*9600*/  @!P2 LDGSTS.E.BYPASS.LTC128B.128 [R25+0xcc00], desc[UR36][R4.64], !P3 ;  /* 0x0cc000000419afae */ /* 0x000fe8000d901d64 */
[----:B------:R-:W-:Y:S04]  /*9610*/  @!P2 LDGSTS.E.BYPASS.LTC128B.128 [R25+0xfc00], desc[UR36][R4.64+0x40], !P0 ;  /* 0x0fc000400419afae */ /* 0x000fe8000c101d64 */
[----:B------:R1:W-:Y:S01]  /*9620*/  @!P2 LDGSTS.E.BYPASS.LTC128B.128 [R25+0x12c00], desc[UR36][R4.64+0x80], !P1 ;  /* 0x12c000800419afae */ /* 0x0003e2000c901d64 */
[----:B------:R-:W-:Y:S01]  /*9630*/  ISETP.GE.AND P2, PT, R11, R6, PT ;  /* 0x000000060b00720c */ /* 0x000fe20003f46270 */
[----:B------:R-:W-:-:S02]  /*9640*/  VIADD R11, R0, 0x60 ;  /* 0x00000060000b7836 */ /* 0x000fc40000000000 */
[----:B-1----:R-:W-:Y:S10]  /*9650*/  SHFL.IDX PT, R5, R9, 0x3, 0x1c1f ;  /* 0x007c1f0009057f89 */ /* 0x002ff400000e0000 */
[----:B0-----:R-:W-:Y:S01]  /*9660*/  @!P2 IMAD.WIDE.U32 R2, R27, 0x2, R2 ;  /* 0x000000021b02a825 */ /* 0x001fe200078e0002 */
[----:B------:R-:W-:Y:S01]  /*9670*/  @!P2 LEA R21, R28, UR45, 0x1 ;  /* 0x0000002d1c15ac11 */ /* 0x000fe2000f8e08ff */
[----:B------:R0:W1:Y:S04]  /*9680*/  SHFL.IDX PT, R4, R7, 0x3, 0x1c1f ;  /* 0x007c1f0007047f89 */ /* 0x00006800000e0000 */
[----:B------:R-:W-:Y:S04]  /*9690*/  @!P2 LDGSTS.E.BYPASS.LTC128B.128 [R21+0xd400], desc[UR36][R2.64], !P3 ;  /* 0x0d4000000215afae */ /* 0x000fe8000d901d64 */
[----:B------:R-:W-:Y:S01]  /*96a0*/  @!P2 LDGSTS.E.BYPASS.LTC128B.128 [R21+0x10400], desc[UR36][R2.64+0x40], !P0 ;  /* 0x104000400215afae */ /* 0x000fe2000c101d64 */
[----:B0-----:R-:W-:-:S03]  /*96b0*/  VIADD R7, R0, 0x80 ;  /* 0x0000008000077836 */ /* 0x001fc60000000000 */
[----:B------:R0:W-:Y:S01]  /*96c0*/  @!P2 LDGSTS.E.BYPASS.LTC128B.128 [R21+0x13400], desc[UR36][R2.64+0x80], !P1 ;  /* 0x134000800215afae */ /* 0x0001e2000c901d64 */
[----:B------:R-:W-:-:S03]  /*96d0*/  ISETP.GE.AND P2, PT, R11, R6, PT ;  /* 0x000000060b00720c */ /* 0x000fc60003f46270 */
[----:B0-----:R-:W-:Y:S10]  /*96e0*/  SHFL.IDX PT, R3, R8, RZ, 0x1c1f ;  /* 0x001c1fff08037589 */ /* 0x001ff400000e0000 */
[----:B-1----:R-:W-:Y:S01]  /*96f0*/  @!P2 IMAD.WIDE.U32 R4, R27, 0x2, R4 ;  /* 0x000000021b04a825 */ /* 0x002fe200078e0004 */
[----:B------:R-:W-:Y:S01]  /*9700*/  @!P2 LEA R25, R28, UR45, 0x1 ;  /* 0x0000002d1c19ac11 */ /* 0x000fe2000f8e08ff */
[----:B------:R-:W0:Y:S04]  /*9710*/  SHFL.IDX PT, R2, R10, RZ, 0x1c1f ;  /* 0x001c1fff0a027589 */ /* 0x000e2800000e0000 */
[----:B------:R-:W-:Y:S04]  /*9720*/  @!P2 LDGSTS.E.BYPASS.LTC128B.128 [R25+0xdc00], desc[UR36][R4.64], !P3 ;  /* 0x0dc000000419afae */ /* 0x000fe8000d901d64 */
[----:B------:R-:W-:Y:S04]  /*9730*/  @!P2 LDGSTS.E.BYPASS.LTC128B.128 [R25+0x10c00], desc[UR36][R4.64+0x40], !P0 ;  /* 0x10c000400419afae */ /* 0x000fe8000c101d64 */
[----:B------:R1:W-:Y:S01]  /*9740*/  @!P2 LDGSTS.E.BYPASS.LTC128B.128 [R25+0x13c00], desc[UR36][R4.64+0x80], !P1 ;  /* 0x13c000800419afae */ /* 0x0003e2000c901d64 */
[----:B------:R-:W-:-:S03]  /*9750*/  ISETP.GE.AND P2, PT, R7, R6, PT ;  /* 0x000000060700720c */ /* 0x000fc60003f46270 */
[----:B-1----:R1:W2:Y:S10]  /*9760*/  SHFL.IDX PT, R4, R8, 0x1, 0x1c1f ;  /* 0x003c1f0008047f89 */ /* 0x0022b400000e0000 */
[----:B0-----:R-:W-:Y:S01]  /*9770*/  @!P2 IMAD.WIDE.U32 R2, R27, 0x2, R2 ;  /* 0x000000021b02a825 */ /* 0x001fe200078e0002 */
[----:B------:R-:W-:-:S05]  /*9780*/  @!P2 LEA R7, R28, UR45, 0x1 ;  /* 0x0000002d1c07ac11 */ /* 0x000fca000f8e08ff */
[----:B------:R1:W-:Y:S04]  /*9790*/  @!P2 LDGSTS.E.BYPASS.LTC128B.128 [R7+0xe400], desc[UR36][R2.64], !P3 ;  /* 0x0e4000000207afae */ /* 0x0003e8000d901d64 */
[----:B------:R1:W-:Y:S04]  /*97a0*/  @!P2 LDGSTS.E.BYPASS.LTC128B.128 [R7+0x11400], desc[UR36][R2.64+0x40], !P0 ;  /* 0x114000400207afae */ /* 0x0003e8000c101d64 */
[----:B------:R1:W-:Y:S02]  /*97b0*/  @!P2 LDGSTS.E.BYPASS.LTC128B.128 [R7+0x14400], desc[UR36][R2.64+0x80], !P1 ;  /* 0x144000800207afae */ /* 0x0003e4000c901d64 */
.L_x_111:
[----:B------:R-:W-:Y:S01]  /*97c0*/  VIADD R5, R0, 0xa0 ;  /* 0x000000a000057836 */ /* 0x000fe20000000000 */
[----:B------:R-:W-:Y:S01]  /*97d0*/  BSSY B0, `(.L_x_52) ;  /* 0x000000d000007945 */ /* 0x000fe20003800000 */
[----:B-1----:R-:W-:Y:S01]  /*97e0*/  IMAD.MOV.U32 R2, RZ, RZ, R14 ;  /* 0x000000ffff027224 */ /* 0x002fe200078e000e */
[----:B--2---:R-:W-:Y:S02]  /*97f0*/  MOV R3, R4 ;  /* 0x0000000400037202 */ /* 0x004fe40000000f00 */
[----:B------:R-:W-:-:S13]  /*9800*/  ISETP.GE.AND P2, PT, R5, R6, PT ;  /* 0x000000060500720c */ /* 0x000fda0003f46270 */
[----:B------:R-:W-:Y:S05]  /*9810*/  @P2 BRA `(.L_x_53) ;  /* 0x0000000000202947 */ /* 0x000fea0003800000 */
[----:B------:R-:W-:Y:S01]  /*9820*/  IMAD.WIDE.U32 R2, R27, 0x2, R2 ;  /* 0x000000021b027825 */ /* 0x000fe200078e0002 */
[----:B------:R-:W-:-:S05]  /*9830*/  LEA R5, R28, UR45, 0x1 ;  /* 0x0000002d1c057c11 */ /* 0x000fca000f8e08ff */
[----:B------:R-:W-:Y:S01]  /*9840*/  @!PT LDS RZ, [RZ] ;  /* 0x00000000fffff984 */ /* 0x000fe20000000800 */
[----:B------:R-:W-:Y:S01]  /*9850*/  @!PT LDS RZ, [RZ] ;  /* 0x00000000fffff984 */ /* 0x000fe20000000800 */
[----:B------:R-:W-:Y:S01]  /*9860*/  @!PT LDS RZ, [RZ] ;  /* 0x00000000fffff984 */ /* 0x000fe20000000800 */
[----:B------:R0:W-:Y:S04]  /*9870*/  LDGSTS.E.BYPASS.LTC128B.128 [R5+0xec00], desc[UR36][R2.64], !P3 ;  /* 0x0ec0000002057fae */ /* 0x0001e8000d901d64 */
[----:B------:R0:W-:Y:S04]  /*9880*/  LDGSTS.E.BYPASS.LTC128B.128 [R5+0x11c00], desc[UR36][R2.64+0x40], !P0 ;  /* 0x11c0004002057fae */ /* 0x0001e8000c101d64 */
[----:B------:R0:W-:Y:S02]  /*9890*/  LDGSTS.E.BYPASS.LTC128B.128 [R5+0x14c00], desc[UR36][R2.64+0x80], !P1 ;  /* 0x14c0008002057fae */ /* 0x0001e4000c901d64 */
.L_x_53:
[----:B------:R-:W-:Y:S05]  /*98a0*/  BSYNC B0 ;  /* 0x0000000000007941 */ /* 0x000fea0003800000 */
.L_x_52:
[----:B------:R-:W-:Y:S01]  /*98b0*/  NOP ;  /* 0x0000000000007918 */ /* 0x000fe20000000000 */
[----:B------:R-:W-:Y:S01]  /*98c0*/  SYNCS.ARRIVE.TRANS64.RED.A0T1 RZ, [UR45+0x2d800], RZ ;  /* 0x02d800ffffff79a7 */ /* 0x000fe2000820042d */
[----:B------:R-:W-:Y:S01]  /*98d0*/  IMAD.MOV.U32 R0, RZ, RZ, 0x1 ;  /* 0x00000001ff007424 */ /* 0x000fe200078e00ff */
[----:B------:R-:W-:Y:S04]  /*98e0*/  ARRIVES.LDGSTSBAR.64.TRANSCNT [UR45+0x2d800] ;  /* 0x02d80000ff0079b0 */ /* 0x000fe80008000aad */
[----:B------:R-:W-:Y:S01]  /*98f0*/  SHF.L.U32 R0, R0, 0x1f, RZ ;  /* 0x0000001f00007819 */ /* 0x000fe200000006ff */
[----:B------:R-:W-:Y:S01]  /*9900*/  NOP ;  /* 0x0000000000007918 */ /* 0x000fe20000000000 */
[----:B------:R-:W-:Y:S02]  /*9910*/  SYNCS.ARRIVE.TRANS64.A1T0 RZ, [UR45+0x2d800], RZ ;  /* 0x02d800ffffff79a7 */ /* 0x000fe4000810002d */
[----:B------:R-:W1:Y:S02]  /*9920*/  SYNCS.PHASECHK.TRANS64.TRYWAIT P0, [UR45+0x2d820], R0 ;  /* 0x02d82000ff0075a7 */ /* 0x000e64000800016d */
[----:B-1----:R-:W-:Y:S05]  /*9930*/  @!P0 BRA `(.L_x_54) ;  /* 0x0000002800488947 */ /* 0x002fea0003800000 */
.L_x_112:
[----:B------:R-:W-:Y:S01]  /*9940*/  UIADD3 UR4, UR49, -0x2, URZ ;  /* 0xfffffffe31047890 */ /* 0x000fe2000fffe03f */
[----:B------:R-:W-:-:S03]  /*9950*/  IMAD.MOV.U32 R21, RZ, RZ, RZ ;  /* 0x000000ffff157224 */ /* 0x000fc600078e00ff */
[----:B------:R-:W-:-:S06]  /*9960*/  UISETP.GE.AND UP0, UPT, UR4, UR48, UPT ;  /* 0x000000300400728c */ /* 0x000fcc000bf06270 */
[----:B------:R-:W-:-:S13]  /*9970*/  PLOP3.LUT P0, PT, PT, PT, UP0, 0x80, 0x0 ;  /* 0x000000000000781c */ /* 0x000fda0003f0f008 */
[----:B------:R-:W-:Y:S05]  /*9980*/  @!P0 BRA `(.L_x_55) ;  /* 0x0000000c00e08947 */ /* 0x000fea0003800000 */
[----:B0-----:R-:W0:Y:S01]  /*9990*/  S2R R2, SR_TID.X ;  /* 0x0000000000027919 */ /* 0x001e220000002100 */
[----:B------:R-:W-:Y:S01]  /*99a0*/  UIADD3 UR4, UR47, 0x1, URZ ;  /* 0x000000012f047890 */ /* 0x000fe2000fffe03f */
[----:B------:R-:W-:Y:S01]  /*99b0*/  LOP3.LUT R3, RZ, UR44, RZ, 0x33, !PT ;  /* 0x0000002cff037c12 */ /* 0x000fe2000f8e33ff */
[----:B------:R-:W-:Y:S01]  /*99c0*/  BSSY B0, `(.L_x_55) ;  /* 0x00000f4000007945 */ /* 0x000fe20003800000 */
[----:B------:R-:W1:Y:S01]  /*99d0*/  S2R R4, SR_TID.X ;  /* 0x0000000000047919 */ /* 0x000e620000002100 */
[----:B------:R-:W-:Y:S01]  /*99e0*/  UIMAD UR4, UR4, UR39, URZ ;  /* 0x00000027040472a4 */ /* 0x000fe2000f8e023f */
[----:B------:R-:W-:Y:S02]  /*99f0*/  IMAD.MOV.U32 R22, RZ, RZ, 0x1 ;  /* 0x00000001ff167424 */ /* 0x000fe400078e00ff */
[----:B------:R-:W-:-:S03]  /*9a00*/  IMAD.MOV.U32 R20, RZ, RZ, RZ ;  /* 0x000000ffff147224 */ /* 0x000fc600078e00ff */
[----:B------:R-:W-:Y:S01]  /*9a10*/  LOP3.LUT R0, RZ, UR4, RZ, 0x33, !PT ;  /* 0x00000004ff007c12 */ /* 0x000fe2000f8e33ff */
[----:B------:R-:W-:-:S03]  /*9a20*/  ULDC UR4, c[0x0][0x2f4] ;  /* 0x0000bd0000047ab9 */ /* 0x000fc60000000800 */
[----:B------:R-:W-:-:S04]  /*9a30*/  VIMNMX R0, R0, R3, !PT ;  /* 0x0000000300007248 */ /* 0x000fc80007fe0100 */
[----:B------:R-:W-:Y:S02]  /*9a40*/  IADD3 R26, -R0, -0x2, RZ ;  /* 0xfffffffe001a7810 */ /* 0x000fe40007ffe1ff */
[----:B0-----:R-:W-:-:S04]  /*9a50*/  LOP3.LUT R2, R2, 0x7f, RZ, 0xc0, !PT ;  /* 0x0000007f02027812 */ /* 0x001fc800078ec0ff */
[----:B------:R-:W-:Y:S01]  /*9a60*/  SHF.R.U32.HI R2, RZ, 0x2, R2 ;  /* 0x00000002ff027819 */ /* 0x000fe20000011602 */
[----:B-1----:R-:W-:-:S03]  /*9a70*/  IMAD.SHL.U32 R4, R4, 0x8, RZ ;  /* 0x0000000804047824 */ /* 0x002fc600078e00ff */
[----:B------:R-:W-:Y:S02]  /*9a80*/  IADD3 R19, R23, R19, R2 ;  /* 0x0000001317137210 */ /* 0x000fe40007ffe002 */
[----:B------:R-:W-:Y:S02]  /*9a90*/  IADD3 R3, -R2, UR43, RZ ;  /* 0x0000002b02037c10 */ /* 0x000fe4000fffe1ff */
[----:B------:R-:W0:Y:S01]  /*9aa0*/  S2R R2, SR_TID.X ;  /* 0x0000000000027919 */ /* 0x000e220000002100 */
[----:B------:R-:W-:Y:S02]  /*9ab0*/  LOP3.LUT R4, R4, 0x18, RZ, 0xc0, !PT ;  /* 0x0000001804047812 */ /* 0x000fe400078ec0ff */
[----:B------:R-:W-:Y:S01]  /*9ac0*/  IADD3 R19, R19, -0x180, RZ ;  /* 0xfffffe8013137810 */ /* 0x000fe20007ffe0ff */
[----:B------:R-:W-:Y:S01]  /*9ad0*/  IMAD R3, R0, 0x80, R3 ;  /* 0x0000008000037824 */ /* 0x000fe200078e0203 */
[----:B------:R-:W-:-:S03]  /*9ae0*/  LOP3.LUT R4, R4, 0x20, RZ, 0xfc, !PT ;  /* 0x0000002004047812 */ /* 0x000fc600078efcff */
[----:B------:R-:W-:Y:S01]  /*9af0*/  IMAD R10, R0, -0x80, R19 ;  /* 0xffffff80000a7824 */ /* 0x000fe200078e0213 */
[----:B------:R-:W-:Y:S01]  /*9b00*/  ISETP.GE.AND P2, PT, R4, UR4, PT ;  /* 0x0000000404007c0c */ /* 0x000fe2000bf46270 */
[----:B------:R-:W-:Y:S02]  /*9b10*/  VIADD R0, R3, 0x100 ;  /* 0x0000010003007836 */ /* 0x000fe40000000000 */
[----:B0-----:R-:W-:-:S05]  /*9b20*/  IMAD.SHL.U32 R2, R2, 0x8, RZ ;  /* 0x0000000802027824 */ /* 0x001fca00078e00ff */
[----:B------:R-:W-:-:S04]  /*9b30*/  LOP3.LUT R2, R2, 0x18, RZ, 0xc0, !PT ;  /* 0x0000001802027812 */ /* 0x000fc800078ec0ff */
[C---:B------:R-:W-:Y:S02]  /*9b40*/  ISETP.GE.AND P3, PT, R2.reuse, UR4, PT ;  /* 0x0000000402007c0c */ /* 0x040fe4000bf66270 */
[----:B------:R-:W-:-:S04]  /*9b50*/  LOP3.LUT R2, R2, 0x40, RZ, 0xfc, !PT ;  /* 0x0000004002027812 */ /* 0x000fc800078efcff */
[----:B------:R-:W-:-:S13]  /*9b60*/  ISETP.GE.AND P1, PT, R2, UR4, PT ;  /* 0x0000000402007c0c */ /* 0x000fda000bf26270 */
.L_x_68:
[----:B------:R-:W2:Y:S01]  /*9b70*/  LDL R7, [R1+0x4] ;  /* 0x0000040001077983 */ /* 0x000ea20000100800 */
[----:B------:R-:W0:Y:S03]  /*9b80*/  LDC R2, c[0x0][0x430] ;  /* 0x00010c00ff027b82 */ /* 0x000e260000000800 */
[----:B------:R-:W3:Y:S01]  /*9b90*/  LDL R6, [R1] ;  /* 0x0000000001067983 */ /* 0x000ee20000100800 */
[----:B------:R-:W-:Y:S01]  /*9ba0*/  IMAD.MOV.U32 R4, RZ, RZ, R10 ;  /* 0x000000ffff047224 */ /* 0x000fe200078e000a */
[----:B------:R-:W-:Y:S01]  /*9bb0*/  ULDC.64 UR4, c[0x0][0x428] ;  /* 0x00010a0000047ab9 */ /* 0x000fe20000000a00 */
[----:B0-----:R-:W-:-:S13]  /*9bc0*/  ISETP.NE.AND P0, PT, R2, 0x1, PT ;  /* 0x000000010200780c */ /* 0x001fda0003f05270 */
[----:B------:R-:W0:Y:S08]  /*9bd0*/  @P0 LDC R3, c[0x0][0x434] ;  /* 0x00010d00ff030b82 */ /* 0x000e300000000800 */
[----:B------:R-:W1:Y:S01]  /*9be0*/  @P0 LDC R5, c[0x0][0x438] ;  /* 0x00010e00ff050b82 */ /* 0x000e620000000800 */
[----:B0-----:R-:W-:-:S05]  /*9bf0*/  @P0 IMAD.HI.U32 R2, R10, R3, RZ ;  /* 0x000000030a020227 */ /* 0x001fca00078e00ff */
[----:B-1----:R-:W-:-:S04]  /*9c00*/  @P0 SHF.R.U32.HI R4, RZ, R5, R2 ;  /* 0x00000005ff040219 */ /* 0x002fc80000011602 */
[----:B------:R-:W-:Y:S01]  /*9c10*/  SHF.R.S32.HI R3, RZ, 0x1f, R4 ;  /* 0x0000001fff037819 */ /* 0x000fe20000011404 */
[----:B--2---:R-:W-:-:S04]  /*9c20*/  IMAD R2, R7, UR4, RZ ;  /* 0x0000000407027c24 */ /* 0x004fc8000f8e02ff */
[----:B---3--:R-:W-:Y:S02]  /*9c30*/  IMAD R5, R6, UR5, R2 ;  /* 0x0000000506057c24 */ /* 0x008fe4000f8e0202 */
[----:B------:R-:W-:-:S04]  /*9c40*/  IMAD.MOV.U32 R2, RZ, RZ, R4 ;  /* 0x000000ffff027224 */ /* 0x000fc800078e0004 */
[----:B------:R-:W-:Y:S01]  /*9c50*/  IMAD.WIDE.U32 R2, R6, UR4, R2 ;  /* 0x0000000406027c25 */ /* 0x000fe2000f8e0002 */
[----:B------:R-:W-:-:S04]  /*9c60*/  ULDC.64 UR4, c[0x0][0x418] ;  /* 0x0001060000047ab9 */ /* 0x000fc80000000a00 */
[----:B------:R-:W-:Y:S02]  /*9c70*/  IADD3 R3, R5, R3, RZ ;  /* 0x0000000305037210 */ /* 0x000fe40007ffe0ff */
[----:B------:R-:W-:-:S04]  /*9c80*/  LEA R6, P0, R2, UR4, 0x2 ;  /* 0x0000000402067c11 */ /* 0x000fc8000f8010ff */
[----:B------:R-:W-:-:S05]  /*9c90*/  LEA.HI.X R7, R2, UR5, R3, 0x2, P0 ;  /* 0x0000000502077c11 */ /* 0x000fca00080f1403 */
[----:B------:R-:W2:Y:S01]  /*9ca0*/  LDG.E R6, desc[UR36][R6.64] ;  /* 0x0000002406067981 */ /* 0x000ea2000c1e1900 */
[----:B------:R-:W-:-:S06]  /*9cb0*/  ULOP3.LUT UR6, UR38, 0x2, URZ, 0xfc, !UPT ;  /* 0x0000000226067892 */ /* 0x000fcc000f8efc3f */
[----:B------:R-:W-:Y:S02]  /*9cc0*/  IMAD.U32 R8, RZ, RZ, UR6 ;  /* 0x00000006ff087e24 */ /* 0x000fe4000f8e00ff */
[----:B------:R-:W-:-:S03]  /*9cd0*/  VIADD R21, R20, 0x1 ;  /* 0x0000000114157836 */ /* 0x000fc60000000000 */
[----:B------:R-:W-:Y:S02]  /*9ce0*/  ISETP.NE.AND P4, PT, R8, 0x3, PT ;  /* 0x000000030800780c */ /* 0x000fe40003f85270 */
[----:B------:R-:W-:-:S04]  /*9cf0*/  ISETP.NE.AND P0, PT, R21, 0x2, PT ;  /* 0x000000021500780c */ /* 0x000fc80003f05270 */
[----:B------:R-:W-:Y:S02]  /*9d00*/  SEL R3, RZ, 0x1, P0 ;  /* 0x00000001ff037807 */ /* 0x000fe40000000000 */
[----:B------:R-:W-:Y:S02]  /*9d10*/  SEL R21, R21, RZ, P0 ;  /* 0x000000ff15157207 */ /* 0x000fe40000000000 */
[----:B------:R-:W-:Y:S02]  /*9d20*/  LOP3.LUT R24, R22, R3, RZ, 0x3c, !PT ;  /* 0x0000000316187212 */ /* 0x000fe400078e3cff */
[----:B--2---:R-:W-:Y:S01]  /*9d30*/  SHF.R.S32.HI R25, RZ, 0x1f, R6 ;  /* 0x0000001fff197819 */ /* 0x004fe20000011406 */
[----:B------:R-:W-:Y:S06]  /*9d40*/  @!P4 BRA `(.L_x_56) ;  /* 0x000000000004c947 */ /* 0x000fec0003800000 */
[----:B------:R-:W-:Y:S01]  /*9d50*/  BPT.TRAP 0x1 ;  /* 0x000000040000795c */ /* 0x000fe20000300000 */
.L_x_56:
[----:B------:R-:W-:Y:S01]  /*9d60*/  LEA R7, R21, UR45, 0x3 ;  /* 0x0000002d15077c11 */ /* 0x000fe2000f8e18ff */
[----:B------:R-:W-:Y:S01]  /*9d70*/  BSSY B1, `(.L_x_57) ;  /* 0x0000004000017945 */ /* 0x000fe20003800000 */
[----:B------:R-:W-:-:S04]  /*9d80*/  SHF.L.U32 R2, R24, 0x1f, RZ ;  /* 0x0000001f18027819 */ /* 0x000fc800000006ff */
[----:B------:R-:W0:Y:S02]  /*9d90*/  SYNCS.PHASECHK.TRANS64.TRYWAIT P0, [R7+URZ+0x2d840], R2 ;  /* 0x02d84002070075a7 */ /* 0x000e24000800017f */
[----:B0-----:R-:W-:Y:S05]  /*9da0*/  @!P0 BRA `(.L_x_58) ;  /* 0x0000002400448947 */ /* 0x001fea0003800000 */
.L_x_113:
[----:B------:R-:W-:Y:S05]  /*9db0*/  BSYNC B1 ;  /* 0x0000000000017941 */ /* 0x000fea0003800000 */
.L_x_57:
[----:B------:R-:W-:Y:S01]  /*9dc0*/  ULDC UR4, c[0x0][0x430] ;  /* 0x00010c0000047ab9 */ /* 0x000fe20000000800 */
[----:B------:R-:W-:Y:S01]  /*9dd0*/  R2UR UR6, R29 ;  /* 0x000000001d0672ca */ /* 0x000fe200000e0000 */
[----:B------:R-:W-:Y:S01]  /*9de0*/  UIADD3 UR4, -UR4, URZ, URZ ;  /* 0x0000003f04047290 */ /* 0x000fe2000fffe13f */
[C---:B------:R-:W-:Y:S02]  /*9df0*/  LOP3.LUT P5, RZ, R16.reuse, 0x2, RZ, 0xc0, !PT ;  /* 0x0000000210ff7812 */ /* 0x040fe400078ac0ff */
[----:B------:R-:W-:-:S03]  /*9e00*/  LOP3.LUT P4, RZ, R16, 0x1, RZ, 0xc0, !PT ;  /* 0x0000000110ff7812 */ /* 0x000fc6000788c0ff */
[----:B------:R-:W-:Y:S01]  /*9e10*/  IMAD R5, R4, UR4, R10 ;  /* 0x0000000404057c24 */ /* 0x000fe2000f8e020a */
[----:B------:R-:W-:-:S04]  /*9e20*/  ULDC.64 UR4, c[0x0][0x300] ;  /* 0x0000c00000047ab9 */ /* 0x000fc80000000a00 */
[----:B------:R-:W-:-:S05]  /*9e30*/  SHF.R.S32.HI R23, RZ, 0x1f, R5 ;  /* 0x0000001fff177819 */ /* 0x000fca0000011405 */
[----:B0-----:R-:W-:-:S04]  /*9e40*/  IMAD R2, R23, UR4, RZ ;  /* 0x0000000417027c24 */ /* 0x001fc8000f8e02ff */
[C---:B------:R-:W-:Y:S02]  /*9e50*/  IMAD R9, R5.reuse, UR5, R2 ;  /* 0x0000000505097c24 */ /* 0x040fe4000f8e0202 */
[----:B------:R-:W-:Y:S01]  /*9e60*/  IMAD.WIDE.U32 R2, R5, UR4, RZ ;  /* 0x0000000405027c25 */ /* 0x000fe2000f8e00ff */
[----:B------:R-:W-:-:S03]  /*9e70*/  ULDC.64 UR4, c[0x0][0x310] ;  /* 0x0000c40000047ab9 */ /* 0x000fc60000000a00 */
[----:B------:R-:W-:Y:S02]  /*9e80*/  IMAD.IADD R3, R3, 0x1, R9 ;  /* 0x0000000103037824 */ /* 0x000fe400078e0209 */
[----:B------:R-:W-:Y:S02]  /*9e90*/  IMAD R9, R25, UR4, RZ ;  /* 0x0000000419097c24 */ /* 0x000fe4000f8e02ff */
[----:B------:R-:W-:-:S04]  /*9ea0*/  IMAD.WIDE.U32 R2, R6, UR4, R2 ;  /* 0x0000000406027c25 */ /* 0x000fc8000f8e0002 */
[----:B------:R-:W-:Y:S01]  /*9eb0*/  IMAD R4, R6, UR5, R9 ;  /* 0x0000000506047c24 */ /* 0x000fe2000f8e0209 */
[----:B------:R-:W-:Y:S02]  /*9ec0*/  ULDC.64 UR4, c[0x0][0x308] ;  /* 0x0000c20000047ab9 */ /* 0x000fe40000000a00 */
[----:B------:R-:W-:Y:S01]  /*9ed0*/  IMAD.U32 R9, RZ, RZ, UR4 ;  /* 0x00000004ff097e24 */ /* 0x000fe2000f8e00ff */
[----:B------:R-:W-:Y:S01]  /*9ee0*/  UIMAD UR4, UR6, UR4, URZ ;  /* 0x00000004060472a4 */ /* 0x000fe2000f8e023f */
[----:B------:R-:W-:Y:S02]  /*9ef0*/  IMAD.IADD R3, R3, 0x1, R4 ;  /* 0x0000000103037824 */ /* 0x000fe400078e0204 */
[----:B------:R-:W-:Y:S01]  /*9f00*/  ULDC.64 UR6, c[0x0][0x2e8] ;  /* 0x0000ba0000067ab9 */ /* 0x000fe20000000a00 */
[----:B------:R-:W-:Y:S02]  /*9f10*/  UIMAD UR4, UR42, UR5, UR4 ;  /* 0x000000052a0472a4 */ /* 0x000fe4000f8e0204 */
[----:B------:R-:W-:-:S04]  /*9f20*/  IMAD.WIDE.U32 R2, R9, UR42, R2 ;  /* 0x0000002a09027c25 */ /* 0x000fc8000f8e0002 */
[----:B------:R-:W-:Y:S01]  /*9f30*/  IMAD R9, R21, 0x3000, R28 ;  /* 0x0000300015097824 */ /* 0x000fe200078e021c */
[----:B------:R-:W-:Y:S01]  /*9f40*/  IADD3 R19, R3, UR4, RZ ;  /* 0x0000000403137c10 */ /* 0x000fe2000fffe0ff */
[----:B------:R-:W-:Y:S01]  /*9f50*/  UMOV UR4, 0xffffffff ;  /* 0xffffffff00047882 */ /* 0x000fe20000000000 */
[----:B------:R-:W-:-:S04]  /*9f60*/  LEA R8, P0, R2, UR6, 0x1 ;  /* 0x0000000602087c11 */ /* 0x000fc8000f8008ff */
[----:B------:R-:W-:Y:S01]  /*9f70*/  LEA.HI.X R19, R2, UR7, R19, 0x1, P0 ;  /* 0x0000000702137c11 */ /* 0x000fe200080f0c13 */
[----:B------:R-:W-:Y:S08]  /*9f80*/  BRA.DIV UR4, `(.L_x_59) ;  /* 0x0000002204e07947 */ /* 0x000ff0000b800000 */
[----:B------:R-:W0:Y:S01]  /*9f90*/  S2R R11, SR_TID.X ;  /* 0x00000000000b7919 */ /* 0x000e220000002100 */
[----:B------:R-:W-:Y:S02]  /*9fa0*/  LOP3.LUT P6, RZ, R16, 0x4, RZ, 0xc0, !PT ;  /* 0x0000000410ff7812 */ /* 0x000fe400078cc0ff */
[----:B------:R-:W-:Y:S01]  /*9fb0*/  LEA R9, R9, UR45, 0x1 ;  /* 0x0000002d09097c11 */ /* 0x000fe2000f8e08ff */
[----:B------:R-:W1:Y:S04]  /*9fc0*/  SHFL.IDX PT, R2, R8, RZ, 0x1c1f ;  /* 0x001c1fff08027589 */ /* 0x000e6800000e0000 */
[----:B------:R-:W2:Y:S04]  /*9fd0*/  SHFL.IDX PT, R3, R19, RZ, 0x1c1f ;  /* 0x001c1fff13037589 */ /* 0x000ea800000e0000 */
[----:B------:R-:W-:Y:S01]  /*9fe0*/  SHFL.IDX PT, R27, R19, 0x2, 0x1c1f ;  /* 0x005c1f00131b7f89 */ /* 0x000fe200000e0000 */
[----:B0-----:R-:W-:-:S05]  /*9ff0*/  IMAD.SHL.U32 R11, R11, 0x8, RZ ;  /* 0x000000080b0b7824 */ /* 0x001fca00078e00ff */
[----:B------:R-:W-:-:S05]  /*a000*/  LOP3.LUT R11, R11, 0x18, RZ, 0xc0, !PT ;  /* 0x000000180b0b7812 */ /* 0x000fca00078ec0ff */
[----:B------:R-:W-:-:S05]  /*a010*/  IMAD.SHL.U32 R4, R11, 0x2, RZ ;  /* 0x000000020b047824 */ /* 0x000fca00078e00ff */
[----:B-1----:R-:W-:-:S05]  /*a020*/  IADD3 R2, P0, R2, R4, RZ ;  /* 0x0000000402027210 */ /* 0x002fca0007f1e0ff */
[----:B--2---:R-:W-:-:S05]  /*a030*/  IMAD.X R3, RZ, RZ, R3, P0 ;  /* 0x000000ffff037224 */ /* 0x004fca00000e0603 */
[----:B------:R-:W-:Y:S04]  /*a040*/  LDGSTS.E.BYPASS.LTC128B.128 [R9+0x15400], desc[UR36][R2.64], !P6 ;  /* 0x1540000002097fae */ /* 0x000fe8000f101d64 */
[----:B------:R-:W-:Y:S04]  /*a050*/  LDGSTS.E.BYPASS.LTC128B.128 [R9+0x17400], desc[UR36][R2.64+0x40], !P5 ;  /* 0x1740004002097fae */ /* 0x000fe8000e901d64 */
[----:B------:R0:W-:Y:S04]  /*a060*/  LDGSTS.E.BYPASS.LTC128B.128 [R9+0x19400], desc[UR36][R2.64+0x80], !P4 ;  /* 0x1940008002097fae */ /* 0x0001e8000e101d64 */
[----:B0-----:R-:W0:Y:S04]  /*a070*/  SHFL.IDX PT, R2, R8, 0x1, 0x1c1f ;  /* 0x003c1f0008027f89 */ /* 0x001e2800000e0000 */
[----:B------:R-:W1:Y:S01]  /*a080*/  SHFL.IDX PT, R3, R19, 0x1, 0x1c1f ;  /* 0x003c1f0013037f89 */ /* 0x000e6200000e0000 */
[----:B0-----:R-:W-:-:S05]  /*a090*/  IADD3 R2, P0, R2, R4, RZ ;  /* 0x0000000402027210 */ /* 0x001fca0007f1e0ff */
[----:B-1----:R-:W-:-:S05]  /*a0a0*/  IMAD.X R3, RZ, RZ, R3, P0 ;  /* 0x000000ffff037224 */ /* 0x002fca00000e0603 */
[----:B------:R-:W-:Y:S04]  /*a0b0*/  LDGSTS.E.BYPASS.LTC128B.128 [R9+0x15c00], desc[UR36][R2.64], !P6 ;  /* 0x15c0000002097fae */ /* 0x000fe8000f101d64 */
[----:B------:R-:W-:Y:S04]  /*a0c0*/  LDGSTS.E.BYPASS.LTC128B.128 [R9+0x17c00], desc[UR36][R2.64+0x40], !P5 ;  /* 0x17c0004002097fae */ /* 0x000fe8000e901d64 */
[----:B------:R0:W-:Y:S04]  /*a0d0*/  LDGSTS.E.BYPASS.LTC128B.128 [R9+0x19c00], desc[UR36][R2.64+0x80], !P4 ;  /* 0x19c0008002097fae */ /* 0x0001e8000e101d64 */
[----:B0-----:R-:W0:Y:S02]  /*a0e0*/  SHFL.IDX PT, R2, R8, 0x2, 0x1c1f ;  /* 0x005c1f0008027f89 */ /* 0x001e2400000e0000 */
[----:B0-----:R-:W-:-:S05]  /*a0f0*/  IADD3 R2, P0, R2, R4, RZ ;  /* 0x0000000402027210 */ /* 0x001fca0007f1e0ff */
[----:B------:R-:W-:Y:S02]  /*a100*/  IMAD.X R3, RZ, RZ, R27, P0 ;  /* 0x000000ffff037224 */ /* 0x000fe400000e061b */
[----:B------:R0:W1:Y:S04]  /*a110*/  SHFL.IDX PT, R27, R19, 0x3, 0x1c1f ;  /* 0x007c1f00131b7f89 */ /* 0x00006800000e0000 */
[----:B------:R-:W-:Y:S04]  /*a120*/  LDGSTS.E.BYPASS.LTC128B.128 [R9+0x16400], desc[UR36][R2.64], !P6 ;  /* 0x1640000002097fae */ /* 0x000fe8000f101d64 */
[----:B------:R-:W-:Y:S04]  /*a130*/  LDGSTS.E.BYPASS.LTC128B.128 [R9+0x18400], desc[UR36][R2.64+0x40], !P5 ;  /* 0x1840004002097fae */ /* 0x000fe8000e901d64 */
[----:B------:R2:W-:Y:S04]  /*a140*/  LDGSTS.E.BYPASS.LTC128B.128 [R9+0x1a400], desc[UR36][R2.64+0x80], !P4 ;  /* 0x1a40008002097fae */ /* 0x0005e8000e101d64 */
[----:B-12---:R0:W2:Y:S02]  /*a150*/  SHFL.IDX PT, R2, R8, 0x3, 0x1c1f ;  /* 0x007c1f0008027f89 */ /* 0x0060a400000e0000 */
.L_x_123:
[----:B------:R-:W-:Y:S02]  /*a160*/  LOP3.LUT P6, RZ, R16, 0x4, RZ, 0xc0, !PT ;  /* 0x0000000410ff7812 */ /* 0x000fe400078cc0ff */
[----:B--2---:R-:W-:-:S04]  /*a170*/  IADD3 R2, P0, R2, R4, RZ ;  /* 0x0000000402027210 */ /* 0x004fc80007f1e0ff */
[----:B------:R-:W-:Y:S02]  /*a180*/  IADD3.X R3, RZ, R27, RZ, P0, !PT ;  /* 0x0000001bff037210 */ /* 0x000fe400007fe4ff */
[----:B------:R-:W-:-:S05]  /*a190*/  PLOP3.LUT P0, PT, PT, PT, PT, 0x80, 0x0 ;  /* 0x000000000000781c */ /* 0x000fca0003f0f070 */
[----:B------:R-:W-:Y:S01]  /*a1a0*/  @!PT LDS RZ, [RZ] ;  /* 0x00000000fffff984 */ /* 0x000fe20000000800 */
[----:B------:R-:W-:Y:S01]  /*a1b0*/  @!PT LDS RZ, [RZ] ;  /* 0x00000000fffff984 */ /* 0x000fe20000000800 */
[----:B------:R-:W-:Y:S01]  /*a1c0*/  @!PT LDS RZ, [RZ] ;  /* 0x00000000fffff984 */ /* 0x000fe20000000800 */
[----:B------:R1:W-:Y:S04]  /*a1d0*/  LDGSTS.E.BYPASS.LTC128B.128 [R9+0x16c00], desc[UR36][R2.64], !P6 ;  /* 0x16c0000002097fae */ /* 0x0003e8000f101d64 */
[----:B------:R1:W-:Y:S04]  /*a1e0*/  LDGSTS.E.BYPASS.LTC128B.128 [R9+0x18c00], desc[UR36][R2.64+0x40], !P5 ;  /* 0x18c0004002097fae */ /* 0x0003e8000e901d64 */
[----:B------:R1:W-:Y:S01]  /*a1f0*/  LDGSTS.E.BYPASS.LTC128B.128 [R9+0x1ac00], desc[UR36][R2.64+0x80], !P4 ;  /* 0x1ac0008002097fae */ /* 0x0003e2000e101d64 */
[----:B------:R-:W-:Y:S01]  /*a200*/  NOP ;  /* 0x0000000000007918 */ /* 0x000fe20000000000 */
.L_x_60:
[----:B------:R-:W-:Y:S02]  /*a210*/  PLOP3.LUT P4, PT, P4, P0, PT, 0xa2, 0x0 ;  /* 0x000000000000781c */ /* 0x000fe40002781472 */
[----:B------:R-:W-:-:S08]  /*a220*/  @P0 R2UR P4, UR4, R7 ;  /* 0x00000000070402ca */ /* 0x000fd00000080000 */
[----:B------:R-:W-:-:S05]  /*a230*/  @P0 PLOP3.LUT P0, PT, P4, PT, PT, 0x80, 0x0 ;  /* 0x000000000000081c */ /* 0x000fca000270f070 */
[----:B------:R-:W-:Y:S01]  /*a240*/  @!P4 SYNCS.ARRIVE.TRANS64.RED.A0T1 RZ, [UR4+0x2d830], RZ ;  /* 0x02d830ffffffc9a7 */ /* 0x000fe20008200404 */
[----:B------:R-:W-:Y:S07]  /*a250*/  @!P4 ARRIVES.LDGSTSBAR.64.TRANSCNT [UR4+0x2d830] ;  /* 0x02d83000ff00c9b0 */ /* 0x000fee0008000a84 */
[----:B------:R-:W-:Y:S05]  /*a260*/  @P0 BRA.U.ANY `(.L_x_60) ;  /* 0xfffffffd00e80947 */ /* 0x000fea000393ffff */
[----:B------:R-:W-:Y:S01]  /*a270*/  NOP ;  /* 0x0000000000007918 */ /* 0x000fe20000000000 */
[----:B------:R-:W-:-:S06]  /*a280*/  ULOP3.LUT UR5, UR38, 0x2, URZ, 0xfc, !UPT ;  /* 0x0000000226057892 */ /* 0x000fcc000f8efc3f */
[----:B-1----:R-:W-:-:S05]  /*a290*/  IMAD.U32 R2, RZ, RZ, UR5 ;  /* 0x00000005ff027e24 */ /* 0x002fca000f8e00ff */
[----:B------:R-:W-:-:S13]  /*a2a0*/  ISETP.NE.AND P5, PT, R2, 0x3, PT ;  /* 0x000000030200780c */ /* 0x000fda0003fa5270 */
[----:B------:R-:W-:Y:S05]  /*a2b0*/  @!P5 BRA `(.L_x_61) ;  /* 0x000000000004d947 */ /* 0x000fea0003800000 */
[----:B------:R-:W-:Y:S01]  /*a2c0*/  BPT.TRAP 0x1 ;  /* 0x000000040000795c */ /* 0x000fe20000300000 */
.L_x_61:
[----:B------:R1:W-:Y:S01]  /*a2d0*/  SYNCS.ARRIVE.TRANS64.A1T0 RZ, [R7+URZ+0x2d830], RZ ;  /* 0x02d830ff07ff79a7 */ /* 0x0003e2000810003f */
[----:B------:R-:W-:Y:S05]  /*a2e0*/  @!P5 BRA `(.L_x_62) ;  /* 0x000000000004d947 */ /* 0x000fea0003800000 */
[----:B------:R-:W-:Y:S01]  /*a2f0*/  BPT.TRAP 0x1 ;  /* 0x000000040000795c */ /* 0x000fe20000300000 */
.L_x_62:
[----:B------:R-:W-:Y:S01]  /*a300*/  SHF.L.U32 R2, R22, 0x1f, RZ ;  /* 0x0000001f16027819 */ /* 0x000fe200000006ff */
[----:B------:R-:W-:Y:S01]  /*a310*/  BSSY B1, `(.L_x_63) ;  /* 0x0000004000017945 */ /* 0x000fe20003800000 */
[----:B-1----:R-:W-:-:S04]  /*a320*/  LEA R7, R20, UR45, 0x3 ;  /* 0x0000002d14077c11 */ /* 0x002fc8000f8e18ff */
[----:B------:R-:W1:Y:S02]  /*a330*/  SYNCS.PHASECHK.TRANS64.TRYWAIT P0, [R7+URZ+0x2d860], R2 ;  /* 0x02d86002070075a7 */ /* 0x000e64000800017f */
[----:B-1----:R-:W-:Y:S05]  /*a340*/  @!P0 BRA `(.L_x_64) ;  /* 0x0000002400448947 */ /* 0x002fea0003800000 */
.L_x_124:
[----:B------:R-:W-:Y:S05]  /*a350*/  BSYNC B1 ;  /* 0x0000000000017941 */ /* 0x000fea0003800000 */
.L_x_63:
[----:B------:R-:W-:Y:S01]  /*a360*/  UMOV UR4, 0xffffffff ;  /* 0xffffffff00047882 */ /* 0x000fe20000000000 */
[----:B0-----:R-:W-:Y:S02]  /*a370*/  IMAD R8, R20, 0x3000, R28 ;  /* 0x0000300014087824 */ /* 0x001fe400078e021c */
[----:B------:R-:W-:Y:S05]  /*a380*/  BRA.DIV UR4, `(.L_x_65) ;  /* 0x0000002604487947 */ /* 0x000fea000b800000 */
[----:B------:R-:W1:Y:S01]  /*a390*/  SHFL.IDX PT, R14, R17, RZ, 0x1c1f ;  /* 0x001c1fff110e7589 */ /* 0x000e6200000e0000 */
[----:B------:R-:W-:-:S03]  /*a3a0*/  LEA R8, R8, UR45, 0x1 ;  /* 0x0000002d08087c11 */ /* 0x000fc6000f8e08ff */
[----:B------:R-:W0:Y:S01]  /*a3b0*/  SHFL.IDX PT, R3, R18, RZ, 0x1c1f ;  /* 0x001c1fff12037589 */ /* 0x000e2200000e0000 */
[----:B-1----:R-:W-:-:S03]  /*a3c0*/  IADD3 R2, P0, R14, R4, RZ ;  /* 0x000000040e027210 */ /* 0x002fc60007f1e0ff */
[----:B------:R-:W1:Y:S02]  /*a3d0*/  SHFL.IDX PT, R14, R17, 0x1, 0x1c1f ;  /* 0x003c1f00110e7f89 */ /* 0x000e6400000e0000 */
[----:B0-----:R-:W-:Y:S01]  /*a3e0*/  IMAD.X R3, RZ, RZ, R3, P0 ;  /* 0x000000ffff037224 */ /* 0x001fe200000e0603 */
[----:B------:R-:W-:-:S13]  /*a3f0*/  ISETP.LT.OR P0, PT, R0, 0x1, P3 ;  /* 0x000000010000780c */ /* 0x000fda0001f01670 */
[----:B------:R-:W-:Y:S01]  /*a400*/  LDGSTS.E.BYPASS.LTC128B.128 [R8+0x400], desc[UR36][R2.64], !P0 ;  /* 0x0040000002087fae */ /* 0x000fe2000c101d64 */
[----:B------:R-:W-:-:S13]  /*a410*/  ISETP.LT.OR P0, PT, R0, 0x1, P2 ;  /* 0x000000010000780c */ /* 0x000fda0001701670 */
[----:B------:R-:W-:Y:S01]  /*a420*/  LDGSTS.E.BYPASS.LTC128B.128 [R8+0x2400], desc[UR36][R2.64+0x40], !P0 ;  /* 0x0240004002087fae */ /* 0x000fe2000c101d64 */
[----:B------:R-:W-:-:S13]  /*a430*/  ISETP.LT.OR P0, PT, R0, 0x1, P1 ;  /* 0x000000010000780c */ /* 0x000fda0000f01670 */
[----:B------:R0:W-:Y:S04]  /*a440*/  LDGSTS.E.BYPASS.LTC128B.128 [R8+0x4400], desc[UR36][R2.64+0x80], !P0 ;  /* 0x0440008002087fae */ /* 0x0001e8000c101d64 */
[----:B0-----:R-:W0:Y:S01]  /*a450*/  SHFL.IDX PT, R3, R18, 0x1, 0x1c1f ;  /* 0x003c1f0012037f89 */ /* 0x001e2200000e0000 */
        /* <DEDUP_REMOVED lines=11> */
[----:B------:R-:W1:Y:S04]  /*a510*/  SHFL.IDX PT, R18, R18, 0x3, 0x1c1f ;  /* 0x007c1f0012127f89 */ /* 0x000e6800000e0000 */
[----:B------:R2:W3:Y:S01]  /*a520*/  SHFL.IDX PT, R14, R17, 0x3, 0x1c1f ;  /* 0x007c1f00110e7f89 */ /* 0x0004e200000e0000 */
[----:B0-----:R-:W-:Y:S01]  /*a530*/  IMAD.X R3, RZ, RZ, R3, P0 ;  /* 0x000000ffff037224 */ /* 0x001fe200000e0603 */
[----:B------:R-:W-:-:S13]  /*a540*/  ISETP.LT.OR P0, PT, R0, 0x41, P3 ;  /* 0x000000410000780c */ /* 0x000fda0001f01670 */
[----:B------:R2:W-:Y:S01]  /*a550*/  LDGSTS.E.BYPASS.LTC128B.128 [R8+0x1400], desc[UR36][R2.64], !P0 ;  /* 0x0140000002087fae */ /* 0x0005e2000c101d64 */
[----:B------:R-:W-:-:S13]  /*a560*/  ISETP.LT.OR P0, PT, R0, 0x41, P2 ;  /* 0x000000410000780c */ /* 0x000fda0001701670 */
[----:B------:R2:W-:Y:S01]  /*a570*/  LDGSTS.E.BYPASS.LTC128B.128 [R8+0x3400], desc[UR36][R2.64+0x40], !P0 ;  /* 0x0340004002087fae */ /* 0x0005e2000c101d64 */
[----:B------:R-:W-:-:S13]  /*a580*/  ISETP.LT.OR P0, PT, R0, 0x41, P1 ;  /* 0x000000410000780c */ /* 0x000fda0000f01670 */
[----:B-1-3--:R2:W-:Y:S02]  /*a590*/  LDGSTS.E.BYPASS.LTC128B.128 [R8+0x5400], desc[UR36][R2.64+0x80], !P0 ;  /* 0x0540008002087fae */ /* 0x00a5e4000c101d64 */
.L_x_134:
[----:B0-2---:R-:W-:Y:S01]  /*a5a0*/  IADD3 R2, P0, R14, R4, RZ ;  /* 0x000000040e027210 */ /* 0x005fe20007f1e0ff */
[----:B------:R-:W-:Y:S02]  /*a5b0*/  ULDC.64 UR4, c[0x0][0x328] ;  /* 0x0000ca0000047ab9 */ /* 0x000fe40000000a00 */
[----:B------:R-:W-:Y:S02]  /*a5c0*/  IMAD R4, R23, UR4, RZ ;  /* 0x0000000417047c24 */ /* 0x000fe4000f8e02ff */
[----:B------:R-:W-:Y:S01]  /*a5d0*/  IMAD.X R3, RZ, RZ, R18, P0 ;  /* 0x000000ffff037224 */ /* 0x000fe200000e0612 */
[----:B------:R-:W-:Y:S01]  /*a5e0*/  ISETP.LT.OR P0, PT, R0, 0x61, P3 ;  /* 0x000000610000780c */ /* 0x000fe20001f01670 */
[----:B------:R-:W-:-:S12]  /*a5f0*/  IMAD R9, R5, UR5, R4 ;  /* 0x0000000505097c24 */ /* 0x000fd8000f8e0204 */
[----:B------:R-:W-:Y:S01]  /*a600*/  @!PT LDS RZ, [RZ] ;  /* 0x00000000fffff984 */ /* 0x000fe20000000800 */
[----:B------:R-:W-:Y:S01]  /*a610*/  @!PT LDS RZ, [RZ] ;  /* 0x00000000fffff984 */ /* 0x000fe20000000800 */
[----:B------:R-:W-:Y:S01]  /*a620*/  @!PT LDS RZ, [RZ] ;  /* 0x00000000fffff984 */ /* 0x000fe20000000800 */
[----:B------:R-:W-:Y:S01]  /*a630*/  LDGSTS.E.BYPASS.LTC128B.128 [R8+0x1c00], desc[UR36][R2.64], !P0 ;  /* 0x01c0000002087fae */ /* 0x000fe2000c101d64 */
[----:B------:R-:W-:-:S13]  /*a640*/  ISETP.LT.OR P0, PT, R0, 0x61, P2 ;  /* 0x000000610000780c */ /* 0x000fda0001701670 */
[----:B------:R-:W-:Y:S01]  /*a650*/  LDGSTS.E.BYPASS.LTC128B.128 [R8+0x3c00], desc[UR36][R2.64+0x40], !P0 ;  /* 0x03c0004002087fae */ /* 0x000fe2000c101d64 */
[----:B------:R-:W-:-:S13]  /*a660*/  ISETP.LT.OR P0, PT, R0, 0x61, P1 ;  /* 0x000000610000780c */ /* 0x000fda0000f01670 */
[----:B------:R0:W-:Y:S01]  /*a670*/  LDGSTS.E.BYPASS.LTC128B.128 [R8+0x5c00], desc[UR36][R2.64+0x80], !P0 ;  /* 0x05c0008002087fae */ /* 0x0001e2000c101d64 */
[----:B------:R-:W-:Y:S01]  /*a680*/  PLOP3.LUT P0, PT, PT, PT, PT, 0x80, 0x0 ;  /* 0x000000000000781c */ /* 0x000fe20003f0f070 */
[----:B------:R-:W-:Y:S01]  /*a690*/  NOP ;  /* 0x0000000000007918 */ /* 0x000fe20000000000 */
[----:B0-----:R-:W-:Y:S01]  /*a6a0*/  IMAD.WIDE.U32 R2, R5, UR4, RZ ;  /* 0x0000000405027c25 */ /* 0x001fe2000f8e00ff */
[----:B------:R-:W-:-:S03]  /*a6b0*/  ULDC.64 UR4, c[0x0][0x338] ;  /* 0x0000ce0000047ab9 */ /* 0x000fc60000000a00 */
[----:B------:R-:W-:Y:S01]  /*a6c0*/  IMAD R25, R25, UR4, RZ ;  /* 0x0000000419197c24 */ /* 0x000fe2000f8e02ff */
[----:B------:R-:W-:-:S03]  /*a6d0*/  IADD3 R3, R3, R9, RZ ;  /* 0x0000000903037210 */ /* 0x000fc60007ffe0ff */
[C---:B------:R-:W-:Y:S02]  /*a6e0*/  IMAD R25, R6.reuse, UR5, R25 ;  /* 0x0000000506197c24 */ /* 0x040fe4000f8e0219 */
[----:B------:R-:W-:-:S04]  /*a6f0*/  IMAD.WIDE.U32 R2, R6, UR4, R2 ;  /* 0x0000000406027c25 */ /* 0x000fc8000f8e0002 */
[----:B------:R-:W-:-:S07]  /*a700*/  IMAD.IADD R19, R3, 0x1, R25 ;  /* 0x0000000103137824 */ /* 0x000fce00078e0219 */
.L_x_66:
        /* <DEDUP_REMOVED lines=8> */
[----:B------:R-:W-:-:S05]  /*a790*/  IMAD.U32 R4, RZ, RZ, UR5 ;  /* 0x00000005ff047e24 */ /* 0x000fca000f8e00ff */
[----:B------:R-:W-:-:S13]  /*a7a0*/  ISETP.NE.AND P5, PT, R4, 0x3, PT ;  /* 0x000000030400780c */ /* 0x000fda0003fa5270 */
[----:B------:R-:W-:Y:S05]  /*a7b0*/  @!P5 BRA `(.L_x_67) ;  /* 0x000000000004d947 */ /* 0x000fea0003800000 */
[----:B------:R-:W-:Y:S01]  /*a7c0*/  BPT.TRAP 0x1 ;  /* 0x000000040000795c */ /* 0x000fe20000300000 */
.L_x_67:
[----:B------:R-:W-:Y:S01]  /*a7d0*/  R2UR UR6, R29 ;  /* 0x000000001d0672ca */ /* 0x000fe200000e0000 */
[----:B------:R-:W-:Y:S01]  /*a7e0*/  ULDC.64 UR4, c[0x0][0x330] ;  /* 0x0000cc0000047ab9 */ /* 0x000fe20000000a00 */
[----:B------:R-:W-:Y:S01]  /*a7f0*/  IMAD.MOV.U32 R18, RZ, RZ, R2 ;  /* 0x000000ffff127224 */ /* 0x000fe200078e0002 */
[----:B------:R0:W-:Y:S01]  /*a800*/  SYNCS.ARRIVE.TRANS64.A1T0 RZ, [R7+URZ+0x2d850], RZ ;  /* 0x02d850ff07ff79a7 */ /* 0x0001e2000810003f */
[----:B------:R-:W-:Y:S01]  /*a810*/  IMAD.U32 R3, RZ, RZ, UR4 ;  /* 0x00000004ff037e24 */ /* 0x000fe2000f8e00ff */
[----:B------:R-:W-:Y:S01]  /*a820*/  IADD3 R0, R0, 0x80, RZ ;  /* 0x0000008000007810 */ /* 0x000fe20007ffe0ff */
[----:B------:R-:W-:Y:S02]  /*a830*/  VIADD R26, R26, 0xffffffff ;  /* 0xffffffff1a1a7836 */ /* 0x000fe40000000000 */
[----:B------:R-:W-:-:S04]  /*a840*/  IMAD.WIDE.U32 R18, R3, UR42, R18 ;  /* 0x0000002a03127c25 */ /* 0x000fc8000f8e0012 */
[----:B------:R-:W-:Y:S01]  /*a850*/  VIADD R10, R10, 0xffffff80 ;  /* 0xffffff800a0a7836 */ /* 0x000fe20000000000 */
[----:B------:R-:W-:Y:S01]  /*a860*/  UIMAD UR4, UR6, UR4, URZ ;  /* 0x00000004060472a4 */ /* 0x000fe2000f8e023f */
[----:B------:R-:W-:Y:S02]  /*a870*/  IMAD.MOV.U32 R20, RZ, RZ, R21 ;  /* 0x000000ffff147224 */ /* 0x000fe400078e0015 */
[----:B------:R-:W-:Y:S01]  /*a880*/  ULDC.64 UR6, c[0x0][0x318] ;  /* 0x0000c60000067ab9 */ /* 0x000fe20000000a00 */
[----:B------:R-:W-:Y:S01]  /*a890*/  UIMAD UR4, UR42, UR5, UR4 ;  /* 0x000000052a0472a4 */ /* 0x000fe2000f8e0204 */
[----:B------:R-:W-:Y:S01]  /*a8a0*/  LEA R17, P0, R18, UR6, 0x1 ;  /* 0x0000000612117c11 */ /* 0x000fe2000f8008ff */
[----:B------:R-:W-:-:S04]  /*a8b0*/  IMAD.MOV.U32 R22, RZ, RZ, R24 ;  /* 0x000000ffff167224 */ /* 0x000fc800078e0018 */
[----:B------:R-:W-:-:S05]  /*a8c0*/  VIADD R3, R19, UR4 ;  /* 0x0000000413037c36 */ /* 0x000fca0008000000 */
[----:B------:R-:W-:Y:S02]  /*a8d0*/  LEA.HI.X R18, R18, UR7, R3, 0x1, P0 ;  /* 0x0000000712127c11 */ /* 0x000fe400080f0c03 */
[----:B------:R-:W-:-:S13]  /*a8e0*/  ISETP.GT.AND P0, PT, R26, UR48, PT ;  /* 0x000000301a007c0c */ /* 0x000fda000bf04270 */
[----:B0-----:R-:W-:Y:S05]  /*a8f0*/  @P0 BRA `(.L_x_68) ;  /* 0xfffffff0009c0947 */ /* 0x001fea000383ffff */
[----:B------:R-:W-:Y:S05]  /*a900*/  BSYNC B0 ;  /* 0x0000000000007941 */ /* 0x000fea0003800000 */
.L_x_55:
[----:B------:R-:W-:-:S06]  /*a910*/  ULOP3.LUT UR4, UR38, 0x2, URZ, 0xfc, !UPT ;  /* 0x0000000226047892 */ /* 0x000fcc000f8efc3f */
[----:B0-----:R-:W-:-:S05]  /*a920*/  IMAD.U32 R0, RZ, RZ, UR4 ;  /* 0x00000004ff007e24 */ /* 0x001fca000f8e00ff */
[----:B------:R-:W-:-:S13]  /*a930*/  ISETP.NE.AND P0, PT, R0, 0x3, PT ;  /* 0x000000030000780c */ /* 0x000fda0003f05270 */
[----:B------:R-:W-:Y:S05]  /*a940*/  @!P0 BRA `(.L_x_69) ;  /* 0x0000000000048947 */ /* 0x000fea0003800000 */
[----:B------:R-:W-:Y:S01]  /*a950*/  BPT.TRAP 0x1 ;  /* 0x000000040000795c */ /* 0x000fe20000300000 */
.L_x_69:
[C---:B------:R-:W-:Y:S01]  /*a960*/  LEA R0, R21.reuse, UR45, 0x3 ;  /* 0x0000002d15007c11 */ /* 0x040fe2000f8e18ff */
[----:B------:R-:W0:Y:S01]  /*a970*/  S2R R2, SR_TID.X ;  /* 0x0000000000027919 */ /* 0x000e220000002100 */
[----:B------:R-:W-:Y:S01]  /*a980*/  SHF.L.U32 R3, R24, 0x1f, RZ ;  /* 0x0000001f18037819 */ /* 0x000fe200000006ff */
[----:B------:R-:W-:Y:S01]  /*a990*/  BSSY B0, `(.L_x_70) ;  /* 0x0000009000007945 */ /* 0x000fe20003800000 */
[----:B------:R-:W-:Y:S01]  /*a9a0*/  MOV R5, 0xffffff80 ;  /* 0xffffff8000057802 */ /* 0x000fe20000000f00 */
[----:B------:R-:W-:Y:S01]  /*a9b0*/  IMAD R4, R21, 0x3000, R28 ;  /* 0x0000300015047824 */ /* 0x000fe200078e021c */
[----:B------:R-:W1:Y:S03]  /*a9c0*/  SYNCS.PHASECHK.TRANS64.TRYWAIT P0, [R0+URZ+0x2d860], R3 ;  /* 0x02d86003000075a7 */ /* 0x000e66000800017f */
[----:B------:R-:W-:Y:S01]  /*a9d0*/  IMAD R5, R26, R5, UR43 ;  /* 0x0000002b1a057e24 */ /* 0x000fe2000f8e0205 */
[----:B0-----:R-:W-:-:S04]  /*a9e0*/  LOP3.LUT R2, R2, 0x7f, RZ, 0xc0, !PT ;  /* 0x0000007f02027812 */ /* 0x001fc800078ec0ff */
[----:B------:R-:W-:-:S05]  /*a9f0*/  SHF.R.U32.HI R2, RZ, 0x2, R2 ;  /* 0x00000002ff027819 */ /* 0x000fca0000011602 */
[----:B------:R-:W-:Y:S01]  /*aa00*/  IMAD.IADD R5, R5, 0x1, -R2 ;  /* 0x0000000105057824 */ /* 0x000fe200078e0a02 */
[----:B-1----:R-:W-:Y:S06]  /*aa10*/  @!P0 BRA `(.L_x_71) ;  /* 0x0000002000f88947 */ /* 0x002fec0003800000 */
.L_x_135:
[----:B------:R-:W-:Y:S05]  /*aa20*/  BSYNC B0 ;  /* 0x0000000000007941 */ /* 0x000fea0003800000 */
.L_x_70:
[----:B------:R-:W1:Y:S01]  /*aa30*/  S2R R9, SR_TID.X ;  /* 0x0000000000097919 */ /* 0x000e620000002100 */
[----:B------:R-:W-:Y:S01]  /*aa40*/  UMOV UR4, 0xffffffff ;  /* 0xffffffff00047882 */ /* 0x000fe20000000000 */
[----:B-1----:R-:W-:-:S05]  /*aa50*/  IMAD.SHL.U32 R9, R9, 0x8, RZ ;  /* 0x0000000809097824 */ /* 0x002fca00078e00ff */
[----:B------:R-:W-:Y:S01]  /*aa60*/  LOP3.LUT R9, R9, 0x18, RZ, 0xc0, !PT ;  /* 0x0000001809097812 */ /* 0x000fe200078ec0ff */
[----:B------:R-:W-:Y:S06]  /*aa70*/  BRA.DIV UR4, `(.L_x_72) ;  /* 0x0000002204f47947 */ /* 0x000fec000b800000 */
[----:B------:R-:W1:Y:S01]  /*aa80*/  S2R R7, SR_TID.X ;  /* 0x0000000000077919 */ /* 0x000e620000002100 */
[----:B------:R-:W-:Y:S01]  /*aa90*/  ULDC UR4, c[0x0][0x2f4] ;  /* 0x0000bd0000047ab9 */ /* 0x000fe20000000800 */
[----:B------:R-:W-:Y:S01]  /*aaa0*/  LEA R4, R4, UR45, 0x1 ;  /* 0x0000002d04047c11 */ /* 0x000fe2000f8e08ff */
[----:B0-----:R-:W-:Y:S01]  /*aab0*/  SHFL.IDX PT, R3, R18, RZ, 0x1c1f ;  /* 0x001c1fff12037589 */ /* 0x001fe200000e0000 */
[----:B------:R-:W-:-:S03]  /*aac0*/  ISETP.GE.AND P2, PT, R9, UR4, PT ;  /* 0x0000000409007c0c */ /* 0x000fc6000bf46270 */
[----:B------:R-:W0:Y:S01]  /*aad0*/  SHFL.IDX PT, R2, R17, RZ, 0x1c1f ;  /* 0x001c1fff11027589 */ /* 0x000e2200000e0000 */
[----:B------:R-:W-:-:S03]  /*aae0*/  ISETP.LT.OR P3, PT, R5, 0x1, P2 ;  /* 0x000000010500780c */ /* 0x000fc60001761670 */
[----:B------:R-:W-:Y:S04]  /*aaf0*/  SHFL.IDX PT, R6, R18, 0x1, 0x1c1f ;  /* 0x003c1f0012067f89 */ /* 0x000fe800000e0000 */
[----:B------:R-:W2:Y:S01]  /*ab00*/  SHFL.IDX PT, R14, R17, 0x1, 0x1c1f ;  /* 0x003c1f00110e7f89 */ /* 0x000ea200000e0000 */
[----:B-1----:R-:W-:Y:S02]  /*ab10*/  IMAD.SHL.U32 R7, R7, 0x8, RZ ;  /* 0x0000000807077824 */ /* 0x002fe400078e00ff */
[----:B0-----:R-:W-:-:S03]  /*ab20*/  IMAD.WIDE.U32 R2, R9, 0x2, R2 ;  /* 0x0000000209027825 */ /* 0x001fc600078e0002 */
[----:B------:R-:W-:Y:S02]  /*ab30*/  LOP3.LUT R7, R7, 0x18, RZ, 0xc0, !PT ;  /* 0x0000001807077812 */ /* 0x000fe400078ec0ff */
[----:B------:R-:W-:Y:S01]  /*ab40*/  LDGSTS.E.BYPASS.LTC128B.128 [R4+0x400], desc[UR36][R2.64], !P3 ;  /* 0x0040000002047fae */ /* 0x000fe2000d901d64 */
[----:B------:R-:W-:Y:S02]  /*ab50*/  ISETP.LT.OR P3, PT, R5, 0x21, P2 ;  /* 0x000000210500780c */ /* 0x000fe40001761670 */
[C---:B------:R-:W-:Y:S02]  /*ab60*/  LOP3.LUT R8, R7.reuse, 0x20, RZ, 0xfc, !PT ;  /* 0x0000002007087812 */ /* 0x040fe400078efcff */
[----:B------:R-:W-:Y:S02]  /*ab70*/  LOP3.LUT R7, R7, 0x40, RZ, 0xfc, !PT ;  /* 0x0000004007077812 */ /* 0x000fe400078efcff */
[----:B------:R-:W-:Y:S02]  /*ab80*/  ISETP.GE.AND P1, PT, R8, UR4, PT ;  /* 0x0000000408007c0c */ /* 0x000fe4000bf26270 */
[----:B------:R-:W-:Y:S01]  /*ab90*/  ISETP.GE.AND P0, PT, R7, UR4, PT ;  /* 0x0000000407007c0c */ /* 0x000fe2000bf06270 */
[----:B------:R-:W0:Y:S01]  /*aba0*/  SHFL.IDX PT, R8, R17, 0x2, 0x1c1f ;  /* 0x005c1f0011087f89 */ /* 0x000e2200000e0000 */
[----:B------:R-:W-:-:S02]  /*abb0*/  ISETP.LT.OR P4, PT, R5, 0x1, P1 ;  /* 0x000000010500780c */ /* 0x000fc40000f81670 */
[C---:B------:R-:W-:Y:S01]  /*abc0*/  ISETP.LT.OR P5, PT, R5.reuse, 0x1, P0 ;  /* 0x000000010500780c */ /* 0x040fe200007a1670 */
[----:B------:R-:W1:Y:S04]  /*abd0*/  SHFL.IDX PT, R7, R18, 0x2, 0x1c1f ;  /* 0x005c1f0012077f89 */ /* 0x000e6800000e0000 */
[----:B------:R-:W3:Y:S06]  /*abe0*/  SHFL.IDX PT, R18, R18, 0x3, 0x1c1f ;  /* 0x007c1f0012127f89 */ /* 0x000eec00000e0000 */
[----:B------:R-:W-:Y:S01]  /*abf0*/  LDGSTS.E.BYPASS.LTC128B.128 [R4+0x2400], desc[UR36][R2.64+0x40], !P4 ;  /* 0x0240004002047fae */ /* 0x000fe2000e101d64 */
[----:B------:R-:W-:-:S03]  /*ac00*/  ISETP.LT.OR P4, PT, R5, 0x21, P1 ;  /* 0x000000210500780c */ /* 0x000fc60000f81670 */
[----:B------:R2:W-:Y:S01]  /*ac10*/  LDGSTS.E.BYPASS.LTC128B.128 [R4+0x4400], desc[UR36][R2.64+0x80], !P5 ;  /* 0x0440008002047fae */ /* 0x0005e2000e901d64 */
[----:B------:R-:W-:Y:S01]  /*ac20*/  ISETP.LT.OR P5, PT, R5, 0x21, P0 ;  /* 0x000000210500780c */ /* 0x000fe200007a1670 */
[----:B--2---:R-:W-:Y:S02]  /*ac30*/  IMAD.MOV.U32 R2, RZ, RZ, R14 ;  /* 0x000000ffff027224 */ /* 0x004fe400078e000e */
[----:B------:R-:W-:Y:S01]  /*ac40*/  IMAD.MOV.U32 R3, RZ, RZ, R6 ;  /* 0x000000ffff037224 */ /* 0x000fe200078e0006 */
[----:B------:R2:W4:Y:S01]  /*ac50*/  SHFL.IDX PT, R14, R17, 0x3, 0x1c1f ;  /* 0x007c1f00110e7f89 */ /* 0x00052200000e0000 */
[----:B------:R-:W-:Y:S02]  /*ac60*/  IMAD.MOV.U32 R6, RZ, RZ, RZ ;  /* 0x000000ffff067224 */ /* 0x000fe400078e00ff */
[----:B------:R-:W-:-:S05]  /*ac70*/  IMAD.WIDE.U32 R2, R9, 0x2, R2 ;  /* 0x0000000209027825 */ /* 0x000fca00078e0002 */
[----:B------:R-:W-:Y:S01]  /*ac80*/  LDGSTS.E.BYPASS.LTC128B.128 [R4+0xc00], desc[UR36][R2.64], !P3 ;  /* 0x00c0000002047fae */ /* 0x000fe2000d901d64 */
[----:B------:R-:W-:-:S03]  /*ac90*/  ISETP.LT.OR P3, PT, R5, 0x41, P2 ;  /* 0x000000410500780c */ /* 0x000fc60001761670 */
[----:B------:R-:W-:Y:S01]  /*aca0*/  LDGSTS.E.BYPASS.LTC128B.128 [R4+0x2c00], desc[UR36][R2.64+0x40], !P4 ;  /* 0x02c0004002047fae */ /* 0x000fe2000e101d64 */
[----:B------:R-:W-:-:S03]  /*acb0*/  ISETP.LT.OR P4, PT, R5, 0x41, P1 ;  /* 0x000000410500780c */ /* 0x000fc60000f81670 */
[----:B------:R0:W-:Y:S01]  /*acc0*/  LDGSTS.E.BYPASS.LTC128B.128 [R4+0x4c00], desc[UR36][R2.64+0x80], !P5 ;  /* 0x04c0008002047fae */ /* 0x0001e2000e901d64 */
[----:B------:R-:W-:Y:S02]  /*acd0*/  ISETP.LT.OR P5, PT, R5, 0x41, P0 ;  /* 0x000000410500780c */ /* 0x000fe400007a1670 */
[----:B0-----:R-:W-:Y:S01]  /*ace0*/  MOV R2, R8 ;  /* 0x0000000800027202 */ /* 0x001fe20000000f00 */
[----:B-1----:R-:W-:-:S04]  /*acf0*/  IMAD.MOV.U32 R3, RZ, RZ, R7 ;  /* 0x000000ffff037224 */ /* 0x002fc800078e0007 */
[----:B------:R-:W-:-:S05]  /*ad00*/  IMAD.WIDE.U32 R2, R9, 0x2, R2 ;  /* 0x0000000209027825 */ /* 0x000fca00078e0002 */
[----:B------:R2:W-:Y:S04]  /*ad10*/  LDGSTS.E.BYPASS.LTC128B.128 [R4+0x1400], desc[UR36][R2.64], !P3 ;  /* 0x0140000002047fae */ /* 0x0005e8000d901d64 */
[----:B------:R2:W-:Y:S04]  /*ad20*/  LDGSTS.E.BYPASS.LTC128B.128 [R4+0x3400], desc[UR36][R2.64+0x40], !P4 ;  /* 0x0340004002047fae */ /* 0x0005e8000e101d64 */
[----:B---34-:R2:W-:Y:S02]  /*ad30*/  LDGSTS.E.BYPASS.LTC128B.128 [R4+0x5400], desc[UR36][R2.64+0x80], !P5 ;  /* 0x0540008002047fae */ /* 0x0185e4000e901d64 */
.L_x_145:
[C---:B------:R-:W-:Y:S01]  /*ad40*/  ISETP.LT.OR P2, PT, R5.reuse, 0x61, P2 ;  /* 0x000000610500780c */ /* 0x040fe20001741670 */
[----:B--2---:R-:W-:Y:S01]  /*ad50*/  IMAD.MOV.U32 R2, RZ, RZ, R14 ;  /* 0x000000ffff027224 */ /* 0x004fe200078e000e */
[C---:B------:R-:W-:Y:S01]  /*ad60*/  ISETP.LT.OR P1, PT, R5.reuse, 0x61, P1 ;  /* 0x000000610500780c */ /* 0x040fe20000f21670 */
[----:B------:R-:W-:Y:S01]  /*ad70*/  IMAD.MOV.U32 R3, RZ, RZ, R18 ;  /* 0x000000ffff037224 */ /* 0x000fe200078e0012 */
[----:B------:R-:W-:Y:S01]  /*ad80*/  ISETP.LT.OR P0, PT, R5, 0x61, P0 ;  /* 0x000000610500780c */ /* 0x000fe20000701670 */
[----:B------:R-:W-:-:S08]  /*ad90*/  IMAD.WIDE.U32 R2, R9, 0x2, R2 ;  /* 0x0000000209027825 */ /* 0x000fd000078e0002 */
[----:B------:R-:W-:Y:S01]  /*ada0*/  @!PT LDS RZ, [RZ] ;  /* 0x00000000fffff984 */ /* 0x000fe20000000800 */
[----:B------:R-:W-:Y:S01]  /*adb0*/  @!PT LDS RZ, [RZ] ;  /* 0x00000000fffff984 */ /* 0x000fe20000000800 */
[----:B------:R-:W-:Y:S01]  /*adc0*/  @!PT LDS RZ, [RZ] ;  /* 0x00000000fffff984 */ /* 0x000fe20000000800 */
[----:B------:R0:W-:Y:S04]  /*add0*/  LDGSTS.E.BYPASS.LTC128B.128 [R4+0x1c00], desc[UR36][R2.64], !P2 ;  /* 0x01c0000002047fae */ /* 0x0001e8000d101d64 */
[----:B------:R0:W-:Y:S04]  /*ade0*/  LDGSTS.E.BYPASS.LTC128B.128 [R4+0x3c00], desc[UR36][R2.64+0x40], !P1 ;  /* 0x03c0004002047fae */ /* 0x0001e8000c901d64 */
[----:B------:R0:W-:Y:S01]  /*adf0*/  LDGSTS.E.BYPASS.LTC128B.128 [R4+0x5c00], desc[UR36][R2.64+0x80], !P0 ;  /* 0x05c0008002047fae */ /* 0x0001e2000c101d64 */
[----:B------:R-:W-:Y:S01]  /*ae00*/  PLOP3.LUT P0, PT, PT, PT, PT, 0x80, 0x0 ;  /* 0x000000000000781c */ /* 0x000fe20003f0f070 */
[----:B------:R-:W-:-:S12]  /*ae10*/  NOP ;  /* 0x0000000000007918 */ /* 0x000fd80000000000 */
.L_x_73:
        /* <DEDUP_REMOVED lines=8> */
[----:B0-----:R-:W-:-:S05]  /*aea0*/  IMAD.U32 R2, RZ, RZ, UR5 ;  /* 0x00000005ff027e24 */ /* 0x001fca000f8e00ff */
[----:B------:R-:W-:-:S13]  /*aeb0*/  ISETP.NE.AND P2, PT, R2, 0x3, PT ;  /* 0x000000030200780c */ /* 0x000fda0003f45270 */
[----:B------:R-:W-:Y:S05]  /*aec0*/  @!P2 BRA `(.L_x_74) ;  /* 0x000000000004a947 */ /* 0x000fea0003800000 */
[----:B------:R-:W-:Y:S01]  /*aed0*/  BPT.TRAP 0x1 ;  /* 0x000000040000795c */ /* 0x000fe20000300000 */
.L_x_74:
[----:B------:R-:W-:Y:S01]  /*aee0*/  IADD3 R2, R21, 0x1, RZ ;  /* 0x0000000115027810 */ /* 0x000fe20007ffe0ff */
[----:B------:R0:W-:Y:S03]  /*aef0*/  SYNCS.ARRIVE.TRANS64.A1T0 RZ, [R0+URZ+0x2d850], RZ ;  /* 0x02d850ff00ff79a7 */ /* 0x0001e6000810003f */
[----:B------:R-:W-:-:S04]  /*af00*/  ISETP.NE.AND P0, PT, R2, 0x2, PT ;  /* 0x000000020200780c */ /* 0x000fc80003f05270 */
[----:B------:R-:W-:Y:S02]  /*af10*/  SEL R3, RZ, 0x1, P0 ;  /* 0x00000001ff037807 */ /* 0x000fe40000000000 */
[----:B------:R-:W-:Y:S02]  /*af20*/  SEL R2, R2, RZ, P0 ;  /* 0x000000ff02027207 */ /* 0x000fe40000000000 */
[----:B0-----:R-:W-:-:S07]  /*af30*/  LOP3.LUT R0, R24, R3, RZ, 0x3c, !PT ;  /* 0x0000000318007212 */ /* 0x001fce00078e3cff */
.L_x_40:
[----:B------:R-:W0:Y:S01]  /*af40*/  S2R R4, SR_CgaCtaId ;  /* 0x0000000000047919 */ /* 0x000e220000008800 */
[----:B------:R-:W-:Y:S02]  /*af50*/  MOV R3, 0x400 ;  /* 0x0000040000037802 */ /* 0x000fe40000000f00 */
[----:B------:R-:W-:Y:S02]  /*af60*/  SHF.L.U32 R6, R6, 0x1f, RZ ;  /* 0x0000001f06067819 */ /* 0x000fe400000006ff */
[----:B0-----:R-:W-:-:S04]  /*af70*/  LEA R7, R4, R3, 0x18 ;  /* 0x0000000304077211 */ /* 0x001fc800078ec0ff */
[----:B------:R-:W0:Y:S02]  /*af80*/  SYNCS.PHASECHK.TRANS64.TRYWAIT P0, [R7+URZ+0x2d820], R6 ;  /* 0x02d82006070075a7 */ /* 0x000e24000800017f */
[----:B0-----:R-:W-:Y:S05]  /*af90*/  @!P0 BRA `(.L_x_75) ;  /* 0x0000002400288947 */ /* 0x001fea0003800000 */
.L_x_146:
[----:B------:R-:W-:-:S03]  /*afa0*/  UMOV UR4, 0xffffffff ;  /* 0xffffffff00047882 */ /* 0x000fc60000000000 */
[----:B------:R-:W-:Y:S05]  /*afb0*/  BRA.DIV UR4, `(.L_x_76) ;  /* 0x0000002604347947 */ /* 0x000fea000b800000 */
[----:B------:R-:W1:Y:S02]  /*afc0*/  S2R R3, SR_TID.X ;  /* 0x0000000000037919 */ /* 0x000e640000002100 */
[----:B-1----:R-:W-:-:S04]  /*afd0*/  SHF.R.U32.HI R3, RZ, 0x5, R3 ;  /* 0x00000005ff037819 */ /* 0x002fc80000011603 */
[----:B------:R-:W-:-:S05]  /*afe0*/  LOP3.LUT R3, R3, 0x3, RZ, 0xc0, !PT ;  /* 0x0000000303037812 */ /* 0x000fca00078ec0ff */
[----:B------:R1:W2:Y:S02]  /*aff0*/  SHFL.IDX PT, R14, R3, RZ, 0x1f ;  /* 0x00001fff030e7589 */ /* 0x0002a400000e0000 */
.L_x_149:
[----:B--2---:R-:W-:-:S13]  /*b000*/  ISETP.NE.AND P0, PT, R14, RZ, PT ;  /* 0x000000ff0e00720c */ /* 0x004fda0003f05270 */
[----:B------:R-:W-:Y:S05]  /*b010*/  @P0 BRA `(.L_x_8) ;  /* 0x0000000000880947 */ /* 0x000fea0003800000 */
[----:B------:R-:W-:-:S03]  /*b020*/  UMOV UR4, 0xffffffff ;  /* 0xffffffff00047882 */ /* 0x000fc60000000000 */
[----:B------:R-:W-:Y:S05]  /*b030*/  BRA.DIV UR4, `(.L_x_77) ;  /* 0x0000002604487947 */ /* 0x000fea000b800000 */
[----:B------:R-:W-:-:S13]  /*b040*/  ELECT P6, URZ, PT ;  /* 0x00000000003f782f */ /* 0x000fda00038c0000 */
.L_x_152:
[----:B------:R-:W-:Y:S05]  /*b050*/  @!P6 BRA `(.L_x_8) ;  /* 0x000000000078e947 */ /* 0x000fea0003800000 */
[----:B------:R-:W-:-:S06]  /*b060*/  ULOP3.LUT UR4, UR38, 0x2, URZ, 0xfc, !UPT ;  /* 0x0000000226047892 */ /* 0x000fcc000f8efc3f */
[----:B-1----:R-:W-:-:S05]  /*b070*/  IMAD.U32 R3, RZ, RZ, UR4 ;  /* 0x00000004ff037e24 */ /* 0x002fca000f8e00ff */
[----:B------:R-:W-:-:S13]  /*b080*/  ISETP.NE.AND P0, PT, R3, 0x3, PT ;  /* 0x000000030300780c */ /* 0x000fda0003f05270 */
[----:B------:R-:W-:Y:S05]  /*b090*/  @!P0 BRA `(.L_x_78) ;  /* 0x0000000000048947 */ /* 0x000fea0003800000 */
[----:B------:R-:W-:Y:S01]  /*b0a0*/  BPT.TRAP 0x1 ;  /* 0x000000040000795c */ /* 0x000fe20000300000 */
.L_x_78:
[----:B------:R-:W-:Y:S01]  /*b0b0*/  IMAD R5, R2, 0x8, R7 ;  /* 0x0000000802057824 */ /* 0x000fe200078e0207 */
[----:B------:R-:W-:Y:S01]  /*b0c0*/  SHF.L.U32 R4, R0, 0x1f, RZ ;  /* 0x0000001f00047819 */ /* 0x000fe200000006ff */
[----:B------:R-:W-:-:S03]  /*b0d0*/  VIADD R2, R2, 0x1 ;  /* 0x0000000102027836 */ /* 0x000fc60000000000 */
[----:B------:R-:W1:Y:S02]  /*b0e0*/  SYNCS.PHASECHK.TRANS64.TRYWAIT P1, [R5+URZ+0x2d840], R4 ;  /* 0x02d84004050075a7 */ /* 0x000e64000802017f */
[----:B------:R-:W-:-:S04]  /*b0f0*/  ISETP.NE.AND P2, PT, R2, 0x2, PT ;  /* 0x000000020200780c */ /* 0x000fc80003f45270 */
[----:B------:R-:W-:Y:S01]  /*b100*/  SEL R3, RZ, 0x1, P2 ;  /* 0x00000001ff037807 */ /* 0x000fe20001000000 */
[----:B-1----:R-:W-:Y:S08]  /*b110*/  @!P1 BRA `(.L_x_79) ;  /* 0x0000002400309947 */ /* 0x002ff00003800000 */
.L_x_153:
[----:B------:R-:W-:Y:S02]  /*b120*/  SEL R2, R2, RZ, P2 ;  /* 0x000000ff02027207 */ /* 0x000fe40001000000 */
[----:B------:R-:W-:Y:S01]  /*b130*/  LOP3.LUT R0, R0, R3, RZ, 0x3c, !PT ;  /* 0x0000000300007212 */ /* 0x000fe200078e3cff */
[----:B------:R-:W-:Y:S06]  /*b140*/  @!P0 BRA `(.L_x_80) ;  /* 0x0000000000048947 */ /* 0x000fec0003800000 */
[----:B------:R-:W-:Y:S01]  /*b150*/  BPT.TRAP 0x1 ;  /* 0x000000040000795c */ /* 0x000fe20000300000 */
.L_x_80:
[----:B------:R-:W-:Y:S01]  /*b160*/  IMAD R3, R2, 0x8, R7 ;  /* 0x0000000802037824 */ /* 0x000fe200078e0207 */
[----:B------:R-:W-:-:S04]  /*b170*/  SHF.L.U32 R0, R0, 0x1f, RZ ;  /* 0x0000001f00007819 */ /* 0x000fc800000006ff */
[----:B------:R-:W2:Y:S02]  /*b180*/  SYNCS.PHASECHK.TRANS64.TRYWAIT P1, [R3+URZ+0x2d840], R0 ;  /* 0x02d84000030075a7 */ /* 0x000ea4000802017f */
[----:B--2---:R-:W-:Y:S05]  /*b190*/  @!P1 BRA `(.L_x_81) ;  /* 0x0000002400249947 */ /* 0x004fea0003800000 */
.L_x_154:
[----:B------:R-:W-:Y:S05]  /*b1a0*/  @!P0 BRA `(.L_x_82) ;  /* 0x0000000000048947 */ /* 0x000fea0003800000 */
[----:B------:R-:W-:Y:S01]  /*b1b0*/  BPT.TRAP 0x1 ;  /* 0x000000040000795c */ /* 0x000fe20000300000 */
.L_x_82:
[----:B------:R-:W3:Y:S02]  /*b1c0*/  SYNCS.PHASECHK.TRANS64.TRYWAIT P1, [R5+URZ+0x2d860], R4 ;  /* 0x02d86004050075a7 */ /* 0x000ee4000802017f */
[----:B---3--:R-:W-:Y:S05]  /*b1d0*/  @!P1 BRA `(.L_x_83) ;  /* 0x0000002400289947 */ /* 0x008fea0003800000 */
.L_x_155:
[----:B------:R-:W-:Y:S05]  /*b1e0*/  @!P0 BRA `(.L_x_84) ;  /* 0x0000000000048947 */ /* 0x000fea0003800000 */
[----:B------:R-:W-:Y:S01]  /*b1f0*/  BPT.TRAP 0x1 ;  /* 0x000000040000795c */ /* 0x000fe20000300000 */
.L_x_84:
[----:B----4-:R4:W0:Y:S02]  /*b200*/  SYNCS.PHASECHK.TRANS64.TRYWAIT P0, [R3+URZ+0x2d860], R0 ;  /* 0x02d86000030075a7 */ /* 0x010824000800017f */
[----:B0-----:R-:W-:Y:S05]  /*b210*/  @!P0 NANOSLEEP.SYNCS 0x989680 ;  /* 0x009896800000895d */ /* 0x001fea0003900000 */
[----:B------:R-:W0:Y:S02]  /*b220*/  @!P0 SYNCS.PHASECHK.TRANS64 P0, [R3+URZ+0x2d860], R0 ;  /* 0x02d86000030085a7 */ /* 0x000e24000800007f */
[----:B0-----:R-:W-:Y:S05]  /*b230*/  @!P0 BRA `(.L_x_84) ;  /* 0xfffffffc00f08947 */ /* 0x001fea000383ffff */
.L_x_8:
[----:B------:R-:W-:Y:S05]  /*b240*/  BSYNC B6 ;  /* 0x0000000000067941 */ /* 0x000fea0003800000 */
.L_x_5:
[----:B------:R-:W-:Y:S05]  /*b250*/  EXIT ;  /* 0x000000000000794d */ /* 0x000fea0003800000 */
.L_x_12:
[----:B0-----:R-:W-:-:S04]  /*b260*/  IMAD.U32 R5, RZ, RZ, UR41 ;  /* 0x00000029ff057e24 */ /* 0x001fc8000f8e00ff */
[----:B------:R0:W1:Y:S03]  /*b270*/  SYNCS.PHASECHK.TRANS64.TRYWAIT P0, [R5+URZ+0x2d800], R2 ;  /* 0x02d80002050075a7 */ /* 0x000066000800017f */
[----:B-1----:R-:W-:Y:S05]  /*b280*/  @!P0 NANOSLEEP.SYNCS 0x989680 ;  /* 0x009896800000895d */ /* 0x002fea0003900000 */
[----:B------:R-:W1:Y:S02]  /*b290*/  @!P0 SYNCS.PHASECHK.TRANS64 P0, [R5+URZ+0x2d800], R2 ;  /* 0x02d80002050085a7 */ /* 0x000e64000800007f */
[----:B-1----:R-:W-:Y:S05]  /*b2a0*/  @!P0 BRA `(.L_x_12) ;  /* 0xfffffffc00ec8947 */ /* 0x002fea000383ffff */
[----:B------:R-:W-:Y:S05]  /*b2b0*/  BRA `(.L_x_85) ;  /* 0xffffff5c00b87947 */ /* 0x000fea000383ffff */
.L_x_16:
[----:B-1----:R-:W-:-:S04]  /*b2c0*/  MOV R3, UR41 ;  /* 0x0000002900037c02 */ /* 0x002fc80008000f00 */
[----:B------:R1:W2:Y:S03]  /*b2d0*/  SYNCS.PHASECHK.TRANS64.TRYWAIT P1, [R3+URZ+0x2d830], R2 ;  /* 0x02d83002030075a7 */ /* 0x0002a6000802017f */
[----:B--2---:R-:W-:Y:S05]  /*b2e0*/  @!P1 NANOSLEEP.SYNCS 0x989680 ;  /* 0x009896800000995d */ /* 0x004fea0003900000 */
[----:B------:R-:W2:Y:S02]  /*b2f0*/  @!P1 SYNCS.PHASECHK.TRANS64 P1, [R3+URZ+0x2d830], R2 ;  /* 0x02d83002030095a7 */ /* 0x000ea4000802007f */
[----:B--2---:R-:W-:Y:S05]  /*b300*/  @!P1 BRA `(.L_x_16) ;  /* 0xfffffffc00ec9947 */ /* 0x004fea000383ffff */
[----:B------:R-:W-:Y:S05]  /*b310*/  BRA `(.L_x_15) ;  /* 0xffffff5c00e07947 */ /* 0x000fea000383ffff */
.L_x_22:
[----:B-1----:R-:W-:-:S04]  /*b320*/  IMAD.U32 R11, RZ, RZ, UR10 ;  /* 0x0000000aff0b7e24 */ /* 0x002fc8000f8e00ff */
[----:B------:R1:W2:Y:S03]  /*b330*/  SYNCS.PHASECHK.TRANS64.TRYWAIT P1, [R11+URZ+0x2d830], R0 ;  /* 0x02d830000b0075a7 */ /* 0x0002a6000802017f */
[----:B--2---:R-:W-:Y:S05]  /*b340*/  @!P1 NANOSLEEP.SYNCS 0x989680 ;  /* 0x009896800000995d */ /* 0x004fea0003900000 */
[----:B------:R-:W2:Y:S02]  /*b350*/  @!P1 SYNCS.PHASECHK.TRANS64 P1, [R11+URZ+0x2d830], R0 ;  /* 0x02d830000b0095a7 */ /* 0x000ea4000802007f */
[----:B--2---:R-:W-:Y:S05]  /*b360*/  @!P1 BRA `(.L_x_22) ;  /* 0xfffffffc00ec9947 */ /* 0x004fea000383ffff */
[----:B------:R-:W-:Y:S05]  /*b370*/  BRA `(.L_x_19) ;  /* 0xffffff84005c7947 */ /* 0x000fea000383ffff */
.L_x_26:
[----:B-1----:R-:W-:-:S04]  /*b380*/  IMAD.U32 R11, RZ, RZ, UR10 ;  /* 0x0000000aff0b7e24 */ /* 0x002fc8000f8e00ff */
[----:B------:R1:W2:Y:S03]  /*b390*/  SYNCS.PHASECHK.TRANS64.TRYWAIT P1, [R11+URZ+0x2d850], R4 ;  /* 0x02d850040b0075a7 */ /* 0x0002a6000802017f */
[----:B--2---:R-:W-:Y:S05]  /*b3a0*/  @!P1 NANOSLEEP.SYNCS 0x989680 ;  /* 0x009896800000995d */ /* 0x004fea0003900000 */
[----:B------:R-:W2:Y:S02]  /*b3b0*/  @!P1 SYNCS.PHASECHK.TRANS64 P1, [R11+URZ+0x2d850], R4 ;  /* 0x02d850040b0095a7 */ /* 0x000ea4000802007f */
[----:B--2---:R-:W-:Y:S05]  /*b3c0*/  @!P1 BRA `(.L_x_26) ;  /* 0xfffffffc00ec9947 */ /* 0x004fea000383ffff */
[----:B------:R-:W-:Y:S05]  /*b3d0*/  BRA `(.L_x_23) ;  /* 0xffffff88000c7947 */ /* 0x000fea000383ffff */
.L_x_33:
[----:B--2---:R-:W-:-:S04]  /*b3e0*/  IMAD.U32 R3, RZ, RZ, UR6 ;  /* 0x00000006ff037e24 */ /* 0x004fc8000f8e00ff */
[----:B------:R2:W3:Y:S03]  /*b3f0*/  SYNCS.PHASECHK.TRANS64.TRYWAIT P1, [R3+URZ+0x2d850], R2 ;  /* 0x02d85002030075a7 */ /* 0x0004e6000802017f */
[----:B---3--:R-:W-:Y:S05]  /*b400*/  @!P1 NANOSLEEP.SYNCS 0x989680 ;  /* 0x009896800000995d */ /* 0x008fea0003900000 */
[----:B------:R-:W3:Y:S02]  /*b410*/  @!P1 SYNCS.PHASECHK.TRANS64 P1, [R3+URZ+0x2d850], R2 ;  /* 0x02d85002030095a7 */ /* 0x000ee4000802007f */
[----:B---3--:R-:W-:Y:S05]  /*b420*/  @!P1 BRA `(.L_x_33) ;  /* 0xfffffffc00ec9947 */ /* 0x008fea000383ffff */
[----:B------:R-:W-:Y:S05]  /*b430*/  BRA `(.L_x_32) ;  /* 0xffffffa400407947 */ /* 0x000fea000383ffff */
.L_x_45:
[----:B------:R-:W-:Y:S01]  /*b440*/  IMAD.MOV.U32 R13, RZ, RZ, R18 ;  /* 0x000000ffff0d7224 */ /* 0x000fe200078e0012 */
[----:B------:R-:W-:Y:S01]  /*b450*/  MOV R11, 0x1f ;  /* 0x0000001f000b7802 */ /* 0x000fe20000000f00 */
[----:B------:R-:W-:Y:S02]  /*b460*/  IMAD.MOV.U32 R12, RZ, RZ, RZ ;  /* 0x000000ffff0c7224 */ /* 0x000fe400078e00ff */
[----:B------:R-:W-:-:S07]  /*b470*/  IMAD.MOV.U32 R15, RZ, RZ, -0x1 ;  /* 0xffffffffff0f7424 */ /* 0x000fce00078e00ff */
[----:B-----5:R-:W-:Y:S05]  /*b480*/  WARPSYNC.COLLECTIVE R15, `(.L_x_86) ;  /* 0x000000000f087348 */ /* 0x020fea0003c00000 */
[----:B------:R0:W1:Y:S02]  /*b490*/  SHFL.IDX P6, R14, R13, R12, R11 ;  /* 0x0000000c0d0e7389 */ /* 0x00006400000c000b */
[----:B01---5:R-:W-:Y:S01]  /*b4a0*/  ENDCOLLECTIVE ;  /* 0x000000000000791b */ /* 0x023fe20003800000 */
.L_x_86:
[----:B------:R-:W-:Y:S05]  /*b4b0*/  BRA `(.L_x_87) ;  /* 0xffffffd0002c7947 */ /* 0x000fea000383ffff */
.L_x_47:
[----:B0-----:R-:W-:-:S04]  /*b4c0*/  IMAD.U32 R2, RZ, RZ, UR45 ;  /* 0x0000002dff027e24 */ /* 0x001fc8000f8e00ff */
[----:B------:R0:W1:Y:S03]  /*b4d0*/  SYNCS.PHASECHK.TRANS64.TRYWAIT P0, [R2+URZ+0x2d840], R9 ;  /* 0x02d84009020075a7 */ /* 0x000066000800017f */
[----:B-1----:R-:W-:Y:S05]  /*b4e0*/  @!P0 NANOSLEEP.SYNCS 0x989680 ;  /* 0x009896800000895d */ /* 0x002fea0003900000 */
[----:B------:R-:W1:Y:S02]  /*b4f0*/  @!P0 SYNCS.PHASECHK.TRANS64 P0, [R2+URZ+0x2d840], R9 ;  /* 0x02d84009020085a7 */ /* 0x000e64000800007f */
[----:B-1----:R-:W-:Y:S05]  /*b500*/  @!P0 BRA `(.L_x_47) ;  /* 0xfffffffc00ec8947 */ /* 0x002fea000383ffff */
[----:B------:R-:W-:Y:S05]  /*b510*/  BRA `(.L_x_88) ;  /* 0xffffffd000ac7947 */ /* 0x000fea000383ffff */
.L_x_48:
[----:B------:R-:W-:Y:S01]  /*b520*/  BSSY B0, `(.L_x_89) ;  /* 0x0000008000007945 */ /* 0x000fe20003800000 */
[----:B------:R-:W-:Y:S01]  /*b530*/  IMAD.MOV.U32 R13, RZ, RZ, R9 ;  /* 0x000000ffff0d7224 */ /* 0x000fe200078e0009 */
[----:B------:R-:W-:Y:S01]  /*b540*/  MOV R15, 0xffffffff ;  /* 0xffffffff000f7802 */ /* 0x000fe20000000f00 */
[----:B------:R-:W-:Y:S02]  /*b550*/  IMAD.MOV.U32 R12, RZ, RZ, RZ ;  /* 0x000000ffff0c7224 */ /* 0x000fe400078e00ff */
[----:B------:R-:W-:-:S07]  /*b560*/  IMAD.MOV.U32 R11, RZ, RZ, 0x1c1f ;  /* 0x00001c1fff0b7424 */ /* 0x000fce00078e00ff */
[----:B------:R-:W-:Y:S05]  /*b570*/  WARPSYNC.COLLECTIVE R15, `(.L_x_90) ;  /* 0x000000000f087348 */ /* 0x000fea0003c00000 */
[----:B------:R0:W1:Y:S02]  /*b580*/  SHFL.IDX P6, R14, R13, R12, R11 ;  /* 0x0000000c0d0e7389 */ /* 0x00006400000c000b */
[----:B01----:R-:W-:Y:S01]  /*b590*/  ENDCOLLECTIVE ;  /* 0x000000000000791b */ /* 0x003fe20003800000 */
.L_x_90:
[----:B------:R-:W-:Y:S05]  /*b5a0*/  BSYNC B0 ;  /* 0x0000000000007941 */ /* 0x000fea0003800000 */
.L_x_89:
[----:B------:R-:W-:Y:S01]  /*b5b0*/  IMAD.MOV.U32 R13, RZ, RZ, R0 ;  /* 0x000000ffff0d7224 */ /* 0x000fe200078e0000 */
[----:B------:R-:W0:Y:S01]  /*b5c0*/  S2R R10, SR_TID.X ;  /* 0x00000000000a7919 */ /* 0x000e220000002100 */
[----:B------:R-:W-:Y:S01]  /*b5d0*/  IMAD.MOV.U32 R12, RZ, RZ, RZ ;  /* 0x000000ffff0c7224 */ /* 0x000fe200078e00ff */
[----:B------:R-:W-:Y:S01]  /*b5e0*/  @P0 LEA R21, R28, UR45, 0x1 ;  /* 0x0000002d1c150c11 */ /* 0x000fe2000f8e08ff */
[----:B------:R-:W-:Y:S02]  /*b5f0*/  IMAD.MOV.U32 R11, RZ, RZ, 0x1c1f ;  /* 0x00001c1fff0b7424 */ /* 0x000fe400078e00ff */
[----:B------:R-:W-:Y:S02]  /*b600*/  IMAD.MOV.U32 R15, RZ, RZ, -0x1 ;  /* 0xffffffffff0f7424 */ /* 0x000fe400078e00ff */
[----:B------:R-:W-:-:S07]  /*b610*/  IMAD.MOV.U32 R6, RZ, RZ, R14 ;  /* 0x000000ffff067224 */ /* 0x000fce00078e000e */
[----:B0-----:R-:W-:Y:S05]  /*b620*/  WARPSYNC.COLLECTIVE R15, `(.L_x_91) ;  /* 0x000000000f087348 */ /* 0x001fea0003c00000 */
[----:B------:R1:W2:Y:S02]  /*b630*/  SHFL.IDX P6, R14, R13, R12, R11 ;  /* 0x0000000c0d0e7389 */ /* 0x0002a400000c000b */
[----:B012---:R-:W-:Y:S01]  /*b640*/  ENDCOLLECTIVE ;  /* 0x000000000000791b */ /* 0x007fe20003800000 */
.L_x_91:
[----:B------:R-:W-:Y:S02]  /*b650*/  IMAD.MOV.U32 R7, RZ, RZ, R6 ;  /* 0x000000ffff077224 */ /* 0x000fe400078e0006 */
[----:B------:R-:W-:Y:S02]  /*b660*/  IMAD.MOV.U32 R13, RZ, RZ, R9 ;  /* 0x000000ffff0d7224 */ /* 0x000fe400078e0009 */
[----:B------:R-:W-:Y:S01]  /*b670*/  IMAD.MOV.U32 R12, RZ, RZ, 0x1 ;  /* 0x00000001ff0c7424 */ /* 0x000fe200078e00ff */
[----:B------:R-:W-:Y:S01]  /*b680*/  SHF.L.U32 R10, R10, 0x3, RZ ;  /* 0x000000030a0a7819 */ /* 0x000fe200000006ff */
[----:B------:R-:W-:-:S07]  /*b690*/  IMAD.MOV.U32 R6, RZ, RZ, R14 ;  /* 0x000000ffff067224 */ /* 0x000fce00078e000e */
[----:B------:R-:W-:Y:S05]  /*b6a0*/  WARPSYNC.COLLECTIVE R15, `(.L_x_92) ;  /* 0x000000000f087348 */ /* 0x000fea0003c00000 */
[----:B------:R0:W1:Y:S02]  /*b6b0*/  SHFL.IDX P6, R14, R13, R12, R11 ;  /* 0x0000000c0d0e7389 */ /* 0x00006400000c000b */
[----:B01----:R-:W-:Y:S01]  /*b6c0*/  ENDCOLLECTIVE ;  /* 0x000000000000791b */ /* 0x003fe20003800000 */
.L_x_92:
[----:B------:R-:W-:-:S05]  /*b6d0*/  LOP3.LUT R10, R10, 0x18, RZ, 0xc0, !PT ;  /* 0x000000180a0a7812 */ /* 0x000fca00078ec0ff */
[----:B------:R-:W-:-:S05]  /*b6e0*/  @P0 IMAD.WIDE.U32 R6, R10, 0x2, R6 ;  /* 0x000000020a060825 */ /* 0x000fca00078e0006 */
[----:B------:R-:W-:Y:S01]  /*b6f0*/  @!PT LDS RZ, [RZ] ;  /* 0x00000000fffff984 */ /* 0x000fe20000000800 */
[----:B------:R-:W-:Y:S01]  /*b700*/  @!PT LDS RZ, [RZ] ;  /* 0x00000000fffff984 */ /* 0x000fe20000000800 */
[----:B------:R-:W-:Y:S01]  /*b710*/  @!PT LDS RZ, [RZ] ;  /* 0x00000000fffff984 */ /* 0x000fe20000000800 */
[----:B------:R0:W-:Y:S01]  /*b720*/  @P0 LDGSTS.E.BYPASS.LTC128B.128 [R21+0x15400], desc[UR36][R6.64], !P4 ;  /* 0x1540000006150fae */ /* 0x0001e2000e101d64 */
[----:B------:R-:W-:-:S03]  /*b730*/  MOV R13, R0 ;  /* 0x00000000000d7202 */ /* 0x000fc60000000f00 */
[----:B------:R0:W-:Y:S04]  /*b740*/  @P0 LDGSTS.E.BYPASS.LTC128B.128 [R21+0x17400], desc[UR36][R6.64+0x40], !P3 ;  /* 0x1740004006150fae */ /* 0x0001e8000d901d64 */
[----:B------:R0:W-:Y:S01]  /*b750*/  @P0 LDGSTS.E.BYPASS.LTC128B.128 [R21+0x19400], desc[UR36][R6.64+0x80], !P2 ;  /* 0x1940008006150fae */ /* 0x0001e2000d101d64 */
[----:B------:R-:W-:Y:S01]  /*b760*/  ISETP.GE.AND P0, PT, R8, 0x21, PT ;  /* 0x000000210800780c */ /* 0x000fe20003f06270 */
[----:B------:R-:W-:-:S12]  /*b770*/  IMAD.MOV.U32 R4, RZ, RZ, R14 ;  /* 0x000000ffff047224 */ /* 0x000fd800078e000e */
[----:B0-----:R-:W-:Y:S05]  /*b780*/  WARPSYNC.COLLECTIVE R15, `(.L_x_93) ;  /* 0x000000000f087348 */ /* 0x001fea0003c00000 */
[----:B------:R1:W2:Y:S02]  /*b790*/  SHFL.IDX P6, R14, R13, R12, R11 ;  /* 0x0000000c0d0e7389 */ /* 0x0002a400000c000b */
[----:B012---:R-:W-:Y:S01]  /*b7a0*/  ENDCOLLECTIVE ;  /* 0x000000000000791b */ /* 0x007fe20003800000 */
.L_x_93:
[----:B------:R-:W-:Y:S01]  /*b7b0*/  @P0 LEA R27, R28, UR45, 0x1 ;  /* 0x0000002d1c1b0c11 */ /* 0x000fe2000f8e08ff */
[----:B------:R-:W-:Y:S02]  /*b7c0*/  IMAD.MOV.U32 R13, RZ, RZ, R9 ;  /* 0x000000ffff0d7224 */ /* 0x000fe400078e0009 */
[----:B------:R-:W-:Y:S02]  /*b7d0*/  IMAD.MOV.U32 R12, RZ, RZ, 0x2 ;  /* 0x00000002ff0c7424 */ /* 0x000fe400078e00ff */
[----:B------:R-:W-:-:S07]  /*b7e0*/  IMAD.MOV.U32 R5, RZ, RZ, R14 ;  /* 0x000000ffff057224 */ /* 0x000fce00078e000e */
[----:B------:R-:W-:Y:S05]  /*b7f0*/  WARPSYNC.COLLECTIVE R15, `(.L_x_94) ;  /* 0x000000000f087348 */ /* 0x000fea0003c00000 */
[----:B------:R0:W1:Y:S02]  /*b800*/  SHFL.IDX P6, R14, R13, R12, R11 ;  /* 0x0000000c0d0e7389 */ /* 0x00006400000c000b */
[----:B01----:R-:W-:Y:S01]  /*b810*/  ENDCOLLECTIVE ;  /* 0x000000000000791b */ /* 0x003fe20003800000 */
.L_x_94:
[----:B------:R-:W-:-:S04]  /*b820*/  LOP3.LUT R5, R5, R4, RZ, 0x3c, !PT ;  /* 0x0000000405057212 */ /* 0x000fc800078e3cff */
[----:B------:R-:W-:-:S04]  /*b830*/  LOP3.LUT R4, R5, R4, RZ, 0x3c, !PT ;  /* 0x0000000405047212 */ /* 0x000fc800078e3cff */
[----:B------:R-:W-:Y:S01]  /*b840*/  LOP3.LUT R5, R5, R4, RZ, 0x3c, !PT ;  /* 0x0000000405057212 */ /* 0x000fe200078e3cff */
[----:B------:R-:W-:Y:S02]  /*b850*/  IMAD.MOV.U32 R13, RZ, RZ, R0 ;  /* 0x000000ffff0d7224 */ /* 0x000fe400078e0000 */
[----:B------:R-:W-:-:S05]  /*b860*/  @P0 IMAD.WIDE.U32 R4, R10, 0x2, R4 ;  /* 0x000000020a040825 */ /* 0x000fca00078e0004 */
[----:B------:R-:W-:Y:S01]  /*b870*/  @!PT LDS RZ, [RZ] ;  /* 0x00000000fffff984 */ /* 0x000fe20000000800 */
[----:B------:R-:W-:Y:S01]  /*b880*/  @!PT LDS RZ, [RZ] ;  /* 0x00000000fffff984 */ /* 0x000fe20000000800 */
[----:B------:R-:W-:Y:S01]  /*b890*/  @!PT LDS RZ, [RZ] ;  /* 0x00000000fffff984 */ /* 0x000fe20000000800 */
[----:B------:R0:W-:Y:S01]  /*b8a0*/  @P0 LDGSTS.E.BYPASS.LTC128B.128 [R27+0x15c00], desc[UR36][R4.64], !P4 ;  /* 0x15c00000041b0fae */ /* 0x0001e2000e101d64 */
[----:B------:R-:W-:-:S03]  /*b8b0*/  IMAD.MOV.U32 R2, RZ, RZ, R14 ;  /* 0x000000ffff027224 */ /* 0x000fc600078e000e */
[----:B------:R0:W-:Y:S04]  /*b8c0*/  @P0 LDGSTS.E.BYPASS.LTC128B.128 [R27+0x17c00], desc[UR36][R4.64+0x40], !P3 ;  /* 0x17c00040041b0fae */ /* 0x0001e8000d901d64 */
[----:B0-----:R-:W-:Y:S05]  /*b8d0*/  WARPSYNC.COLLECTIVE R15, `(.L_x_95) ;  /* 0x000000000f087348 */ /* 0x001fea0003c00000 */
[----:B------:R1:W2:Y:S02]  /*b8e0*/  SHFL.IDX P6, R14, R13, R12, R11 ;  /* 0x0000000c0d0e7389 */ /* 0x0002a400000c000b */
[----:B012---:R-:W-:Y:S01]  /*b8f0*/  ENDCOLLECTIVE ;  /* 0x000000000000791b */ /* 0x007fe20003800000 */
.L_x_95:
[----:B------:R-:W-:Y:S01]  /*b900*/  @!PT LDS RZ, [RZ] ;  /* 0x00000000fffff984 */ /* 0x000fe20000000800 */
[----:B------:R-:W-:Y:S01]  /*b910*/  @!PT LDS RZ, [RZ] ;  /* 0x00000000fffff984 */ /* 0x000fe20000000800 */
[----:B------:R-:W-:Y:S01]  /*b920*/  @!PT LDS RZ, [RZ] ;  /* 0x00000000fffff984 */ /* 0x000fe20000000800 */
[----:B------:R0:W-:Y:S01]  /*b930*/  @P0 LDGSTS.E.BYPASS.LTC128B.128 [R27+0x19c00], desc[UR36][R4.64+0x80], !P2 ;  /* 0x19c00080041b0fae */ /* 0x0001e2000d101d64 */
[----:B------:R-:W-:Y:S01]  /*b940*/  ISETP.GE.AND P0, PT, R8, 0x41, PT ;  /* 0x000000410800780c */ /* 0x000fe20003f06270 */
[----:B------:R-:W-:Y:S02]  /*b950*/  IMAD.MOV.U32 R13, RZ, RZ, R9 ;  /* 0x000000ffff0d7224 */ /* 0x000fe400078e0009 */
[----:B------:R-:W-:-:S10]  /*b960*/  IMAD.MOV.U32 R12, RZ, RZ, 0x3 ;  /* 0x00000003ff0c7424 */ /* 0x000fd400078e00ff */
[----:B------:R-:W-:Y:S02]  /*b970*/  @P0 LEA R7, R28, UR45, 0x1 ;  /* 0x0000002d1c070c11 */ /* 0x000fe4000f8e08ff */
[----:B0-----:R-:W-:-:S07]  /*b980*/  MOV R3, R14 ;  /* 0x0000000e00037202 */ /* 0x001fce0000000f00 */
[----:B------:R-:W-:Y:S05]  /*b990*/  WARPSYNC.COLLECTIVE R15, `(.L_x_96) ;  /* 0x000000000f087348 */ /* 0x000fea0003c00000 */
[----:B------:R0:W1:Y:S02]  /*b9a0*/  SHFL.IDX P6, R14, R13, R12, R11 ;  /* 0x0000000c0d0e7389 */ /* 0x00006400000c000b */
[----:B01----:R-:W-:Y:S01]  /*b9b0*/  ENDCOLLECTIVE ;  /* 0x000000000000791b */ /* 0x003fe20003800000 */
.L_x_96:
        /* <DEDUP_REMOVED lines=11> */
[----:B------:R0:W-:Y:S02]  /*ba70*/  @P0 LDGSTS.E.BYPASS.LTC128B.128 [R7+0x1a400], desc[UR36][R2.64+0x80], !P2 ;  /* 0x1a40008002070fae */ /* 0x0001e4000d101d64 */
[----:B0-----:R-:W-:Y:S05]  /*ba80*/  WARPSYNC.COLLECTIVE R15, `(.L_x_97) ;  /* 0x000000000f087348 */ /* 0x001fea0003c00000 */
[----:B------:R1:W2:Y:S02]  /*ba90*/  SHFL.IDX P6, R14, R13, R12, R11 ;  /* 0x0000000c0d0e7389 */ /* 0x0002a400000c000b */
[----:B012---:R-:W-:Y:S01]  /*baa0*/  ENDCOLLECTIVE ;  /* 0x000000000000791b */ /* 0x007fe20003800000 */
.L_x_97:
[----:B------:R-:W-:Y:S05]  /*bab0*/  BRA `(.L_x_98) ;  /* 0xffffffd000707947 */ /* 0x000fea000383ffff */
.L_x_51:
[----:B------:R-:W-:Y:S01]  /*bac0*/  IMAD.MOV.U32 R13, RZ, RZ, R9 ;  /* 0x000000ffff0d7224 */ /* 0x000fe200078e0009 */
[----:B------:R-:W-:Y:S01]  /*bad0*/  MOV R12, RZ ;  /* 0x000000ff000c7202 */ /* 0x000fe20000000f00 */
[----:B------:R-:W-:Y:S02]  /*bae0*/  IMAD.MOV.U32 R11, RZ, RZ, 0x1c1f ;  /* 0x00001c1fff0b7424 */ /* 0x000fe400078e00ff */
[----:B------:R-:W-:Y:S02]  /*baf0*/  IMAD.MOV.U32 R15, RZ, RZ, -0x1 ;  /* 0xffffffffff0f7424 */ /* 0x000fe400078e00ff */
[----:B------:R-:W-:Y:S02]  /*bb00*/  IMAD R0, R25, 0xc0, R22 ;  /* 0x000000c019007824 */ /* 0x000fe400078e0216 */
[----:B------:R-:W-:-:S07]  /*bb10*/  IMAD.MOV.U32 R24, RZ, RZ, 0x1 ;  /* 0x00000001ff187424 */ /* 0x000fce00078e00ff */
[----:B------:R-:W-:Y:S05]  /*bb20*/  WARPSYNC.COLLECTIVE R15, `(.L_x_99) ;  /* 0x000000000f087348 */ /* 0x000fea0003c00000 */
[----:B------:R0:W1:Y:S02]  /*bb30*/  SHFL.IDX P6, R14, R13, R12, R11 ;  /* 0x0000000c0d0e7389 */ /* 0x00006400000c000b */
[----:B01----:R-:W-:Y:S01]  /*bb40*/  ENDCOLLECTIVE ;  /* 0x000000000000791b */ /* 0x003fe20003800000 */
.L_x_99:
[----:B------:R-:W-:Y:S02]  /*bb50*/  VIADD R5, R0, 0x20 ;  /* 0x0000002000057836 */ /* 0x000fe40000000000 */
[----:B------:R-:W-:Y:S02]  /*bb60*/  IMAD.MOV.U32 R13, RZ, RZ, R7 ;  /* 0x000000ffff0d7224 */ /* 0x000fe400078e0007 */
[----:B------:R-:W-:-:S07]  /*bb70*/  IMAD.MOV.U32 R2, RZ, RZ, R14 ;  /* 0x000000ffff027224 */ /* 0x000fce00078e000e */
[----:B------:R-:W-:Y:S05]  /*bb80*/  WARPSYNC.COLLECTIVE R15, `(.L_x_100) ;  /* 0x000000000f087348 */ /* 0x000fea0003c00000 */
[----:B------:R0:W1:Y:S02]  /*bb90*/  SHFL.IDX P6, R14, R13, R12, R11 ;  /* 0x0000000c0d0e7389 */ /* 0x00006400000c000b */
[----:B01----:R-:W-:Y:S01]  /*bba0*/  ENDCOLLECTIVE ;  /* 0x000000000000791b */ /* 0x003fe20003800000 */
.L_x_100:
[----:B------:R-:W-:Y:S01]  /*bbb0*/  ULDC UR4, c[0x0][0x288] ;  /* 0x0000a20000047ab9 */ /* 0x000fe20000000800 */
[----:B------:R-:W-:Y:S02]  /*bbc0*/  IMAD.MOV.U32 R3, RZ, RZ, R2 ;  /* 0x000000ffff037224 */ /* 0x000fe400078e0002 */
[----:B------:R-:W-:-:S05]  /*bbd0*/  IMAD R6, R20, UR4, RZ ;  /* 0x0000000414067c24 */ /* 0x000fca000f8e02ff */
[----:B------:R-:W-:Y:S01]  /*bbe0*/  ISETP.GE.AND P2, PT, R0, R6, PT ;  /* 0x000000060000720c */ /* 0x000fe20003f46270 */
[----:B------:R-:W-:Y:S02]  /*bbf0*/  IMAD.MOV.U32 R13, RZ, RZ, R9 ;  /* 0x000000ffff0d7224 */ /* 0x000fe400078e0009 */
[----:B------:R-:W-:-:S10]  /*bc00*/  IMAD.MOV.U32 R12, RZ, RZ, 0x1 ;  /* 0x00000001ff0c7424 */ /* 0x000fd400078e00ff */
[----:B------:R-:W-:Y:S02]  /*bc10*/  @!P2 LEA R21, R28, UR45, 0x1 ;  /* 0x0000002d1c15ac11 */ /* 0x000fe4000f8e08ff */
[----:B------:R-:W-:-:S07]  /*bc20*/  MOV R2, R14 ;  /* 0x0000000e00027202 */ /* 0x000fce0000000f00 */
[----:B------:R-:W-:Y:S05]  /*bc30*/  WARPSYNC.COLLECTIVE R15, `(.L_x_101) ;  /* 0x000000000f087348 */ /* 0x000fea0003c00000 */
[----:B------:R0:W1:Y:S02]  /*bc40*/  SHFL.IDX P6, R14, R13, R12, R11 ;  /* 0x0000000c0d0e7389 */ /* 0x00006400000c000b */
[----:B01----:R-:W-:Y:S01]  /*bc50*/  ENDCOLLECTIVE ;  /* 0x000000000000791b */ /* 0x003fe20003800000 */
.L_x_101:
[----:B------:R-:W-:-:S05]  /*bc60*/  @!P2 IMAD.WIDE.U32 R2, R27, 0x2, R2 ;  /* 0x000000021b02a825 */ /* 0x000fca00078e0002 */
[----:B------:R-:W-:Y:S01]  /*bc70*/  @!PT LDS RZ, [RZ] ;  /* 0x00000000fffff984 */ /* 0x000fe20000000800 */
[----:B------:R-:W-:Y:S01]  /*bc80*/  @!PT LDS RZ, [RZ] ;  /* 0x00000000fffff984 */ /* 0x000fe20000000800 */
[----:B------:R-:W-:Y:S01]  /*bc90*/  @!PT LDS RZ, [RZ] ;  /* 0x00000000fffff984 */ /* 0x000fe20000000800 */
[----:B------:R0:W-:Y:S04]  /*bca0*/  @!P2 LDGSTS.E.BYPASS.LTC128B.128 [R21+0xc400], desc[UR36][R2.64], !P3 ;  /* 0x0c4000000215afae */ /* 0x0001e8000d901d64 */
[----:B------:R0:W-:Y:S01]  /*bcb0*/  @!P2 LDGSTS.E.BYPASS.LTC128B.128 [R21+0xf400], desc[UR36][R2.64+0x40], !P0 ;  /* 0x0f4000400215afae */ /* 0x0001e2000c101d64 */
[----:B------:R-:W-:-:S03]  /*bcc0*/  IMAD.MOV.U32 R13, RZ, RZ, R7 ;  /* 0x000000ffff0d7224 */ /* 0x000fc600078e0007 */
[----:B------:R0:W-:Y:S01]  /*bcd0*/  @!P2 LDGSTS.E.BYPASS.LTC128B.128 [R21+0x12400], desc[UR36][R2.64+0x80], !P1 ;  /* 0x124000800215afae */ /* 0x0001e2000c901d64 */
[----:B------:R-:W-:Y:S01]  /*bce0*/  ISETP.GE.AND P2, PT, R5, R6, PT ;  /* 0x000000060500720c */ /* 0x000fe20003f46270 */
[----:B------:R-:W-:-:S12]  /*bcf0*/  IMAD.MOV.U32 R5, RZ, RZ, R14 ;  /* 0x000000ffff057224 */ /* 0x000fd800078e000e */
[----:B0-----:R-:W-:Y:S05]  /*bd00*/  WARPSYNC.COLLECTIVE R15, `(.L_x_102) ;  /* 0x000000000f087348 */ /* 0x001fea0003c00000 */
[----:B------:R1:W2:Y:S02]  /*bd10*/  SHFL.IDX P6, R14, R13, R12, R11 ;  /* 0x0000000c0d0e7389 */ /* 0x0002a400000c000b */
[----:B012---:R-:W-:Y:S01]  /*bd20*/  ENDCOLLECTIVE ;  /* 0x000000000000791b */ /* 0x007fe20003800000 */
.L_x_102:
[----:B------:R-:W-:Y:S01]  /*bd30*/  VIADD R3, R0, 0x40 ;  /* 0x0000004000037836 */ /* 0x000fe20000000000 */
[----:B------:R-:W-:Y:S01]  /*bd40*/  @!P2 LEA R25, R28, UR45, 0x1 ;  /* 0x0000002d1c19ac11 */ /* 0x000fe2000f8e08ff */
[----:B------:R-:W-:Y:S02]  /*bd50*/  IMAD.MOV.U32 R13, RZ, RZ, R9 ;  /* 0x000000ffff0d7224 */ /* 0x000fe400078e0009 */
[----:B------:R-:W-:Y:S01]  /*bd60*/  IMAD.MOV.U32 R12, RZ, RZ, 0x2 ;  /* 0x00000002ff0c7424 */ /* 0x000fe200078e00ff */
[----:B------:R-:W-:-:S07]  /*bd70*/  MOV R4, R14 ;  /* 0x0000000e00047202 */ /* 0x000fce0000000f00 */
[----:B------:R-:W-:Y:S05]  /*bd80*/  WARPSYNC.COLLECTIVE R15, `(.L_x_103) ;  /* 0x000000000f087348 */ /* 0x000fea0003c00000 */
[----:B------:R0:W1:Y:S02]  /*bd90*/  SHFL.IDX P6, R14, R13, R12, R11 ;  /* 0x0000000c0d0e7389 */ /* 0x00006400000c000b */
[----:B01----:R-:W-:Y:S01]  /*bda0*/  ENDCOLLECTIVE ;  /* 0x000000000000791b */ /* 0x003fe20003800000 */
.L_x_103:
        /* <DEDUP_REMOVED lines=13> */
.L_x_104:
[----:B------:R-:W-:Y:S01]  /*be80*/  @!P2 LEA R21, R28, UR45, 0x1 ;  /* 0x0000002d1c15ac11 */ /* 0x000fe2000f8e08ff */
[----:B------:R-:W-:Y:S02]  /*be90*/  IMAD.MOV.U32 R13, RZ, RZ, R9 ;  /* 0x000000ffff0d7224 */ /* 0x000fe400078e0009 */
[----:B------:R-:W-:Y:S01]  /*bea0*/  IMAD.MOV.U32 R12, RZ, RZ, 0x3 ;  /* 0x00000003ff0c7424 */ /* 0x000fe200078e00ff */
[----:B------:R-:W-:-:S07]  /*beb0*/  MOV R2, R14 ;  /* 0x0000000e00027202 */ /* 0x000fce0000000f00 */
[----:B------:R-:W-:Y:S05]  /*bec0*/  WARPSYNC.COLLECTIVE R15, `(.L_x_105) ;  /* 0x000000000f087348 */ /* 0x000fea0003c00000 */
[----:B------:R0:W1:Y:S02]  /*bed0*/  SHFL.IDX P6, R14, R13, R12, R11 ;  /* 0x0000000c0d0e7389 */ /* 0x00006400000c000b */
[----:B01----:R-:W-:Y:S01]  /*bee0*/  ENDCOLLECTIVE ;  /* 0x000000000000791b */ /* 0x003fe20003800000 */
.L_x_105:
        /* <DEDUP_REMOVED lines=8> */
[----:B------:R-:W-:-:S07]  /*bf70*/  IMAD.MOV.U32 R5, RZ, RZ, R14 ;  /* 0x000000ffff057224 */ /* 0x000fce00078e000e */
[----:B0-----:R-:W-:Y:S05]  /*bf80*/  WARPSYNC.COLLECTIVE R15, `(.L_x_106) ;  /* 0x000000000f087348 */ /* 0x001fea0003c00000 */
[----:B------:R1:W2:Y:S02]  /*bf90*/  SHFL.IDX P6, R14, R13, R12, R11 ;  /* 0x0000000c0d0e7389 */ /* 0x0002a400000c000b */
[----:B012---:R-:W-:Y:S01]  /*bfa0*/  ENDCOLLECTIVE ;  /* 0x000000000000791b */ /* 0x007fe20003800000 */
.L_x_106:
[----:B------:R-:W-:-:S04]  /*bfb0*/  IADD3 R3, R0, 0x60, RZ ;  /* 0x0000006000037810 */ /* 0x000fc80007ffe0ff */
[----:B------:R-:W-:Y:S01]  /*bfc0*/  ISETP.GE.AND P2, PT, R3, R6, PT ;  /* 0x000000060300720c */ /* 0x000fe20003f46270 */
[----:B------:R-:W-:Y:S02]  /*bfd0*/  VIADD R3, R0, 0x80 ;  /* 0x0000008000037836 */ /* 0x000fe40000000000 */
[----:B------:R-:W-:Y:S02]  /*bfe0*/  IMAD.MOV.U32 R13, RZ, RZ, R8 ;  /* 0x000000ffff0d7224 */ /* 0x000fe400078e0008 */
[----:B------:R-:W-:-:S08]  /*bff0*/  IMAD.MOV.U32 R12, RZ, RZ, RZ ;  /* 0x000000ffff0c7224 */ /* 0x000fd000078e00ff */
[----:B------:R-:W-:Y:S01]  /*c000*/  @!P2 LEA R25, R28, UR45, 0x1 ;  /* 0x0000002d1c19ac11 */ /* 0x000fe2000f8e08ff */
[----:B------:R-:W-:-:S07]  /*c010*/  IMAD.MOV.U32 R4, RZ, RZ, R14 ;  /* 0x000000ffff047224 */ /* 0x000fce00078e000e */
[----:B------:R-:W-:Y:S05]  /*c020*/  WARPSYNC.COLLECTIVE R15, `(.L_x_107) ;  /* 0x000000000f087348 */ /* 0x000fea0003c00000 */
[----:B------:R0:W1:Y:S02]  /*c030*/  SHFL.IDX P6, R14, R13, R12, R11 ;  /* 0x0000000c0d0e7389 */ /* 0x00006400000c000b */
[----:B01----:R-:W-:Y:S01]  /*c040*/  ENDCOLLECTIVE ;  /* 0x000000000000791b */ /* 0x003fe20003800000 */
.L_x_107:
        /* <DEDUP_REMOVED lines=13> */
.L_x_108:
[----:B------:R-:W-:Y:S01]  /*c120*/  @!P2 LEA R7, R28, UR45, 0x1 ;  /* 0x0000002d1c07ac11 */ /* 0x000fe2000f8e08ff */
[----:B------:R-:W-:Y:S02]  /*c130*/  IMAD.MOV.U32 R13, RZ, RZ, R8 ;  /* 0x000000ffff0d7224 */ /* 0x000fe400078e0008 */
[----:B------:R-:W-:Y:S01]  /*c140*/  IMAD.MOV.U32 R12, RZ, RZ, 0x1 ;  /* 0x00000001ff0c7424 */ /* 0x000fe200078e00ff */
[----:B------:R-:W-:-:S07]  /*c150*/  MOV R2, R14 ;  /* 0x0000000e00027202 */ /* 0x000fce0000000f00 */
[----:B------:R-:W-:Y:S05]  /*c160*/  WARPSYNC.COLLECTIVE R15, `(.L_x_109) ;  /* 0x000000000f087348 */ /* 0x000fea0003c00000 */
[----:B------:R0:W1:Y:S02]  /*c170*/  SHFL.IDX P6, R14, R13, R12, R11 ;  /* 0x0000000c0d0e7389 */ /* 0x00006400000c000b */
[----:B01----:R-:W-:Y:S01]  /*c180*/  ENDCOLLECTIVE ;  /* 0x000000000000791b */ /* 0x003fe20003800000 */
.L_x_109:
        /* <DEDUP_REMOVED lines=12> */
.L_x_110:
[----:B------:R-:W-:Y:S05]  /*c250*/  BRA `(.L_x_111) ;  /* 0xffffffd400587947 */ /* 0x000fea000383ffff */
.L_x_54:
[----:B0-----:R-:W-:-:S04]  /*c260*/  MOV R3, UR45 ;  /* 0x0000002d00037c02 */ /* 0x001fc80008000f00 */
[----:B------:R0:W1:Y:S03]  /*c270*/  SYNCS.PHASECHK.TRANS64.TRYWAIT P0, [R3+URZ+0x2d820], R0 ;  /* 0x02d82000030075a7 */ /* 0x000066000800017f */
[----:B-1----:R-:W-:Y:S05]  /*c280*/  @!P0 NANOSLEEP.SYNCS 0x989680 ;  /* 0x009896800000895d */ /* 0x002fea0003900000 */
[----:B------:R-:W1:Y:S02]  /*c290*/  @!P0 SYNCS.PHASECHK.TRANS64 P0, [R3+URZ+0x2d820], R0 ;  /* 0x02d82000030085a7 */ /* 0x000e64000800007f */
[----:B-1----:R-:W-:Y:S05]  /*c2a0*/  @!P0 BRA `(.L_x_54) ;  /* 0xfffffffc00ec8947 */ /* 0x002fea000383ffff */
[----:B------:R-:W-:Y:S05]  /*c2b0*/  BRA `(.L_x_112) ;  /* 0xffffffd400a07947 */ /* 0x000fea000383ffff */
.L_x_58:
[----:B0-----:R0:W1:Y:S02]  /*c2c0*/  SYNCS.PHASECHK.TRANS64.TRYWAIT P0, [R7+URZ+0x2d840], R2 ;  /* 0x02d84002070075a7 */ /* 0x001064000800017f */
[----:B-1----:R-:W-:Y:S05]  /*c2d0*/  @!P0 NANOSLEEP.SYNCS 0x989680 ;  /* 0x009896800000895d */ /* 0x002fea0003900000 */
[----:B------:R-:W1:Y:S02]  /*c2e0*/  @!P0 SYNCS.PHASECHK.TRANS64 P0, [R7+URZ+0x2d840], R2 ;  /* 0x02d84002070085a7 */ /* 0x000e64000800007f */
[----:B-1----:R-:W-:Y:S05]  /*c2f0*/  @!P0 BRA `(.L_x_58) ;  /* 0xfffffffc00f08947 */ /* 0x002fea000383ffff */
[----:B------:R-:W-:Y:S05]  /*c300*/  BRA `(.L_x_113) ;  /* 0xffffffd800a87947 */ /* 0x000fea000383ffff */
.L_x_59:
[----:B------:R-:W-:Y:S01]  /*c310*/  BSSY B1, `(.L_x_114) ;  /* 0x0000008000017945 */ /* 0x000fe20003800000 */
[----:B------:R-:W-:Y:S02]  /*c320*/  IMAD.MOV.U32 R13, RZ, RZ, R19 ;  /* 0x000000ffff0d7224 */ /* 0x000fe400078e0013 */
[----:B------:R-:W-:Y:S02]  /*c330*/  IMAD.MOV.U32 R12, RZ, RZ, RZ ;  /* 0x000000ffff0c7224 */ /* 0x000fe400078e00ff */
[----:B------:R-:W-:Y:S02]  /*c340*/  IMAD.MOV.U32 R11, RZ, RZ, 0x1c1f ;  /* 0x00001c1fff0b7424 */ /* 0x000fe400078e00ff */
[----:B------:R-:W-:-:S07]  /*c350*/  IMAD.MOV.U32 R15, RZ, RZ, -0x1 ;  /* 0xffffffffff0f7424 */ /* 0x000fce00078e00ff */
[----:B------:R-:W-:Y:S05]  /*c360*/  WARPSYNC.COLLECTIVE R15, `(.L_x_115) ;  /* 0x000000000f087348 */ /* 0x000fea0003c00000 */
[----:B------:R0:W1:Y:S02]  /*c370*/  SHFL.IDX P6, R14, R13, R12, R11 ;  /* 0x0000000c0d0e7389 */ /* 0x00006400000c000b */
[----:B01----:R-:W-:Y:S01]  /*c380*/  ENDCOLLECTIVE ;  /* 0x000000000000791b */ /* 0x003fe20003800000 */
.L_x_115:
[----:B------:R-:W-:Y:S05]  /*c390*/  BSYNC B1 ;  /* 0x0000000000017941 */ /* 0x000fea0003800000 */
.L_x_114:
[----:B------:R-:W0:Y:S01]  /*c3a0*/  S2R R27, SR_TID.X ;  /* 0x00000000001b7919 */ /* 0x000e220000002100 */
[----:B------:R-:W-:Y:S01]  /*c3b0*/  MOV R13, R8 ;  /* 0x00000008000d7202 */ /* 0x000fe20000000f00 */
[----:B------:R-:W-:Y:S01]  /*c3c0*/  IMAD.MOV.U32 R12, RZ, RZ, RZ ;  /* 0x000000ffff0c7224 */ /* 0x000fe200078e00ff */
[----:B------:R-:W-:Y:S01]  /*c3d0*/  LOP3.LUT R16, R16, 0xffffffdf, RZ, 0xc0, !PT ;  /* 0xffffffdf10107812 */ /* 0x000fe200078ec0ff */
[----:B------:R-:W-:Y:S01]  /*c3e0*/  IMAD.MOV.U32 R11, RZ, RZ, 0x1c1f ;  /* 0x00001c1fff0b7424 */ /* 0x000fe200078e00ff */
[----:B------:R-:W-:Y:S01]  /*c3f0*/  LEA R9, R9, UR45, 0x1 ;  /* 0x0000002d09097c11 */ /* 0x000fe2000f8e08ff */
[----:B------:R-:W-:Y:S01]  /*c400*/  IMAD.MOV.U32 R15, RZ, RZ, -0x1 ;  /* 0xffffffffff0f7424 */ /* 0x000fe200078e00ff */
[----:B------:R-:W-:Y:S01]  /*c410*/  @P1 LOP3.LUT R16, R16, 0x20, RZ, 0xfc, !PT ;  /* 0x0000002010101812 */ /* 0x000fe200078efcff */
[----:B------:R-:W-:-:S07]  /*c420*/  IMAD.MOV.U32 R3, RZ, RZ, R14 ;  /* 0x000000ffff037224 */ /* 0x000fce00078e000e */
[----:B0-----:R-:W-:Y:S05]  /*c430*/  WARPSYNC.COLLECTIVE R15, `(.L_x_116) ;  /* 0x000000000f087348 */ /* 0x001fea0003c00000 */
[----:B------:R1:W2:Y:S02]  /*c440*/  SHFL.IDX P6, R14, R13, R12, R11 ;  /* 0x0000000c0d0e7389 */ /* 0x0002a400000c000b */
[----:B012---:R-:W-:Y:S01]  /*c450*/  ENDCOLLECTIVE ;  /* 0x000000000000791b */ /* 0x007fe20003800000 */
.L_x_116:
[----:B------:R-:W-:Y:S01]  /*c460*/  LOP3.LUT P1, RZ, R16, 0x4, RZ, 0xc0, !PT ;  /* 0x0000000410ff7812 */ /* 0x000fe2000782c0ff */
[----:B------:R-:W-:Y:S02]  /*c470*/  IMAD.MOV.U32 R13, RZ, RZ, R19 ;  /* 0x000000ffff0d7224 */ /* 0x000fe400078e0013 */
[----:B------:R-:W-:Y:S02]  /*c480*/  IMAD.MOV.U32 R12, RZ, RZ, 0x1 ;  /* 0x00000001ff0c7424 */ /* 0x000fe400078e00ff */
[----:B------:R-:W-:Y:S02]  /*c490*/  IMAD.SHL.U32 R27, R27, 0x8, RZ ;  /* 0x000000081b1b7824 */ /* 0x000fe400078e00ff */
[----:B------:R-:W-:-:S07]  /*c4a0*/  IMAD.MOV.U32 R2, RZ, RZ, R14 ;  /* 0x000000ffff027224 */ /* 0x000fce00078e000e */
[----:B------:R-:W-:Y:S05]  /*c4b0*/  WARPSYNC.COLLECTIVE R15, `(.L_x_117) ;  /* 0x000000000f087348 */ /* 0x000fea0003c00000 */
[----:B------:R0:W1:Y:S02]  /*c4c0*/  SHFL.IDX P6, R14, R13, R12, R11 ;  /* 0x0000000c0d0e7389 */ /* 0x00006400000c000b */
[----:B01----:R-:W-:Y:S01]  /*c4d0*/  ENDCOLLECTIVE ;  /* 0x000000000000791b */ /* 0x003fe20003800000 */
.L_x_117:
[----:B------:R-:W-:-:S04]  /*c4e0*/  LOP3.LUT R27, R27, 0x18, RZ, 0xc0, !PT ;  /* 0x000000181b1b7812 */ /* 0x000fc800078ec0ff */
[----:B------:R-:W-:-:S04]  /*c4f0*/  SHF.L.U32 R4, R27, 0x1, RZ ;  /* 0x000000011b047819 */ /* 0x000fc800000006ff */
[----:B------:R-:W-:-:S05]  /*c500*/  IADD3 R2, P0, R2, R4, RZ ;  /* 0x0000000402027210 */ /* 0x000fca0007f1e0ff */
[----:B------:R-:W-:Y:S02]  /*c510*/  IMAD.X R3, RZ, RZ, R3, P0 ;  /* 0x000000ffff037224 */ /* 0x000fe400000e0603 */
[----:B------:R-:W-:-:S03]  /*c520*/  IMAD.MOV.U32 R13, RZ, RZ, R8 ;  /* 0x000000ffff0d7224 */ /* 0x000fc600078e0008 */
[----:B------:R-:W-:Y:S01]  /*c530*/  @!PT LDS RZ, [RZ] ;  /* 0x00000000fffff984 */ /* 0x000fe20000000800 */
[----:B------:R-:W-:Y:S01]  /*c540*/  @!PT LDS RZ, [RZ] ;  /* 0x00000000fffff984 */ /* 0x000fe20000000800 */
[----:B------:R-:W-:Y:S01]  /*c550*/  @!PT LDS RZ, [RZ] ;  /* 0x00000000fffff984 */ /* 0x000fe20000000800 */
[----:B------:R-:W-:Y:S04]  /*c560*/  LDGSTS.E.BYPASS.LTC128B.128 [R9+0x15400], desc[UR36][R2.64], !P1 ;  /* 0x1540000002097fae */ /* 0x000fe8000c901d64 */
[----:B------:R-:W-:Y:S04]  /*c570*/  LDGSTS.E.BYPASS.LTC128B.128 [R9+0x17400], desc[UR36][R2.64+0x40], !P5 ;  /* 0x1740004002097fae */ /* 0x000fe8000e901d64 */
[----:B------:R0:W-:Y:S02]  /*c580*/  LDGSTS.E.BYPASS.LTC128B.128 [R9+0x19400], desc[UR36][R2.64+0x80], !P4 ;  /* 0x1940008002097fae */ /* 0x0001e4000e101d64 */
[----:B0-----:R-:W-:-:S07]  /*c590*/  IMAD.MOV.U32 R3, RZ, RZ, R14 ;  /* 0x000000ffff037224 */ /* 0x001fce00078e000e */
[----:B------:R-:W-:Y:S05]  /*c5a0*/  WARPSYNC.COLLECTIVE R15, `(.L_x_118) ;  /* 0x000000000f087348 */ /* 0x000fea0003c00000 */
[----:B------:R0:W1:Y:S02]  /*c5b0*/  SHFL.IDX P6, R14, R13, R12, R11 ;  /* 0x0000000c0d0e7389 */ /* 0x00006400000c000b */
[----:B01----:R-:W-:Y:S01]  /*c5c0*/  ENDCOLLECTIVE ;  /* 0x000000000000791b */ /* 0x003fe20003800000 */
.L_x_118:
[----:B------:R-:W-:Y:S02]  /*c5d0*/  IMAD.MOV.U32 R13, RZ, RZ, R19 ;  /* 0x000000ffff0d7224 */ /* 0x000fe400078e0013 */
[----:B------:R-:W-:Y:S01]  /*c5e0*/  IMAD.MOV.U32 R12, RZ, RZ, 0x2 ;  /* 0x00000002ff0c7424 */ /* 0x000fe200078e00ff */
[----:B------:R-:W-:-:S07]  /*c5f0*/  MOV R2, R14 ;  /* 0x0000000e00027202 */ /* 0x000fce0000000f00 */
[----:B------:R-:W-:Y:S05]  /*c600*/  WARPSYNC.COLLECTIVE R15, `(.L_x_119) ;  /* 0x000000000f087348 */ /* 0x000fea0003c00000 */
[----:B------:R0:W1:Y:S02]  /*c610*/  SHFL.IDX P6, R14, R13, R12, R11 ;  /* 0x0000000c0d0e7389 */ /* 0x00006400000c000b */
[----:B01----:R-:W-:Y:S01]  /*c620*/  ENDCOLLECTIVE ;  /* 0x000000000000791b */ /* 0x003fe20003800000 */
.L_x_119:
[----:B------:R-:W-:-:S05]  /*c630*/  IADD3 R2, P0, R2, R4, RZ ;  /* 0x0000000402027210 */ /* 0x000fca0007f1e0ff */
[----:B------:R-:W-:-:S05]  /*c640*/  IMAD.X R3, RZ, RZ, R3, P0 ;  /* 0x000000ffff037224 */ /* 0x000fca00000e0603 */
[----:B------:R-:W-:Y:S01]  /*c650*/  @!PT LDS RZ, [RZ] ;  /* 0x00000000fffff984 */ /* 0x000fe20000000800 */
[----:B------:R-:W-:Y:S01]  /*c660*/  @!PT LDS RZ, [RZ] ;  /* 0x00000000fffff984 */ /* 0x000fe20000000800 */
[----:B------:R-:W-:Y:S01]  /*c670*/  @!PT LDS RZ, [RZ] ;  /* 0x00000000fffff984 */ /* 0x000fe20000000800 */
[----:B------:R0:W-:Y:S01]  /*c680*/  LDGSTS.E.BYPASS.LTC128B.128 [R9+0x15c00], desc[UR36][R2.64], !P1 ;  /* 0x15c0000002097fae */ /* 0x0001e2000c901d64 */
[----:B------:R-:W-:-:S03]  /*c690*/  IMAD.MOV.U32 R13, RZ, RZ, R8 ;  /* 0x000000ffff0d7224 */ /* 0x000fc600078e0008 */
[----:B------:R0:W-:Y:S04]  /*c6a0*/  LDGSTS.E.BYPASS.LTC128B.128 [R9+0x17c00], desc[UR36][R2.64+0x40], !P5 ;  /* 0x17c0004002097fae */ /* 0x0001e8000e901d64 */
[----:B------:R0:W-:Y:S01]  /*c6b0*/  LDGSTS.E.BYPASS.LTC128B.128 [R9+0x19c00], desc[UR36][R2.64+0x80], !P4 ;  /* 0x19c0008002097fae */ /* 0x0001e2000e101d64 */
[----:B------:R-:W-:-:S07]  /*c6c0*/  IMAD.MOV.U32 R27, RZ, RZ, R14 ;  /* 0x000000ffff1b7224 */ /* 0x000fce00078e000e */
[----:B0-----:R-:W-:Y:S05]  /*c6d0*/  WARPSYNC.COLLECTIVE R15, `(.L_x_120) ;  /* 0x000000000f087348 */ /* 0x001fea0003c00000 */
[----:B------:R1:W2:Y:S02]  /*c6e0*/  SHFL.IDX P6, R14, R13, R12, R11 ;  /* 0x0000000c0d0e7389 */ /* 0x0002a400000c000b */
[----:B012---:R-:W-:Y:S01]  /*c6f0*/  ENDCOLLECTIVE ;  /* 0x000000000000791b */ /* 0x007fe20003800000 */
.L_x_120:
[----:B------:R-:W-:Y:S02]  /*c700*/  IMAD.MOV.U32 R13, RZ, RZ, R19 ;  /* 0x000000ffff0d7224 */ /* 0x000fe400078e0013 */
[----:B------:R-:W-:Y:S01]  /*c710*/  IMAD.MOV.U32 R12, RZ, RZ, 0x3 ;  /* 0x00000003ff0c7424 */ /* 0x000fe200078e00ff */
[----:B------:R-:W-:-:S07]  /*c720*/  MOV R2, R14 ;  /* 0x0000000e00027202 */ /* 0x000fce0000000f00 */
[----:B------:R-:W-:Y:S05]  /*c730*/  WARPSYNC.COLLECTIVE R15, `(.L_x_121) ;  /* 0x000000000f087348 */ /* 0x000fea0003c00000 */
[----:B------:R0:W1:Y:S02]  /*c740*/  SHFL.IDX P6, R14, R13, R12, R11 ;  /* 0x0000000c0d0e7389 */ /* 0x00006400000c000b */
[----:B01----:R-:W-:Y:S01]  /*c750*/  ENDCOLLECTIVE ;  /* 0x000000000000791b */ /* 0x003fe20003800000 */
.L_x_121:
[----:B------:R-:W-:-:S05]  /*c760*/  IADD3 R2, P0, R2, R4, RZ ;  /* 0x0000000402027210 */ /* 0x000fca0007f1e0ff */
[----:B------:R-:W-:-:S05]  /*c770*/  IMAD.X R3, RZ, RZ, R27, P0 ;  /* 0x000000ffff037224 */ /* 0x000fca00000e061b */
[----:B------:R-:W-:Y:S01]  /*c780*/  @!PT LDS RZ, [RZ] ;  /* 0x00000000fffff984 */ /* 0x000fe20000000800 */
[----:B------:R-:W-:Y:S01]  /*c790*/  @!PT LDS RZ, [RZ] ;  /* 0x00000000fffff984 */ /* 0x000fe20000000800 */
[----:B------:R-:W-:Y:S01]  /*c7a0*/  @!PT LDS RZ, [RZ] ;  /* 0x00000000fffff984 */ /* 0x000fe20000000800 */
[----:B------:R0:W-:Y:S01]  /*c7b0*/  LDGSTS.E.BYPASS.LTC128B.128 [R9+0x16400], desc[UR36][R2.64], !P1 ;  /* 0x1640000002097fae */ /* 0x0001e2000c901d64 */
[----:B------:R-:W-:Y:S01]  /*c7c0*/  LOP3.LUT P1, RZ, R16, 0x20, RZ, 0xc0, !PT ;  /* 0x0000002010ff7812 */ /* 0x000fe2000782c0ff */
[----:B------:R-:W-:Y:S02]  /*c7d0*/  IMAD.MOV.U32 R13, RZ, RZ, R8 ;  /* 0x000000ffff0d7224 */ /* 0x000fe400078e0008 */
[----:B------:R0:W-:Y:S04]  /*c7e0*/  LDGSTS.E.BYPASS.LTC128B.128 [R9+0x18400], desc[UR36][R2.64+0x40], !P5 ;  /* 0x1840004002097fae */ /* 0x0001e8000e901d64 */
[----:B------:R0:W-:Y:S01]  /*c7f0*/  LDGSTS.E.BYPASS.LTC128B.128 [R9+0x1a400], desc[UR36][R2.64+0x80], !P4 ;  /* 0x1a40008002097fae */ /* 0x0001e2000e101d64 */
[----:B------:R-:W-:-:S07]  /*c800*/  IMAD.MOV.U32 R27, RZ, RZ, R14 ;  /* 0x000000ffff1b7224 */ /* 0x000fce00078e000e */
[----:B0-----:R-:W-:Y:S05]  /*c810*/  WARPSYNC.COLLECTIVE R15, `(.L_x_122) ;  /* 0x000000000f087348 */ /* 0x001fea0003c00000 */
[----:B------:R1:W2:Y:S02]  /*c820*/  SHFL.IDX P6, R14, R13, R12, R11 ;  /* 0x0000000c0d0e7389 */ /* 0x0002a400000c000b */
[----:B012---:R-:W-:Y:S01]  /*c830*/  ENDCOLLECTIVE ;  /* 0x000000000000791b */ /* 0x007fe20003800000 */
.L_x_122:
[----:B------:R-:W-:Y:S01]  /*c840*/  MOV R2, R14 ;  /* 0x0000000e00027202 */ /* 0x000fe20000000f00 */
[----:B------:R-:W-:Y:S06]  /*c850*/  BRA `(.L_x_123) ;  /* 0xffffffd800407947 */ /* 0x000fec000383ffff */
.L_x_64:
[----:B-1----:R1:W2:Y:S02]  /*c860*/  SYNCS.PHASECHK.TRANS64.TRYWAIT P0, [R7+URZ+0x2d860], R2 ;  /* 0x02d86002070075a7 */ /* 0x0022a4000800017f */
[----:B--2---:R-:W-:Y:S05]  /*c870*/  @!P0 NANOSLEEP.SYNCS 0x989680 ;  /* 0x009896800000895d */ /* 0x004fea0003900000 */
[----:B------:R-:W2:Y:S02]  /*c880*/  @!P0 SYNCS.PHASECHK.TRANS64 P0, [R7+URZ+0x2d860], R2 ;  /* 0x02d86002070085a7 */ /* 0x000ea4000800007f */
[----:B--2---:R-:W-:Y:S05]  /*c890*/  @!P0 BRA `(.L_x_64) ;  /* 0xfffffffc00f08947 */ /* 0x004fea000383ffff */
[----:B------:R-:W-:Y:S05]  /*c8a0*/  BRA `(.L_x_124) ;  /* 0xffffffd800a87947 */ /* 0x000fea000383ffff */
.L_x_65:
[----:B------:R-:W-:Y:S01]  /*c8b0*/  BSSY B1, `(.L_x_125) ;  /* 0x0000008000017945 */ /* 0x000fe20003800000 */
[----:B------:R-:W-:Y:S02]  /*c8c0*/  IMAD.MOV.U32 R13, RZ, RZ, R18 ;  /* 0x000000ffff0d7224 */ /* 0x000fe400078e0012 */
[----:B------:R-:W-:Y:S02]  /*c8d0*/  IMAD.MOV.U32 R12, RZ, RZ, RZ ;  /* 0x000000ffff0c7224 */ /* 0x000fe400078e00ff */
[----:B------:R-:W-:Y:S02]  /*c8e0*/  IMAD.MOV.U32 R11, RZ, RZ, 0x1c1f ;  /* 0x00001c1fff0b7424 */ /* 0x000fe400078e00ff */
[----:B------:R-:W-:-:S07]  /*c8f0*/  IMAD.MOV.U32 R15, RZ, RZ, -0x1 ;  /* 0xffffffffff0f7424 */ /* 0x000fce00078e00ff */
[----:B-1----:R-:W-:Y:S05]  /*c900*/  WARPSYNC.COLLECTIVE R15, `(.L_x_126) ;  /* 0x000000000f087348 */ /* 0x002fea0003c00000 */
[----:B------:R0:W2:Y:S02]  /*c910*/  SHFL.IDX P6, R14, R13, R12, R11 ;  /* 0x0000000c0d0e7389 */ /* 0x0000a400000c000b */
[----:B012---:R-:W-:Y:S01]  /*c920*/  ENDCOLLECTIVE ;  /* 0x000000000000791b */ /* 0x007fe20003800000 */
.L_x_126:
[----:B------:R-:W-:Y:S05]  /*c930*/  BSYNC B1 ;  /* 0x0000000000017941 */ /* 0x000fea0003800000 */
.L_x_125:
[----:B------:R-:W-:Y:S01]  /*c940*/  MOV R13, R17 ;  /* 0x00000011000d7202 */ /* 0x000fe20000000f00 */
[----:B------:R-:W-:Y:S01]  /*c950*/  IMAD.MOV.U32 R12, RZ, RZ, RZ ;  /* 0x000000ffff0c7224 */ /* 0x000fe200078e00ff */
[----:B------:R-:W-:Y:S01]  /*c960*/  LEA R8, R8, UR45, 0x1 ;  /* 0x0000002d08087c11 */ /* 0x000fe2000f8e08ff */
[----:B------:R-:W-:Y:S02]  /*c970*/  IMAD.MOV.U32 R11, RZ, RZ, 0x1c1f ;  /* 0x00001c1fff0b7424 */ /* 0x000fe400078e00ff */
[----:B------:R-:W-:Y:S02]  /*c980*/  IMAD.MOV.U32 R15, RZ, RZ, -0x1 ;  /* 0xffffffffff0f7424 */ /* 0x000fe400078e00ff */
[----:B------:R-:W-:-:S07]  /*c990*/  IMAD.MOV.U32 R3, RZ, RZ, R14 ;  /* 0x000000ffff037224 */ /* 0x000fce00078e000e */
[----:B------:R-:W-:Y:S05]  /*c9a0*/  WARPSYNC.COLLECTIVE R15, `(.L_x_127) ;  /* 0x000000000f087348 */ /* 0x000fea0003c00000 */
[----:B------:R0:W1:Y:S02]  /*c9b0*/  SHFL.IDX P6, R14, R13, R12, R11 ;  /* 0x0000000c0d0e7389 */ /* 0x00006400000c000b */
[----:B01----:R-:W-:Y:S01]  /*c9c0*/  ENDCOLLECTIVE ;  /* 0x000000000000791b */ /* 0x003fe20003800000 */
.L_x_127:
[----:B------:R-:W-:Y:S01]  /*c9d0*/  IMAD.MOV.U32 R13, RZ, RZ, R18 ;  /* 0x000000ffff0d7224 */ /* 0x000fe200078e0012 */
[----:B------:R-:W-:Y:S02]  /*c9e0*/  MOV R12, 0x1 ;  /* 0x00000001000c7802 */ /* 0x000fe40000000f00 */
[----:B------:R-:W-:-:S13]  /*c9f0*/  IADD3 R2, P0, R14, R4, RZ ;  /* 0x000000040e027210 */ /* 0x000fda0007f1e0ff */
[----:B------:R-:W-:Y:S05]  /*ca00*/  WARPSYNC.COLLECTIVE R15, `(.L_x_128) ;  /* 0x000000000f087348 */ /* 0x000fea0003c00000 */
[----:B------:R0:W1:Y:S02]  /*ca10*/  SHFL.IDX P6, R14, R13, R12, R11 ;  /* 0x0000000c0d0e7389 */ /* 0x00006400000c000b */
[----:B01----:R-:W-:Y:S01]  /*ca20*/  ENDCOLLECTIVE ;  /* 0x000000000000791b */ /* 0x003fe20003800000 */
.L_x_128:
[----:B------:R-:W-:Y:S01]  /*ca30*/  IMAD.X R3, RZ, RZ, R3, P0 ;  /* 0x000000ffff037224 */ /* 0x000fe200000e0603 */
[----:B------:R-:W-:Y:S01]  /*ca40*/  ISETP.LT.OR P0, PT, R0, 0x1, P3 ;  /* 0x000000010000780c */ /* 0x000fe20001f01670 */
[----:B------:R-:W-:-:S12]  /*ca50*/  IMAD.MOV.U32 R13, RZ, RZ, R17 ;  /* 0x000000ffff0d7224 */ /* 0x000fd800078e0011 */
[----:B------:R-:W-:Y:S01]  /*ca60*/  @!PT LDS RZ, [RZ] ;  /* 0x00000000fffff984 */ /* 0x000fe20000000800 */
[----:B------:R-:W-:Y:S01]  /*ca70*/  @!PT LDS RZ, [RZ] ;  /* 0x00000000fffff984 */ /* 0x000fe20000000800 */
[----:B------:R-:W-:Y:S01]  /*ca80*/  @!PT LDS RZ, [RZ] ;  /* 0x00000000fffff984 */ /* 0x000fe20000000800 */
[----:B------:R-:W-:Y:S01]  /*ca90*/  LDGSTS.E.BYPASS.LTC128B.128 [R8+0x400], desc[UR36][R2.64], !P0 ;  /* 0x0040000002087fae */ /* 0x000fe2000c101d64 */
[----:B------:R-:W-:-:S13]  /*caa0*/  ISETP.LT.OR P0, PT, R0, 0x1, P2 ;  /* 0x000000010000780c */ /* 0x000fda0001701670 */
[----:B------:R-:W-:Y:S01]  /*cab0*/  LDGSTS.E.BYPASS.LTC128B.128 [R8+0x2400], desc[UR36][R2.64+0x40], !P0 ;  /* 0x0240004002087fae */ /* 0x000fe2000c101d64 */
[----:B------:R-:W-:-:S13]  /*cac0*/  ISETP.LT.OR P0, PT, R0, 0x1, P1 ;  /* 0x000000010000780c */ /* 0x000fda0000f01670 */
[----:B------:R0:W-:Y:S02]  /*cad0*/  LDGSTS.E.BYPASS.LTC128B.128 [R8+0x4400], desc[UR36][R2.64+0x80], !P0 ;  /* 0x0440008002087fae */ /* 0x0001e4000c101d64 */
[----:B0-----:R-:W-:-:S07]  /*cae0*/  IMAD.MOV.U32 R3, RZ, RZ, R14 ;  /* 0x000000ffff037224 */ /* 0x001fce00078e000e */
[----:B------:R-:W-:Y:S05]  /*caf0*/  WARPSYNC.COLLECTIVE R15, `(.L_x_129) ;  /* 0x000000000f087348 */ /* 0x000fea0003c00000 */
[----:B------:R0:W1:Y:S02]  /*cb00*/  SHFL.IDX P6, R14, R13, R12, R11 ;  /* 0x0000000c0d0e7389 */ /* 0x00006400000c000b */
[----:B01----:R-:W-:Y:S01]  /*cb10*/  ENDCOLLECTIVE ;  /* 0x000000000000791b */ /* 0x003fe20003800000 */
.L_x_129:
[----:B------:R-:W-:Y:S02]  /*cb20*/  IMAD.MOV.U32 R13, RZ, RZ, R18 ;  /* 0x000000ffff0d7224 */ /* 0x000fe400078e0012 */
[----:B------:R-:W-:Y:S01]  /*cb30*/  IMAD.MOV.U32 R12, RZ, RZ, 0x2 ;  /* 0x00000002ff0c7424 */ /* 0x000fe200078e00ff */
[----:B------:R-:W-:-:S13]  /*cb40*/  IADD3 R2, P0, R14, R4, RZ ;  /* 0x000000040e027210 */ /* 0x000fda0007f1e0ff */
[----:B------:R-:W-:Y:S05]  /*cb50*/  WARPSYNC.COLLECTIVE R15, `(.L_x_130) ;  /* 0x000000000f087348 */ /* 0x000fea0003c00000 */
[----:B------:R0:W1:Y:S02]  /*cb60*/  SHFL.IDX P6, R14, R13, R12, R11 ;  /* 0x0000000c0d0e7389 */ /* 0x00006400000c000b */
[----:B01----:R-:W-:Y:S01]  /*cb70*/  ENDCOLLECTIVE ;  /* 0x000000000000791b */ /* 0x003fe20003800000 */
.L_x_130:
        /* <DEDUP_REMOVED lines=11> */
[----:B0-----:R-:W-:-:S07]  /*cc30*/  MOV R3, R14 ;  /* 0x0000000e00037202 */ /* 0x001fce0000000f00 */
[----:B------:R-:W-:Y:S05]  /*cc40*/  WARPSYNC.COLLECTIVE R15, `(.L_x_131) ;  /* 0x000000000f087348 */ /* 0x000fea0003c00000 */
[----:B------:R0:W1:Y:S02]  /*cc50*/  SHFL.IDX P6, R14, R13, R12, R11 ;  /* 0x0000000c0d0e7389 */ /* 0x00006400000c000b */
[----:B01----:R-:W-:Y:S01]  /*cc60*/  ENDCOLLECTIVE ;  /* 0x000000000000791b */ /* 0x003fe20003800000 */
.L_x_131:
[----:B------:R-:W-:Y:S02]  /*cc70*/  IMAD.MOV.U32 R13, RZ, RZ, R18 ;  /* 0x000000ffff0d7224 */ /* 0x000fe400078e0012 */
[----:B------:R-:W-:Y:S01]  /*cc80*/  IMAD.MOV.U32 R12, RZ, RZ, 0x3 ;  /* 0x00000003ff0c7424 */ /* 0x000fe200078e00ff */
[----:B------:R-:W-:-:S13]  /*cc90*/  IADD3 R2, P0, R14, R4, RZ ;  /* 0x000000040e027210 */ /* 0x000fda0007f1e0ff */
[----:B------:R-:W-:Y:S05]  /*cca0*/  WARPSYNC.COLLECTIVE R15, `(.L_x_132) ;  /* 0x000000000f087348 */ /* 0x000fea0003c00000 */
[----:B------:R0:W1:Y:S02]  /*ccb0*/  SHFL.IDX P6, R14, R13, R12, R11 ;  /* 0x0000000c0d0e7389 */ /* 0x00006400000c000b */
[----:B01----:R-:W-:Y:S01]  /*ccc0*/  ENDCOLLECTIVE ;  /* 0x000000000000791b */ /* 0x003fe20003800000 */
.L_x_132:
[----:B------:R-:W-:Y:S01]  /*ccd0*/  IMAD.X R3, RZ, RZ, R3, P0 ;  /* 0x000000ffff037224 */ /* 0x000fe200000e0603 */
[----:B------:R-:W-:Y:S02]  /*cce0*/  ISETP.LT.OR P0, PT, R0, 0x41, P3 ;  /* 0x000000410000780c */ /* 0x000fe40001f01670 */
[----:B------:R-:W-:-:S11]  /*ccf0*/  MOV R13, R17 ;  /* 0x00000011000d7202 */ /* 0x000fd60000000f00 */
[----:B------:R-:W-:Y:S01]  /*cd00*/  @!PT LDS RZ, [RZ] ;  /* 0x00000000fffff984 */ /* 0x000fe20000000800 */
[----:B------:R-:W-:Y:S01]  /*cd10*/  @!PT LDS RZ, [RZ] ;  /* 0x00000000fffff984 */ /* 0x000fe20000000800 */
[----:B------:R-:W-:Y:S01]  /*cd20*/  @!PT LDS RZ, [RZ] ;  /* 0x00000000fffff984 */ /* 0x000fe20000000800 */
[----:B------:R0:W-:Y:S01]  /*cd30*/  LDGSTS.E.BYPASS.LTC128B.128 [R8+0x1400], desc[UR36][R2.64], !P0 ;  /* 0x0140000002087fae */ /* 0x0001e2000c101d64 */
[----:B------:R-:W-:Y:S01]  /*cd40*/  ISETP.LT.OR P0, PT, R0, 0x41, P2 ;  /* 0x000000410000780c */ /* 0x000fe20001701670 */
[----:B------:R-:W-:-:S12]  /*cd50*/  IMAD.MOV.U32 R18, RZ, RZ, R14 ;  /* 0x000000ffff127224 */ /* 0x000fd800078e000e */
[----:B0-----:R-:W-:Y:S05]  /*cd60*/  WARPSYNC.COLLECTIVE R15, `(.L_x_133) ;  /* 0x000000000f087348 */ /* 0x001fea0003c00000 */
[----:B------:R1:W2:Y:S02]  /*cd70*/  SHFL.IDX P6, R14, R13, R12, R11 ;  /* 0x0000000c0d0e7389 */ /* 0x0002a400000c000b */
[----:B012---:R-:W-:Y:S01]  /*cd80*/  ENDCOLLECTIVE ;  /* 0x000000000000791b */ /* 0x007fe20003800000 */
.L_x_133:
[----:B------:R-:W-:Y:S01]  /*cd90*/  @!PT LDS RZ, [RZ] ;  /* 0x00000000fffff984 */ /* 0x000fe20000000800 */
[----:B------:R-:W-:Y:S01]  /*cda0*/  @!PT LDS RZ, [RZ] ;  /* 0x00000000fffff984 */ /* 0x000fe20000000800 */
[----:B------:R-:W-:Y:S01]  /*cdb0*/  @!PT LDS RZ, [RZ] ;  /* 0x00000000fffff984 */ /* 0x000fe20000000800 */
[----:B------:R0:W-:Y:S01]  /*cdc0*/  LDGSTS.E.BYPASS.LTC128B.128 [R8+0x3400], desc[UR36][R2.64+0x40], !P0 ;  /* 0x0340004002087fae */ /* 0x0001e2000c101d64 */
[----:B------:R-:W-:-:S13]  /*cdd0*/  ISETP.LT.OR P0, PT, R0, 0x41, P1 ;  /* 0x000000410000780c */ /* 0x000fda0000f01670 */
[----:B------:R0:W-:Y:S01]  /*cde0*/  LDGSTS.E.BYPASS.LTC128B.128 [R8+0x5400], desc[UR36][R2.64+0x80], !P0 ;  /* 0x0540008002087fae */ /* 0x0001e2000c101d64 */
[----:B------:R-:W-:Y:S05]  /*cdf0*/  BRA `(.L_x_134) ;  /* 0xffffffd400e87947 */ /* 0x000fea000383ffff */
.L_x_71:
[----:B0-----:R0:W1:Y:S02]  /*ce00*/  SYNCS.PHASECHK.TRANS64.TRYWAIT P0, [R0+URZ+0x2d860], R3 ;  /* 0x02d86003000075a7 */ /* 0x001064000800017f */
[----:B-1----:R-:W-:Y:S05]  /*ce10*/  @!P0 NANOSLEEP.SYNCS 0x989680 ;  /* 0x009896800000895d */ /* 0x002fea0003900000 */
[----:B------:R-:W1:Y:S02]  /*ce20*/  @!P0 SYNCS.PHASECHK.TRANS64 P0, [R0+URZ+0x2d860], R3 ;  /* 0x02d86003000085a7 */ /* 0x000e64000800007f */
[----:B-1----:R-:W-:Y:S05]  /*ce30*/  @!P0 BRA `(.L_x_71) ;  /* 0xfffffffc00f08947 */ /* 0x002fea000383ffff */
[----:B------:R-:W-:Y:S05]  /*ce40*/  BRA `(.L_x_135) ;  /* 0xffffffd800f47947 */ /* 0x000fea000383ffff */
.L_x_72:
[----:B------:R-:W-:Y:S01]  /*ce50*/  BSSY B0, `(.L_x_136) ;  /* 0x0000008000007945 */ /* 0x000fe20003800000 */
[----:B------:R-:W-:Y:S02]  /*ce60*/  IMAD.MOV.U32 R13, RZ, RZ, R18 ;  /* 0x000000ffff0d7224 */ /* 0x000fe400078e0012 */
[----:B------:R-:W-:Y:S02]  /*ce70*/  IMAD.MOV.U32 R12, RZ, RZ, RZ ;  /* 0x000000ffff0c7224 */ /* 0x000fe400078e00ff */
[----:B------:R-:W-:Y:S02]  /*ce80*/  IMAD.MOV.U32 R11, RZ, RZ, 0x1c1f ;  /* 0x00001c1fff0b7424 */ /* 0x000fe400078e00ff */
[----:B------:R-:W-:-:S07]  /*ce90*/  IMAD.MOV.U32 R15, RZ, RZ, -0x1 ;  /* 0xffffffffff0f7424 */ /* 0x000fce00078e00ff */
[----:B0-----:R-:W-:Y:S05]  /*cea0*/  WARPSYNC.COLLECTIVE R15, `(.L_x_137) ;  /* 0x000000000f087348 */ /* 0x001fea0003c00000 */
[----:B------:R1:W2:Y:S02]  /*ceb0*/  SHFL.IDX P6, R14, R13, R12, R11 ;  /* 0x0000000c0d0e7389 */ /* 0x0002a400000c000b */
[----:B012---:R-:W-:Y:S01]  /*cec0*/  ENDCOLLECTIVE ;  /* 0x000000000000791b */ /* 0x007fe20003800000 */
.L_x_137:
[----:B------:R-:W-:Y:S05]  /*ced0*/  BSYNC B0 ;  /* 0x0000000000007941 */ /* 0x000fea0003800000 */
.L_x_136:
[----:B------:R-:W0:Y:S01]  /*cee0*/  S2R R2, SR_TID.X ;  /* 0x0000000000027919 */ /* 0x000e220000002100 */
[----:B------:R-:W-:Y:S01]  /*cef0*/  MOV R13, R17 ;  /* 0x00000011000d7202 */ /* 0x000fe20000000f00 */
[----:B------:R-:W-:Y:S01]  /*cf00*/  IMAD.MOV.U32 R12, RZ, RZ, RZ ;  /* 0x000000ffff0c7224 */ /* 0x000fe200078e00ff */
[----:B------:R-:W-:Y:S01]  /*cf10*/  LEA R4, R4, UR45, 0x1 ;  /* 0x0000002d04047c11 */ /* 0x000fe2000f8e08ff */
[----:B------:R-:W-:Y:S02]  /*cf20*/  IMAD.MOV.U32 R11, RZ, RZ, 0x1c1f ;  /* 0x00001c1fff0b7424 */ /* 0x000fe400078e00ff */
[----:B------:R-:W-:Y:S02]  /*cf30*/  IMAD.MOV.U32 R15, RZ, RZ, -0x1 ;  /* 0xffffffffff0f7424 */ /* 0x000fe400078e00ff */
[----:B------:R-:W-:-:S07]  /*cf40*/  IMAD.MOV.U32 R3, RZ, RZ, R14 ;  /* 0x000000ffff037224 */ /* 0x000fce00078e000e */
[----:B0-----:R-:W-:Y:S05]  /*cf50*/  WARPSYNC.COLLECTIVE R15, `(.L_x_138) ;  /* 0x000000000f087348 */ /* 0x001fea0003c00000 */
[----:B------:R1:W2:Y:S02]  /*cf60*/  SHFL.IDX P6, R14, R13, R12, R11 ;  /* 0x0000000c0d0e7389 */ /* 0x0002a400000c000b */
[----:B012---:R-:W-:Y:S01]  /*cf70*/  ENDCOLLECTIVE ;  /* 0x000000000000791b */ /* 0x007fe20003800000 */
.L_x_138:
[----:B------:R-:W-:Y:S02]  /*cf80*/  ULDC UR4, c[0x0][0x2f4] ;  /* 0x0000bd0000047ab9 */ /* 0x000fe40000000800 */
[----:B------:R-:W-:-:S04]  /*cf90*/  ISETP.GE.AND P2, PT, R9, UR4, PT ;  /* 0x0000000409007c0c */ /* 0x000fc8000bf46270 */
[----:B------:R-:W-:Y:S02]  /*cfa0*/  ISETP.LT.OR P3, PT, R5, 0x1, P2 ;  /* 0x000000010500780c */ /* 0x000fe40001761670 */
[----:B------:R-:W-:Y:S01]  /*cfb0*/  MOV R13, R18 ;  /* 0x00000012000d7202 */ /* 0x000fe20000000f00 */
[----:B------:R-:W-:Y:S02]  /*cfc0*/  IMAD.MOV.U32 R12, RZ, RZ, 0x1 ;  /* 0x00000001ff0c7424 */ /* 0x000fe400078e00ff */
[----:B------:R-:W-:-:S05]  /*cfd0*/  IMAD.SHL.U32 R2, R2, 0x8, RZ ;  /* 0x0000000802027824 */ /* 0x000fca00078e00ff */
[----:B------:R-:W-:-:S04]  /*cfe0*/  LOP3.LUT R2, R2, 0x18, RZ, 0xc0, !PT ;  /* 0x0000001802027812 */ /* 0x000fc800078ec0ff */
[C---:B------:R-:W-:Y:S02]  /*cff0*/  LOP3.LUT R7, R2.reuse, 0x20, RZ, 0xfc, !PT ;  /* 0x0000002002077812 */ /* 0x040fe400078efcff */
[----:B------:R-:W-:Y:S01]  /*d000*/  LOP3.LUT R6, R2, 0x40, RZ, 0xfc, !PT ;  /* 0x0000004002067812 */ /* 0x000fe200078efcff */
[----:B------:R-:W-:Y:S01]  /*d010*/  IMAD.MOV.U32 R2, RZ, RZ, R14 ;  /* 0x000000ffff027224 */ /* 0x000fe200078e000e */
[----:B------:R-:W-:Y:S02]  /*d020*/  ISETP.GE.AND P1, PT, R7, UR4, PT ;  /* 0x0000000407007c0c */ /* 0x000fe4000bf26270 */
[----:B------:R-:W-:-:S13]  /*d030*/  ISETP.GE.AND P0, PT, R6, UR4, PT ;  /* 0x0000000406007c0c */ /* 0x000fda000bf06270 */
[----:B------:R-:W-:Y:S05]  /*d040*/  WARPSYNC.COLLECTIVE R15, `(.L_x_139) ;  /* 0x000000000f087348 */ /* 0x000fea0003c00000 */
[----:B------:R0:W1:Y:S02]  /*d050*/  SHFL.IDX P6, R14, R13, R12, R11 ;  /* 0x0000000c0d0e7389 */ /* 0x00006400000c000b */
[----:B01----:R-:W-:Y:S01]  /*d060*/  ENDCOLLECTIVE ;  /* 0x000000000000791b */ /* 0x003fe20003800000 */
.L_x_139:
[----:B------:R-:W-:Y:S01]  /*d070*/  ISETP.LT.OR P4, PT, R5, 0x1, P1 ;  /* 0x000000010500780c */ /* 0x000fe20000f81670 */
[----:B------:R-:W-:Y:S01]  /*d080*/  IMAD.WIDE.U32 R2, R9, 0x2, R2 ;  /* 0x0000000209027825 */ /* 0x000fe200078e0002 */
[----:B------:R-:W-:-:S04]  /*d090*/  ISETP.LT.OR P5, PT, R5, 0x1, P0 ;  /* 0x000000010500780c */ /* 0x000fc800007a1670 */
[----:B------:R-:W-:Y:S01]  /*d0a0*/  @!PT LDS RZ, [RZ] ;  /* 0x00000000fffff984 */ /* 0x000fe20000000800 */
[----:B------:R-:W-:Y:S01]  /*d0b0*/  @!PT LDS RZ, [RZ] ;  /* 0x00000000fffff984 */ /* 0x000fe20000000800 */
[----:B------:R-:W-:Y:S01]  /*d0c0*/  @!PT LDS RZ, [RZ] ;  /* 0x00000000fffff984 */ /* 0x000fe20000000800 */
[----:B------:R0:W-:Y:S01]  /*d0d0*/  LDGSTS.E.BYPASS.LTC128B.128 [R4+0x400], desc[UR36][R2.64], !P3 ;  /* 0x0040000002047fae */ /* 0x0001e2000d901d64 */
[----:B------:R-:W-:Y:S01]  /*d0e0*/  ISETP.LT.OR P3, PT, R5, 0x21, P2 ;  /* 0x000000210500780c */ /* 0x000fe20001761670 */
[----:B------:R-:W-:-:S05]  /*d0f0*/  IMAD.MOV.U32 R13, RZ, RZ, R17 ;  /* 0x000000ffff0d7224 */ /* 0x000fca00078e0011 */
[----:B------:R0:W-:Y:S01]  /*d100*/  LDGSTS.E.BYPASS.LTC128B.128 [R4+0x2400], desc[UR36][R2.64+0x40], !P4 ;  /* 0x0240004002047fae */ /* 0x0001e2000e101d64 */
[----:B------:R-:W-:-:S03]  /*d110*/  ISETP.LT.OR P4, PT, R5, 0x21, P1 ;  /* 0x000000210500780c */ /* 0x000fc60000f81670 */
[----:B------:R0:W-:Y:S01]  /*d120*/  LDGSTS.E.BYPASS.LTC128B.128 [R4+0x4400], desc[UR36][R2.64+0x80], !P5 ;  /* 0x0440008002047fae */ /* 0x0001e2000e901d64 */
[----:B------:R-:W-:Y:S01]  /*d130*/  ISETP.LT.OR P5, PT, R5, 0x21, P0 ;  /* 0x000000210500780c */ /* 0x000fe200007a1670 */
[----:B------:R-:W-:-:S12]  /*d140*/  IMAD.MOV.U32 R6, RZ, RZ, R14 ;  /* 0x000000ffff067224 */ /* 0x000fd800078e000e */
[----:B0-----:R-:W-:Y:S05]  /*d150*/  WARPSYNC.COLLECTIVE R15, `(.L_x_140) ;  /* 0x000000000f087348 */ /* 0x001fea0003c00000 */
[----:B------:R1:W2:Y:S02]  /*d160*/  SHFL.IDX P6, R14, R13, R12, R11 ;  /* 0x0000000c0d0e7389 */ /* 0x0002a400000c000b */
[----:B012---:R-:W-:Y:S01]  /*d170*/  ENDCOLLECTIVE ;  /* 0x000000000000791b */ /* 0x007fe20003800000 */
.L_x_140:
[----:B------:R-:W-:Y:S02]  /*d180*/  IMAD.MOV.U32 R3, RZ, RZ, R6 ;  /* 0x000000ffff037224 */ /* 0x000fe400078e0006 */
[----:B------:R-:W-:Y:S01]  /*d190*/  IMAD.MOV.U32 R6, RZ, RZ, RZ ;  /* 0x000000ffff067224 */ /* 0x000fe200078e00ff */
[----:B------:R-:W-:Y:S01]  /*d1a0*/  MOV R13, R18 ;  /* 0x00000012000d7202 */ /* 0x000fe20000000f00 */
[----:B------:R-:W-:Y:S02]  /*d1b0*/  IMAD.MOV.U32 R12, RZ, RZ, 0x2 ;  /* 0x00000002ff0c7424 */ /* 0x000fe400078e00ff */
[----:B------:R-:W-:-:S07]  /*d1c0*/  IMAD.MOV.U32 R2, RZ, RZ, R14 ;  /* 0x000000ffff027224 */ /* 0x000fce00078e000e */
[----:B------:R-:W-:Y:S05]  /*d1d0*/  WARPSYNC.COLLECTIVE R15, `(.L_x_141) ;  /* 0x000000000f087348 */ /* 0x000fea0003c00000 */
[----:B------:R0:W1:Y:S02]  /*d1e0*/  SHFL.IDX P6, R14, R13, R12, R11 ;  /* 0x0000000c0d0e7389 */ /* 0x00006400000c000b */
[----:B01----:R-:W-:Y:S01]  /*d1f0*/  ENDCOLLECTIVE ;  /* 0x000000000000791b */ /* 0x003fe20003800000 */
.L_x_141:
[----:B------:R-:W-:-:S05]  /*d200*/  IMAD.WIDE.U32 R2, R9, 0x2, R2 ;  /* 0x0000000209027825 */ /* 0x000fca00078e0002 */
[----:B------:R-:W-:Y:S01]  /*d210*/  @!PT LDS RZ, [RZ] ;  /* 0x00000000fffff984 */ /* 0x000fe20000000800 */
[----:B------:R-:W-:Y:S01]  /*d220*/  @!PT LDS RZ, [RZ] ;  /* 0x00000000fffff984 */ /* 0x000fe20000000800 */
[----:B------:R-:W-:Y:S01]  /*d230*/  @!PT LDS RZ, [RZ] ;  /* 0x00000000fffff984 */ /* 0x000fe20000000800 */
[----:B------:R0:W-:Y:S01]  /*d240*/  LDGSTS.E.BYPASS.LTC128B.128 [R4+0xc00], desc[UR36][R2.64], !P3 ;  /* 0x00c0000002047fae */ /* 0x0001e2000d901d64 */
[----:B------:R-:W-:-:S03]  /*d250*/  ISETP.LT.OR P3, PT, R5, 0x41, P2 ;  /* 0x000000410500780c */ /* 0x000fc60001761670 */
[----:B------:R0:W-:Y:S01]  /*d260*/  LDGSTS.E.BYPASS.LTC128B.128 [R4+0x2c00], desc[UR36][R2.64+0x40], !P4 ;  /* 0x02c0004002047fae */ /* 0x0001e2000e101d64 */
[C---:B------:R-:W-:Y:S01]  /*d270*/  ISETP.LT.OR P4, PT, R5.reuse, 0x41, P1 ;  /* 0x000000410500780c */ /* 0x040fe20000f81670 */
[----:B------:R-:W-:Y:S02]  /*d280*/  IMAD.MOV.U32 R13, RZ, RZ, R17 ;  /* 0x000000ffff0d7224 */ /* 0x000fe400078e0011 */
[----:B------:R0:W-:Y:S01]  /*d290*/  LDGSTS.E.BYPASS.LTC128B.128 [R4+0x4c00], desc[UR36][R2.64+0x80], !P5 ;  /* 0x04c0008002047fae */ /* 0x0001e2000e901d64 */
[----:B------:R-:W-:Y:S01]  /*d2a0*/  ISETP.LT.OR P5, PT, R5, 0x41, P0 ;  /* 0x000000410500780c */ /* 0x000fe200007a1670 */
[----:B------:R-:W-:-:S12]  /*d2b0*/  IMAD.MOV.U32 R7, RZ, RZ, R14 ;  /* 0x000000ffff077224 */ /* 0x000fd800078e000e */
[----:B0-----:R-:W-:Y:S05]  /*d2c0*/  WARPSYNC.COLLECTIVE R15, `(.L_x_142) ;  /* 0x000000000f087348 */ /* 0x001fea0003c00000 */
[----:B------:R1:W2:Y:S02]  /*d2d0*/  SHFL.IDX P6, R14, R13, R12, R11 ;  /* 0x0000000c0d0e7389 */ /* 0x0002a400000c000b */
[----:B012---:R-:W-:Y:S01]  /*d2e0*/  ENDCOLLECTIVE ;  /* 0x000000000000791b */ /* 0x007fe20003800000 */
.L_x_142:
[----:B------:R-:W-:Y:S01]  /*d2f0*/  MOV R3, R7 ;  /* 0x0000000700037202 */ /* 0x000fe20000000f00 */
[----:B------:R-:W-:Y:S02]  /*d300*/  IMAD.MOV.U32 R13, RZ, RZ, R18 ;  /* 0x000000ffff0d7224 */ /* 0x000fe400078e0012 */
[----:B------:R-:W-:Y:S02]  /*d310*/  IMAD.MOV.U32 R12, RZ, RZ, 0x3 ;  /* 0x00000003ff0c7424 */ /* 0x000fe400078e00ff */
[----:B------:R-:W-:-:S07]  /*d320*/  IMAD.MOV.U32 R8, RZ, RZ, R14 ;  /* 0x000000ffff087224 */ /* 0x000fce00078e000e */
[----:B------:R-:W-:Y:S05]  /*d330*/  WARPSYNC.COLLECTIVE R15, `(.L_x_143) ;  /* 0x000000000f087348 */ /* 0x000fea0003c00000 */
[----:B------:R0:W1:Y:S02]  /*d340*/  SHFL.IDX P6, R14, R13, R12, R11 ;  /* 0x0000000c0d0e7389 */ /* 0x00006400000c000b */
[----:B01----:R-:W-:Y:S01]  /*d350*/  ENDCOLLECTIVE ;  /* 0x000000000000791b */ /* 0x003fe20003800000 */
.L_x_143:
[----:B------:R-:W-:-:S04]  /*d360*/  IMAD.MOV.U32 R2, RZ, RZ, R8 ;  /* 0x000000ffff027224 */ /* 0x000fc800078e0008 */
[----:B------:R-:W-:-:S05]  /*d370*/  IMAD.WIDE.U32 R2, R9, 0x2, R2 ;  /* 0x0000000209027825 */ /* 0x000fca00078e0002 */
        /* <DEDUP_REMOVED lines=11> */
.L_x_144:
[----:B------:R-:W-:Y:S05]  /*d430*/  BRA `(.L_x_145) ;  /* 0xffffffd800407947 */ /* 0x000fea000383ffff */
.L_x_75:
[----:B0-----:R0:W1:Y:S02]  /*d440*/  SYNCS.PHASECHK.TRANS64.TRYWAIT P0, [R7+URZ+0x2d820], R6 ;  /* 0x02d82006070075a7 */ /* 0x001064000800017f */
[----:B-1----:R-:W-:Y:S05]  /*d450*/  @!P0 NANOSLEEP.SYNCS 0x989680 ;  /* 0x009896800000895d */ /* 0x002fea0003900000 */
[----:B------:R-:W1:Y:S02]  /*d460*/  @!P0 SYNCS.PHASECHK.TRANS64 P0, [R7+URZ+0x2d820], R6 ;  /* 0x02d82006070085a7 */ /* 0x000e64000800007f */
[----:B-1----:R-:W-:Y:S05]  /*d470*/  @!P0 BRA `(.L_x_75) ;  /* 0xfffffffc00f08947 */ /* 0x002fea000383ffff */
[----:B------:R-:W-:Y:S05]  /*d480*/  BRA `(.L_x_146) ;  /* 0xffffffd800c47947 */ /* 0x000fea000383ffff */
.L_x_76:
[----:B------:R-:W1:Y:S01]  /*d490*/  S2R R3, SR_TID.X ;  /* 0x0000000000037919 */ /* 0x000e620000002100 */
[----:B------:R-:W-:Y:S01]  /*d4a0*/  BSSY B0, `(.L_x_147) ;  /* 0x000000a000007945 */ /* 0x000fe20003800000 */
[----:B------:R-:W-:Y:S02]  /*d4b0*/  IMAD.MOV.U32 R12, RZ, RZ, RZ ;  /* 0x000000ffff0c7224 */ /* 0x000fe400078e00ff */
[----:B------:R-:W-:Y:S02]  /*d4c0*/  IMAD.MOV.U32 R11, RZ, RZ, 0x1f ;  /* 0x0000001fff0b7424 */ /* 0x000fe400078e00ff */
[----:B------:R-:W-:Y:S01]  /*d4d0*/  IMAD.MOV.U32 R15, RZ, RZ, -0x1 ;  /* 0xffffffffff0f7424 */ /* 0x000fe200078e00ff */
[----:B-1----:R-:W-:-:S04]  /*d4e0*/  SHF.R.U32.HI R3, RZ, 0x5, R3 ;  /* 0x00000005ff037819 */ /* 0x002fc80000011603 */
[----:B------:R-:W-:-:S04]  /*d4f0*/  LOP3.LUT R3, R3, 0x3, RZ, 0xc0, !PT ;  /* 0x0000000303037812 */ /* 0x000fc800078ec0ff */
[----:B------:R-:W-:-:S07]  /*d500*/  MOV R13, R3 ;  /* 0x00000003000d7202 */ /* 0x000fce0000000f00 */
[----:B0----5:R-:W-:Y:S05]  /*d510*/  WARPSYNC.COLLECTIVE R15, `(.L_x_148) ;  /* 0x000000000f087348 */ /* 0x021fea0003c00000 */
[----:B------:R1:W2:Y:S02]  /*d520*/  SHFL.IDX P6, R14, R13, R12, R11 ;  /* 0x0000000c0d0e7389 */ /* 0x0002a400000c000b */
[----:B012--5:R-:W-:Y:S01]  /*d530*/  ENDCOLLECTIVE ;  /* 0x000000000000791b */ /* 0x027fe20003800000 */
.L_x_148:
[----:B------:R-:W-:Y:S05]  /*d540*/  BSYNC B0 ;  /* 0x0000000000007941 */ /* 0x000fea0003800000 */
.L_x_147:
[----:B------:R-:W-:Y:S05]  /*d550*/  BRA `(.L_x_149) ;  /* 0xffffffd800a87947 */ /* 0x000fea000383ffff */
.L_x_77:
[----:B------:R-:W-:Y:S01]  /*d560*/  BSSY B0, `(.L_x_150) ;  /* 0x0000006000007945 */ /* 0x000fe20003800000 */
[----:B------:R-:W-:-:S07]  /*d570*/  IMAD.MOV.U32 R15, RZ, RZ, -0x1 ;  /* 0xffffffffff0f7424 */ /* 0x000fce00078e00ff */
[----:B01---5:R-:W-:Y:S05]  /*d580*/  WARPSYNC.COLLECTIVE R15, `(.L_x_151) ;  /* 0x000000000f0c7348 */ /* 0x023fea0003c00000 */
[----:B------:R-:W-:Y:S02]  /*d590*/  ELECT P6, UR62, PT ;  /* 0x00000000003e782f */ /* 0x000fe400038c0000 */
[----:B------:R-:W-:Y:S01]  /*d5a0*/  MOV R14, UR62 ;  /* 0x0000003e000e7c02 */ /* 0x000fe20008000f00 */
[----:B01---5:R-:W-:Y:S10]  /*d5b0*/  ENDCOLLECTIVE ;  /* 0x000000000000791b */ /* 0x023ff40003800000 */
.L_x_151:
[----:B------:R-:W-:Y:S05]  /*d5c0*/  BSYNC B0 ;  /* 0x0000000000007941 */ /* 0x000fea0003800000 */
.L_x_150:
[----:B------:R-:W-:Y:S05]  /*d5d0*/  BRA `(.L_x_152) ;  /* 0xffffffd8009c7947 */ /* 0x000fea000383ffff */
.L_x_79:
[----:B-1----:R1:W2:Y:S02]  /*d5e0*/  SYNCS.PHASECHK.TRANS64.TRYWAIT P1, [R5+URZ+0x2d840], R4 ;  /* 0x02d84004050075a7 */ /* 0x0022a4000802017f */
[----:B--2---:R-:W-:Y:S05]  /*d5f0*/  @!P1 NANOSLEEP.SYNCS 0x989680 ;  /* 0x009896800000995d */ /* 0x004fea0003900000 */
[----:B------:R-:W2:Y:S02]  /*d600*/  @!P1 SYNCS.PHASECHK.TRANS64 P1, [R5+URZ+0x2d840], R4 ;  /* 0x02d84004050095a7 */ /* 0x000ea4000802007f */
[----:B--2---:R-:W-:Y:S05]  /*d610*/  @!P1 BRA `(.L_x_79) ;  /* 0xfffffffc00f09947 */ /* 0x004fea000383ffff */
[----:B------:R-:W-:Y:S05]  /*d620*/  BRA `(.L_x_153) ;  /* 0xffffffd800bc7947 */ /* 0x000fea000383ffff */
.L_x_81:
[----:B--2---:R2:W3:Y:S02]  /*d630*/  SYNCS.PHASECHK.TRANS64.TRYWAIT P1, [R3+URZ+0x2d840], R0 ;  /* 0x02d84000030075a7 */ /* 0x0044e4000802017f */
[----:B---3--:R-:W-:Y:S05]  /*d640*/  @!P1 NANOSLEEP.SYNCS 0x989680 ;  /* 0x009896800000995d */ /* 0x008fea0003900000 */
[----:B------:R-:W3:Y:S02]  /*d650*/  @!P1 SYNCS.PHASECHK.TRANS64 P1, [R3+URZ+0x2d840], R0 ;  /* 0x02d84000030095a7 */ /* 0x000ee4000802007f */
[----:B---3--:R-:W-:Y:S05]  /*d660*/  @!P1 BRA `(.L_x_81) ;  /* 0xfffffffc00f09947 */ /* 0x008fea000383ffff */
[----:B------:R-:W-:Y:S05]  /*d670*/  BRA `(.L_x_154) ;  /* 0xffffffd800c87947 */ /* 0x000fea000383ffff */
.L_x_83:
[----:B---3--:R3:W4:Y:S02]  /*d680*/  SYNCS.PHASECHK.TRANS64.TRYWAIT P1, [R5+URZ+0x2d860], R4 ;  /* 0x02d86004050075a7 */ /* 0x008724000802017f */
[----:B----4-:R-:W-:Y:S05]  /*d690*/  @!P1 NANOSLEEP.SYNCS 0x989680 ;  /* 0x009896800000995d */ /* 0x010fea0003900000 */
[----:B------:R-:W4:Y:S02]  /*d6a0*/  @!P1 SYNCS.PHASECHK.TRANS64 P1, [R5+URZ+0x2d860], R4 ;  /* 0x02d86004050095a7 */ /* 0x000f24000802007f */
[----:B----4-:R-:W-:Y:S05]  /*d6b0*/  @!P1 BRA `(.L_x_83) ;  /* 0xfffffffc00f09947 */ /* 0x010fea000383ffff */
[----:B------:R-:W-:Y:S05]  /*d6c0*/  BRA `(.L_x_155) ;  /* 0xffffffd800c47947 */ /* 0x000fea000383ffff */
.L_x_156:
[----:B------:R-:W-:-:S00]  /*d6d0*/  BRA `(.L_x_156) ;  /* 0xfffffffc00fc7947 */ /* 0x000fc0000383ffff */
[----:B------:R-:W-:-:S00]  /*d6e0*/  NOP ;  /* 0x0000000000007918 */ /* 0x000fc00000000000 */
        /* <DEDUP_REMOVED lines=9> */
.L_x_2780:


//--------------------- .text._ZN7cutlass13device_kernelIN5flash11enable_sm90INS1_16FlashAttnFwdSm90INS1_25CollectiveMainloopFwdSm90ILi2EN4cute5tupleIJNS5_1CILi1EEES8_S8_EEENS6_IJNS7_ILi192EEENS7_ILi128EEENS7_ILi96EEEEEELi96ENS_6half_tEfNS_4arch4Sm90ELb0ELb0ELb0ELb1ELb1ELb0ELb0ELb0ELb1ELb1ELb1ELb0EEENS1_21CollectiveEpilogueFwdINS6_IJSA_SC_SB_EEES9_SE_SG_Li384ELb1ELb1ELb1ELb0EEENS1_36VarlenDynamicPersistentTileSchedulerILi192ELi128ELi384ELi128ELb1ELb1ELb1ELb0ELb1ELb1EEEEEEEEEvNT_6ParamsE --------------------------
	.section	.text._ZN7cutlass13device_kernelIN5flash11enable_sm90INS1_16FlashAttnFwdSm90INS1_25CollectiveMainloopFwdSm90ILi2EN4cute5tupleIJNS5_1CILi1EEES8_S8_EEENS6_IJNS7_ILi192EEENS7_ILi128EEENS7_ILi96EEEEEELi96ENS_6half_tEfNS_4arch4Sm90ELb0ELb0ELb0ELb1ELb1ELb0ELb0ELb0ELb1ELb1ELb1ELb0EEENS1_21CollectiveEpilogueFwdINS6_IJSA_SC_SB_EEES9_SE_SG_Li384ELb1ELb1ELb1ELb0EEENS1_36VarlenDynamicPersistentTileSchedulerILi192ELi128ELi384ELi128ELb1ELb1ELb1ELb0ELb1ELb1EEEEEEEEEvNT_6ParamsE,"ax",@progbits
	.align	128
.text._ZN7cutlass13device_kernelIN5flash11enable_sm90INS1_16FlashAttnFwdSm90INS1_25CollectiveMainloopFwdSm90ILi2EN4cute5tupleIJNS5_1CILi1EEES8_S8_EEENS6_IJNS7_ILi192EEENS7_ILi128EEENS7_ILi96EEEEEELi96ENS_6half_tEfNS_4arch4Sm90ELb0ELb0ELb0ELb1ELb1ELb0ELb0ELb0ELb1ELb1ELb1ELb0EEENS1_21CollectiveEpilogueFwdINS6_IJSA_SC_SB_EEES9_SE_SG_Li384ELb1ELb1ELb1ELb0EEENS1_36VarlenDynamicPersistentTileSchedulerILi192ELi128ELi384ELi128ELb1ELb1ELb1ELb0ELb1ELb1EEEEEEEEEvNT_6ParamsE:
        .type           _ZN7cutlass13device_kernelIN5flash11enable_sm90INS1_16FlashAttnFwdSm90INS1_25CollectiveMainloopFwdSm90ILi2EN4cute5tupleIJNS5_1CILi1EEES8_S8_EEENS6_IJNS7_ILi192EEENS7_ILi128EEENS7_ILi96EEEEEELi96ENS_6half_tEfNS_4arch4Sm90ELb0ELb0ELb0ELb1ELb1ELb0ELb0ELb0ELb1ELb1ELb1ELb0EEENS1_21CollectiveEpilogueFwdINS6_IJSA_SC_SB_EEES9_SE_SG_Li384ELb1ELb1ELb1ELb0EEENS1_36VarlenDynamicPersistentTileSchedulerILi192ELi128ELi384ELi128ELb1ELb1ELb1ELb0ELb1ELb1EEEEEEEEEvNT_6ParamsE,@function
        .size           _ZN7cutlass13device_kernelIN5flash11enable_sm90INS1_16FlashAttnFwdSm90INS1_25CollectiveMainloopFwdSm90ILi2EN4cute5tupleIJNS5_1CILi1EEES8_S8_EEENS6_IJNS7_ILi192EEENS7_ILi128EEENS7_ILi96EEEEEELi96ENS_6half_tEfNS_4arch4Sm90ELb0ELb0ELb0ELb1ELb1ELb0ELb0ELb0ELb1ELb1ELb1ELb0EEENS1_21CollectiveEpilogueFwdINS6_IJSA_SC_SB_EEES9_SE_SG_Li384ELb1ELb1ELb1ELb0EEENS1_36VarlenDynamicPersistentTileSchedulerILi192ELi128ELi384ELi128ELb1ELb1ELb1ELb0ELb1ELb1EEEEEEEEEvNT_6ParamsE,(.L_x_2781 - _ZN7cutlass13device_kernelIN5flash11enable_sm90INS1_16FlashAttnFwdSm90INS1_25CollectiveMainloopFwdSm90ILi2EN4cute5tupleIJNS5_1CILi1EEES8_S8_EEENS6_IJNS7_ILi192EEENS7_ILi128EEENS7_ILi96EEEEEELi96ENS_6half_tEfNS_4arch4Sm90ELb0ELb0ELb0ELb1ELb1ELb0ELb0ELb0ELb1ELb1ELb1ELb0EEENS1_21CollectiveEpilogueFwdINS6_IJSA_SC_SB_EEES9_SE_SG_Li384ELb1ELb1ELb1ELb0EEENS1_36VarlenDynamicPersistentTileSchedulerILi192ELi128ELi384ELi128ELb1ELb1ELb1ELb0ELb1ELb1EEEEEEEEEvNT_6ParamsE)
        .other          _ZN7cutlass13device_kernelIN5flash11enable_sm90INS1_16FlashAttnFwdSm90INS1_25CollectiveMainloopFwdSm90ILi2EN4cute5tupleIJNS5_1CILi1EEES8_S8_EEENS6_IJNS7_ILi192EEENS7_ILi128EEENS7_ILi96EEEEEELi96ENS_6half_tEfNS_4arch4Sm90ELb0ELb0ELb0ELb1ELb1ELb0ELb0ELb0ELb1ELb1ELb1ELb0EEENS1_21CollectiveEpilogueFwdINS6_IJSA_SC_SB_EEES9_SE_SG_Li384ELb1ELb1ELb1ELb0EEENS1_36VarlenDynamicPersistentTileSchedulerILi192ELi128ELi384ELi128ELb1ELb1ELb1ELb0ELb1ELb1EEEEEEEEEvNT_6ParamsE,@"STO_CUDA_ENTRY STV_DEFAULT"
_ZN7cutlass13device_kernelIN5flash11enable_sm90INS1_16FlashAttnFwdSm90INS1_25CollectiveMainloopFwdSm90ILi2EN4cute5tupleIJNS5_1CILi1EEES8_S8_EEENS6_IJNS7_ILi192EEENS7_ILi128EEENS7_ILi96EEEEEELi96ENS_6half_tEfNS_4arch4Sm90ELb0ELb0ELb0ELb1ELb1ELb0ELb0ELb0ELb1ELb1ELb1ELb0EEENS1_21CollectiveEpilogueFwdINS6_IJSA_SC_SB_EEES9_SE_SG_Li384ELb1ELb1ELb1ELb0EEENS1_36VarlenDynamicPersistentTileSchedulerILi192ELi128ELi384ELi128ELb1ELb1ELb1ELb0ELb1ELb1EEEEEEEEEvNT_6ParamsE:
        /* <DEDUP_REMOVED lines=8> */
[----:B------:R-:W0:Y:S02]  /*0080*/  SHFL.IDX PT, R2, R0, RZ, 0x1f ;  /* 0x00001fff00027589 */ /* 0x000e2400000e0000 */
[C---:B0-----:R-:W-:Y:S02]  /*0090*/  ISETP.NE.OR P0, PT, R2.reuse, RZ, !P0 ;  /* 0x000000ff0200720c */ /* 0x041fe40004705670 */
[----:B------:R-:W-:Y:S02]  /*00a0*/  ISETP.NE.AND P1, PT, R2, RZ, PT ;  /* 0x000000ff0200720c */ /* 0x000fe40003f25270 */
[----:B------:R0:W1:Y:S09]  /*00b0*/  SHFL.IDX PT, R2, R3, RZ, 0x1f ;  /* 0x00001fff03027589 */ /* 0x00007200000e0000 */
[----:B------:R-:W-:Y:S01]  /*00c0*/  VOTEU.ALL UP0, P0 ;  /* 0x00000000003f7886 */ /* 0x000fe20000000000 */
[----:B------:R-:W-:-:S04]  /*00d0*/  VOTEU.ALL UP1, P0 ;  /* 0x00000000003f7886 */ /* 0x000fc80000020000 */
[----:B------:R-:W2:Y:S01]  /*00e0*/  @!UP0 S2UR UR8, SR_CgaCtaId ;  /* 0x00000000000889c3 */ /* 0x000ea20000008800 */
[----:B------:R-:W-:Y:S01]  /*00f0*/  @!UP0 UMOV UR6, 0x400 ;  /* 0x0000040000068882 */ /* 0x000fe20000000000 */
[----:B------:R-:W-:-:S04]  /*0100*/  @!UP0 UIADD3 UR4, -UR4, 0x100000, URZ ;  /* 0x0010000004048890 */ /* 0x000fc8000fffe13f */
[----:B------:R-:W-:Y:S02]  /*0110*/  @!UP0 USHF.L.U32 UR5, UR4, 0xb, URZ ;  /* 0x0000000b04058899 */ /* 0x000fe4000800063f */
[----:B------:R-:W-:Y:S02]  /*0120*/  @!UP0 USHF.L.U32 UR4, UR4, 0x1, URZ ;  /* 0x0000000104048899 */ /* 0x000fe4000800063f */
[----:B--2---:R-:W-:Y:S02]  /*0130*/  @!UP0 ULEA UR8, UR8, UR6, 0x18 ;  /* 0x0000000608088291 */ /* 0x004fe4000f8ec03f */
[----:B------:R-:W-:-:S04]  /*0140*/  @!UP0 UIADD3 UR6, -UR7, 0x100000, URZ ;  /* 0x0010000007068890 */ /* 0x000fc8000fffe13f */
[----:B------:R-:W-:Y:S02]  /*0150*/  @!UP0 USHF.L.U32 UR7, UR6, 0xb, URZ ;  /* 0x0000000b06078899 */ /* 0x000fe4000800063f */
[----:B------:R-:W-:Y:S01]  /*0160*/  @!UP0 USHF.L.U32 UR6, UR6, 0x1, URZ ;  /* 0x0000000106068899 */ /* 0x000fe2000800063f */
[----:B------:R-:W-:-:S05]  /*0170*/  VOTEU.ALL UP0, P0 ;  /* 0x00000000003f7886 */ /* 0x000fca0000000000 */
[----:B------:R0:W2:Y:S06]  /*0180*/  @!UP0 SYNCS.EXCH.64 URZ, [UR8+0x2d800], UR4 ;  /* 0x02d80004083f85b2 */ /* 0x0000ac0008000100 */
[----:B------:R0:W3:Y:S02]  /*0190*/  @!UP1 SYNCS.EXCH.64 URZ, [UR8+0x2d820], UR6 ;  /* 0x02d82006083f95b2 */ /* 0x0000e40008000100 */
[----:B01----:R-:W-:Y:S05]  /*01a0*/  @P1 BRA `(.L_x_157) ;  /* 0x0000000000481947 */ /* 0x003fea0003800000 */
[----:B------:R-:W0:Y:S01]  /*01b0*/  S2UR UR5, SR_CgaCtaId ;  /* 0x00000000000579c3 */ /* 0x000e220000008800 */
[----:B------:R-:W-:Y:S01]  /*01c0*/  UMOV UR4, 0x400 ;  /* 0x0000040000047882 */ /* 0x000fe20000000000 */
[----:B------:R-:W-:Y:S01]  /*01d0*/  UMOV UR6, 0x80 ;  /* 0x0000008000067882 */ /* 0x000fe20000000000 */
[----:B------:R-:W-:Y:S01]  /*01e0*/  UMOV UR7, 0x180 ;  /* 0x0000018000077882 */ /* 0x000fe20000000000 */
[----:B------:R-:W-:Y:S01]  /*01f0*/  ELECT P0, URZ, PT ;  /* 0x00000000003f782f */ /* 0x000fe20003800000 */
[----:B0-----:R-:W-:Y:S02]  /*0200*/  ULEA UR8, UR5, UR4, 0x18 ;  /* 0x0000000405087291 */ /* 0x001fe4000f8ec03f */
[----:B------:R-:W-:-:S04]  /*0210*/  UIADD3 UR4, -UR6, 0x100000, URZ ;  /* 0x0010000006047890 */ /* 0x000fc8000fffe13f */
[----:B------:R-:W-:Y:S02]  /*0220*/  USHF.L.U32 UR5, UR4, 0xb, URZ ;  /* 0x0000000b04057899 */ /* 0x000fe4000800063f */
[----:B------:R-:W-:Y:S02]  /*0230*/  USHF.L.U32 UR4, UR4, 0x1, URZ ;  /* 0x0000000104047899 */ /* 0x000fe4000800063f */
[----:B------:R-:W-:-:S04]  /*0240*/  UIADD3 UR6, -UR7, 0x100000, URZ ;  /* 0x0010000007067890 */ /* 0x000fc8000fffe13f */
[----:B------:R-:W-:Y:S02]  /*0250*/  USHF.L.U32 UR7, UR6, 0xb, URZ ;  /* 0x0000000b06077899 */ /* 0x000fe4000800063f */
[----:B------:R-:W-:Y:S01]  /*0260*/  USHF.L.U32 UR6, UR6, 0x1, URZ ;  /* 0x0000000106067899 */ /* 0x000fe2000800063f */
[----:B------:R-:W0:Y:S03]  /*0270*/  FENCE.VIEW.ASYNC.S ;  /* 0x00000000000073c6 */ /* 0x000e260000000000 */
[----:B0-----:R0:W1:Y:S08]  /*0280*/  SYNCS.EXCH.64 URZ, [UR8+0x2d830], UR4 ;  /* 0x02d83004083f75b2 */ /* 0x0010700008000100 */
[----:B------:R0:W4:Y:S01]  /*0290*/  SYNCS.EXCH.64 URZ, [UR8+0x2d840], UR6 ;  /* 0x02d84006083f75b2 */ /* 0x0001220008000100 */
[----:B------:R0:W0:Y:S01]  /*02a0*/  SYNCS.EXCH.64 URZ, [UR8+0x2d838], UR4 ;  /* 0x02d83804083f75b2 */ /* 0x0000220008000100 */
[----:B------:R0:W0:Y:S01]  /*02b0*/  SYNCS.EXCH.64 URZ, [UR8+0x2d848], UR6 ;  /* 0x02d84806083f75b2 */ /* 0x0000220008000100 */
[----:B------:R-:W-:Y:S01]  /*02c0*/  NOP ;  /* 0x0000000000007918 */ /* 0x000fe20000000000 */
.L_x_157:
[----:B------:R-:W5:Y:S01]  /*02d0*/  SHFL.IDX PT, R3, R0, RZ, 0x1f ;  /* 0x00001fff00037589 */ /* 0x000f6200000e0000 */
[----:B------:R-:W-:Y:S01]  /*02e0*/  NOP ;  /* 0x0000000000007918 */ /* 0x000fe20000000000 */
[----:B-----5:R-:W-:-:S13]  /*02f0*/  ISETP.NE.AND P0, PT, R3, RZ, PT ;  /* 0x000000ff0300720c */ /* 0x020fda0003f05270 */
[----:B------:R-:W-:Y:S05]  /*0300*/  @P0 BRA `(.L_x_158) ;  /* 0x0000000000480947 */ /* 0x000fea0003800000 */
[----:B0-----:R-:W0:Y:S01]  /*0310*/  S2UR UR5, SR_CgaCtaId ;  /* 0x00000000000579c3 */ /* 0x001e220000008800 */
        /* <DEDUP_REMOVED lines=12> */
[----:B0-----:R0:W0:Y:S08]  /*03e0*/  SYNCS.EXCH.64 URZ, [UR8+0x2d850], UR4 ;  /* 0x02d85004083f75b2 */ /* 0x0010300008000100 */
[----:B------:R0:W0:Y:S01]  /*03f0*/  SYNCS.EXCH.64 URZ, [UR8+0x2d860], UR6 ;  /* 0x02d86006083f75b2 */ /* 0x0000220008000100 */
[----:B------:R0:W0:Y:S01]  /*0400*/  SYNCS.EXCH.64 URZ, [UR8+0x2d858], UR4 ;  /* 0x02d85804083f75b2 */ /* 0x0000220008000100 */
[----:B------:R0:W0:Y:S01]  /*0410*/  SYNCS.EXCH.64 URZ, [UR8+0x2d868], UR6 ;  /* 0x02d86806083f75b2 */ /* 0x0000220008000100 */
[----:B------:R-:W-:Y:S01]  /*0420*/  NOP ;  /* 0x0000000000007918 */ /* 0x000fe20000000000 */
.L_x_158:
[----:B------:R-:W5:Y:S01]  /*0430*/  SHFL.IDX PT, R3, R0, RZ, 0x1f ;  /* 0x00001fff00037589 */ /* 0x000f6200000e0000 */
[----:B------:R-:W-:Y:S01]  /*0440*/  NOP ;  /* 0x0000000000007918 */ /* 0x000fe20000000000 */
[----:B-----5:R-:W-:-:S13]  /*0450*/  ISETP.NE.AND P0, PT, R3, RZ, PT ;  /* 0x000000ff0300720c */ /* 0x020fda0003f05270 */
[----:B------:R-:W-:Y:S05]  /*0460*/  @P0 BRA `(.L_x_159) ;  /* 0x0000000000380947 */ /* 0x000fea0003800000 */
[----:B0-----:R-:W0:Y:S01]  /*0470*/  S2UR UR5, SR_CgaCtaId ;  /* 0x00000000000579c3 */ /* 0x001e220000008800 */
[----:B------:R-:W-:Y:S01]  /*0480*/  UMOV UR4, 0x400 ;  /* 0x0000040000047882 */ /* 0x000fe20000000000 */
[----:B------:R-:W-:Y:S01]  /*0490*/  UMOV UR7, 0x80 ;  /* 0x0000008000077882 */ /* 0x000fe20000000000 */
[----:B------:R-:W-:Y:S01]  /*04a0*/  ELECT P0, URZ, PT ;  /* 0x00000000003f782f */ /* 0x000fe20003800000 */
[----:B0-----:R-:W-:Y:S02]  /*04b0*/  ULEA UR6, UR5, UR4, 0x18 ;  /* 0x0000000405067291 */ /* 0x001fe4000f8ec03f */
[----:B------:R-:W-:-:S04]  /*04c0*/  UIADD3 UR4, -UR7, 0x100000, URZ ;  /* 0x0010000007047890 */ /* 0x000fc8000fffe13f */
[----:B------:R-:W-:Y:S02]  /*04d0*/  USHF.L.U32 UR5, UR4, 0xb, URZ ;  /* 0x0000000b04057899 */ /* 0x000fe4000800063f */
[----:B------:R-:W-:Y:S01]  /*04e0*/  USHF.L.U32 UR4, UR4, 0x1, URZ ;  /* 0x0000000104047899 */ /* 0x000fe2000800063f */
[----:B------:R-:W0:Y:S11]  /*04f0*/  FENCE.VIEW.ASYNC.S ;  /* 0x00000000000073c6 */ /* 0x000e360000000000 */
[----:B0-----:R0:W0:Y:S01]  /*0500*/  SYNCS.EXCH.64 URZ, [UR6+0x2d870], UR4 ;  /* 0x02d87004063f75b2 */ /* 0x0010220008000100 */
[----:B------:R0:W0:Y:S01]  /*0510*/  SYNCS.EXCH.64 URZ, [UR6+0x2d880], UR4 ;  /* 0x02d88004063f75b2 */ /* 0x0000220008000100 */
[----:B------:R0:W0:Y:S01]  /*0520*/  SYNCS.EXCH.64 URZ, [UR6+0x2d878], UR4 ;  /* 0x02d87804063f75b2 */ /* 0x0000220008000100 */
[----:B------:R0:W0:Y:S01]  /*0530*/  SYNCS.EXCH.64 URZ, [UR6+0x2d888], UR4 ;  /* 0x02d88804063f75b2 */ /* 0x0000220008000100 */
[----:B------:R-:W-:Y:S01]  /*0540*/  NOP ;  /* 0x0000000000007918 */ /* 0x000fe20000000000 */
.L_x_159:
        /* <DEDUP_REMOVED lines=22> */
.L_x_160:
        /* <DEDUP_REMOVED lines=22> */
.L_x_161:
[----:B------:R-:W-:Y:S01]  /*0810*/  ISETP.NE.AND P0, PT, R2, RZ, PT ;  /* 0x000000ff0200720c */ /* 0x000fe20003f05270 */
[----:B------:R-:W-:Y:S01]  /*0820*/  IMAD.MOV.U32 R2, RZ, RZ, 0x1 ;  /* 0x00000001ff027424 */ /* 0x000fe200078e00ff */
[----:B------:R-:W-:Y:S01]  /*0830*/  NOP ;  /* 0x0000000000007918 */ /* 0x000fe20000000000 */
[----:B------:R-:W-:-:S03]  /*0840*/  ULDC.64 UR36, c[0x0][0x208] ;  /* 0x0000820000247ab9 */ /* 0x000fc60000000a00 */
[----:B------:R-:W-:-:S05]  /*0850*/  SEL R2, R2, 0x2, !P0 ;  /* 0x0000000202027807 */ /* 0x000fca0004000000 */
[----:B------:R0:W-:Y:S02]  /*0860*/  STL [R1+0x20], R2 ;  /* 0x0000200201007387 */ /* 0x0001e40000100800 */
[----:B01234-:R-:W-:Y:S06]  /*0870*/  BAR.SYNC.DEFER_BLOCKING 0x0 ;  /* 0x0000000000007b1d */ /* 0x01ffec0000010000 */
[----:B------:R-:W-:Y:S05]  /*0880*/  @!P0 BRA `(.L_x_162) ;  /* 0x0000008400cc8947 */ /* 0x000fea0003800000 */
.L_x_163:
[----:B------:R-:W-:-:S08]  /*0890*/  NOP ;  /* 0x0000000000007918 */ /* 0x000fd00000000000 */
[----:B------:R-:W0:Y:S02]  /*08a0*/  USETMAXREG.TRY_ALLOC.CTAPOOL UP0, 0xa0 ;  /* 0x000000a0000079c8 */ /* 0x000e240008000600 */
[----:B0-----:R-:W-:-:S13]  /*08b0*/  PLOP3.LUT P0, PT, PT, PT, UP0, 0x80, 0x0 ;  /* 0x000000000000781c */ /* 0x001fda0003f0f008 */
[----:B------:R-:W-:Y:S05]  /*08c0*/  @!P0 BRA `(.L_x_163) ;  /* 0xfffffffc00f08947 */ /* 0x000fea000383ffff */
[----:B------:R-:W0:Y:S01]  /*08d0*/  S2R R2, SR_TID.X ;  /* 0x0000000000027919 */ /* 0x000e220000002100 */
[----:B------:R-:W1:Y:S01]  /*08e0*/  S2UR UR41, SR_CgaCtaId ;  /* 0x00000000002979c3 */ /* 0x000e620000008800 */
[----:B------:R-:W-:Y:S01]  /*08f0*/  UMOV UR40, 0x400 ;  /* 0x0000040000287882 */ /* 0x000fe20000000000 */
[----:B------:R-:W-:Y:S01]  /*0900*/  ULDC UR4, c[0x0][0xc3c] ;  /* 0x00030f0000047ab9 */ /* 0x000fe20000000800 */
[----:B-1----:R-:W-:-:S05]  /*0910*/  ULEA UR40, UR41, UR40, 0x18 ;  /* 0x0000002829287291 */ /* 0x002fca000f8ec03f */
[----:B------:R-:W-:Y:S06]  /*0920*/  BAR.ARV 0x8, 0x200 ;  /* 0x0208000000007b1d */ /* 0x000fec0000002000 */
[----:B0-----:R-:W-:-:S04]  /*0930*/  LOP3.LUT R0, R2, 0xffffff80, RZ, 0xc0, !PT ;  /* 0xffffff8002007812 */ /* 0x001fc800078ec0ff */
[----:B------:R-:W-:-:S13]  /*0940*/  ISETP.NE.AND P0, PT, R0, 0x80, PT ;  /* 0x000000800000780c */ /* 0x000fda0003f05270 */
[----:B------:R-:W-:Y:S08]  /*0950*/  @!P0 BAR.ARV 0x9, 0x100 ;  /* 0x0244000000008b1d */ /* 0x000ff00000002000 */
[----:B------:R-:W-:Y:S06]  /*0960*/  BAR.SYNC.DEFER_BLOCKING 0x5, 0x200 ;  /* 0x0148000000007b1d */ /* 0x000fec0000010000 */
[----:B------:R-:W0:Y:S02]  /*0970*/  LDS.128 R8, [UR40+0x2d8d0] ;  /* 0x02d8d028ff087984 */ /* 0x000e240008000c00 */
[----:B------:R-:W-:Y:S06]  /*0980*/  BAR.ARV 0x4, 0x200 ;  /* 0x0108000000007b1d */ /* 0x000fec0000002000 */
[----:B0-----:R-:W-:-:S13]  /*0990*/  ISETP.GE.AND P0, PT, R11, UR4, PT ;  /* 0x000000040b007c0c */ /* 0x001fda000bf06270 */
[----:B------:R-:W-:Y:S05]  /*09a0*/  @P0 EXIT ;  /* 0x000000000000094d */ /* 0x000fea0003800000 */
[----:B------:R-:W2:Y:S01]  /*09b0*/  LDL R19, [R1+0x20] ;  /* 0x0000200001137983 */ /* 0x000ea20000100800 */
[----:B------:R-:W-:-:S05]  /*09c0*/  VIADD R17, R2, 0xffffff80 ;  /* 0xffffff8002117836 */ /* 0x000fca0000000000 */
[----:B------:R-:W-:-:S04]  /*09d0*/  SHF.R.S32.HI R0, RZ, 0x1f, R17 ;  /* 0x0000001fff007819 */ /* 0x000fc80000011411 */
[CC--:B------:R-:W-:Y:S02]  /*09e0*/  LEA.HI R2, R0.reuse, R17.reuse, RZ, 0x7 ;  /* 0x0000001100027211 */ /* 0x0c0fe400078f38ff */
[----:B------:R-:W-:Y:S02]  /*09f0*/  LEA.HI R3, R0, R17, RZ, 0x4 ;  /* 0x0000001100037211 */ /* 0x000fe400078f20ff */
[----:B------:R-:W-:-:S05]  /*0a00*/  LOP3.LUT R4, R2, 0xffffff80, RZ, 0xc0, !PT ;  /* 0xffffff8002047812 */ /* 0x000fca00078ec0ff */
[----:B------:R-:W-:Y:S01]  /*0a10*/  IMAD.IADD R18, R17, 0x1, -R4 ;  /* 0x0000000111127824 */ /* 0x000fe200078e0a04 */
[----:B------:R-:W-:-:S05]  /*0a20*/  LOP3.LUT R4, R3, 0xfffffff0, RZ, 0xc0, !PT ;  /* 0xfffffff003047812 */ /* 0x000fca00078ec0ff */
[----:B------:R-:W-:Y:S01]  /*0a30*/  IMAD.IADD R4, R17, 0x1, -R4 ;  /* 0x0000000111047824 */ /* 0x000fe200078e0a04 */
[----:B------:R-:W-:Y:S02]  /*0a40*/  SHF.R.S32.HI R6, RZ, 0x4, R3 ;  /* 0x00000004ff067819 */ /* 0x000fe40000011403 */
[----:B------:R-:W-:Y:S02]  /*0a50*/  LEA.HI R7, R0, R17, RZ, 0x5 ;  /* 0x0000001100077211 */ /* 0x000fe400078f28ff */
[----:B------:R-:W-:Y:S02]  /*0a60*/  SHF.R.S32.HI R5, RZ, 0x1f, R4 ;  /* 0x0000001fff057819 */ /* 0x000fe40000011404 */
[----:B------:R-:W-:Y:S02]  /*0a70*/  LEA.HI R3, R3, R6, RZ, 0x1 ;  /* 0x0000000603037211 */ /* 0x000fe400078f08ff */
[----:B------:R-:W-:Y:S02]  /*0a80*/  LEA.HI R5, R5, R4, RZ, 0x3 ;  /* 0x0000000405057211 */ /* 0x000fe400078f18ff */
[----:B------:R-:W-:-:S02]  /*0a90*/  SHF.R.S32.HI R16, RZ, 0x7, R2 ;  /* 0x00000007ff107819 */ /* 0x000fc40000011402 */
[----:B------:R-:W-:Y:S02]  /*0aa0*/  SHF.R.S32.HI R8, RZ, 0x5, R7 ;  /* 0x00000005ff087819 */ /* 0x000fe40000011407 */
[----:B------:R-:W-:Y:S02]  /*0ab0*/  LOP3.LUT R7, R3, 0x1ffffffe, RZ, 0xc0, !PT ;  /* 0x1ffffffe03077812 */ /* 0x000fe400078ec0ff */
[----:B------:R-:W-:Y:S01]  /*0ac0*/  LOP3.LUT R3, R5, 0xfffffff8, RZ, 0xc0, !PT ;  /* 0xfffffff805037812 */ /* 0x000fe200078ec0ff */
[----:B------:R-:W-:Y:S01]  /*0ad0*/  IMAD.HI R2, R16, 0x55555556, RZ ;  /* 0x5555555610027827 */ /* 0x000fe200078e02ff */
[----:B------:R-:W-:-:S03]  /*0ae0*/  SHF.R.S32.HI R12, RZ, 0x1f, R18 ;  /* 0x0000001fff0c7819 */ /* 0x000fc60000011412 */
[----:B------:R-:W-:Y:S02]  /*0af0*/  IMAD.IADD R3, R4, 0x1, -R3 ;  /* 0x0000000104037824 */ /* 0x000fe400078e0a03 */
[----:B------:R-:W-:Y:S01]  /*0b00*/  IMAD.IADD R7, R6, 0x1, -R7 ;  /* 0x0000000106077824 */ /* 0x000fe200078e0a07 */
[----:B------:R-:W-:Y:S01]  /*0b10*/  LEA.HI R13, R12, R18, RZ, 0x2 ;  /* 0x000000120c0d7211 */ /* 0x000fe200078f10ff */
[----:B------:R-:W-:Y:S01]  /*0b20*/  IMAD R6, R8, 0x10, R4 ;  /* 0x0000001008067824 */ /* 0x000fe200078e0204 */
[----:B------:R-:W-:Y:S01]  /*0b30*/  LEA.HI R4, R2, R2, RZ, 0x1 ;  /* 0x0000000202047211 */ /* 0x000fe200078f08ff */
[----:B------:R-:W-:Y:S01]  /*0b40*/  IMAD.SHL.U32 R2, R3, 0x40, RZ ;  /* 0x0000004003027824 */ /* 0x000fe200078e00ff */
[--C-:B------:R-:W-:Y:S01]  /*0b50*/  SHF.R.S32.HI R14, RZ, 0x2, R13.reuse ;  /* 0x00000002ff0e7819 */ /* 0x100fe2000001140d */
[----:B------:R-:W-:Y:S01]  /*0b60*/  IMAD.SHL.U32 R7, R7, 0x8, RZ ;  /* 0x0000000807077824 */ /* 0x000fe200078e00ff */
[----:B------:R-:W-:Y:S01]  /*0b70*/  SHF.R.S32.HI R15, RZ, 0x1f, R13 ;  /* 0x0000001fff0f7819 */ /* 0x000fe2000001140d */
[----:B------:R-:W-:Y:S01]  /*0b80*/  IMAD.SHL.U32 R5, R5, 0x40, RZ ;  /* 0x0000004005057824 */ /* 0x000fe200078e00ff */
[----:B------:R-:W-:Y:S01]  /*0b90*/  LOP3.LUT R2, R2, 0x1c0, RZ, 0xc0, !PT ;  /* 0x000001c002027812 */ /* 0x000fe200078ec0ff */
[----:B------:R-:W-:Y:S01]  /*0ba0*/  IMAD.U32 R6, R6, 0x20, R7 ;  /* 0x0000002006067824 */ /* 0x000fe200078e0007 */
[----:B------:R-:W-:-:S02]  /*0bb0*/  LEA.HI R15, R15, R14, RZ, 0x3 ;  /* 0x0000000e0f0f7211 */ /* 0x000fc400078f18ff */
[----:B------:R-:W-:Y:S02]  /*0bc0*/  LOP3.LUT R7, R2, 0x8, R7, 0xf8, !PT ;  /* 0x0000000802077812 */ /* 0x000fe400078ef807 */
[----:B------:R-:W-:Y:S02]  /*0bd0*/  LOP3.LUT R5, R5, 0x7ffffe00, RZ, 0xc0, !PT ;  /* 0x7ffffe0005057812 */ /* 0x000fe400078ec0ff */
[----:B------:R-:W-:Y:S02]  /*0be0*/  SHF.R.U32.HI R2, RZ, 0x3, R2 ;  /* 0x00000003ff027819 */ /* 0x000fe40000011602 */
[----:B------:R-:W-:Y:S02]  /*0bf0*/  LOP3.LUT R15, R15, 0xfffffff8, RZ, 0xc0, !PT ;  /* 0xfffffff80f0f7812 */ /* 0x000fe400078ec0ff */
[----:B------:R-:W-:Y:S01]  /*0c00*/  LEA.HI R12, R12, R18, RZ, 0x5 ;  /* 0x000000120c0c7211 */ /* 0x000fe200078f28ff */
[----:B------:R-:W-:Y:S01]  /*0c10*/  IMAD R5, R8, 0x400, R5 ;  /* 0x0000040008057824 */ /* 0x000fe200078e0205 */
[----:B------:R-:W-:Y:S01]  /*0c20*/  LOP3.LUT R2, R7, R2, RZ, 0x3c, !PT ;  /* 0x0000000207027212 */ /* 0x000fe200078e3cff */
[----:B------:R-:W-:Y:S01]  /*0c30*/  IMAD.IADD R15, R14, 0x1, -R15 ;  /* 0x000000010e0f7824 */ /* 0x000fe200078e0a0f */
[----:B------:R-:W-:-:S02]  /*0c40*/  SHF.R.S32.HI R12, RZ, 0x5, R12 ;  /* 0x00000005ff0c7819 */ /* 0x000fc4000001140c */
[----:B------:R-:W-:Y:S01]  /*0c50*/  LEA.HI R0, R0, R17, RZ, 0x2 ;  /* 0x0000001100007211 */ /* 0x000fe200078f10ff */
[----:B------:R-:W-:Y:S02]  /*0c60*/  IMAD R4, R4, -0x3, R16 ;  /* 0xfffffffd04047824 */ /* 0x000fe400078e0210 */
[----:B------:R-:W-:Y:S01]  /*0c70*/  IMAD.IADD R16, R5, 0x1, R2 ;  /* 0x0000000105107824 */ /* 0x000fe200078e0202 */
[----:B------:R-:W-:Y:S01]  /*0c80*/  LOP3.LUT R2, R0, 0xfffffffc, RZ, 0xc0, !PT ;  /* 0xfffffffc00027812 */ /* 0x000fe200078ec0ff */
[----:B------:R-:W-:Y:S01]  /*0c90*/  IMAD R15, R12, 0x10, R15 ;  /* 0x000000100c0f7824 */ /* 0x000fe200078e020f */
[----:B------:R-:W-:-:S03]  /*0ca0*/  LOP3.LUT R13, R13, 0x7ffffffc, RZ, 0xc0, !PT ;  /* 0x7ffffffc0d0d7812 */ /* 0x000fc600078ec0ff */
[----:B------:R-:W-:Y:S02]  /*0cb0*/  IMAD R8, R4, 0x40, R15 ;  /* 0x0000004004087824 */ /* 0x000fe400078e020f */
[----:B------:R-:W-:Y:S02]  /*0cc0*/  IMAD.IADD R4, R17, 0x1, -R2 ;  /* 0x0000000111047824 */ /* 0x000fe400078e0a02 */
[----:B------:R-:W-:Y:S01]  /*0cd0*/  IMAD.IADD R13, R18, 0x1, -R13 ;  /* 0x00000001120d7824 */ /* 0x000fe200078e0a0d */
[----:B------:R-:W-:Y:S01]  /*0ce0*/  R2P PR, R3, 0x6 ;  /* 0x0000000603007804 */ /* 0x000fe20000000000 */
[C---:B------:R-:W-:Y:S01]  /*0cf0*/  IMAD.SHL.U32 R137, R4.reuse, 0x8, RZ ;  /* 0x0000000804897824 */ /* 0x040fe200078e00ff */
[----:B------:R-:W-:Y:S01]  /*0d00*/  LEA.HI R3, R4, R4, RZ, 0x1 ;  /* 0x0000000404037211 */ /* 0x000fe200078f08ff */
[----:B------:R-:W-:Y:S02]  /*0d10*/  IMAD.SHL.U32 R157, R13, 0x2, RZ ;  /* 0x000000020d9d7824 */ /* 0x000fe400078e00ff */
[----:B------:R-:W-:Y:S01]  /*0d20*/  VIADD R143, R137, 0x40 ;  /* 0x00000040898f7836 */ /* 0x000fe20000000000 */
[----:B------:R-:W-:Y:S01]  /*0d30*/  LOP3.LUT R3, R3, 0x1ffffffe, RZ, 0xc0, !PT ;  /* 0x1ffffffe03037812 */ /* 0x000fe200078ec0ff */
[----:B------:R-:W-:-:S02]  /*0d40*/  VIADD R154, R157, 0x8 ;  /* 0x000000089d9a7836 */ /* 0x000fc40000000000 */
[C---:B------:R-:W-:Y:S01]  /*0d50*/  VIADD R151, R157.reuse, 0x20 ;  /* 0x000000209d977836 */ /* 0x040fe20000000000 */
[----:B------:R-:W-:Y:S01]  /*0d60*/  SHF.R.S32.HI R0, RZ, 0x2, R0 ;  /* 0x00000002ff007819 */ /* 0x000fe20000011400 */
[C---:B------:R-:W-:Y:S01]  /*0d70*/  VIADD R148, R157.reuse, 0x38 ;  /* 0x000000389d947836 */ /* 0x040fe20000000000 */
[----:B------:R-:W-:Y:S01]  /*0d80*/  SHF.R.S32.HI R0, RZ, 0x1f, R143 ;  /* 0x0000001fff007819 */ /* 0x000fe2000001148f */
[----:B------:R-:W-:Y:S01]  /*0d90*/  VIADD R145, R157, 0x50 ;  /* 0x000000509d917836 */ /* 0x000fe20000000000 */
[----:B------:R-:W-:Y:S01]  /*0da0*/  SHF.R.S32.HI R0, RZ, 0x1f, R154 ;  /* 0x0000001fff007819 */ /* 0x000fe2000001149a */
[----:B------:R-:W-:Y:S01]  /*0db0*/  IMAD.IADD R3, R4, 0x1, -R3 ;  /* 0x0000000104037824 */ /* 0x000fe200078e0a03 */
[----:B------:R-:W-:Y:S02]  /*0dc0*/  SHF.R.S32.HI R0, RZ, 0x1f, R151 ;  /* 0x0000001fff007819 */ /* 0x000fe40000011497 */
[----:B------:R-:W-:Y:S02]  /*0dd0*/  SHF.R.S32.HI R0, RZ, 0x1f, R148 ;  /* 0x0000001fff007819 */ /* 0x000fe40000011494 */
[----:B------:R-:W-:Y:S01]  /*0de0*/  SHF.R.S32.HI R0, RZ, 0x1f, R145 ;  /* 0x0000001fff007819 */ /* 0x000fe20000011491 */
[----:B------:R-:W-:Y:S01]  /*0df0*/  IMAD R0, R3, 0x8, R8 ;  /* 0x0000000803007824 */ /* 0x000fe200078e0208 */
[----:B------:R0:W-:Y:S04]  /*0e00*/  STL [R1+0x44], R6 ;  /* 0x0000440601007387 */ /* 0x0001e80000100800 */
[----:B------:R1:W-:Y:S04]  /*0e10*/  STL [R1+0x3c], R8 ;  /* 0x00003c0801007387 */ /* 0x0003e80000100800 */
[----:B------:R1:W-:Y:S04]  /*0e20*/  STL [R1+0x8], RZ ;  /* 0x000008ff01007387 */ /* 0x0003e80000100800 */
[----:B------:R1:W-:Y:S01]  /*0e30*/  STL [R1+0x40], R0 ;  /* 0x0000400001007387 */ /* 0x0003e20000100800 */
[----:B------:R-:W-:Y:S01]  /*0e40*/  LEA R16, R16, UR40, 0x1 ;  /* 0x0000002810107c11 */ /* 0x000fe2000f8e08ff */
[----:B------:R-:W-:-:S02]  /*0e50*/  IMAD.MOV.U32 R17, RZ, RZ, 0x40 ;  /* 0x00000040ff117424 */ /* 0x000fc400078e00ff */
[----:B------:R-:W-:Y:S02]  /*0e60*/  VIADD R142, R137, 0x20 ;  /* 0x00000020898e7836 */ /* 0x000fe40000000000 */
[----:B------:R-:W-:Y:S02]  /*0e70*/  VIADD R152, R157, 0x18 ;  /* 0x000000189d987836 */ /* 0x000fe40000000000 */
[----:B------:R-:W-:Y:S01]  /*0e80*/  VIADD R18, R16, 0x21800 ;  /* 0x0002180010127836 */ /* 0x000fe20000000000 */
[----:B------:R-:W-:Y:S01]  /*0e90*/  SEL R17, R17, 0xffffffc0, !P2 ;  /* 0xffffffc011117807 */ /* 0x000fe20005000000 */
[C---:B------:R-:W-:Y:S01]  /*0ea0*/  VIADD R149, R157.reuse, 0x30 ;  /* 0x000000309d957836 */ /* 0x040fe20000000000 */
[C---:B------:R-:W-:Y:S01]  /*0eb0*/  IADD3 R153, R157.reuse, 0x10, RZ ;  /* 0x000000109d997810 */ /* 0x040fe20007ffe0ff */
[C---:B------:R-:W-:Y:S02]  /*0ec0*/  VIADD R150, R157.reuse, 0x28 ;  /* 0x000000289d967836 */ /* 0x040fe40000000000 */
[C---:B------:R-:W-:Y:S01]  /*0ed0*/  VIADD R146, R157.reuse, 0x48 ;  /* 0x000000489d927836 */ /* 0x040fe20000000000 */
[----:B------:R-:W-:Y:S01]  /*0ee0*/  SHF.R.S32.HI R4, RZ, 0x1f, R142 ;  /* 0x0000001fff047819 */ /* 0x000fe2000001148e */
[----:B------:R-:W-:-:S02]  /*0ef0*/  VIADD R147, R157, 0x40 ;  /* 0x000000409d937836 */ /* 0x000fc40000000000 */
[----:B------:R-:W-:Y:S02]  /*0f00*/  VIADD R144, R157, 0x58 ;  /* 0x000000589d907836 */ /* 0x000fe40000000000 */
[----:B------:R-:W-:Y:S01]  /*0f10*/  VIADD R23, R16, 0x21820 ;  /* 0x0002182010177836 */ /* 0x000fe20000000000 */
[----:B------:R-:W-:Y:S01]  /*0f20*/  SHF.R.S32.HI R4, RZ, 0x1f, R152 ;  /* 0x0000001fff047819 */ /* 0x000fe20000011498 */
[C---:B------:R-:W-:Y:S01]  /*0f30*/  @P1 VIADD R23, R18.reuse, 0xffffffe0 ;  /* 0xffffffe012171836 */ /* 0x040fe20000000000 */
[----:B------:R-:W-:Y:S01]  /*0f40*/  SHF.R.S32.HI R4, RZ, 0x1f, R149 ;  /* 0x0000001fff047819 */ /* 0x000fe20000011495 */
[----:B------:R-:W-:Y:S01]  /*0f50*/  IMAD.MOV.U32 R5, RZ, RZ, R9 ;  /* 0x000000ffff057224 */ /* 0x000fe200078e0009 */
[----:B------:R-:W-:Y:S01]  /*0f60*/  SHF.R.S32.HI R9, RZ, 0x1f, R153 ;  /* 0x0000001fff097819 */ /* 0x000fe20000011499 */
[----:B------:R-:W-:Y:S01]  /*0f70*/  IMAD.IADD R18, R18, 0x1, R17 ;  /* 0x0000000112127824 */ /* 0x000fe200078e0211 */
[----:B------:R-:W-:Y:S01]  /*0f80*/  SHF.R.S32.HI R9, RZ, 0x1f, R150 ;  /* 0x0000001fff097819 */ /* 0x000fe20000011496 */
[----:B0-----:R-:W-:Y:S01]  /*0f90*/  IMAD.MOV.U32 R6, RZ, RZ, R10 ;  /* 0x000000ffff067224 */ /* 0x001fe200078e000a */
[----:B------:R-:W-:Y:S01]  /*0fa0*/  SHF.R.S32.HI R4, RZ, 0x1f, R146 ;  /* 0x0000001fff047819 */ /* 0x000fe20000011492 */
[----:B------:R-:W-:Y:S01]  /*0fb0*/  IMAD.MOV.U32 R7, RZ, RZ, R11 ;  /* 0x000000ffff077224 */ /* 0x000fe200078e000b */
[----:B------:R-:W-:Y:S01]  /*0fc0*/  SHF.R.S32.HI R9, RZ, 0x1f, R147 ;  /* 0x0000001fff097819 */ /* 0x000fe20000011493 */
[----:B------:R-:W-:Y:S01]  /*0fd0*/  IMAD.MOV.U32 R2, RZ, RZ, RZ ;  /* 0x000000ffff027224 */ /* 0x000fe200078e00ff */
[----:B------:R-:W-:Y:S01]  /*0fe0*/  SHF.R.S32.HI R4, RZ, 0x1f, R144 ;  /* 0x0000001fff047819 */ /* 0x000fe20000011490 */
[----:B------:R-:W-:-:S02]  /*0ff0*/  IMAD.IADD R17, R17, 0x1, R23 ;  /* 0x0000000111117824 */ /* 0x000fc400078e0217 */
[----:B------:R-:W-:Y:S01]  /*1000*/  VIADD R136, R23, 0x6000 ;  /* 0x0000600017887836 */ /* 0x000fe20000000000 */
[----:B------:R-:W-:Y:S01]  /*1010*/  UMOV UR38, URZ ;  /* 0x0000003f00267c82 */ /* 0x000fe20008000000 */
[----:B-12---:R-:W-:-:S07]  /*1020*/  LOP3.LUT R19, R19, 0x1, RZ, 0xfc, !PT ;  /* 0x0000000113137812 */ /* 0x006fce00078efcff */
.L_x_205:
[----:B0-----:R-:W0:Y:S01]  /*1030*/  LDC.64 R138, c[0x0][0xc88] ;  /* 0x00032200ff8a7b82 */ /* 0x001e220000000a00 */
[----:B------:R-:W-:-:S07]  /*1040*/  ULDC.64 UR4, c[0x0][0xa28] ;  /* 0x00028a0000047ab9 */ /* 0x000fce0000000a00 */
[----:B-1234-:R-:W1:Y:S08]  /*1050*/  LDC.64 R10, c[0x0][0x418] ;  /* 0x00010600ff0a7b82 */ /* 0x01ee700000000a00 */
[----:B------:R-:W2:Y:S01]  /*1060*/  LDC R0, c[0x0][0x424] ;  /* 0x00010900ff007b82 */ /* 0x000ea20000000800 */
[----:B0-----:R-:W-:-:S07]  /*1070*/  IMAD.WIDE R138, R7, 0x4, R138 ;  /* 0x00000004078a7825 */ /* 0x001fce00078e028a */
[----:B------:R-:W0:Y:S01]  /*1080*/  LDC R89, c[0x0][0x2f0] ;  /* 0x0000bc00ff597b82 */ /* 0x000e220000000800 */
[----:B------:R-:W3:Y:S01]  /*1090*/  LDG.E R138, desc[UR36][R138.64] ;  /* 0x000000248a8a7981 */ /* 0x000ee2000c1e1900 */
[----:B------:R-:W-:Y:S01]  /*10a0*/  ISETP.NE.U32.AND P0, PT, RZ, UR4, PT ;  /* 0x00000004ff007c0c */ /* 0x000fe2000bf05070 */
[----:B------:R-:W-:-:S03]  /*10b0*/  IMAD.MOV.U32 R4, RZ, RZ, RZ ;  /* 0x000000ffff047224 */ /* 0x000fc600078e00ff */
[----:B------:R-:W-:Y:S02]  /*10c0*/  ISETP.NE.AND.EX P0, PT, RZ, UR5, PT, P0 ;  /* 0x00000005ff007c0c */ /* 0x000fe4000bf05300 */
[----:B---3--:R-:W-:-:S11]  /*10d0*/  SHF.R.S32.HI R156, RZ, 0x1f, R138 ;  /* 0x0000001fff9c7819 */ /* 0x008fd6000001148a */
[----:B------:R-:W-:-:S04]  /*10e0*/  @P0 LEA R8, P1, R138, UR4, 0x2 ;  /* 0x000000048a080c11 */ /* 0x000fc8000f8210ff */
[----:B------:R-:W-:Y:S01]  /*10f0*/  @P0 LEA.HI.X R9, R138, UR5, R156, 0x2, P1 ;  /* 0x000000058a090c11 */ /* 0x000fe200088f149c */
[----:B------:R-:W-:Y:S02]  /*1100*/  ULDC.64 UR4, c[0x0][0xa20] ;  /* 0x0002880000047ab9 */ /* 0x000fe40000000a00 */
[----:B------:R-:W-:Y:S02]  /*1110*/  ISETP.NE.U32.AND P1, PT, RZ, UR4, PT ;  /* 0x00000004ff007c0c */ /* 0x000fe4000bf25070 */
[----:B------:R3:W5:Y:S01]  /*1120*/  @P0 LDG.E R4, desc[UR36][R8.64] ;  /* 0x0000002408040981 */ /* 0x000762000c1e1900 */
[----:B-1----:R-:W-:Y:S02]  /*1130*/  ISETP.NE.U32.AND P0, PT, R10, RZ, PT ;  /* 0x000000ff0a00720c */ /* 0x002fe40003f05070 */
[----:B------:R-:W-:Y:S02]  /*1140*/  ISETP.NE.AND.EX P1, PT, RZ, UR5, PT, P1 ;  /* 0x00000005ff007c0c */ /* 0x000fe4000bf25310 */
[----:B------:R-:W-:-:S04]  /*1150*/  ISETP.NE.AND.EX P0, PT, R11, RZ, PT, P0 ;  /* 0x000000ff0b00720c */ /* 0x000fc80003f05300 */
[----:B--2---:R-:W-:-:S05]  /*1160*/  SEL R0, R0, 0x1, P0 ;  /* 0x0000000100007807 */ /* 0x004fca0000000000 */
[----:B0-----:R-:W-:Y:S02]  /*1170*/  IMAD R89, R0, R89, RZ ;  /* 0x0000005900597224 */ /* 0x001fe400078e02ff */
[----:B------:R-:W-:-:S04]  /*1180*/  @P1 LEA R10, P2, R138, UR4, 0x2 ;  /* 0x000000048a0a1c11 */ /* 0x000fc8000f8410ff */
[----:B------:R-:W-:-:S05]  /*1190*/  @P1 LEA.HI.X R11, R138, UR5, R156, 0x2, P2 ;  /* 0x000000058a0b1c11 */ /* 0x000fca00090f149c */
[----:B------:R3:W5:Y:S01]  /*11a0*/  @P1 LDG.E R89, desc[UR36][R10.64] ;  /* 0x000000240a591981 */ /* 0x000762000c1e1900 */
[----:B------:R-:W-:Y:S05]  /*11b0*/  @P1 BRA `(.L_x_164) ;  /* 0x0000000000241947 */ /* 0x000fea0003800000 */
[----:B------:R-:W-:Y:S02]  /*11c0*/  ULDC.64 UR4, c[0x0][0xa08] ;  /* 0x0002820000047ab9 */ /* 0x000fe40000000a00 */
[----:B------:R-:W-:-:S04]  /*11d0*/  ISETP.NE.U32.AND P0, PT, RZ, UR4, PT ;  /* 0x00000004ff007c0c */ /* 0x000fc8000bf05070 */
[----:B------:R-:W-:-:S13]  /*11e0*/  ISETP.NE.AND.EX P0, PT, RZ, UR5, PT, P0 ;  /* 0x00000005ff007c0c */ /* 0x000fda000bf05300 */
[----:B------:R-:W-:Y:S05]  /*11f0*/  @!P0 BRA `(.L_x_164) ;  /* 0x0000000000148947 */ /* 0x000fea0003800000 */
[----:B---3--:R-:W0:Y:S02]  /*1200*/  LDC.64 R8, c[0x0][0xa08] ;  /* 0x00028200ff087b82 */ /* 0x008e240000000a00 */
[----:B0-----:R-:W-:-:S05]  /*1210*/  IMAD.WIDE R8, R138, 0x4, R8 ;  /* 0x000000048a087825 */ /* 0x001fca00078e0208 */
[----:B-----5:R-:W2:Y:S04]  /*1220*/  LDG.E R89, desc[UR36][R8.64] ;  /* 0x0000002408597981 */ /* 0x020ea8000c1e1900 */
[----:B------:R-:W2:Y:S02]  /*1230*/  LDG.E R0, desc[UR36][R8.64+0x4] ;  /* 0x0000042408007981 */ /* 0x000ea4000c1e1900 */
[----:B--2---:R-:W-:-:S07]  /*1240*/  IMAD.IADD R89, R0, 0x1, -R89 ;  /* 0x0000000100597824 */ /* 0x004fce00078e0a59 */
.L_x_164:
[----:B-----5:R-:W-:Y:S01]  /*1250*/  IMAD.IADD R89, R89, 0x1, -R4 ;  /* 0x0000000159597824 */ /* 0x020fe200078e0a04 */
[C---:B------:R-:W-:Y:S01]  /*1260*/  LOP3.LUT R3, R6.reuse, 0xff000000, RZ, 0xc0, !PT ;  /* 0xff00000006037812 */ /* 0x040fe200078ec0ff */
[----:B------:R-:W-:Y:S01]  /*1270*/  IMAD.MOV.U32 R88, RZ, RZ, RZ ;  /* 0x000000ffff587224 */ /* 0x000fe200078e00ff */
[----:B------:R-:W-:Y:S01]  /*1280*/  LOP3.LUT R0, R6, 0xff0000, RZ, 0xc0, !PT ;  /* 0x00ff000006007812 */ /* 0x000fe200078ec0ff */
[C---:B------:R-:W-:Y:S01]  /*1290*/  VIADD R4, R89.reuse, 0x7f ;  /* 0x0000007f59047836 */ /* 0x040fe20000000000 */
[----:B------:R-:W-:Y:S02]  /*12a0*/  ISETP.GE.AND P0, PT, R89, 0x1, PT ;  /* 0x000000015900780c */ /* 0x000fe40003f06270 */
[----:B------:R-:W-:Y:S02]  /*12b0*/  SHF.R.U32.HI R3, RZ, 0x8, R3 ;  /* 0x00000008ff037819 */ /* 0x000fe40000011603 */
[----:B------:R-:W-:Y:S02]  /*12c0*/  SHF.R.S32.HI R7, RZ, 0x1f, R4 ;  /* 0x0000001fff077819 */ /* 0x000fe40000011404 */
[----:B------:R-:W-:-:S02]  /*12d0*/  LEA.HI R0, R0, R3, RZ, 0x10 ;  /* 0x0000000300007211 */ /* 0x000fc400078f80ff */
[----:B------:R-:W-:Y:S02]  /*12e0*/  LEA.HI R7, R7, R4, RZ, 0x7 ;  /* 0x0000000407077211 */ /* 0x000fe400078f38ff */
[----:B------:R-:W-:Y:S02]  /*12f0*/  LOP3.LUT R155, R0, 0xff, RZ, 0xc0, !PT ;  /* 0x000000ff009b7812 */ /* 0x000fe400078ec0ff */
[----:B------:R-:W-:Y:S02]  /*1300*/  SHF.R.U32.HI R140, RZ, 0x10, R0 ;  /* 0x00000010ff8c7819 */ /* 0x000fe40000011600 */
[----:B---3--:R-:W-:Y:S01]  /*1310*/  SHF.R.S32.HI R11, RZ, 0x7, R7 ;  /* 0x00000007ff0b7819 */ /* 0x008fe20000011407 */
[----:B------:R-:W-:Y:S06]  /*1320*/  @!P0 BRA `(.L_x_165) ;  /* 0x0000000000748947 */ /* 0x000fec0003800000 */
[----:B------:R-:W0:Y:S01]  /*1330*/  LDC R3, c[0x0][0x9f0] ;  /* 0x00027c00ff037b82 */ /* 0x000e220000000800 */
[----:B------:R-:W-:-:S04]  /*1340*/  ISETP.NE.AND P0, PT, R140, RZ, PT ;  /* 0x000000ff8c00720c */ /* 0x000fc80003f05270 */
[----:B0-----:R-:W-:-:S04]  /*1350*/  SEL R12, R140, R3, P0 ;  /* 0x000000038c0c7207 */ /* 0x001fc80000000000 */
[-C--:B------:R-:W-:Y:S02]  /*1360*/  IABS R4, R12.reuse ;  /* 0x0000000c00047213 */ /* 0x080fe40000000000 */
[----:B------:R-:W-:Y:S02]  /*1370*/  IADD3 R0, R11, -0x1, R12 ;  /* 0xffffffff0b007810 */ /* 0x000fe40007ffe00c */
[----:B------:R-:W0:Y:S01]  /*1380*/  I2F.RP R3, R4 ;  /* 0x0000000400037306 */ /* 0x000e220000209400 */
[----:B------:R-:W-:Y:S02]  /*1390*/  IABS R13, R12 ;  /* 0x0000000c000d7213 */ /* 0x000fe40000000000 */
[----:B------:R-:W-:Y:S02]  /*13a0*/  IABS R10, R0 ;  /* 0x00000000000a7213 */ /* 0x000fe40000000000 */
[----:B------:R-:W-:-:S04]  /*13b0*/  LOP3.LUT R0, R0, R12, RZ, 0x3c, !PT ;  /* 0x0000000c00007212 */ /* 0x000fc800078e3cff */
[----:B------:R-:W-:Y:S01]  /*13c0*/  ISETP.GE.AND P2, PT, R0, RZ, PT ;  /* 0x000000ff0000720c */ /* 0x000fe20003f46270 */
[----:B0-----:R-:W0:Y:S02]  /*13d0*/  MUFU.RCP R3, R3 ;  /* 0x0000000300037308 */ /* 0x001e240000001000 */
[----:B0-----:R-:W-:Y:S02]  /*13e0*/  VIADD R8, R3, 0xffffffe ;  /* 0x0ffffffe03087836 */ /* 0x001fe40000000000 */
[----:B------:R-:W-:-:S04]  /*13f0*/  IMAD.MOV R3, RZ, RZ, -R13 ;  /* 0x000000ffff037224 */ /* 0x000fc800078e0a0d */
[----:B------:R0:W1:Y:S02]  /*1400*/  F2I.FTZ.U32.TRUNC.NTZ R9, R8 ;  /* 0x0000000800097305 */ /* 0x000064000021f000 */
[----:B0-----:R-:W-:Y:S02]  /*1410*/  IMAD.MOV.U32 R8, RZ, RZ, RZ ;  /* 0x000000ffff087224 */ /* 0x001fe400078e00ff */
[----:B-1----:R-:W-:-:S04]  /*1420*/  IMAD.MOV R7, RZ, RZ, -R9 ;  /* 0x000000ffff077224 */ /* 0x002fc800078e0a09 */
[----:B------:R-:W-:-:S04]  /*1430*/  IMAD R7, R7, R4, RZ ;  /* 0x0000000407077224 */ /* 0x000fc800078e02ff */
[----:B------:R-:W-:-:S06]  /*1440*/  IMAD.HI.U32 R9, R9, R7, R8 ;  /* 0x0000000709097227 */ /* 0x000fcc00078e0008 */
[----:B------:R-:W-:-:S04]  /*1450*/  IMAD.HI.U32 R9, R9, R10, RZ ;  /* 0x0000000a09097227 */ /* 0x000fc800078e00ff */
[----:B------:R-:W-:-:S05]  /*1460*/  IMAD R3, R9, R3, R10 ;  /* 0x0000000309037224 */ /* 0x000fca00078e020a */
[----:B------:R-:W-:-:S13]  /*1470*/  ISETP.GT.U32.AND P1, PT, R4, R3, PT ;  /* 0x000000030400720c */ /* 0x000fda0003f24070 */
[----:B------:R-:W-:Y:S02]  /*1480*/  @!P1 IMAD.IADD R3, R3, 0x1, -R4 ;  /* 0x0000000103039824 */ /* 0x000fe400078e0a04 */
[----:B------:R-:W-:Y:S01]  /*1490*/  @!P1 VIADD R9, R9, 0x1 ;  /* 0x0000000109099836 */ /* 0x000fe20000000000 */
[----:B------:R-:W-:Y:S02]  /*14a0*/  ISETP.NE.AND P1, PT, R12, RZ, PT ;  /* 0x000000ff0c00720c */ /* 0x000fe40003f25270 */
[----:B------:R-:W-:-:S13]  /*14b0*/  ISETP.GE.U32.AND P0, PT, R3, R4, PT ;  /* 0x000000040300720c */ /* 0x000fda0003f06070 */
[----:B------:R-:W-:-:S04]  /*14c0*/  @P0 VIADD R9, R9, 0x1 ;  /* 0x0000000109090836 */ /* 0x000fc80000000000 */
[----:B------:R-:W-:Y:S01]  /*14d0*/  @!P2 IMAD.MOV R9, RZ, RZ, -R9 ;  /* 0x000000ffff09a224 */ /* 0x000fe200078e0a09 */
[----:B------:R-:W-:-:S04]  /*14e0*/  @!P1 LOP3.LUT R9, RZ, R12, RZ, 0x33, !PT ;  /* 0x0000000cff099212 */ /* 0x000fc800078e33ff */
[----:B------:R-:W-:-:S07]  /*14f0*/  MOV R88, R9 ;  /* 0x0000000900587202 */ /* 0x000fce0000000f00 */
.L_x_165:
[-C--:B------:R-:W-:Y:S01]  /*1500*/  IMAD R22, R155, R88.reuse, RZ ;  /* 0x000000589b167224 */ /* 0x080fe200078e02ff */
[----:B------:R-:W-:Y:S01]  /*1510*/  LOP3.LUT R139, R6, 0xffff, RZ, 0xc0, !PT ;  /* 0x0000ffff068b7812 */ /* 0x000fe200078ec0ff */
[----:B------:R-:W-:Y:S01]  /*1520*/  IMAD.MOV.U32 R141, RZ, RZ, R5 ;  /* 0x000000ffff8d7224 */ /* 0x000fe200078e0005 */
[----:B------:R-:W-:Y:S02]  /*1530*/  PLOP3.LUT P0, PT, PT, PT, PT, 0x80, 0x0 ;  /* 0x000000000000781c */ /* 0x000fe40003f0f070 */
[----:B------:R-:W-:Y:S02]  /*1540*/  CS2R R20, SRZ ;  /* 0x0000000000147805 */ /* 0x000fe4000001ff00 */
[----:B------:R-:W-:Y:S02]  /*1550*/  VIADDMNMX R88, R22, R88, R11, PT ;  /* 0x0000005816587246 */ /* 0x000fe4000380010b */
[----:B------:R-:W-:Y:S02]  /*1560*/  CS2R R134, SRZ ;  /* 0x0000000000867805 */ /* 0x000fe4000001ff00 */
[----:B------:R-:W-:-:S02]  /*1570*/  CS2R R54, SRZ ;  /* 0x0000000000367805 */ /* 0x000fc4000001ff00 */
[----:B------:R-:W-:Y:S02]  /*1580*/  CS2R R76, SRZ ;  /* 0x00000000004c7805 */ /* 0x000fe4000001ff00 */
[----:B------:R-:W-:Y:S02]  /*1590*/  ISETP.GT.AND P1, PT, R88, R22, PT ;  /* 0x000000165800720c */ /* 0x000fe40003f24270 */
        /* <DEDUP_REMOVED lines=22> */
[----:B------:R-:W0:Y:S01]  /*1700*/  S2R R0, SR_TID.X ;  /* 0x0000000000007919 */ /* 0x000e220000002100 */
[----:B------:R-:W-:-:S04]  /*1710*/  UIADD3 UR6, UR40, 0x21800, URZ ;  /* 0x0002180028067890 */ /* 0x000fc8000fffe03f */
[----:B------:R-:W-:-:S06]  /*1720*/  ULOP3.LUT UP0, URZ, UR6, 0x3ff, URZ, 0xc0, !UPT ;  /* 0x000003ff063f7892 */ /* 0x000fcc000f80c03f */
[----:B------:R-:W-:Y:S01]  /*1730*/  PLOP3.LUT P0, PT, PT, PT, UP0, 0x80, 0x0 ;  /* 0x000000000000781c */ /* 0x000fe20003f0f008 */
[----:B0-----:R-:W-:-:S05]  /*1740*/  VIADD R3, R0, 0xffffff80 ;  /* 0xffffff8000037836 */ /* 0x001fca0000000000 */
[----:B------:R-:W-:-:S04]  /*1750*/  SHF.R.S32.HI R0, RZ, 0x1f, R3 ;  /* 0x0000001fff007819 */ /* 0x000fc80000011403 */
[----:B------:R-:W-:-:S04]  /*1760*/  LEA.HI R0, R0, R3, RZ, 0x7 ;  /* 0x0000000300007211 */ /* 0x000fc800078f38ff */
[----:B------:R-:W-:-:S06]  /*1770*/  SHF.R.S32.HI R0, RZ, 0x7, R0 ;  /* 0x00000007ff007819 */ /* 0x000fcc0000011400 */
[----:B------:R-:W0:Y:S02]  /*1780*/  SHFL.IDX PT, R0, R0, RZ, 0x1f ;  /* 0x00001fff00007589 */ /* 0x000e2400000e0000 */
[----:B0-----:R-:W-:-:S13]  /*1790*/  R2UR UR42, R0 ;  /* 0x00000000002a72ca */ /* 0x001fda00000e0000 */
        /* <DEDUP_REMOVED lines=14> */
[----:B------:R-:W-:Y:S02]  /*1880*/  IMAD.U32 R10, RZ, RZ, UR6 ;  /* 0x00000006ff0a7e24 */ /* 0x000fe4000f8e00ff */
        /* <DEDUP_REMOVED lines=8> */
.L_x_167:
[----:B------:R-:W2:Y:S01]  /*1910*/  LDL R20, [R1+0x8] ;  /* 0x0000080001147983 */ /* 0x000ea20000100800 */
[----:B------:R-:W-:Y:S02]  /*1920*/  ISETP.NE.AND P0, PT, R19, 0x3, PT ;  /* 0x000000031300780c */ /* 0x000fe40003f05270 */
[----:B--2---:R-:W-:-:S04]  /*1930*/  LEA.HI R0, R20, R20, RZ, 0x1 ;  /* 0x0000001414007211 */ /* 0x004fc800078f08ff */
[----:B------:R-:W-:-:S05]  /*1940*/  LOP3.LUT R0, R0, 0xfffffffe, RZ, 0xc0, !PT ;  /* 0xfffffffe00007812 */ /* 0x000fca00078ec0ff */
[----:B------:R-:W-:-:S05]  /*1950*/  IMAD.IADD R0, R20, 0x1, -R0 ;  /* 0x0000000114007824 */ /* 0x000fca00078e0a00 */
[----:B------:R-:W-:-:S04]  /*1960*/  SHF.L.U32 R0, R0, 0x1f, RZ ;  /* 0x0000001f00007819 */ /* 0x000fc800000006ff */
[----:B------:R-:W0:Y:S02]  /*1970*/  SYNCS.PHASECHK.TRANS64.TRYWAIT P1, [UR40+0x2d800], R0 ;  /* 0x02d80000ff0075a7 */ /* 0x000e240008020168 */
[----:B0-----:R-:W-:Y:S05]  /*1980*/  @!P1 BRA `(.L_x_168) ;  /* 0x000000cc00d89947 */ /* 0x001fea0003800000 */
.L_x_288:
[----:B------:R-:W-:Y:S05]  /*1990*/  @!P0 BRA `(.L_x_169) ;  /* 0x0000000000048947 */ /* 0x000fea0003800000 */
[----:B------:R-:W-:Y:S01]  /*19a0*/  BPT.TRAP 0x1 ;  /* 0x000000040000795c */ /* 0x000fe20000300000 */
.L_x_169:
[----:B------:R-:W-:Y:S01]  /*19b0*/  IMAD.U32 R5, RZ, RZ, UR38 ;  /* 0x00000026ff057e24 */ /* 0x000fe2000f8e00ff */
[----:B0-----:R-:W-:-:S04]  /*19c0*/  SHF.L.U32 R0, R2, 0x1f, RZ ;  /* 0x0000001f02007819 */ /* 0x001fc800000006ff */
[----:B------:R-:W-:-:S04]  /*19d0*/  LEA R5, R5, UR40, 0x3 ;  /* 0x0000002805057c11 */ /* 0x000fc8000f8e18ff */
[----:B------:R0:W1:Y:S01]  /*19e0*/  SYNCS.PHASECHK.TRANS64.TRYWAIT P1, [R5+URZ+0x2d830], R0 ;  /* 0x02d83000050075a7 */ /* 0x000062000802017f */
[----:B------:R-:W-:Y:S05]  /*19f0*/  @!P0 BRA `(.L_x_170) ;  /* 0x0000000000048947 */ /* 0x000fea0003800000 */
[----:B------:R-:W-:Y:S01]  /*1a00*/  BPT.TRAP 0x1 ;  /* 0x000000040000795c */ /* 0x000fe20000300000 */
.L_x_170:
[----:B------:R-:W-:Y:S01]  /*1a10*/  IMAD.MOV.U32 R135, RZ, RZ, RZ ;  /* 0x000000ffff877224 */ /* 0x000fe200078e00ff */
[----:B-1----:R-:W-:Y:S06]  /*1a20*/  @P1 BRA `(.L_x_171) ;  /* 0x0000000000081947 */ /* 0x002fec0003800000 */
[----:B------:R-:W1:Y:S02]  /*1a30*/  SYNCS.PHASECHK.TRANS64.TRYWAIT P1, [R5+URZ+0x2d830], R0 ;  /* 0x02d83000050075a7 */ /* 0x000e64000802017f */
[----:B-1----:R-:W-:Y:S05]  /*1a40*/  @!P1 BRA `(.L_x_172) ;  /* 0x000000cc00c09947 */ /* 0x002fea0003800000 */
.L_x_171:
[----:B------:R-:W-:Y:S05]  /*1a50*/  WARPSYNC.ALL ;  /* 0x0000000000007948 */ /* 0x000fea0003800000 */
[----:B------:R-:W-:Y:S01]  /*1a60*/  UIADD3 UR4, UR40, 0x15400, URZ ;  /* 0x0001540028047890 */ /* 0x000fe2000fffe03f */
[----:B------:R-:W-:Y:S01]  /*1a70*/  WARPGROUP.ARRIVE ;  /* 0x00000000000079c5 */ /* 0x000fe20000000000 */
[----:B------:R-:W-:Y:S02]  /*1a80*/  ULEA UR43, UR43, UR40, 0xc ;  /* 0x000000282b2b7291 */ /* 0x000fe4000f8e603f */
[----:B------:R-:W-:Y:S02]  /*1a90*/  USHF.R.U32.HI UR4, URZ, 0x4, UR4 ;  /* 0x000000043f047899 */ /* 0x000fe40008011604 */
[----:B------:R-:W-:-:S02]  /*1aa0*/  UIADD3 UR43, UR43, 0xc400, URZ ;  /* 0x0000c4002b2b7890 */ /* 0x000fc4000fffe03f */
[----:B------:R-:W-:Y:S02]  /*1ab0*/  ULOP3.LUT UR4, UR4, 0x3fff, URZ, 0xc0, !UPT ;  /* 0x00003fff04047892 */ /* 0x000fe4000f8ec03f */
[----:B------:R-:W-:Y:S02]  /*1ac0*/  USHF.R.U32.HI UR43, URZ, 0x4, UR43 ;  /* 0x000000043f2b7899 */ /* 0x000fe4000801162b */
[----:B------:R-:W-:Y:S02]  /*1ad0*/  ULOP3.LUT UR28, UR4, 0x10000, URZ, 0xfc, !UPT ;  /* 0x00010000041c7892 */ /* 0x000fe4000f8efc3f */
[----:B------:R-:W-:Y:S02]  /*1ae0*/  ULOP3.LUT UR43, UR43, 0x3fff, URZ, 0xc0, !UPT ;  /* 0x00003fff2b2b7892 */ /* 0x000fe4000f8ec03f */
[----:B------:R-:W-:Y:S02]  /*1af0*/  UIMAD UR6, UR38, 0x600, UR28 ;  /* 0x00000600260678a4 */ /* 0x000fe4000f8e021c */
[----:B------:R-:W-:Y:S01]  /*1b00*/  ULOP3.LUT UR4, UR43, 0x10000, URZ, 0xfc, !UPT ;  /* 0x000100002b047892 */ /* 0x000fe2000f8efc3f */
[----:B------:R-:W-:Y:S01]  /*1b10*/  UMOV UR7, 0x80000020 ;  /* 0x8000002000077882 */ /* 0x000fe20000000000 */
[----:B------:R-:W-:-:S02]  /*1b20*/  UMOV UR5, 0x80000020 ;  /* 0x8000002000057882 */ /* 0x000fc40000000000 */
[----:B------:R-:W-:Y:S02]  /*1b30*/  UIADD3 UR8, UR4, 0x2, URZ ;  /* 0x0000000204087890 */ /* 0x000fe4000fffe03f */
[----:B------:R-:W-:Y:S01]  /*1b40*/  UIADD3 UR10, UR6, 0x2, URZ ;  /* 0x00000002060a7890 */ /* 0x000fe2000fffe03f */
[----:B------:R-:W-:Y:S02]  /*1b50*/  UMOV UR9, 0x80000020 ;  /* 0x8000002000097882 */ /* 0x000fe40000000000 */
[----:B------:R-:W-:Y:S01]  /*1b60*/  HGMMA.64x128x16.F32 R24, gdesc[UR4], RZ, !UPT, gsb0 ;  /* 0x01e00000041879f0 */ /* 0x000fe2000c0008ff */
[----:B------:R-:W-:Y:S01]  /*1b70*/  UMOV UR11, 0x80000020 ;  /* 0x80000020000b7882 */ /* 0x000fe20000000000 */
[----:B------:R-:W-:Y:S02]  /*1b80*/  UIADD3 UR12, UR4, 0x300, URZ ;  /* 0x00000300040c7890 */ /* 0x000fe4000fffe03f */
[----:B------:R-:W-:Y:S01]  /*1b90*/  UIADD3 UR14, UR6, 0x200, URZ ;  /* 0x00000200060e7890 */ /* 0x000fe2000fffe03f */
[----:B------:R-:W-:Y:S01]  /*1ba0*/  UMOV UR13, 0x80000020 ;  /* 0x80000020000d7882 */ /* 0x000fe20000000000 */
[----:B------:R-:W-:Y:S01]  /*1bb0*/  UMOV UR15, 0x80000020 ;  /* 0x80000020000f7882 */ /* 0x000fe20000000000 */
[----:B------:R-:W-:-:S02]  /*1bc0*/  UIADD3 UR16, UR4, 0x302, URZ ;  /* 0x0000030204107890 */ /* 0x000fc4000fffe03f */
[----:B------:R-:W-:Y:S01]  /*1bd0*/  UIADD3 UR18, UR6, 0x202, URZ ;  /* 0x0000020206127890 */ /* 0x000fe2000fffe03f */
[----:B------:R-:W-:Y:S01]  /*1be0*/  UMOV UR17, 0x80000020 ;  /* 0x8000002000117882 */ /* 0x000fe20000000000 */
[----:B------:R-:W-:Y:S01]  /*1bf0*/  UMOV UR19, 0x80000020 ;  /* 0x8000002000137882 */ /* 0x000fe20000000000 */
[----:B------:R-:W-:Y:S02]  /*1c00*/  UIADD3 UR20, UR4, 0x600, URZ ;  /* 0x0000060004147890 */ /* 0x000fe4000fffe03f */
[----:B------:R-:W-:Y:S01]  /*1c10*/  UIADD3 UR22, UR6, 0x400, URZ ;  /* 0x0000040006167890 */ /* 0x000fe2000fffe03f */
[----:B------:R-:W-:Y:S01]  /*1c20*/  UMOV UR21, 0x80000020 ;  /* 0x8000002000157882 */ /* 0x000fe20000000000 */
[----:B------:R-:W-:Y:S01]  /*1c30*/  UMOV UR23, 0x80000020 ;  /* 0x8000002000177882 */ /* 0x000fe20000000000 */
[----:B------:R-:W-:Y:S02]  /*1c40*/  UIADD3 UR24, UR4, 0x602, URZ ;  /* 0x0000060204187890 */ /* 0x000fe4000fffe03f */
[----:B------:R-:W-:Y:S01]  /*1c50*/  UIADD3 UR26, UR6, 0x402, URZ ;  /* 0x00000402061a7890 */ /* 0x000fe2000fffe03f */
[----:B------:R-:W-:Y:S01]  /*1c60*/  UMOV UR25, 0x80000020 ;  /* 0x8000002000197882 */ /* 0x000fe20000000000 */
[----:B------:R-:W-:Y:S01]  /*1c70*/  UMOV UR27, 0x80000020 ;  /* 0x80000020001b7882 */ /* 0x000fe20000000000 */
[----:B------:R-:W-:-:S02]  /*1c80*/  WARPGROUP.DEPBAR.LE gsb0, 0x0 ;  /* 0x00008000000079c5 */ /* 0x000fc40000010000 */
        /* <DEDUP_REMOVED lines=15> */
[----:B------:R-:W-:Y:S05]  /*1d80*/  @!P0 BRA `(.L_x_173) ;  /* 0x0000000000048947 */ /* 0x000fea0003800000 */
[----:B------:R-:W-:Y:S01]  /*1d90*/  BPT.TRAP 0x1 ;  /* 0x000000040000795c */ /* 0x000fe20000300000 */
.L_x_173:
[----:B------:R-:W-:Y:S01]  /*1da0*/  IADD3 R89, R89, 0x80, -R157 ;  /* 0x0000008059597810 */ /* 0x000fe20007ffe89d */
[----:B------:R-:W-:Y:S01]  /*1db0*/  ULDC UR6, c[0x0][0x988] ;  /* 0x0002620000067ab9 */ /* 0x000fe20000000800 */
[----:B------:R-:W-:Y:S01]  /*1dc0*/  P2R R7, PR, RZ, 0x1 ;  /* 0x00000001ff077803 */ /* 0x000fe20000000000 */
[----:B------:R-:W-:Y:S01]  /*1dd0*/  IMAD.MOV.U32 R133, RZ, RZ, R135 ;  /* 0x000000ffff857224 */ /* 0x000fe200078e0087 */
[-C--:B------:R-:W-:Y:S01]  /*1de0*/  MOV R121, R135.reuse ;  /* 0x0000008700797202 */ /* 0x080fe20000000f00 */
[----:B------:R-:W-:Y:S01]  /*1df0*/  IMAD R4, R88, -0x80, R89 ;  /* 0xffffff8058047824 */ /* 0x000fe200078e0259 */
[----:B------:R-:W-:Y:S01]  /*1e00*/  MOV R91, R135 ;  /* 0x00000087005b7202 */ /* 0x000fe20000000f00 */
        /* <DEDUP_REMOVED lines=37> */
[----:B------:R-:W-:Y:S01]  /*2060*/  IMAD.MOV.U32 R89, RZ, RZ, R135 ;  /* 0x000000ffff597224 */ /* 0x000fe200078e0087 */
        /* <DEDUP_REMOVED lines=64> */
[----:B------:R-:W-:Y:S02]  /*2470*/  ISETP.GT.AND P0, PT, R4, 0x59, PT ;  /* 0x000000590400780c */ /* 0x000fe40003f04270 */
[----:B------:R-:W-:Y:S02]  /*2480*/  FSEL R114, R68, -INF , P6 ;  /* 0xff80000044727808 */ /* 0x000fe40003000000 */
[----:B------:R-:W-:-:S02]  /*2490*/  FMNMX.FTZ R3, R110, R3, !PT ;  /* 0x000000036e037209 */ /* 0x000fc40007810000 */
[----:B------:R-:W-:Y:S02]  /*24a0*/  FSEL R112, R59, -INF , P5 ;  /* 0xff8000003b707808 */ /* 0x000fe40002800000 */
[----:B------:R-:W-:Y:S02]  /*24b0*/  ISETP.GT.AND P5, PT, R4, 0x60, PT ;  /* 0x000000600400780c */ /* 0x000fe40003fa4270 */
[----:B------:R-:W-:Y:S02]  /*24c0*/  FSEL R116, R69, -INF , P0 ;  /* 0xff80000045747808 */ /* 0x000fe40000000000 */
[----:B------:R-:W-:Y:S02]  /*24d0*/  FMNMX.FTZ R3, R114, R3, !PT ;  /* 0x0000000372037209 */ /* 0x000fe40007810000 */
        /* <DEDUP_REMOVED lines=12> */
[----:B------:R-:W-:Y:S02]  /*25a0*/  FSEL R122, R77, -INF , P2 ;  /* 0xff8000004d7a7808 */ /* 0x000fe40001000000 */
[----:B------:R-:W-:-:S02]  /*25b0*/  FMNMX.FTZ R3, R76, R3, !PT ;  /* 0x000000034c037209 */ /* 0x000fc40007810000 */
[----:B------:R-:W-:Y:S02]  /*25c0*/  ISETP.GT.AND P3, PT, R4, 0x70, PT ;  /* 0x000000700400780c */ /* 0x000fe40003f64270 */
[----:B------:R-:W-:Y:S02]  /*25d0*/  FSEL R62, R62, -INF , P4 ;  /* 0xff8000003e3e7808 */ /* 0x000fe40002000000 */
[----:B------:R-:W-:Y:S02]  /*25e0*/  FSEL R124, R80, -INF , P3 ;  /* 0xff800000507c7808 */ /* 0x000fe40001800000 */
[----:B------:R-:W-:Y:S02]  /*25f0*/  FMNMX.FTZ R3, R122, R3, !PT ;  /* 0x000000037a037209 */ /* 0x000fe40007810000 */
[----:B------:R-:W-:Y:S02]  /*2600*/  ISETP.GT.AND P4, PT, R4, 0x71, PT ;  /* 0x000000710400780c */ /* 0x000fe40003f84270 */
[----:B------:R-:W-:-:S02]  /*2610*/  FMNMX.FTZ R3, R124, R3, !PT ;  /* 0x000000037c037209 */ /* 0x000fc40007810000 */
[----:B------:R-:W-:Y:S02]  /*2620*/  FSEL R130, R81, -INF , P4 ;  /* 0xff80000051827808 */ /* 0x000fe40002000000 */
[----:B------:R-:W-:Y:S02]  /*2630*/  ISETP.GT.AND P5, PT, R4, 0x78, PT ;  /* 0x000000780400780c */ /* 0x000fe40003fa4270 */
[----:B------:R-:W-:Y:S02]  /*2640*/  FMNMX.FTZ R3, R130, R3, !PT ;  /* 0x0000000382037209 */ /* 0x000fe40007810000 */
[----:B------:R-:W-:Y:S02]  /*2650*/  FSEL R128, R84, -INF , P5 ;  /* 0xff80000054807808 */ /* 0x000fe40002800000 */
[----:B------:R-:W-:Y:S02]  /*2660*/  ISETP.GT.AND P6, PT, R4, 0x79, PT ;  /* 0x000000790400780c */ /* 0x000fe40003fc4270 */
[----:B------:R-:W-:-:S02]  /*2670*/  FMNMX.FTZ R3, R128, R3, !PT ;  /* 0x0000000380037209 */ /* 0x000fc40007810000 */
[----:B------:R-:W-:Y:S02]  /*2680*/  FSEL R84, R85, -INF , P6 ;  /* 0xff80000055547808 */ /* 0x000fe40003000000 */
[----:B------:R-:W-:Y:S02]  /*2690*/  P2R R15, PR, RZ, 0x8 ;  /* 0x00000008ff0f7803 */ /* 0x000fe40000000000 */
[----:B------:R-:W-:Y:S01]  /*26a0*/  FMNMX.FTZ R11, R84, R3, !PT ;  /* 0x00000003540b7209 */ /* 0x000fe20007810000 */
[----:B------:R-:W-:Y:S01]  /*26b0*/  IMAD.U32 R3, RZ, RZ, UR6 ;  /* 0x00000006ff037e24 */ /* 0x000fe2000f8e00ff */
[----:B------:R-:W-:Y:S02]  /*26c0*/  P2R R21, PR, RZ, 0x4 ;  /* 0x00000004ff157803 */ /* 0x000fe40000000000 */
[----:B------:R-:W-:Y:S01]  /*26d0*/  ISETP.GT.AND P2, PT, R4, 0x58, PT ;  /* 0x000000580400780c */ /* 0x000fe20003f44270 */
[----:B01----:R-:W0:Y:S01]  /*26e0*/  SHFL.BFLY PT, R0, R11, 0x2, 0x1f ;  /* 0x0c401f000b007f89 */ /* 0x003e2200000e0000 */
[----:B------:R-:W-:-:S02]  /*26f0*/  P2R R29, PR, RZ, 0x2 ;  /* 0x00000002ff1d7803 */ /* 0x000fc40000000000 */
[----:B------:R-:W-:Y:S02]  /*2700*/  FSEL R70, R70, -INF , P2 ;  /* 0xff80000046467808 */ /* 0x000fe40001000000 */
[----:B------:R-:W-:Y:S02]  /*2710*/  ISETP.NE.AND P2, PT, R21, RZ, PT ;  /* 0x000000ff1500720c */ /* 0x000fe40003f45270 */
[C---:B------:R-:W-:Y:S02]  /*2720*/  ISETP.GT.AND P1, PT, R4.reuse, 0x59, PT ;  /* 0x000000590400780c */ /* 0x040fe40003f24270 */
[----:B------:R-:W-:Y:S02]  /*2730*/  P2R R31, PR, RZ, 0x1 ;  /* 0x00000001ff1f7803 */ /* 0x000fe40000000000 */
[----:B------:R-:W-:Y:S02]  /*2740*/  ISETP.GT.AND P0, PT, R4, 0x60, PT ;  /* 0x000000600400780c */ /* 0x000fe40003f04270 */
[----:B------:R-:W-:-:S02]  /*2750*/  FSEL R80, R71, -INF , P1 ;  /* 0xff80000047507808 */ /* 0x000fc40000800000 */
[----:B------:R-:W-:Y:S02]  /*2760*/  FSEL R74, R74, -INF , P0 ;  /* 0xff8000004a4a7808 */ /* 0x000fe40000000000 */
[----:B------:R-:W-:Y:S02]  /*2770*/  ISETP.NE.AND P0, PT, R31, RZ, PT ;  /* 0x000000ff1f00720c */ /* 0x000fe40003f05270 */
[----:B------:R-:W-:Y:S02]  /*2780*/  ISETP.NE.AND P1, PT, R29, RZ, PT ;  /* 0x000000ff1d00720c */ /* 0x000fe40003f25270 */
[----:B------:R-:W-:Y:S02]  /*2790*/  FSEL R126, R75, -INF , P0 ;  /* 0xff8000004b7e7808 */ /* 0x000fe40000000000 */
[----:B------:R-:W-:Y:S02]  /*27a0*/  FSEL R86, R86, -INF , P5 ;  /* 0xff80000056567808 */ /* 0x000fe40002800000 */
[----:B0-----:R-:W-:-:S02]  /*27b0*/  FMNMX.FTZ R13, R11, R0, !PT ;  /* 0x000000000b0d7209 */ /* 0x001fc40007810000 */
[----:B------:R-:W-:Y:S02]  /*27c0*/  ISETP.NE.AND P0, PT, R7, RZ, PT ;  /* 0x000000ff0700720c */ /* 0x000fe40003f05270 */
[----:B------:R-:W-:Y:S01]  /*27d0*/  R2UR UR6, R5 ;  /* 0x00000000050672ca */ /* 0x000fe200000e0000 */
[----:B------:R-:W0:-:S12]  /*27e0*/  SHFL.BFLY PT, R0, R13, 0x1, 0x1f ;  /* 0x0c201f000d007f89 */ /* 0x000e1800000e0000 */
[----:B------:R-:W-:-:S04]  /*27f0*/  UIADD3 UR6, UR6, 0x2d840, URZ ;  /* 0x0002d84006067890 */ /* 0x000fc8000fffe03f */
[----:B------:R-:W-:Y:S01]  /*2800*/  UPRMT UR6, UR41, 0x654, UR6 ;  /* 0x0000065429067896 */ /* 0x000fe20008000006 */
[----:B0-----:R-:W-:-:S08]  /*2810*/  FMNMX.FTZ R0, R13, R0, !PT ;  /* 0x000000000d007209 */ /* 0x001fd00007810000 */
[----:B------:R-:W-:Y:S01]  /*2820*/  SYNCS.ARRIVE.TRANS64.RED.A1T0 RZ, [UR6], RZ ;  /* 0x000000ffffff79a7 */ /* 0x000fe20008100406 */
[----:B------:R-:W-:Y:S02]  /*2830*/  FMNMX.FTZ R13, R26, R27, !PT ;  /* 0x0000001b1a0d7209 */ /* 0x000fe40007810000 */
[C---:B------:R-:W-:Y:S01]  /*2840*/  FSETP.NEU.FTZ.AND P3, PT, R0.reuse, -INF , PT ;  /* 0xff8000000000780b */ /* 0x040fe20003f7d000 */
[----:B------:R-:W-:Y:S01]  /*2850*/  FMUL.FTZ R9, R0, R3 ;  /* 0x0000000300097220 */ /* 0x000fe20000410000 */
[----:B------:R-:W-:-:S04]  /*2860*/  FMNMX.FTZ R13, R30, R13, !PT ;  /* 0x0000000d1e0d7209 */ /* 0x000fc80007810000 */
[----:B------:R-:W-:Y:S02]  /*2870*/  FMNMX.FTZ R13, R12, R13, !PT ;  /* 0x0000000d0c0d7209 */ /* 0x000fe40007810000 */
[----:B------:R-:W-:Y:S02]  /*2880*/  FSEL R9, R9, RZ, P3 ;  /* 0x000000ff09097208 */ /* 0x000fe40001800000 */
[----:B------:R-:W-:Y:S02]  /*2890*/  FMNMX.FTZ R13, R34, R13, !PT ;  /* 0x0000000d220d7209 */ /* 0x000fe40007810000 */
[----:B------:R-:W-:Y:S01]  /*28a0*/  ISETP.NE.AND P3, PT, R15, RZ, PT ;  /* 0x000000ff0f00720c */ /* 0x000fe20003f65270 */
[--C-:B------:R-:W-:Y:S01]  /*28b0*/  FFMA.FTZ R132, R25, R3, -R9.reuse ;  /* 0x0000000319847223 */ /* 0x100fe20000010809 */
[----:B------:R-:W-:Y:S01]  /*28c0*/  FMNMX.FTZ R15, R20, R13, !PT ;  /* 0x0000000d140f7209 */ /* 0x000fe20007810000 */
[-CC-:B------:R-:W-:Y:S01]  /*28d0*/  FFMA.FTZ R134, R6, R3.reuse, -R9.reuse ;  /* 0x0000000306867223 */ /* 0x180fe20000010809 */
[-CC-:B------:R-:W-:Y:S01]  /*28e0*/  FFMA.FTZ R6, R32, R3.reuse, -R9.reuse ;  /* 0x0000000320067223 */ /* 0x180fe20000010809 */
[--C-:B------:R-:W-:Y:S01]  /*28f0*/  FFMA.FTZ R32, R90, R3, -R9.reuse ;  /* 0x000000035a207223 */ /* 0x100fe20000010809 */
[----:B------:R-:W-:Y:S01]  /*2900*/  FMNMX.FTZ R15, R38, R15, !PT ;  /* 0x0000000f260f7209 */ /* 0x000fe20007810000 */
[-CC-:B------:R-:W-:Y:S01]  /*2910*/  FFMA.FTZ R4, R94, R3.reuse, -R9.reuse ;  /* 0x000000035e047223 */ /* 0x180fe20000010809 */
[----:B------:R-:W-:Y:S01]  /*2920*/  FSEL R90, R78, -INF , P1 ;  /* 0xff8000004e5a7808 */ /* 0x000fe20000800000 */
[--C-:B------:R-:W-:Y:S01]  /*2930*/  FFMA.FTZ R36, R36, R3, -R9.reuse ;  /* 0x0000000324247223 */ /* 0x100fe20000010809 */
[----:B------:R-:W-:Y:S01]  /*2940*/  FMNMX.FTZ R21, R92, R15, !PT ;  /* 0x0000000f5c157209 */ /* 0x000fe20007810000 */
[--C-:B------:R-:W-:Y:S01]  /*2950*/  FFMA.FTZ R37, R56, R3, -R9.reuse ;  /* 0x0000000338257223 */ /* 0x100fe20000010809 */
[----:B------:R-:W-:Y:S01]  /*2960*/  FSEL R94, R79, -INF , P2 ;  /* 0xff8000004f5e7808 */ /* 0x000fe20001000000 */
[----:B------:R0:W-:Y:S01]  /*2970*/  MUFU.EX2 R15, R36 ;  /* 0x00000024000f7308 */ /* 0x0001e20000000800 */
[----:B------:R-:W-:Y:S01]  /*2980*/  FMNMX.FTZ R21, R42, R21, !PT ;  /* 0x000000152a157209 */ /* 0x000fe20007810000 */
[-CC-:B------:R-:W-:Y:S01]  /*2990*/  FFMA.FTZ R56, R102, R3.reuse, -R9.reuse ;  /* 0x0000000366387223 */ /* 0x180fe20000010809 */
[----:B------:R-:W-:Y:S01]  /*29a0*/  FSEL R82, R82, -INF , P3 ;  /* 0xff80000052527808 */ /* 0x000fe20001800000 */
[--C-:B------:R-:W-:Y:S01]  /*29b0*/  FFMA.FTZ R8, R8, R3, -R9.reuse ;  /* 0x0000000308087223 */ /* 0x100fe20000010809 */
[----:B------:R-:W-:Y:S01]  /*29c0*/  FMNMX.FTZ R21, R96, R21, !PT ;  /* 0x0000001560157209 */ /* 0x000fe20007810000 */
[--C-:B------:R-:W-:Y:S01]  /*29d0*/  FFMA.FTZ R52, R52, R3, -R9.reuse ;  /* 0x0000000334347223 */ /* 0x100fe20000010809 */
[----:B------:R-:W-:Y:S01]  /*29e0*/  FSEL R102, R87, -INF , P6 ;  /* 0xff80000057667808 */ /* 0x000fe20003000000 */
[----:B------:R-:W-:Y:S01]  /*29f0*/  MUFU.EX2 R13, R8 ;  /* 0x00000008000d7308 */ /* 0x000fe20000000800 */
[----:B------:R-:W-:Y:S01]  /*2a00*/  FMNMX.FTZ R21, R46, R21, !PT ;  /* 0x000000152e157209 */ /* 0x000fe20007810000 */
[-CC-:B0-----:R-:W-:Y:S01]  /*2a10*/  FFMA.FTZ R36, R98, R3.reuse, -R9.reuse ;  /* 0x0000000362247223 */ /* 0x181fe20000010809 */
[----:B------:R-:W-:Y:S01]  /*2a20*/  FSEL R98, R83, -INF , P4 ;  /* 0xff80000053627808 */ /* 0x000fe20002000000 */
[--C-:B------:R-:W-:Y:S01]  /*2a30*/  FFMA.FTZ R7, R24, R3, -R9.reuse ;  /* 0x0000000318077223 */ /* 0x100fe20000010809 */
[----:B------:R-:W-:Y:S01]  /*2a40*/  FMNMX.FTZ R21, R100, R21, !PT ;  /* 0x0000001564157209 */ /* 0x000fe20007810000 */
[-CC-:B------:R-:W-:Y:S01]  /*2a50*/  FFMA.FTZ R11, R28, R3.reuse, -R9.reuse ;  /* 0x000000031c0b7223 */ /* 0x180fe20000010809 */
[-CC-:B------:R-:W-:Y:S01]  /*2a60*/  FFMA.FTZ R29, R40, R3.reuse, -R9.reuse ;  /* 0x00000003281d7223 */ /* 0x180fe20000010809 */
        /* <DEDUP_REMOVED lines=20> */
[----:B------:R-:W-:Y:S01]  /*2bb0*/  FFMA.FTZ R40, R84, R3, -R9 ;  /* 0x0000000354287223 */ /* 0x000fe20000010809 */
[----:B------:R-:W-:Y:S01]  /*2bc0*/  FMNMX.FTZ R21, R112, R21, !PT ;  /* 0x0000001570157209 */ /* 0x000fe20007810000 */
[----:B------:R-:W-:Y:S01]  /*2bd0*/  MUFU.EX2 R7, R7 ;  /* 0x0000000700077308 */ /* 0x000fe20000000800 */
[----:B------:R-:W-:-:S02]  /*2be0*/  IMAD.MOV.U32 R130, RZ, RZ, R135 ;  /* 0x000000ffff827224 */ /* 0x000fc400078e0087 */
[----:B------:R-:W-:Y:S01]  /*2bf0*/  FMNMX.FTZ R21, R62, R21, !PT ;  /* 0x000000153e157209 */ /* 0x000fe20007810000 */
[--C-:B------:R-:W-:Y:S02]  /*2c00*/  IMAD.MOV.U32 R124, RZ, RZ, R135.reuse ;  /* 0x000000ffff7c7224 */ /* 0x100fe400078e0087 */
[--C-:B------:R-:W-:Y:S01]  /*2c10*/  IMAD.MOV.U32 R122, RZ, RZ, R135.reuse ;  /* 0x000000ffff7a7224 */ /* 0x100fe200078e0087 */
[----:B------:R-:W-:Y:S01]  /*2c20*/  FMNMX.FTZ R21, R68, R21, !PT ;  /* 0x0000001544157209 */ /* 0x000fe20007810000 */
[----:B------:R-:W-:Y:S01]  /*2c30*/  MUFU.EX2 R132, R132 ;  /* 0x0000008400847308 */ /* 0x000fe20000000800 */
[--C-:B------:R-:W-:Y:S02]  /*2c40*/  IMAD.MOV.U32 R118, RZ, RZ, R135.reuse ;  /* 0x000000ffff767224 */ /* 0x100fe400078e0087 */
[----:B------:R-:W-:Y:S01]  /*2c50*/  FMNMX.FTZ R21, R66, R21, !PT ;  /* 0x0000001542157209 */ /* 0x000fe20007810000 */
[--C-:B------:R-:W-:Y:S02]  /*2c60*/  IMAD.MOV.U32 R116, RZ, RZ, R135.reuse ;  /* 0x000000ffff747224 */ /* 0x100fe400078e0087 */
[--C-:B------:R-:W-:Y:S01]  /*2c70*/  IMAD.MOV.U32 R114, RZ, RZ, R135.reuse ;  /* 0x000000ffff727224 */ /* 0x100fe200078e0087 */
[----:B------:R-:W-:Y:S01]  /*2c80*/  FMNMX.FTZ R25, R72, R21, !PT ;  /* 0x0000001548197209 */ /* 0x000fe20007810000 */
[----:B------:R-:W-:Y:S01]  /*2c90*/  MUFU.EX2 R11, R11 ;  /* 0x0000000b000b7308 */ /* 0x000fe20000000800 */
[----:B------:R-:W-:-:S02]  /*2ca0*/  IMAD.MOV.U32 R110, RZ, RZ, R135 ;  /* 0x000000ffff6e7224 */ /* 0x000fc400078e0087 */
[----:B------:R-:W-:Y:S01]  /*2cb0*/  FMNMX.FTZ R25, R70, R25, !PT ;  /* 0x0000001946197209 */ /* 0x000fe20007810000 */
[----:B------:R-:W-:-:S03]  /*2cc0*/  IMAD.MOV.U32 R108, RZ, RZ, R135 ;  /* 0x000000ffff6c7224 */ /* 0x000fc600078e0087 */
[----:B------:R-:W-:Y:S01]  /*2cd0*/  FMNMX.FTZ R33, R80, R25, !PT ;  /* 0x0000001950217209 */ /* 0x000fe20007810000 */
[----:B------:R-:W-:Y:S03]  /*2ce0*/  MUFU.EX2 R21, R4 ;  /* 0x0000000400157308 */ /* 0x000fe60000000800 */
[----:B------:R-:W-:-:S04]  /*2cf0*/  FMNMX.FTZ R33, R74, R33, !PT ;  /* 0x000000214a217209 */ /* 0x000fc80007810000 */
[----:B------:R-:W-:Y:S01]  /*2d00*/  FMNMX.FTZ R33, R126, R33, !PT ;  /* 0x000000217e217209 */ /* 0x000fe20007810000 */
[----:B------:R0:W-:Y:S03]  /*2d10*/  MUFU.EX2 R25, R52 ;  /* 0x0000003400197308 */ /* 0x0001e60000000800 */
[----:B------:R-:W-:-:S04]  /*2d20*/  FMNMX.FTZ R33, R90, R33, !PT ;  /* 0x000000215a217209 */ /* 0x000fc80007810000 */
[----:B------:R-:W-:Y:S01]  /*2d30*/  FMNMX.FTZ R33, R94, R33, !PT ;  /* 0x000000215e217209 */ /* 0x000fe20007810000 */
[----:B------:R-:W1:Y:S01]  /*2d40*/  MUFU.EX2 R134, R134 ;  /* 0x0000008600867308 */ /* 0x000e620000000800 */
[----:B0-----:R-:W-:Y:S01]  /*2d50*/  FFMA.FTZ R52, R120, R3, -R9 ;  /* 0x0000000378347223 */ /* 0x001fe20000010809 */
[----:B------:R-:W-:Y:S01]  /*2d60*/  IMAD.MOV.U32 R120, RZ, RZ, R135 ;  /* 0x000000ffff787224 */ /* 0x000fe200078e0087 */
[----:B------:R-:W-:-:S04]  /*2d70*/  FMNMX.FTZ R33, R82, R33, !PT ;  /* 0x0000002152217209 */ /* 0x000fc80007810000 */
[----:B------:R-:W-:Y:S01]  /*2d80*/  FMNMX.FTZ R33, R98, R33, !PT ;  /* 0x0000002162217209 */ /* 0x000fe20007810000 */
[----:B------:R-:W-:Y:S03]  /*2d90*/  MUFU.EX2 R6, R6 ;  /* 0x0000000600067308 */ /* 0x000fe60000000800 */
[----:B------:R-:W-:-:S04]  /*2da0*/  FMNMX.FTZ R33, R86, R33, !PT ;  /* 0x0000002156217209 */ /* 0x000fc80007810000 */
[----:B------:R-:W-:Y:S01]  /*2db0*/  FMNMX.FTZ R33, R102, R33, !PT ;  /* 0x0000002166217209 */ /* 0x000fe20007810000 */
[----:B------:R-:W-:Y:S01]  /*2dc0*/  MUFU.EX2 R28, R28 ;  /* 0x0000001c001c7308 */ /* 0x000fe20000000800 */
[----:B-1----:R-:W-:-:S03]  /*2dd0*/  F2FP.F16.F32.PACK_AB R10, R134, R11 ;  /* 0x0000000b860a723e */ /* 0x002fc600000000ff */
[----:B------:R-:W0:Y:S04]  /*2de0*/  SHFL.BFLY PT, R4, R33, 0x2, 0x1f ;  /* 0x0c401f0021047f89 */ /* 0x000e2800000e0000 */
[----:B------:R-:W-:Y:S08]  /*2df0*/  MUFU.EX2 R29, R29 ;  /* 0x0000001d001d7308 */ /* 0x000ff00000000800 */
[----:B------:R-:W-:Y:S08]  /*2e00*/  MUFU.EX2 R14, R14 ;  /* 0x0000000e000e7308 */ /* 0x000ff00000000800 */
[----:B------:R-:W-:Y:S01]  /*2e10*/  MUFU.EX2 R31, R31 ;  /* 0x0000001f001f7308 */ /* 0x000fe20000000800 */
[----:B0-----:R-:W-:-:S07]  /*2e20*/  FMNMX.FTZ R8, R33, R4, !PT ;  /* 0x0000000421087209 */ /* 0x001fce0007810000 */
[----:B------:R-:W-:Y:S01]  /*2e30*/  MUFU.EX2 R32, R32 ;  /* 0x0000002000207308 */ /* 0x000fe20000000800 */
[----:B------:R-:W0:Y:S07]  /*2e40*/  SHFL.BFLY PT, R33, R8, 0x1, 0x1f ;  /* 0x0c201f0008217f89 */ /* 0x000e2e00000e0000 */
[----:B------:R-:W-:Y:S08]  /*2e50*/  MUFU.EX2 R24, R24 ;  /* 0x0000001800187308 */ /* 0x000ff00000000800 */
[----:B------:R-:W-:Y:S08]  /*2e60*/  MUFU.EX2 R36, R36 ;  /* 0x0000002400247308 */ /* 0x000ff00000000800 */
[----:B------:R-:W-:Y:S01]  /*2e70*/  MUFU.EX2 R37, R37 ;  /* 0x0000002500257308 */ /* 0x000fe20000000800 */
[----:B0-----:R-:W-:Y:S01]  /*2e80*/  FMNMX.FTZ R4, R8, R33, !PT ;  /* 0x0000002108047209 */ /* 0x001fe20007810000 */
[-C--:B------:R-:W-:Y:S01]  /*2e90*/  FFMA.FTZ R33, R128, R3.reuse, -R9 ;  /* 0x0000000380217223 */ /* 0x080fe20000010809 */
[----:B------:R-:W-:Y:S01]  /*2ea0*/  FADD.FTZ R8, R7, R132 ;  /* 0x0000008407087221 */ /* 0x000fe20000010000 */
[--C-:B------:R-:W-:Y:S01]  /*2eb0*/  IMAD.MOV.U32 R128, RZ, RZ, R135.reuse ;  /* 0x000000ffff807224 */ /* 0x100fe200078e0087 */
[C---:B------:R-:W-:Y:S01]  /*2ec0*/  FSETP.NEU.FTZ.AND P1, PT, R4.reuse, -INF , PT ;  /* 0xff8000000400780b */ /* 0x040fe20003f3d000 */
[----:B------:R-:W-:Y:S01]  /*2ed0*/  FMUL.FTZ R49, R4, R3 ;  /* 0x0000000304317220 */ /* 0x000fe20000410000 */
[----:B------:R-:W-:Y:S01]  /*2ee0*/  FADD.FTZ R65, R11, R8 ;  /* 0x000000080b417221 */ /* 0x000fe20000010000 */
[----:B------:R-:W-:Y:S01]  /*2ef0*/  F2FP.F16.F32.PACK_AB R8, R132, R7 ;  /* 0x000000078408723e */ /* 0x000fe200000000ff */
[----:B------:R-:W-:Y:S01]  /*2f00*/  MUFU.EX2 R56, R56 ;  /* 0x0000003800387308 */ /* 0x000fe20000000800 */
[----:B------:R-:W-:Y:S01]  /*2f10*/  IMAD.MOV.U32 R132, RZ, RZ, R135 ;  /* 0x000000ffff847224 */ /* 0x000fe200078e0087 */
[----:B------:R-:W-:Y:S01]  /*2f20*/  FSEL R49, R49, RZ, P1 ;  /* 0x000000ff31317208 */ /* 0x000fe20000800000 */
[----:B------:R-:W-:Y:S01]  /*2f30*/  FADD.FTZ R65, R134, R65 ;  /* 0x0000004186417221 */ /* 0x000fe20000010000 */
[----:B------:R-:W-:-:S03]  /*2f40*/  IMAD.MOV.U32 R134, RZ, RZ, R135 ;  /* 0x000000ffff867224 */ /* 0x000fc600078e0087 */
[-CC-:B------:R-:W-:Y:S01]  /*2f50*/  FFMA.FTZ R9, R26, R3.reuse, -R49.reuse ;  /* 0x000000031a097223 */ /* 0x180fe20000010831 */
[-CC-:B------:R-:W-:Y:S01]  /*2f60*/  FFMA.FTZ R76, R27, R3.reuse, -R49.reuse ;  /* 0x000000031b4c7223 */ /* 0x180fe20000010831 */
[-CC-:B------:R-:W-:Y:S01]  /*2f70*/  FFMA.FTZ R61, R30, R3.reuse, -R49.reuse ;  /* 0x000000031e3d7223 */ /* 0x180fe20000010831 */
[-CC-:B------:R-:W-:Y:S01]  /*2f80*/  FFMA.FTZ R12, R12, R3.reuse, -R49.reuse ;  /* 0x000000030c0c7223 */ /* 0x180fe20000010831 */
[-CC-:B------:R-:W-:Y:S01]  /*2f90*/  FFMA.FTZ R26, R34, R3.reuse, -R49.reuse ;  /* 0x00000003221a7223 */ /* 0x180fe20000010831 */
[-CC-:B------:R-:W-:Y:S01]  /*2fa0*/  FFMA.FTZ R51, R20, R3.reuse, -R49.reuse ;  /* 0x0000000314337223 */ /* 0x180fe20000010831 */
[----:B------:R-:W-:Y:S01]  /*2fb0*/  MUFU.EX2 R9, R9 ;  /* 0x0000000900097308 */ /* 0x000fe20000000800 */
[-CC-:B------:R-:W-:Y:S01]  /*2fc0*/  FFMA.FTZ R30, R54, R3.reuse, -R49.reuse ;  /* 0x00000003361e7223 */ /* 0x180fe20000010831 */
[-CC-:B------:R-:W-:Y:S01]  /*2fd0*/  FFMA.FTZ R34, R38, R3.reuse, -R49.reuse ;  /* 0x0000000326227223 */ /* 0x180fe20000010831 */
[-CC-:B------:R-:W-:Y:S01]  /*2fe0*/  FFMA.FTZ R53, R92, R3.reuse, -R49.reuse ;  /* 0x000000035c357223 */ /* 0x180fe20000010831 */
[-CC-:B------:R-:W-:Y:S01]  /*2ff0*/  FFMA.FTZ R38, R42, R3.reuse, -R49.reuse ;  /* 0x000000032a267223 */ /* 0x180fe20000010831 */
[-CC-:B------:R-:W-:Y:S01]  /*3000*/  FFMA.FTZ R5, R62, R3.reuse, -R49.reuse ;  /* 0x000000033e057223 */ /* 0x180fe20000010831 */
[-CC-:B------:R-:W-:Y:S01]  /*3010*/  FFMA.FTZ R55, R96, R3.reuse, -R49.reuse ;  /* 0x0000000360377223 */ /* 0x180fe20000010831 */
[-CC-:B------:R-:W-:Y:S01]  /*3020*/  FFMA.FTZ R42, R46, R3.reuse, -R49.reuse ;  /* 0x000000032e2a7223 */ /* 0x180fe20000010831 */
[----:B------:R-:W0:Y:S01]  /*3030*/  MUFU.EX2 R76, R76 ;  /* 0x0000004c004c7308 */ /* 0x000e220000000800 */
[-CC-:B------:R-:W-:Y:S01]  /*3040*/  FFMA.FTZ R57, R100, R3.reuse, -R49.reuse ;  /* 0x0000000364397223 */ /* 0x180fe20000010831 */
[-CC-:B------:R-:W-:Y:S01]  /*3050*/  FFMA.FTZ R20, R50, R3.reuse, -R49.reuse ;  /* 0x0000000332147223 */ /* 0x180fe20000010831 */
[-CC-:B------:R-:W-:Y:S01]  /*3060*/  FFMA.FTZ R27, R104, R3.reuse, -R49.reuse ;  /* 0x00000003681b7223 */ /* 0x180fe20000010831 */
[-CC-:B------:R-:W-:Y:S01]  /*3070*/  FFMA.FTZ R59, R106, R3.reuse, -R49.reuse ;  /* 0x000000036a3b7223 */ /* 0x180fe20000010831 */
[-CC-:B------:R-:W-:Y:S01]  /*3080*/  FFMA.FTZ R46, R58, R3.reuse, -R49.reuse ;  /* 0x000000033a2e7223 */ /* 0x180fe20000010831 */
[-CC-:B------:R-:W-:Y:S01]  /*3090*/  FFMA.FTZ R63, R112, R3.reuse, -R49.reuse ;  /* 0x00000003703f7223 */ /* 0x180fe20000010831 */
[-CC-:B------:R-:W-:Y:S01]  /*30a0*/  FFMA.FTZ R50, R68, R3.reuse, -R49.reuse ;  /* 0x0000000344327223 */ /* 0x180fe20000010831 */
[----:B------:R-:W1:Y:S01]  /*30b0*/  MUFU.EX2 R61, R61 ;  /* 0x0000003d003d7308 */ /* 0x000e620000000800 */
[-CC-:B------:R-:W-:Y:S01]  /*30c0*/  FFMA.FTZ R58, R70, R3.reuse, -R49.reuse ;  /* 0x00000003463a7223 */ /* 0x180fe20000010831 */
[-CC-:B------:R-:W-:Y:S01]  /*30d0*/  FFMA.FTZ R126, R126, R3.reuse, -R49.reuse ;  /* 0x000000037e7e7223 */ /* 0x180fe20000010831 */
[-CC-:B------:R-:W-:Y:S01]  /*30e0*/  FFMA.FTZ R90, R90, R3.reuse, -R49.reuse ;  /* 0x000000035a5a7223 */ /* 0x180fe20000010831 */
[-CC-:B------:R-:W-:Y:S01]  /*30f0*/  FFMA.FTZ R94, R94, R3.reuse, -R49.reuse ;  /* 0x000000035e5e7223 */ /* 0x180fe20000010831 */
[-CC-:B------:R-:W-:Y:S01]  /*3100*/  FFMA.FTZ R82, R82, R3.reuse, -R49.reuse ;  /* 0x0000000352527223 */ /* 0x180fe20000010831 */
[-CC-:B------:R-:W-:Y:S01]  /*3110*/  FFMA.FTZ R98, R98, R3.reuse, -R49.reuse ;  /* 0x0000000362627223 */ /* 0x180fe20000010831 */
[----:B------:R-:W-:Y:S01]  /*3120*/  FFMA.FTZ R86, R86, R3, -R49 ;  /* 0x0000000356567223 */ /* 0x000fe20000010831 */
[----:B------:R-:W2:Y:S01]  /*3130*/  MUFU.EX2 R12, R12 ;  /* 0x0000000c000c7308 */ /* 0x000ea20000000800 */
[----:B0-----:R-:W-:Y:S01]  /*3140*/  FADD.FTZ R54, R9, R76 ;  /* 0x0000004c09367221 */ /* 0x001fe20000010000 */
[----:B------:R-:W-:Y:S01]  /*3150*/  F2FP.F16.F32.PACK_AB R9, R76, R9 ;  /* 0x000000094c09723e */ /* 0x000fe200000000ff */
[----:B------:R-:W-:-:S02]  /*3160*/  IMAD.MOV.U32 R112, RZ, RZ, R135 ;  /* 0x000000ffff707224 */ /* 0x000fc400078e0087 */
[--C-:B------:R-:W-:Y:S02]  /*3170*/  IMAD.MOV.U32 R106, RZ, RZ, R135.reuse ;  /* 0x000000ffff6a7224 */ /* 0x100fe400078e0087 */
[----:B------:R-:W-:Y:S01]  /*3180*/  IMAD.MOV.U32 R104, RZ, RZ, R135 ;  /* 0x000000ffff687224 */ /* 0x000fe200078e0087 */
[----:B------:R-:W0:Y:S01]  /*3190*/  MUFU.EX2 R26, R26 ;  /* 0x0000001a001a7308 */ /* 0x000e220000000800 */
[----:B-1----:R-:W-:Y:S01]  /*31a0*/  FADD.FTZ R7, R61, R54 ;  /* 0x000000363d077221 */ /* 0x002fe20000010000 */
[----:B------:R-:W-:Y:S01]  /*31b0*/  FFMA.FTZ R54, R72, R3, -R49 ;  /* 0x0000000348367223 */ /* 0x000fe20000010831 */
[--C-:B------:R-:W-:Y:S02]  /*31c0*/  IMAD.MOV.U32 R100, RZ, RZ, R135.reuse ;  /* 0x000000ffff647224 */ /* 0x100fe400078e0087 */
[--C-:B------:R-:W-:Y:S02]  /*31d0*/  IMAD.MOV.U32 R96, RZ, RZ, R135.reuse ;  /* 0x000000ffff607224 */ /* 0x100fe400078e0087 */
[----:B------:R-:W-:Y:S01]  /*31e0*/  IMAD.MOV.U32 R92, RZ, RZ, R135 ;  /* 0x000000ffff5c7224 */ /* 0x000fe200078e0087 */
[----:B------:R-:W1:Y:S01]  /*31f0*/  MUFU.EX2 R51, R51 ;  /* 0x0000003300337308 */ /* 0x000e620000000800 */
[C---:B--2---:R-:W-:Y:S01]  /*3200*/  FADD.FTZ R67, R12.reuse, R7 ;  /* 0x000000070c437221 */ /* 0x044fe20000010000 */
[----:B------:R-:W-:Y:S01]  /*3210*/  F2FP.F16.F32.PACK_AB R11, R12, R61 ;  /* 0x0000003d0c0b723e */ /* 0x000fe200000000ff */
[----:B------:R-:W-:Y:S01]  /*3220*/  FADD.FTZ R12, R6, R65 ;  /* 0x00000041060c7221 */ /* 0x000fe20000010000 */
[-CC-:B------:R-:W-:Y:S01]  /*3230*/  FFMA.FTZ R7, R66, R3.reuse, -R49.reuse ;  /* 0x0000000342077223 */ /* 0x180fe20000010831 */
[----:B------:R-:W-:-:S02]  /*3240*/  FFMA.FTZ R61, R80, R3, -R49 ;  /* 0x00000003503d7223 */ /* 0x000fc40000010831 */
[----:B------:R-:W-:Y:S01]  /*3250*/  FADD.FTZ R62, R13, R12 ;  /* 0x0000000c0d3e7221 */ /* 0x000fe20000010000 */
[----:B------:R-:W2:Y:S01]  /*3260*/  MUFU.EX2 R34, R34 ;  /* 0x0000002200227308 */ /* 0x000ea20000000800 */
[----:B0-----:R-:W-:Y:S01]  /*3270*/  FADD.FTZ R12, R26, R67 ;  /* 0x000000431a0c7221 */ /* 0x001fe20000010000 */
[----:B------:R0:W-:Y:S01]  /*3280*/  STSM.16.M88.4 [R16+0x21800], R8 ;  /* 0x0218000810007844 */ /* 0x0001e20000000200 */
[----:B------:R-:W-:Y:S01]  /*3290*/  FADD.FTZ R67, R15, R62 ;  /* 0x0000003e0f437221 */ /* 0x000fe20000010000 */
[-CC-:B------:R-:W-:Y:S01]  /*32a0*/  FFMA.FTZ R62, R74, R3.reuse, -R49.reuse ;  /* 0x000000034a3e7223 */ /* 0x180fe20000010831 */
[----:B------:R-:W-:Y:S01]  /*32b0*/  FFMA.FTZ R49, R102, R3, -R49 ;  /* 0x0000000366317223 */ /* 0x000fe20000010831 */
[----:B------:R-:W-:Y:S02]  /*32c0*/  IMAD.MOV.U32 R102, RZ, RZ, R135 ;  /* 0x000000ffff667224 */ /* 0x000fe400078e0087 */
[----:B------:R-:W-:Y:S01]  /*32d0*/  FADD.FTZ R66, R28, R67 ;  /* 0x000000431c427221 */ /* 0x000fe20000010000 */
[----:B------:R-:W3:Y:S01]  /*32e0*/  MUFU.EX2 R53, R53 ;  /* 0x0000003500357308 */ /* 0x000ee20000000800 */
[----:B-1----:R-:W-:-:S02]  /*32f0*/  FADD.FTZ R65, R51, R12 ;  /* 0x0000000c33417221 */ /* 0x002fc40000010000 */
[----:B------:R-:W-:-:S04]  /*3300*/  FADD.FTZ R67, R29, R66 ;  /* 0x000000421d437221 */ /* 0x000fc80000010000 */
[----:B------:R-:W-:Y:S01]  /*3310*/  FADD.FTZ R66, R14, R67 ;  /* 0x000000430e427221 */ /* 0x000fe20000010000 */
[----:B------:R-:W1:Y:S01]  /*3320*/  MUFU.EX2 R38, R38 ;  /* 0x0000002600267308 */ /* 0x000e620000000800 */
[----:B--2---:R-:W-:Y:S01]  /*3330*/  FADD.FTZ R12, R34, R65 ;  /* 0x00000041220c7221 */ /* 0x004fe20000010000 */
[----:B0-----:R-:W-:Y:S01]  /*3340*/  F2FP.F16.F32.PACK_AB R8, R13, R6 ;  /* 0x000000060d08723e */ /* 0x001fe200000000ff */
[----:B------:R-:W-:Y:S01]  /*3350*/  FADD.FTZ R67, R31, R66 ;  /* 0x000000421f437221 */ /* 0x000fe20000010000 */
[----:B------:R-:W-:Y:S02]  /*3360*/  F2FP.F16.F32.PACK_AB R10, R28, R15 ;  /* 0x0000000f1c0a723e */ /* 0x000fe400000000ff */
[----:B------:R-:W-:Y:S01]  /*3370*/  F2FP.F16.F32.PACK_AB R9, R51, R26 ;  /* 0x0000001a3309723e */ /* 0x000fe200000000ff */
[----:B------:R-:W-:Y:S01]  /*3380*/  FADD.FTZ R67, R32, R67 ;  /* 0x0000004320437221 */ /* 0x000fe20000010000 */
[----:B------:R-:W0:Y:S01]  /*3390*/  MUFU.EX2 R55, R55 ;  /* 0x0000003700377308 */ /* 0x000e220000000800 */
[C---:B---3--:R-:W-:Y:S01]  /*33a0*/  FADD.FTZ R65, R53.reuse, R12 ;  /* 0x0000000c35417221 */ /* 0x048fe20000010000 */
[----:B------:R-:W-:Y:S01]  /*33b0*/  F2FP.F16.F32.PACK_AB R11, R53, R34 ;  /* 0x00000022350b723e */ /* 0x000fe200000000ff */
[----:B------:R-:W-:Y:S01]  /*33c0*/  FADD.FTZ R66, R24, R67 ;  /* 0x0000004318427221 */ /* 0x000fe20000010000 */
[----:B------:R-:W-:-:S03]  /*33d0*/  F2FP.F16.F32.PACK_AB R24, R21, R24 ;  /* 0x000000181518723e */ /* 0x000fc600000000ff */
[----:B------:R-:W-:Y:S01]  /*33e0*/  FADD.FTZ R66, R21, R66 ;  /* 0x0000004215427221 */ /* 0x000fe20000010000 */
[----:B------:R-:W2:Y:S01]  /*33f0*/  MUFU.EX2 R42, R42 ;  /* 0x0000002a002a7308 */ /* 0x000ea20000000800 */
[----:B-1----:R-:W-:Y:S01]  /*3400*/  FADD.FTZ R12, R38, R65 ;  /* 0x00000041260c7221 */ /* 0x002fe20000010000 */
[----:B------:R1:W-:Y:S06]  /*3410*/  STSM.16.M88.4 [R23], R8 ;  /* 0x0000000817007844 */ /* 0x0003ec0000000200 */
[----:B------:R-:W3:Y:S01]  /*3420*/  MUFU.EX2 R57, R57 ;  /* 0x0000003900397308 */ /* 0x000ee20000000800 */
[----:B0-----:R-:W-:-:S07]  /*3430*/  FADD.FTZ R65, R55, R12 ;  /* 0x0000000c37417221 */ /* 0x001fce0000010000 */
[----:B------:R-:W0:Y:S01]  /*3440*/  MUFU.EX2 R20, R20 ;  /* 0x0000001400147308 */ /* 0x000e220000000800 */
[----:B--2---:R-:W-:Y:S01]  /*3450*/  FADD.FTZ R12, R42, R65 ;  /* 0x000000412a0c7221 */ /* 0x004fe20000010000 */
[----:B-1----:R-:W-:-:S06]  /*3460*/  F2FP.F16.F32.PACK_AB R8, R56, R37 ;  /* 0x000000253808723e */ /* 0x002fcc00000000ff */
[----:B------:R-:W1:Y:S01]  /*3470*/  MUFU.EX2 R27, R27 ;  /* 0x0000001b001b7308 */ /* 0x000e620000000800 */
[----:B---3--:R-:W-:Y:S01]  /*3480*/  FADD.FTZ R65, R57, R12 ;  /* 0x0000000c39417221 */ /* 0x008fe20000010000 */
[----:B------:R-:W-:Y:S02]  /*3490*/  F2FP.F16.F32.PACK_AB R12, R14, R29 ;  /* 0x0000001d0e0c723e */ /* 0x000fe400000000ff */
[----:B------:R-:W-:-:S04]  /*34a0*/  F2FP.F16.F32.PACK_AB R14, R32, R31 ;  /* 0x0000001f200e723e */ /* 0x000fc800000000ff */
[----:B------:R-:W2:Y:S01]  /*34b0*/  MUFU.EX2 R30, R30 ;  /* 0x0000001e001e7308 */ /* 0x000ea20000000800 */
[----:B0-----:R-:W-:Y:S01]  /*34c0*/  FADD.FTZ R6, R20, R65 ;  /* 0x0000004114067221 */ /* 0x001fe20000010000 */
[----:B------:R-:W-:-:S04]  /*34d0*/  FADD.FTZ R65, R25, R66 ;  /* 0x0000004219417221 */ /* 0x000fc80000010000 */
[----:B------:R-:W-:Y:S02]  /*34e0*/  FADD.FTZ R28, R36, R65 ;  /* 0x00000041241c7221 */ /* 0x000fe40000010000 */
[----:B------:R-:W0:Y:S01]  /*34f0*/  MUFU.EX2 R59, R59 ;  /* 0x0000003b003b7308 */ /* 0x000e220000000800 */
[----:B-1----:R-:W-:-:S07]  /*3500*/  FADD.FTZ R13, R27, R6 ;  /* 0x000000061b0d7221 */ /* 0x002fce0000010000 */
[----:B------:R-:W1:Y:S01]  /*3510*/  MUFU.EX2 R46, R46 ;  /* 0x0000002e002e7308 */ /* 0x000e620000000800 */
[----:B--2---:R-:W-:Y:S01]  /*3520*/  FADD.FTZ R6, R30, R13 ;  /* 0x0000000d1e067221 */ /* 0x004fe20000010000 */
[----:B------:R-:W-:-:S04]  /*3530*/  FADD.FTZ R13, R37, R28 ;  /* 0x0000001c250d7221 */ /* 0x000fc80000010000 */
[----:B------:R-:W-:Y:S01]  /*3540*/  FADD.FTZ R28, R56, R13 ;  /* 0x0000000d381c7221 */ /* 0x000fe20000010000 */
[----:B------:R-:W-:Y:S01]  /*3550*/  F2FP.F16.F32.PACK_AB R13, R55, R38 ;  /* 0x00000026370d723e */ /* 0x000fe200000000ff */
[----:B------:R-:W2:Y:S01]  /*3560*/  MUFU.EX2 R45, R45 ;  /* 0x0000002d002d7308 */ /* 0x000ea20000000800 */
[----:B0-----:R-:W-:-:S07]  /*3570*/  FADD.FTZ R15, R59, R6 ;  /* 0x000000063b0f7221 */ /* 0x001fce0000010000 */
[----:B------:R-:W0:Y:S01]  /*3580*/  MUFU.EX2 R63, R63 ;  /* 0x0000003f003f7308 */ /* 0x000e220000000800 */
[----:B-1----:R-:W-:Y:S01]  /*3590*/  FADD.FTZ R26, R46, R15 ;  /* 0x0000000f2e1a7221 */ /* 0x002fe20000010000 */
[----:B------:R-:W-:-:S05]  /*35a0*/  F2FP.F16.F32.PACK_AB R15, R57, R42 ;  /* 0x0000002a390f723e */ /* 0x000fca00000000ff */
[----:B------:R1:W-:Y:S01]  /*35b0*/  STSM.16.M88.4 [R18], R12 ;  /* 0x0000000c12007844 */ /* 0x0003e20000000200 */
[----:B------:R-:W3:Y:S01]  /*35c0*/  MUFU.EX2 R78, R78 ;  /* 0x0000004e004e7308 */ /* 0x000ee20000000800 */
[----:B--2---:R-:W-:-:S07]  /*35d0*/  FADD.FTZ R31, R45, R28 ;  /* 0x0000001c2d1f7221 */ /* 0x004fce0000010000 */
[----:B------:R-:W2:Y:S01]  /*35e0*/  MUFU.EX2 R5, R5 ;  /* 0x0000000500057308 */ /* 0x000ea20000000800 */
[----:B0-----:R-:W-:-:S07]  /*35f0*/  FADD.FTZ R26, R63, R26 ;  /* 0x0000001a3f1a7221 */ /* 0x001fce0000010000 */
[----:B------:R-:W0:Y:S01]  /*3600*/  MUFU.EX2 R35, R35 ;  /* 0x0000002300237308 */ /* 0x000e220000000800 */
[C---:B---3--:R-:W-:Y:S01]  /*3610*/  FADD.FTZ R28, R78.reuse, R31 ;  /* 0x0000001f4e1c7221 */ /* 0x048fe20000010000 */
[----:B------:R-:W-:-:S06]  /*3620*/  F2FP.F16.F32.PACK_AB R10, R78, R45 ;  /* 0x0000002d4e0a723e */ /* 0x000fcc00000000ff */
[----:B------:R-:W3:Y:S01]  /*3630*/  MUFU.EX2 R50, R50 ;  /* 0x0000003200327308 */ /* 0x000ee20000000800 */
[----:B--2---:R-:W-:Y:S01]  /*3640*/  FADD.FTZ R51, R5, R26 ;  /* 0x0000001a05337221 */ /* 0x004fe20000010000 */
[----:B------:R-:W-:Y:S02]  /*3650*/  F2FP.F16.F32.PACK_AB R26, R36, R25 ;  /* 0x00000019241a723e */ /* 0x000fe400000000ff */
[----:B------:R-:W-:Y:S02]  /*3660*/  F2FP.F16.F32.PACK_AB R25, R27, R20 ;  /* 0x000000141b19723e */ /* 0x000fe400000000ff */
[----:B------:R-:W-:Y:S02]  /*3670*/  F2FP.F16.F32.PACK_AB R27, R59, R30 ;  /* 0x0000001e3b1b723e */ /* 0x000fe400000000ff */
[----:B------:R-:W2:Y:S01]  /*3680*/  MUFU.EX2 R44, R44 ;  /* 0x0000002c002c7308 */ /* 0x000ea20000000800 */
[----:B0-----:R-:W-:Y:S02]  /*3690*/  FADD.FTZ R53, R35, R28 ;  /* 0x0000001c23357221 */ /* 0x001fe40000010000 */
[----:B------:R-:W-:Y:S05]  /*36a0*/  STSM.16.M88.4 [R17], R24 ;  /* 0x0000001811007844 */ /* 0x000fea0000000200 */
[----:B------:R-:W0:Y:S01]  /*36b0*/  MUFU.EX2 R7, R7 ;  /* 0x0000000700077308 */ /* 0x000e220000000800 */
[----:B---3--:R-:W-:-:S07]  /*36c0*/  FADD.FTZ R28, R50, R51 ;  /* 0x00000033321c7221 */ /* 0x008fce0000010000 */
[----:B------:R-:W3:Y:S01]  /*36d0*/  MUFU.EX2 R39, R39 ;  /* 0x0000002700277308 */ /* 0x000ee20000000800 */
[----:B--2---:R-:W-:-:S07]  /*36e0*/  FADD.FTZ R32, R44, R53 ;  /* 0x000000352c207221 */ /* 0x004fce0000010000 */
[----:B------:R-:W2:Y:S01]  /*36f0*/  MUFU.EX2 R54, R54 ;  /* 0x0000003600367308 */ /* 0x000ea20000000800 */
[----:B0-----:R-:W-:-:S07]  /*3700*/  FADD.FTZ R9, R7, R28 ;  /* 0x0000001c07097221 */ /* 0x001fce0000010000 */
[----:B------:R-:W1:Y:S01]  /*3710*/  MUFU.EX2 R48, R48 ;  /* 0x0000003000307308 */ /* 0x000e620000000800 */
[----:B---3--:R-:W-:-:S07]  /*3720*/  FADD.FTZ R11, R39, R32 ;  /* 0x00000020270b7221 */ /* 0x008fce0000010000 */
[----:B------:R-:W0:Y:S01]  /*3730*/  MUFU.EX2 R58, R58 ;  /* 0x0000003a003a7308 */ /* 0x000e220000000800 */
[----:B--2---:R-:W-:-:S07]  /*3740*/  FADD.FTZ R9, R54, R9 ;  /* 0x0000000936097221 */ /* 0x004fce0000010000 */
[----:B------:R-:W2:Y:S01]  /*3750*/  MUFU.EX2 R41, R41 ;  /* 0x0000002900297308 */ /* 0x000ea20000000800 */
[----:B-1----:R-:W-:Y:S01]  /*3760*/  FADD.FTZ R14, R48, R11 ;  /* 0x0000000b300e7221 */ /* 0x002fe20000010000 */
[----:B------:R-:W-:-:S06]  /*3770*/  F2FP.F16.F32.PACK_AB R11, R50, R5 ;  /* 0x00000005320b723e */ /* 0x000fcc00000000ff */
[----:B------:R-:W1:Y:S01]  /*3780*/  MUFU.EX2 R61, R61 ;  /* 0x0000003d003d7308 */ /* 0x000e620000000800 */
[----:B0-----:R-:W-:Y:S01]  /*3790*/  FADD.FTZ R12, R58, R9 ;  /* 0x000000093a0c7221 */ /* 0x001fe20000010000 */
[----:B------:R-:W-:-:S05]  /*37a0*/  F2FP.F16.F32.PACK_AB R9, R63, R46 ;  /* 0x0000002e3f09723e */ /* 0x000fca00000000ff */
[----:B------:R0:W-:Y:S01]  /*37b0*/  STSM.16.M88.4 [R16+0x27800], R8 ;  /* 0x0278000810007844 */ /* 0x0001e20000000200 */
[----:B------:R-:W3:Y:S01]  /*37c0*/  MUFU.EX2 R52, R52 ;  /* 0x0000003400347308 */ /* 0x000ee20000000800 */
[----:B--2---:R-:W-:-:S07]  /*37d0*/  FADD.FTZ R13, R41, R14 ;  /* 0x0000000e290d7221 */ /* 0x004fce0000010000 */
[----:B------:R-:W2:Y:S01]  /*37e0*/  MUFU.EX2 R62, R62 ;  /* 0x0000003e003e7308 */ /* 0x000ea20000000800 */
[----:B-1----:R-:W-:Y:S01]  /*37f0*/  FADD.FTZ R5, R61, R12 ;  /* 0x0000000c3d057221 */ /* 0x002fe20000010000 */
[----:B0-----:R-:W-:-:S06]  /*3800*/  F2FP.F16.F32.PACK_AB R8, R44, R35 ;  /* 0x000000232c08723e */ /* 0x001fcc00000000ff */
[----:B------:R-:W0:Y:S01]  /*3810*/  MUFU.EX2 R43, R43 ;  /* 0x0000002b002b7308 */ /* 0x000e220000000800 */
[----:B---3--:R-:W-:Y:S01]  /*3820*/  FADD.FTZ R14, R52, R13 ;  /* 0x0000000d340e7221 */ /* 0x008fe20000010000 */
[----:B------:R-:W-:Y:S02]  /*3830*/  F2FP.F16.F32.PACK_AB R10, R48, R39 ;  /* 0x00000027300a723e */ /* 0x000fe400000000ff */
[----:B------:R-:W-:Y:S02]  /*3840*/  F2FP.F16.F32.PACK_AB R9, R54, R7 ;  /* 0x000000073609723e */ /* 0x000fe400000000ff */
[----:B------:R-:W-:Y:S02]  /*3850*/  F2FP.F16.F32.PACK_AB R11, R61, R58 ;  /* 0x0000003a3d0b723e */ /* 0x000fe400000000ff */
[----:B------:R1:W3:Y:S01]  /*3860*/  MUFU.EX2 R29, R126 ;  /* 0x0000007e001d7308 */ /* 0x0002e20000000800 */
[----:B--2---:R-:W-:Y:S02]  /*3870*/  FADD.FTZ R12, R62, R5 ;  /* 0x000000053e0c7221 */ /* 0x004fe40000010000 */
[----:B------:R2:W-:Y:S05]  /*3880*/  STSM.16.M88.4 [R136], R8 ;  /* 0x0000000888007844 */ /* 0x0005ea0000000200 */
[----:B------:R-:W4:Y:S01]  /*3890*/  MUFU.EX2 R60, R60 ;  /* 0x0000003c003c7308 */ /* 0x000f220000000800 */
[----:B0-----:R-:W-:Y:S01]  /*38a0*/  FADD.FTZ R13, R43, R14 ;  /* 0x0000000e2b0d7221 */ /* 0x001fe20000010000 */
[----:B-1----:R-:W-:-:S06]  /*38b0*/  IMAD.MOV.U32 R126, RZ, RZ, R135 ;  /* 0x000000ffff7e7224 */ /* 0x002fcc00078e0087 */
[----:B------:R-:W0:Y:S01]  /*38c0*/  MUFU.EX2 R47, R47 ;  /* 0x0000002f002f7308 */ /* 0x000e220000000800 */
[----:B---3--:R-:W-:-:S07]  /*38d0*/  FADD.FTZ R5, R29, R12 ;  /* 0x0000000c1d057221 */ /* 0x008fce0000010000 */
[----:B------:R1:W3:Y:S01]  /*38e0*/  MUFU.EX2 R6, R90 ;  /* 0x0000005a00067308 */ /* 0x0002e20000000800 */
[C---:B----4-:R-:W-:Y:S01]  /*38f0*/  FADD.FTZ R12, R60.reuse, R13 ;  /* 0x0000000d3c0c7221 */ /* 0x050fe20000010000 */
[----:B------:R-:W-:-:S06]  /*3900*/  F2FP.F16.F32.PACK_AB R14, R60, R43 ;  /* 0x0000002b3c0e723e */ /* 0x000fcc00000000ff */
[----:B------:R-:W4:Y:S01]  /*3910*/  MUFU.EX2 R64, R64 ;  /* 0x0000004000407308 */ /* 0x000f220000000800 */
[----:B0-----:R-:W-:Y:S01]  /*3920*/  FADD.FTZ R13, R47, R12 ;  /* 0x0000000c2f0d7221 */ /* 0x001fe20000010000 */
[----:B------:R-:W-:Y:S01]  /*3930*/  F2FP.F16.F32.PACK_AB R12, R52, R41 ;  /* 0x00000029340c723e */ /* 0x000fe200000000ff */
[----:B-1----:R-:W-:-:S05]  /*3940*/  IMAD.MOV.U32 R90, RZ, RZ, R135 ;  /* 0x000000ffff5a7224 */ /* 0x002fca00078e0087 */
[----:B------:R0:W1:Y:S01]  /*3950*/  MUFU.EX2 R31, R94 ;  /* 0x0000005e001f7308 */ /* 0x0000620000000800 */
[----:B---3--:R-:W-:-:S07]  /*3960*/  FADD.FTZ R20, R6, R5 ;  /* 0x0000000506147221 */ /* 0x008fce0000010000 */
[----:B------:R-:W3:Y:S01]  /*3970*/  MUFU.EX2 R33, R33 ;  /* 0x0000002100217308 */ /* 0x000ee20000000800 */
[C---:B----4-:R-:W-:Y:S01]  /*3980*/  FADD.FTZ R28, R64.reuse, R13 ;  /* 0x0000000d401c7221 */ /* 0x050fe20000010000 */
[----:B------:R-:W-:Y:S01]  /*3990*/  F2FP.F16.F32.PACK_AB R13, R29, R62 ;  /* 0x0000003e1d0d723e */ /* 0x000fe200000000ff */
[----:B0-----:R-:W-:Y:S01]  /*39a0*/  IMAD.MOV.U32 R94, RZ, RZ, R135 ;  /* 0x000000ffff5e7224 */ /* 0x001fe200078e0087 */
[----:B------:R-:W-:-:S04]  /*39b0*/  F2FP.F16.F32.PACK_AB R24, R64, R47 ;  /* 0x0000002f4018723e */ /* 0x000fc800000000ff */
[----:B------:R-:W0:Y:S01]  /*39c0*/  MUFU.EX2 R40, R40 ;  /* 0x0000002800287308 */ /* 0x000e220000000800 */
[C---:B-1----:R-:W-:Y:S01]  /*39d0*/  F2FP.F16.F32.PACK_AB R15, R31.reuse, R6 ;  /* 0x000000061f0f723e */ /* 0x042fe200000000ff */
[----:B------:R-:W-:-:S04]  /*39e0*/  FADD.FTZ R5, R31, R20 ;  /* 0x000000141f057221 */ /* 0x000fc80000010000 */
[----:B------:R1:W-:Y:S02]  /*39f0*/  STSM.16.M88.4 [R18+0x6000], R12 ;  /* 0x0060000c12007844 */ /* 0x0003e40000000200 */
[----:B------:R-:W4:Y:S01]  /*3a00*/  MUFU.EX2 R82, R82 ;  /* 0x0000005200527308 */ /* 0x000f220000000800 */
[----:B---3--:R-:W-:-:S07]  /*3a10*/  FADD.FTZ R7, R33, R28 ;  /* 0x0000001c21077221 */ /* 0x008fce0000010000 */
[----:B------:R3:W5:Y:S01]  /*3a20*/  MUFU.EX2 R21, R98 ;  /* 0x0000006200157308 */ /* 0x0007620000000800 */
[C---:B0-----:R-:W-:Y:S01]  /*3a30*/  F2FP.F16.F32.PACK_AB R26, R40.reuse, R33 ;  /* 0x00000021281a723e */ /* 0x041fe200000000ff */
[----:B------:R-:W-:-:S06]  /*3a40*/  FADD.FTZ R7, R40, R7 ;  /* 0x0000000728077221 */ /* 0x000fcc0000010000 */
[----:B------:R-:W-:Y:S01]  /*3a50*/  MUFU.EX2 R86, R86 ;  /* 0x0000005600567308 */ /* 0x000fe20000000800 */
[----:B----4-:R-:W-:Y:S01]  /*3a60*/  FADD.FTZ R20, R82, R5 ;  /* 0x0000000552147221 */ /* 0x010fe20000010000 */
[----:B---3--:R-:W-:-:S06]  /*3a70*/  IMAD.MOV.U32 R98, RZ, RZ, R135 ;  /* 0x000000ffff627224 */ /* 0x008fcc00078e0087 */
[----:B------:R-:W0:Y:S01]  /*3a80*/  MUFU.EX2 R49, R49 ;  /* 0x0000003100317308 */ /* 0x000e220000000800 */
[C---:B-----5:R-:W-:Y:S01]  /*3a90*/  F2FP.F16.F32.PACK_AB R25, R21.reuse, R82 ;  /* 0x000000521519723e */ /* 0x060fe200000000ff */
[----:B------:R-:W-:Y:S01]  /*3aa0*/  FADD.FTZ R5, R21, R20 ;  /* 0x0000001415057221 */ /* 0x000fe20000010000 */
[----:B0-----:R-:W-:-:S03]  /*3ab0*/  F2FP.F16.F32.PACK_AB R27, R49, R86 ;  /* 0x00000056311b723e */ /* 0x001fc600000000ff */
[----:B------:R-:W-:Y:S01]  /*3ac0*/  FADD.FTZ R86, R86, R5 ;  /* 0x0000000556567221 */ /* 0x000fe20000010000 */
[----:B------:R-:W-:Y:S02]  /*3ad0*/  VIADD R5, R88, 0xfffffffe ;  /* 0xfffffffe58057836 */ /* 0x000fe40000000000 */
[----:B------:R-:W-:Y:S01]  /*3ae0*/  IMAD.MOV.U32 R88, RZ, RZ, R135 ;  /* 0x000000ffff587224 */ /* 0x000fe200078e0087 */
[----:B------:R1:W-:Y:S01]  /*3af0*/  STSM.16.M88.4 [R17+0x6000], R24 ;  /* 0x0060001811007844 */ /* 0x0003e20000000200 */
[----:B--2---:R-:W-:Y:S01]  /*3b00*/  FADD.FTZ R8, R49, R86 ;  /* 0x0000005631087221 */ /* 0x004fe20000010000 */
[----:B------:R-:W-:Y:S01]  /*3b10*/  ISETP.GE.AND P1, PT, R5, R22, PT ;  /* 0x000000160500720c */ /* 0x000fe20003f26270 */
[----:B------:R0:W-:Y:S06]  /*3b20*/  MEMBAR.ALL.CTA ;  /* 0x0000000000007992 */ /* 0x0001ec0000008000 */
[----:B0-----:R-:W0:Y:S02]  /*3b30*/  FENCE.VIEW.ASYNC.S ;  /* 0x00000000000073c6 */ /* 0x001e240000000000 */
[----:B0-----:R-:W-:-:S04]  /*3b40*/  NOP ;  /* 0x0000000000007918 */ /* 0x001fc80000000000 */
[----:B------:R-:W-:Y:S05]  /*3b50*/  @!P1 BRA `(.L_x_174) ;  /* 0x00000020009c9947 */ /* 0x000fea0003800000 */
[----:B------:R-:W-:Y:S01]  /*3b60*/  IMAD.MOV.U32 R10, RZ, RZ, R4 ;  /* 0x000000ffff0a7224 */ /* 0x000fe200078e0004 */
[----:B------:R-:W-:Y:S01]  /*3b70*/  CS2R R134, SRZ ;  /* 0x0000000000867805 */ /* 0x000fe2000001ff00 */
[----:B------:R-:W-:Y:S01]  /*3b80*/  IMAD.MOV.U32 R9, RZ, RZ, R0 ;  /* 0x000000ffff097224 */ /* 0x000fe200078e0000 */
[----:B------:R-:W-:Y:S01]  /*3b90*/  CS2R R132, SRZ ;  /* 0x0000000000847805 */ /* 0x000fe2000001ff00 */
[----:B------:R-:W-:Y:S01]  /*3ba0*/  IMAD.MOV.U32 R6, RZ, RZ, R2 ;  /* 0x000000ffff067224 */ /* 0x000fe200078e0002 */
        /* <DEDUP_REMOVED lines=22> */
[----:B------:R-:W-:-:S06]  /*3d10*/  UMOV UR6, UR38 ;  /* 0x0000002600067c82 */ /* 0x000fcc0008000000 */
.L_x_185:
[----:B------:R-:W-:Y:S01]  /*3d20*/  ISETP.NE.AND P2, PT, RZ, UR42, PT ;  /* 0x0000002aff007c0c */ /* 0x000fe2000bf45270 */
[----:B------:R-:W-:-:S04]  /*3d30*/  UISETP.NE.AND UP0, UPT, UR6, 0x1, UPT ;  /* 0x000000010600788c */ /* 0x000fc8000bf05270 */
[----:B------:R-:W-:-:S06]  /*3d40*/  USEL UR7, URZ, 0x1, UP0 ;  /* 0x000000013f077887 */ /* 0x000fcc0008000000 */
[----:B------:R-:W-:Y:S02]  /*3d50*/  LOP3.LUT R2, R6, UR7, RZ, 0x3c, !PT ;  /* 0x0000000706027c12 */ /* 0x000fe4000f8e3cff */
[----:B------:R-:W-:Y:S05]  /*3d60*/  @P2 BRA `(.L_x_175) ;  /* 0x0000000000342947 */ /* 0x000fea0003800000 */
[----:B------:R-:W-:Y:S05]  /*3d70*/  @!P0 BRA `(.L_x_176) ;  /* 0x0000000000048947 */ /* 0x000fea0003800000 */
[----:B------:R-:W-:Y:S01]  /*3d80*/  BPT.TRAP 0x1 ;  /* 0x000000040000795c */ /* 0x000fe20000300000 */
.L_x_176:
[----:B------:R-:W-:Y:S01]  /*3d90*/  UIADD3 UR7, UR6, 0x1, URZ ;  /* 0x0000000106077890 */ /* 0x000fe2000fffe03f */
[----:B------:R-:W-:-:S03]  /*3da0*/  SHF.L.U32 R0, R2, 0x1f, RZ ;  /* 0x0000001f02007819 */ /* 0x000fc600000006ff */
[----:B------:R-:W-:-:S04]  /*3db0*/  UISETP.NE.AND UP0, UPT, UR7, 0x2, UPT ;  /* 0x000000020700788c */ /* 0x000fc8000bf05270 */
[----:B------:R-:W-:-:S04]  /*3dc0*/  USEL UR7, UR7, URZ, UP0 ;  /* 0x0000003f07077287 */ /* 0x000fc80008000000 */
[----:B------:R-:W-:-:S09]  /*3dd0*/  ULEA UR7, UR7, UR40, 0x3 ;  /* 0x0000002807077291 */ /* 0x000fd2000f8e183f */
[----:B------:R0:W2:Y:S01]  /*3de0*/  SYNCS.PHASECHK.TRANS64.TRYWAIT P1, [UR7+0x2d830], R0 ;  /* 0x02d83000ff0075a7 */ /* 0x0000a20008020147 */
[----:B------:R-:W-:Y:S05]  /*3df0*/  @!P0 BRA `(.L_x_177) ;  /* 0x0000000000048947 */ /* 0x000fea0003800000 */
[----:B------:R-:W-:Y:S01]  /*3e00*/  BPT.TRAP 0x1 ;  /* 0x000000040000795c */ /* 0x000fe20000300000 */
.L_x_177:
[----:B--2---:R-:W-:Y:S05]  /*3e10*/  @P1 BRA `(.L_x_175) ;  /* 0x0000000000081947 */ /* 0x004fea0003800000 */
[----:B------:R-:W2:Y:S02]  /*3e20*/  SYNCS.PHASECHK.TRANS64.TRYWAIT P1, [UR7+0x2d830], R0 ;  /* 0x02d83000ff0075a7 */ /* 0x000ea40008020147 */
[----:B--2---:R-:W-:Y:S05]  /*3e30*/  @!P1 BRA `(.L_x_178) ;  /* 0x000000a800d89947 */ /* 0x004fea0003800000 */
.L_x_175:
[----:B--2---:R-:W2:Y:S01]  /*3e40*/  S2R R3, SR_TID.X ;  /* 0x0000000000037919 */ /* 0x004ea20000002100 */
[----:B------:R-:W-:Y:S01]  /*3e50*/  UIADD3 UR38, UR6, 0x1, URZ ;  /* 0x0000000106267890 */ /* 0x000fe2000fffe03f */
[----:B------:R-:W-:Y:S01]  /*3e60*/  UMOV UR32, UR4 ;  /* 0x0000000400207c82 */ /* 0x000fe20008000000 */
[----:B------:R-:W-:Y:S02]  /*3e70*/  UMOV UR33, UR5 ;  /* 0x0000000500217c82 */ /* 0x000fe40008000000 */
[----:B------:R-:W-:Y:S01]  /*3e80*/  UISETP.NE.AND UP0, UPT, UR38, 0x2, UPT ;  /* 0x000000022600788c */ /* 0x000fe2000bf05270 */
[----:B------:R-:W-:Y:S01]  /*3e90*/  UMOV UR35, 0x80000020 ;  /* 0x8000002000237882 */ /* 0x000fe20000000000 */
[----:B------:R-:W-:Y:S02]  /*3ea0*/  UMOV UR11, 0x80000020 ;  /* 0x80000020000b7882 */ /* 0x000fe40000000000 */
[----:B------:R-:W-:Y:S01]  /*3eb0*/  USEL UR38, UR38, URZ, UP0 ;  /* 0x0000003f26267287 */ /* 0x000fe20008000000 */
[----:B------:R-:W-:Y:S01]  /*3ec0*/  UMOV UR15, 0x80000020 ;  /* 0x80000020000f7882 */ /* 0x000fe20000000000 */
[----:B------:R-:W-:-:S02]  /*3ed0*/  UMOV UR19, 0x80000020 ;  /* 0x8000002000137882 */ /* 0x000fc40000000000 */
[----:B------:R-:W-:Y:S01]  /*3ee0*/  UIMAD UR34, UR38, 0x600, UR28 ;  /* 0x00000600262278a4 */ /* 0x000fe2000f8e021c */
[----:B------:R-:W-:Y:S01]  /*3ef0*/  UMOV UR23, 0x80000020 ;  /* 0x8000002000177882 */ /* 0x000fe20000000000 */
[----:B------:R-:W-:Y:S02]  /*3f00*/  UMOV UR27, 0x80000020 ;  /* 0x80000020001b7882 */ /* 0x000fe40000000000 */
[----:B------:R-:W-:Y:S02]  /*3f10*/  UIADD3 UR10, UR34, 0x2, URZ ;  /* 0x00000002220a7890 */ /* 0x000fe4000fffe03f */
[----:B------:R-:W-:Y:S02]  /*3f20*/  UIADD3 UR14, UR34, 0x200, URZ ;  /* 0x00000200220e7890 */ /* 0x000fe4000fffe03f */
[----:B------:R-:W-:Y:S02]  /*3f30*/  UIADD3 UR18, UR34, 0x202, URZ ;  /* 0x0000020222127890 */ /* 0x000fe4000fffe03f */
[----:B------:R-:W-:-:S02]  /*3f40*/  UIADD3 UR22, UR34, 0x400, URZ ;  /* 0x0000040022167890 */ /* 0x000fc4000fffe03f */
[----:B------:R-:W-:Y:S01]  /*3f50*/  UIADD3 UR26, UR34, 0x402, URZ ;  /* 0x00000402221a7890 */ /* 0x000fe2000fffe03f */
[----:B--2---:R-:W-:-:S05]  /*3f60*/  SHF.R.U32.HI R3, RZ, 0x7, R3 ;  /* 0x00000007ff037819 */ /* 0x004fca0000011603 */
[----:B0-----:R-:W-:-:S05]  /*3f70*/  VIADD R0, R3, 0x8 ;  /* 0x0000000803007836 */ /* 0x001fca0000000000 */
[----:B------:R0:W-:Y:S06]  /*3f80*/  BAR.SYNC.DEFER_BLOCKING R0, 0x100 ;  /* 0x000400000000751d */ /* 0x0001ec0000010000 */
[----:B-1----:R-:W-:-:S06]  /*3f90*/  WARPGROUP.ARRIVE ;  /* 0x00000000000079c5 */ /* 0x002fcc0000000000 */
        /* <DEDUP_REMOVED lines=17> */
[----:B0-----:R-:W-:Y:S05]  /*40b0*/  @P2 BRA `(.L_x_179) ;  /* 0x0000000000282947 */ /* 0x001fea0003800000 */
[----:B------:R-:W-:Y:S05]  /*40c0*/  @!P0 BRA `(.L_x_180) ;  /* 0x0000000000048947 */ /* 0x000fea0003800000 */
[----:B------:R-:W-:Y:S01]  /*40d0*/  BPT.TRAP 0x1 ;  /* 0x000000040000795c */ /* 0x000fe20000300000 */
.L_x_180:
[----:B------:R-:W-:Y:S01]  /*40e0*/  ULEA UR7, UR6, UR40, 0x3 ;  /* 0x0000002806077291 */ /* 0x000fe2000f8e183f */
[----:B------:R-:W-:-:S08]  /*40f0*/  SHF.L.U32 R0, R6, 0x1f, RZ ;  /* 0x0000001f06007819 */ /* 0x000fd000000006ff */
[----:B------:R0:W1:Y:S01]  /*4100*/  SYNCS.PHASECHK.TRANS64.TRYWAIT P1, [UR7+0x2d850], R0 ;  /* 0x02d85000ff0075a7 */ /* 0x0000620008020147 */
[----:B------:R-:W-:Y:S05]  /*4110*/  @!P0 BRA `(.L_x_181) ;  /* 0x0000000000048947 */ /* 0x000fea0003800000 */
[----:B------:R-:W-:Y:S01]  /*4120*/  BPT.TRAP 0x1 ;  /* 0x000000040000795c */ /* 0x000fe20000300000 */
.L_x_181:
[----:B-1----:R-:W-:Y:S05]  /*4130*/  @P1 BRA `(.L_x_179) ;  /* 0x0000000000081947 */ /* 0x002fea0003800000 */
[----:B------:R-:W1:Y:S02]  /*4140*/  SYNCS.PHASECHK.TRANS64.TRYWAIT P1, [UR7+0x2d850], R0 ;  /* 0x02d85000ff0075a7 */ /* 0x000e640008020147 */
[----:B-1----:R-:W-:Y:S05]  /*4150*/  @!P1 BRA `(.L_x_182) ;  /* 0x000000a800289947 */ /* 0x002fea0003800000 */
.L_x_179:
[----:B------:R-:W-:Y:S01]  /*4160*/  UIADD3 UR7, UR40, 0x400, URZ ;  /* 0x0000040028077890 */ /* 0x000fe2000fffe03f */
[----:B------:R-:W-:Y:S01]  /*4170*/  WARPGROUP.ARRIVE ;  /* 0x00000000000079c5 */ /* 0x000fe20000000000 */
[----:B------:R-:W-:-:S05]  /*4180*/  ULOP3.LUT UR10, UR39, 0x10000, URZ, 0xfc, !UPT ;  /* 0x00010000270a7892 */ /* 0x000fca000f8efc3f */
[----:B------:R-:W1:Y:S01]  /*4190*/  S2R R4, SR_TID.X ;  /* 0x0000000000047919 */ /* 0x000e620000002100 */
[----:B------:R-:W-:Y:S01]  /*41a0*/  USHF.R.U32.HI UR7, URZ, 0x4, UR7 ;  /* 0x000000043f077899 */ /* 0x000fe20008011607 */
[----:B------:R-:W-:Y:S01]  /*41b0*/  UMOV UR33, 0x40000040 ;  /* 0x4000004000217882 */ /* 0x000fe20000000000 */
[----:B------:R-:W-:Y:S02]  /*41c0*/  UMOV UR35, 0x80000020 ;  /* 0x8000002000237882 */ /* 0x000fe40000000000 */
[----:B------:R-:W-:Y:S01]  /*41d0*/  ULOP3.LUT UR7, UR7, 0x3fff, URZ, 0xc0, !UPT ;  /* 0x00003fff07077892 */ /* 0x000fe2000f8ec03f */
[----:B------:R-:W-:-:S03]  /*41e0*/  UMOV UR32, UR10 ;  /* 0x0000000a00207c82 */ /* 0x000fc60008000000 */
        /* <DEDUP_REMOVED lines=8> */
[----:B-1----:R-:W-:Y:S02]  /*4270*/  SHF.R.U32.HI R3, RZ, 0x7, R4 ;  /* 0x00000007ff037819 */ /* 0x002fe40000011604 */
[----:B------:R-:W-:-:S03]  /*4280*/  ISETP.GE.U32.AND P1, PT, R4, 0x180, PT ;  /* 0x000001800400780c */ /* 0x000fc60003f26070 */
[----:B0-----:R-:W-:-:S05]  /*4290*/  VIADD R0, R3, 0x9 ;  /* 0x0000000903007836 */ /* 0x001fca0000000000 */
[----:B------:R-:W-:Y:S01]  /*42a0*/  SEL R0, R0, 0x9, !P1 ;  /* 0x0000000900007807 */ /* 0x000fe20004800000 */
        /* <DEDUP_REMOVED lines=49> */
.L_x_183:
[----:B0-----:R-:W-:Y:S01]  /*45c0*/  FMNMX.FTZ R0, R24, R9, !PT ;  /* 0x0000000918007209 */ /* 0x001fe20007810000 */
[----:B------:R-:W-:-:S03]  /*45d0*/  ULEA UR7, UR38, UR40, 0x3 ;  /* 0x0000002826077291 */ /* 0x000fc6000f8e183f */
[----:B------:R-:W-:Y:S01]  /*45e0*/  FMNMX.FTZ R0, R25, R0, !PT ;  /* 0x0000000019007209 */ /* 0x000fe20007810000 */
[----:B------:R-:W-:-:S03]  /*45f0*/  UIADD3 UR7, UR7, 0x2d840, URZ ;  /* 0x0002d84007077890 */ /* 0x000fc6000fffe03f */
[----:B------:R-:W-:Y:S01]  /*4600*/  FMNMX.FTZ R0, R28, R0, !PT ;  /* 0x000000001c007209 */ /* 0x000fe20007810000 */
[----:B------:R-:W-:-:S03]  /*4610*/  UPRMT UR7, UR41, 0x654, UR7 ;  /* 0x0000065429077896 */ /* 0x000fc60008000007 */
[----:B------:R-:W-:-:S04]  /*4620*/  FMNMX.FTZ R0, R29, R0, !PT ;  /* 0x000000001d007209 */ /* 0x000fc80007810000 */
[----:B------:R-:W-:Y:S02]  /*4630*/  FMNMX.FTZ R0, R32, R0, !PT ;  /* 0x0000000020007209 */ /* 0x000fe40007810000 */
[----:B------:R-:W-:Y:S02]  /*4640*/  SYNCS.ARRIVE.TRANS64.RED.A1T0 RZ, [UR7], RZ ;  /* 0x000000ffffff79a7 */ /* 0x000fe40008100407 */
[----:B------:R-:W-:-:S04]  /*4650*/  FMNMX.FTZ R0, R33, R0, !PT ;  /* 0x0000000021007209 */ /* 0x000fc80007810000 */
        /* <DEDUP_REMOVED lines=25> */
[----:B------:R-:W-:-:S05]  /*47f0*/  FMNMX.FTZ R0, R85, R0, !PT ;  /* 0x0000000055007209 */ /* 0x000fca0007810000 */
[----:B------:R-:W0:Y:S02]  /*4800*/  SHFL.BFLY PT, R3, R0, 0x2, 0x1f ;  /* 0x0c401f0000037f89 */ /* 0x000e2400000e0000 */
[----:B0-----:R-:W-:-:S05]  /*4810*/  FMNMX.FTZ R0, R0, R3, !PT ;  /* 0x0000000300007209 */ /* 0x001fca0007810000 */
[----:B------:R-:W0:Y:S02]  /*4820*/  SHFL.BFLY PT, R3, R0, 0x1, 0x1f ;  /* 0x0c201f0000037f89 */ /* 0x000e2400000e0000 */
[----:B0-----:R-:W-:Y:S02]  /*4830*/  FMNMX.FTZ R0, R0, R3, !PT ;  /* 0x0000000300007209 */ /* 0x001fe40007810000 */
[----:B------:R-:W-:-:S03]  /*4840*/  FMNMX.FTZ R3, R26, R10, !PT ;  /* 0x0000000a1a037209 */ /* 0x000fc60007810000 */
[----:B------:R-:W-:Y:S01]  /*4850*/  FADD.FTZ R9, -R0, R9 ;  /* 0x0000000900097221 */ /* 0x000fe20000010100 */
        /* <DEDUP_REMOVED lines=35> */
[----:B------:R-:W0:Y:S03]  /*4a90*/  LDC R3, c[0x0][0x988] ;  /* 0x00026200ff037b82 */ /* 0x000e260000000800 */
[----:B------:R-:W-:Y:S01]  /*4aa0*/  FADD.FTZ R10, -R4, R10 ;  /* 0x0000000a040a7221 */ /* 0x000fe20000010100 */
[-C--:B0-----:R-:W-:Y:S01]  /*4ab0*/  FMUL.FTZ R6, R0, R3.reuse ;  /* 0x0000000300067220 */ /* 0x081fe20000410000 */
[-C--:B------:R-:W-:Y:S01]  /*4ac0*/  FMUL.FTZ R12, R4, R3.reuse ;  /* 0x00000003040c7220 */ /* 0x080fe20000410000 */
[-C--:B------:R-:W-:Y:S01]  /*4ad0*/  FMUL.FTZ R9, R9, R3.reuse ;  /* 0x0000000309097220 */ /* 0x080fe20000410000 */
[-C--:B------:R-:W-:Y:S01]  /*4ae0*/  FMUL.FTZ R10, R10, R3.reuse ;  /* 0x000000030a0a7220 */ /* 0x080fe20000410000 */
[-C--:B------:R-:W-:Y:S01]  /*4af0*/  FFMA.FTZ R24, R24, R3.reuse, -R6 ;  /* 0x0000000318187223 */ /* 0x080fe20000010806 */
[-C--:B------:R-:W-:Y:S01]  /*4b00*/  FFMA.FTZ R26, R26, R3.reuse, -R12 ;  /* 0x000000031a1a7223 */ /* 0x080fe2000001080c */
[-C--:B------:R-:W-:Y:S01]  /*4b10*/  FFMA.FTZ R25, R25, R3.reuse, -R6 ;  /* 0x0000000319197223 */ /* 0x080fe20000010806 */
[-C--:B------:R-:W-:Y:S01]  /*4b20*/  FFMA.FTZ R27, R27, R3.reuse, -R12 ;  /* 0x000000031b1b7223 */ /* 0x080fe2000001080c */
        /* <DEDUP_REMOVED lines=31> */
[-CC-:B------:R-:W-:Y:S01]  /*4d20*/  FFMA.FTZ R81, R81, R3.reuse, -R6.reuse ;  /* 0x0000000351517223 */ /* 0x180fe20000010806 */
[-CC-:B------:R-:W-:Y:S01]  /*4d30*/  FFMA.FTZ R84, R84, R3.reuse, -R6.reuse ;  /* 0x0000000354547223 */ /* 0x180fe20000010806 */
[-C--:B------:R-:W-:Y:S01]  /*4d40*/  FFMA.FTZ R6, R85, R3.reuse, -R6 ;  /* 0x0000000355067223 */ /* 0x080fe20000010806 */
[----:B------:R-:W2:Y:S01]  /*4d50*/  MUFU.EX2 R25, R25 ;  /* 0x0000001900197308 */ /* 0x000ea20000000800 */
[-CC-:B------:R-:W-:Y:S01]  /*4d60*/  FFMA.FTZ R30, R30, R3.reuse, -R12.reuse ;  /* 0x000000031e1e7223 */ /* 0x180fe2000001080c */
[-CC-:B------:R-:W-:Y:S01]  /*4d70*/  FFMA.FTZ R31, R31, R3.reuse, -R12.reuse ;  /* 0x000000031f1f7223 */ /* 0x180fe2000001080c */
[-CC-:B------:R-:W-:Y:S01]  /*4d80*/  FFMA.FTZ R34, R34, R3.reuse, -R12.reuse ;  /* 0x0000000322227223 */ /* 0x180fe2000001080c */
[----:B------:R-:W-:Y:S01]  /*4d90*/  FFMA.FTZ R35, R35, R3, -R12 ;  /* 0x0000000323237223 */ /* 0x000fe2000001080c */
[----:B0-----:R-:W-:Y:S01]  /*4da0*/  FFMA.FTZ R7, R9, R7, R24 ;  /* 0x0000000709077223 */ /* 0x001fe20000010018 */
[-C--:B------:R-:W-:Y:S01]  /*4db0*/  FFMA.FTZ R38, R38, R3.reuse, -R12 ;  /* 0x0000000326267223 */ /* 0x080fe2000001080c */
[----:B-1----:R-:W-:Y:S01]  /*4dc0*/  FFMA.FTZ R8, R10, R8, R26 ;  /* 0x000000080a087223 */ /* 0x002fe2000001001a */
        /* <DEDUP_REMOVED lines=9> */
[----:B--2---:R-:W-:Y:S01]  /*4e60*/  FADD.FTZ R7, R25, R7 ;  /* 0x0000000719077221 */ /* 0x004fe20000010000 */
[-CC-:B------:R-:W-:Y:S01]  /*4e70*/  FFMA.FTZ R54, R54, R3.reuse, -R12.reuse ;  /* 0x0000000336367223 */ /* 0x180fe2000001080c */
[-CC-:B------:R-:W-:Y:S01]  /*4e80*/  FFMA.FTZ R55, R55, R3.reuse, -R12.reuse ;  /* 0x0000000337377223 */ /* 0x180fe2000001080c */
[-CC-:B------:R-:W-:Y:S01]  /*4e90*/  FFMA.FTZ R58, R58, R3.reuse, -R12.reuse ;  /* 0x000000033a3a7223 */ /* 0x180fe2000001080c */
[-CC-:B------:R-:W-:Y:S01]  /*4ea0*/  FFMA.FTZ R59, R59, R3.reuse, -R12.reuse ;  /* 0x000000033b3b7223 */ /* 0x180fe2000001080c */
[-CC-:B------:R-:W-:Y:S01]  /*4eb0*/  FFMA.FTZ R62, R62, R3.reuse, -R12.reuse ;  /* 0x000000033e3e7223 */ /* 0x180fe2000001080c */
[-C--:B------:R-:W-:Y:S01]  /*4ec0*/  FFMA.FTZ R63, R63, R3.reuse, -R12 ;  /* 0x000000033f3f7223 */ /* 0x080fe2000001080c */
[----:B------:R-:W2:Y:S01]  /*4ed0*/  MUFU.EX2 R27, R30 ;  /* 0x0000001e001b7308 */ /* 0x000ea20000000800 */
[----:B0-----:R-:W-:Y:S01]  /*4ee0*/  FADD.FTZ R8, R85, R8 ;  /* 0x0000000855087221 */ /* 0x001fe20000010000 */
[-CC-:B------:R-:W-:Y:S01]  /*4ef0*/  FFMA.FTZ R66, R66, R3.reuse, -R12.reuse ;  /* 0x0000000342427223 */ /* 0x180fe2000001080c */
[-CC-:B------:R-:W-:Y:S01]  /*4f00*/  FFMA.FTZ R67, R67, R3.reuse, -R12.reuse ;  /* 0x0000000343437223 */ /* 0x180fe2000001080c */
[-CC-:B------:R-:W-:Y:S01]  /*4f10*/  FFMA.FTZ R70, R70, R3.reuse, -R12.reuse ;  /* 0x0000000346467223 */ /* 0x180fe2000001080c */
[-CC-:B------:R-:W-:Y:S01]  /*4f20*/  FFMA.FTZ R71, R71, R3.reuse, -R12.reuse ;  /* 0x0000000347477223 */ /* 0x180fe2000001080c */
[-CC-:B------:R-:W-:Y:S01]  /*4f30*/  FFMA.FTZ R74, R74, R3.reuse, -R12.reuse ;  /* 0x000000034a4a7223 */ /* 0x180fe2000001080c */
[-CC-:B------:R-:W-:Y:S01]  /*4f40*/  FFMA.FTZ R75, R75, R3.reuse, -R12.reuse ;  /* 0x000000034b4b7223 */ /* 0x180fe2000001080c */
[----:B------:R-:W0:Y:S01]  /*4f50*/  MUFU.EX2 R29, R29 ;  /* 0x0000001d001d7308 */ /* 0x000e220000000800 */
[----:B-1----:R-:W-:Y:S01]  /*4f60*/  FADD.FTZ R7, R28, R7 ;  /* 0x000000071c077221 */ /* 0x002fe20000010000 */
[-CC-:B------:R-:W-:Y:S01]  /*4f70*/  FFMA.FTZ R78, R78, R3.reuse, -R12.reuse ;  /* 0x000000034e4e7223 */ /* 0x180fe2000001080c */
[-CC-:B------:R-:W-:Y:S01]  /*4f80*/  FFMA.FTZ R79, R79, R3.reuse, -R12.reuse ;  /* 0x000000034f4f7223 */ /* 0x180fe2000001080c */
[-CC-:B------:R-:W-:Y:S01]  /*4f90*/  FFMA.FTZ R82, R82, R3.reuse, -R12.reuse ;  /* 0x0000000352527223 */ /* 0x180fe2000001080c */
[-CC-:B------:R-:W-:Y:S01]  /*4fa0*/  FFMA.FTZ R83, R83, R3.reuse, -R12.reuse ;  /* 0x0000000353537223 */ /* 0x180fe2000001080c */
[-CC-:B------:R-:W-:Y:S01]  /*4fb0*/  FFMA.FTZ R86, R86, R3.reuse, -R12.reuse ;  /* 0x0000000356567223 */ /* 0x180fe2000001080c */
[----:B------:R-:W-:Y:S01]  /*4fc0*/  FFMA.FTZ R12, R87, R3, -R12 ;  /* 0x00000003570c7223 */ /* 0x000fe2000001080c */
[----:B------:R-:W1:Y:S01]  /*4fd0*/  MUFU.EX2 R31, R31 ;  /* 0x0000001f001f7308 */ /* 0x000e620000000800 */
[----:B--2---:R-:W-:-:S07]  /*4fe0*/  FADD.FTZ R8, R27, R8 ;  /* 0x000000081b087221 */ /* 0x004fce0000010000 */
[----:B------:R-:W2:Y:S01]  /*4ff0*/  MUFU.EX2 R32, R32 ;  /* 0x0000002000207308 */ /* 0x000ea20000000800 */
[----:B0-----:R-:W-:-:S07]  /*5000*/  FADD.FTZ R7, R29, R7 ;  /* 0x000000071d077221 */ /* 0x001fce0000010000 */
[----:B------:R-:W0:Y:S01]  /*5010*/  MUFU.EX2 R34, R34 ;  /* 0x0000002200227308 */ /* 0x000e220000000800 */
[----:B-1----:R-:W-:-:S07]  /*5020*/  FADD.FTZ R8, R31, R8 ;  /* 0x000000081f087221 */ /* 0x002fce0000010000 */
        /* <DEDUP_REMOVED lines=107> */
[----:B-1----:R-:W-:Y:S01]  /*56e0*/  FADD.FTZ R8, R86, R8 ;  /* 0x0000000856087221 */ /* 0x002fe20000010000 */
[----:B--2---:R-:W-:-:S03]  /*56f0*/  FADD.FTZ R7, R6, R7 ;  /* 0x0000000706077221 */ /* 0x004fc60000010000 */
[----:B0-----:R-:W-:Y:S01]  /*5700*/  FADD.FTZ R8, R12, R8 ;  /* 0x000000080c087221 */ /* 0x001fe20000010000 */
[----:B------:R-:W-:Y:S06]  /*5710*/  @!P0 BRA `(.L_x_184) ;  /* 0x0000000000048947 */ /* 0x000fec0003800000 */
[----:B------:R-:W-:Y:S01]  /*5720*/  BPT.TRAP 0x1 ;  /* 0x000000040000795c */ /* 0x000fe20000300000 */
.L_x_184:
[----:B------:R-:W-:Y:S01]  /*5730*/  ULEA UR6, UR6, UR40, 0x3 ;  /* 0x0000002806067291 */ /* 0x000fe2000f8e183f */
[----:B------:R-:W-:Y:S01]  /*5740*/  F2FP.F16.F32.PACK_AB R24, R25, R24 ;  /* 0x000000181918723e */ /* 0x000fe200000000ff */
[-C--:B------:R-:W-:Y:S01]  /*5750*/  FMUL.FTZ R88, R88, R9.reuse ;  /* 0x0000000958587220 */ /* 0x080fe20000410000 */
[----:B------:R-:W-:Y:S01]  /*5760*/  F2FP.F16.F32.PACK_AB R25, R85, R26 ;  /* 0x0000001a5519723e */ /* 0x000fe200000000ff */
[----:B------:R-:W-:Y:S01]  /*5770*/  UIADD3 UR6, UR6, 0x2d860, URZ ;  /* 0x0002d86006067890 */ /* 0x000fe2000fffe03f */
[----:B------:R-:W-:Y:S01]  /*5780*/  F2FP.F16.F32.PACK_AB R32, R33, R32 ;  /* 0x000000202120723e */ /* 0x000fe200000000ff */
[----:B------:R-:W-:Y:S01]  /*5790*/  FMUL.FTZ R89, R89, R9 ;  /* 0x0000000959597220 */ /* 0x000fe20000410000 */
[----:B------:R-:W-:Y:S01]  /*57a0*/  F2FP.F16.F32.PACK_AB R26, R29, R28 ;  /* 0x0000001c1d1a723e */ /* 0x000fe200000000ff */
[----:B------:R-:W-:Y:S01]  /*57b0*/  UPRMT UR6, UR41, 0x654, UR6 ;  /* 0x0000065429067896 */ /* 0x000fe20008000006 */
[----:B------:R-:W-:Y:S01]  /*57c0*/  F2FP.F16.F32.PACK_AB R27, R31, R27 ;  /* 0x0000001b1f1b723e */ /* 0x000fe200000000ff */
[-C--:B------:R-:W-:Y:S01]  /*57d0*/  FMUL.FTZ R92, R92, R9.reuse ;  /* 0x000000095c5c7220 */ /* 0x080fe20000410000 */
[----:B------:R-:W-:Y:S01]  /*57e0*/  F2FP.F16.F32.PACK_AB R33, R21, R34 ;  /* 0x000000221521723e */ /* 0x000fe200000000ff */
[-C--:B------:R-:W-:Y:S01]  /*57f0*/  FMUL.FTZ R93, R93, R9.reuse ;  /* 0x000000095d5d7220 */ /* 0x080fe20000410000 */
[----:B------:R-:W-:Y:S01]  /*5800*/  F2FP.F16.F32.PACK_AB R40, R41, R40 ;  /* 0x000000282928723e */ /* 0x000fe200000000ff */
[-C--:B------:R-:W-:Y:S01]  /*5810*/  FMUL.FTZ R96, R96, R9.reuse ;  /* 0x0000000960607220 */ /* 0x080fe20000410000 */
[----:B------:R-:W-:Y:S01]  /*5820*/  F2FP.F16.F32.PACK_AB R34, R37, R36 ;  /* 0x000000242522723e */ /* 0x000fe200000000ff */
[----:B------:R-:W-:Y:S01]  /*5830*/  FMUL.FTZ R97, R97, R9 ;  /* 0x0000000961617220 */ /* 0x000fe20000410000 */
[----:B------:R-:W-:Y:S01]  /*5840*/  F2FP.F16.F32.PACK_AB R35, R39, R35 ;  /* 0x000000232723723e */ /* 0x000fe200000000ff */
[----:B------:R-:W-:Y:S01]  /*5850*/  SYNCS.ARRIVE.TRANS64.RED.A1T0 RZ, [UR6], RZ ;  /* 0x000000ffffff79a7 */ /* 0x000fe20008100406 */
[----:B------:R-:W-:Y:S01]  /*5860*/  F2FP.F16.F32.PACK_AB R41, R20, R42 ;  /* 0x0000002a1429723e */ /* 0x000fe200000000ff */
[----:B------:R0:W-:Y:S01]  /*5870*/  STSM.16.M88.4 [R16+0x21800], R24 ;  /* 0x0218001810007844 */ /* 0x0001e20000000200 */
[----:B------:R-:W-:Y:S01]  /*5880*/  F2FP.F16.F32.PACK_AB R48, R49, R48 ;  /* 0x000000303130723e */ /* 0x000fe200000000ff */
[----:B------:R-:W-:Y:S01]  /*5890*/  UMOV UR6, UR38 ;  /* 0x0000002600067c82 */ /* 0x000fe20008000000 */
[----:B------:R-:W-:Y:S01]  /*58a0*/  F2FP.F16.F32.PACK_AB R42, R45, R44 ;  /* 0x0000002c2d2a723e */ /* 0x000fe200000000ff */
[----:B------:R0:W-:Y:S01]  /*58b0*/  STSM.16.M88.4 [R23], R32 ;  /* 0x0000002017007844 */ /* 0x0001e20000000200 */
[----:B------:R-:W-:Y:S01]  /*58c0*/  F2FP.F16.F32.PACK_AB R43, R47, R43 ;  /* 0x0000002b2f2b723e */ /* 0x000fe200000000ff */
[-C--:B------:R-:W-:Y:S01]  /*58d0*/  FMUL.FTZ R100, R100, R9.reuse ;  /* 0x0000000964647220 */ /* 0x080fe20000410000 */
[----:B------:R-:W-:Y:S01]  /*58e0*/  F2FP.F16.F32.PACK_AB R49, R15, R50 ;  /* 0x000000320f31723e */ /* 0x000fe200000000ff */
[-C--:B------:R-:W-:Y:S01]  /*58f0*/  FMUL.FTZ R101, R101, R9.reuse ;  /* 0x0000000965657220 */ /* 0x080fe20000410000 */
[----:B------:R-:W-:Y:S01]  /*5900*/  F2FP.F16.F32.PACK_AB R56, R57, R56 ;  /* 0x000000383938723e */ /* 0x000fe200000000ff */
[----:B------:R0:W-:Y:S01]  /*5910*/  STSM.16.M88.4 [R18], R40 ;  /* 0x0000002812007844 */ /* 0x0001e20000000200 */
[----:B------:R-:W-:Y:S01]  /*5920*/  F2FP.F16.F32.PACK_AB R50, R53, R52 ;  /* 0x000000343532723e */ /* 0x000fe200000000ff */
[----:B------:R-:W-:Y:S01]  /*5930*/  FMUL.FTZ R104, R104, R9 ;  /* 0x0000000968687220 */ /* 0x000fe20000410000 */
        /* <DEDUP_REMOVED lines=31> */
[-C--:B------:R-:W-:Y:S01]  /*5b30*/  FMUL.FTZ R128, R128, R9.reuse ;  /* 0x0000000980807220 */ /* 0x080fe20000410000 */
[----:B------:R-:W-:Y:S01]  /*5b40*/  ISETP.GT.AND P1, PT, R5, R22, PT ;  /* 0x000000160500720c */ /* 0x000fe20003f24270 */
[-C--:B------:R-:W-:Y:S01]  /*5b50*/  FMUL.FTZ R129, R129, R9.reuse ;  /* 0x0000000981817220 */ /* 0x080fe20000410000 */
[-C--:B------:R-:W-:Y:S01]  /*5b60*/  FMUL.FTZ R132, R132, R9.reuse ;  /* 0x0000000984847220 */ /* 0x080fe20000410000 */
[----:B------:R0:W-:Y:S01]  /*5b70*/  STSM.16.M88.4 [R17+0x6000], R80 ;  /* 0x0060005011007844 */ /* 0x0001e20000000200 */
[----:B------:R-:W-:Y:S01]  /*5b80*/  FMUL.FTZ R133, R133, R9 ;  /* 0x0000000985857220 */ /* 0x000fe20000410000 */
[-C--:B------:R-:W-:Y:S01]  /*5b90*/  FMUL.FTZ R90, R90, R10.reuse ;  /* 0x0000000a5a5a7220 */ /* 0x080fe20000410000 */
[-C--:B------:R-:W-:Y:S01]  /*5ba0*/  FMUL.FTZ R91, R91, R10.reuse ;  /* 0x0000000a5b5b7220 */ /* 0x080fe20000410000 */
[----:B------:R-:W-:Y:S01]  /*5bb0*/  @!PT LDS RZ, [RZ] ;  /* 0x00000000fffff984 */ /* 0x000fe20000000800 */
[----:B------:R-:W-:Y:S01]  /*5bc0*/  @!PT LDS RZ, [RZ] ;  /* 0x00000000fffff984 */ /* 0x000fe20000000800 */
[----:B------:R-:W-:Y:S01]  /*5bd0*/  @!PT LDS RZ, [RZ] ;  /* 0x00000000fffff984 */ /* 0x000fe20000000800 */
[----:B------:R-:W-:Y:S01]  /*5be0*/  @!PT LDS RZ, [RZ] ;  /* 0x00000000fffff984 */ /* 0x000fe20000000800 */
[----:B------:R1:W-:Y:S06]  /*5bf0*/  MEMBAR.ALL.CTA ;  /* 0x0000000000007992 */ /* 0x0003ec0000008000 */
[----:B-1----:R-:W1:Y:S01]  /*5c00*/  FENCE.VIEW.ASYNC.S ;  /* 0x00000000000073c6 */ /* 0x002e620000000000 */
        /* <DEDUP_REMOVED lines=22> */
[----:B------:R-:W-:-:S02]  /*5d70*/  VIADD R5, R5, 0xffffffff ;  /* 0xffffffff05057836 */ /* 0x000fc40000000000 */
[----:B------:R-:W-:Y:S02]  /*5d80*/  IMAD.MOV.U32 R10, RZ, RZ, R4 ;  /* 0x000000ffff0a7224 */ /* 0x000fe400078e0004 */
[----:B------:R-:W-:Y:S02]  /*5d90*/  IMAD.MOV.U32 R9, RZ, RZ, R0 ;  /* 0x000000ffff097224 */ /* 0x000fe400078e0000 */
[----:B------:R-:W-:Y:S01]  /*5da0*/  IMAD.MOV.U32 R6, RZ, RZ, R2 ;  /* 0x000000ffff067224 */ /* 0x000fe200078e0002 */
[----:B-1----:R-:W-:Y:S01]  /*5db0*/  NOP ;  /* 0x0000000000007918 */ /* 0x002fe20000000000 */
[----:B0-----:R-:W-:Y:S05]  /*5dc0*/  @P1 BRA `(.L_x_185) ;  /* 0xffffffdc00d41947 */ /* 0x001fea000383ffff */
.L_x_174:
[----:B------:R-:W-:Y:S06]  /*5dd0*/  BAR.ARV 0x8, 0x200 ;  /* 0x0208000000007b1d */ /* 0x000fec0000002000 */
[----:B------:R-:W-:Y:S05]  /*5de0*/  @!P0 BRA `(.L_x_186) ;  /* 0x0000000000048947 */ /* 0x000fea0003800000 */
[----:B------:R-:W-:Y:S01]  /*5df0*/  BPT.TRAP 0x1 ;  /* 0x000000040000795c */ /* 0x000fe20000300000 */
.L_x_186:
[----:B------:R-:W-:Y:S01]  /*5e00*/  ULEA UR4, UR38, UR40, 0x3 ;  /* 0x0000002826047291 */ /* 0x000fe2000f8e183f */
[----:B------:R-:W-:-:S08]  /*5e10*/  SHF.L.U32 R5, R2, 0x1f, RZ ;  /* 0x0000001f02057819 */ /* 0x000fd000000006ff */
[----:B------:R0:W2:Y:S01]  /*5e20*/  SYNCS.PHASECHK.TRANS64.TRYWAIT P1, [UR4+0x2d850], R5 ;  /* 0x02d85005ff0075a7 */ /* 0x0000a20008020144 */
[----:B------:R-:W-:Y:S05]  /*5e30*/  @!P0 BRA `(.L_x_187) ;  /* 0x0000000000048947 */ /* 0x000fea0003800000 */
[----:B------:R-:W-:Y:S01]  /*5e40*/  BPT.TRAP 0x1 ;  /* 0x000000040000795c */ /* 0x000fe20000300000 */
.L_x_187:
[----:B--2---:R-:W-:Y:S05]  /*5e50*/  @P1 BRA `(.L_x_188) ;  /* 0x0000000000081947 */ /* 0x004fea0003800000 */
[----:B------:R-:W2:Y:S02]  /*5e60*/  SYNCS.PHASECHK.TRANS64.TRYWAIT P1, [UR4+0x2d850], R5 ;  /* 0x02d85005ff0075a7 */ /* 0x000ea40008020144 */
[----:B--2---:R-:W-:Y:S05]  /*5e70*/  @!P1 BRA `(.L_x_189) ;  /* 0x0000008800f89947 */ /* 0x004fea0003800000 */
.L_x_188:
[----:B------:R-:W-:Y:S01]  /*5e80*/  UIADD3 UR40, UR40, 0x400, URZ ;  /* 0x0000040028287890 */ /* 0x000fe2000fffe03f */
[----:B------:R-:W-:Y:S01]  /*5e90*/  WARPGROUP.ARRIVE ;  /* 0x00000000000079c5 */ /* 0x000fe20000000000 */
[----:B------:R-:W-:Y:S01]  /*5ea0*/  ULOP3.LUT UR39, UR39, 0x10000, URZ, 0xfc, !UPT ;  /* 0x0001000027277892 */ /* 0x000fe2000f8efc3f */
[----:B--2---:R-:W2:Y:S01]  /*5eb0*/  SHFL.BFLY PT, R6, R7, 0x2, 0x1f ;  /* 0x0c401f0007067f89 */ /* 0x004ea200000e0000 */
[----:B------:R-:W-:Y:S01]  /*5ec0*/  USHF.R.U32.HI UR40, URZ, 0x4, UR40 ;  /* 0x000000043f287899 */ /* 0x000fe20008011628 */
[----:B------:R-:W-:Y:S01]  /*5ed0*/  IMAD.MOV.U32 R55, RZ, RZ, RZ ;  /* 0x000000ffff377224 */ /* 0x000fe200078e00ff */
[----:B------:R-:W-:Y:S01]  /*5ee0*/  UMOV UR9, 0x40000040 ;  /* 0x4000004000097882 */ /* 0x000fe20000000000 */
[----:B------:R-:W-:Y:S01]  /*5ef0*/  UMOV UR11, 0x80000020 ;  /* 0x80000020000b7882 */ /* 0x000fe20000000000 */
[----:B------:R-:W-:Y:S01]  /*5f00*/  ULOP3.LUT UR40, UR40, 0x3fff, URZ, 0xc0, !UPT ;  /* 0x00003fff28287892 */ /* 0x000fe2000f8ec03f */
[----:B0-----:R-:W0:Y:S01]  /*5f10*/  SHFL.BFLY PT, R5, R8, 0x2, 0x1f ;  /* 0x0c401f0008057f89 */ /* 0x001e2200000e0000 */
[----:B------:R-:W-:Y:S01]  /*5f20*/  UMOV UR8, UR39 ;  /* 0x0000002700087c82 */ /* 0x000fe20008000000 */
[----:B------:R-:W-:Y:S01]  /*5f30*/  IMAD.MOV.U32 R20, RZ, RZ, -0x800000 ;  /* 0xff800000ff147424 */ /* 0x000fe200078e00ff */
[----:B------:R-:W-:Y:S01]  /*5f40*/  ULOP3.LUT UR5, UR40, 0x2000000, URZ, 0xfc, !UPT ;  /* 0x0200000028057892 */ /* 0x000fe2000f8efc3f */
[----:B------:R-:W-:-:S03]  /*5f50*/  IMAD.MOV.U32 R21, RZ, RZ, -0x800000 ;  /* 0xff800000ff157424 */ /* 0x000fc600078e00ff */
[----:B------:R-:W-:-:S07]  /*5f60*/  UIMAD UR5, UR38, 0x600, UR5 ;  /* 0x00000600260578a4 */ /* 0x000fce000f8e0205 */
[----:B------:R-:W-:Y:S02]  /*5f70*/  UMOV UR10, UR5 ;  /* 0x00000005000a7c82 */ /* 0x000fe40008000000 */
[----:B------:R-:W-:Y:S01]  /*5f80*/  HGMMA.64x96x16.F32 R88, gdesc[UR8].tnspB, R88, gsb0 ;  /* 0x41600000085879f0 */ /* 0x000fe20008000858 */
[----:B------:R-:W-:Y:S01]  /*5f90*/  UIADD3 UR8, UR39, 0x2, URZ ;  /* 0x0000000227087890 */ /* 0x000fe2000fffe03f */
[----:B--2---:R-:W-:Y:S01]  /*5fa0*/  FADD.FTZ R6, R6, R7 ;  /* 0x0000000706067221 */ /* 0x004fe20000010000 */
[----:B------:R-:W-:Y:S01]  /*5fb0*/  UIADD3 UR10, UR5, 0x40, URZ ;  /* 0x00000040050a7890 */ /* 0x000fe2000fffe03f */
[----:B------:R-:W-:Y:S01]  /*5fc0*/  UMOV UR9, 0x40000040 ;  /* 0x4000004000097882 */ /* 0x000fe20000000000 */
[----:B------:R-:W-:Y:S01]  /*5fd0*/  UMOV UR11, 0x80000020 ;  /* 0x80000020000b7882 */ /* 0x000fe20000000000 */
[----:B0-----:R-:W-:Y:S02]  /*5fe0*/  FADD.FTZ R9, R5, R8 ;  /* 0x0000000805097221 */ /* 0x001fe40000010000 */
[----:B------:R-:W0:Y:S04]  /*5ff0*/  SHFL.BFLY PT, R5, R6, 0x1, 0x1f ;  /* 0x0c201f0006057f89 */ /* 0x000e2800000e0000 */
[----:B------:R-:W1:Y:S01]  /*6000*/  SHFL.BFLY PT, R10, R9, 0x1, 0x1f ;  /* 0x0c201f00090a7f89 */ /* 0x000e6200000e0000 */
[----:B0-----:R-:W-:Y:S01]  /*6010*/  FADD.FTZ R11, R6, R5 ;  /* 0x00000005060b7221 */ /* 0x001fe20000010000 */
[----:B------:R-:W-:-:S02]  /*6020*/  IMAD.MOV.U32 R5, RZ, RZ, RZ ;  /* 0x000000ffff057224 */ /* 0x000fc400078e00ff */
[----:B-1----:R-:W-:Y:S02]  /*6030*/  FADD.FTZ R12, R9, R10 ;  /* 0x0000000a090c7221 */ /* 0x002fe40000010000 */
[----:B------:R-:W-:-:S03]  /*6040*/  FSETP.NE.FTZ.AND P1, PT, R11, RZ, PT ;  /* 0x000000ff0b00720b */ /* 0x000fc60003f35000 */
[----:B------:R-:W-:-:S10]  /*6050*/  FSETP.NE.FTZ.AND P2, PT, R12, RZ, PT ;  /* 0x000000ff0c00720b */ /* 0x000fd40003f55000 */
[----:B------:R-:W0:Y:S01]  /*6060*/  @P1 MUFU.LG2 R8, R11 ;  /* 0x0000000b00081308 */ /* 0x000e220000000c00 */
[C---:B------:R-:W-:Y:S02]  /*6070*/  @P1 FMUL.FTZ R7, R3.reuse, 0.69314718246459960938 ;  /* 0x3f31721803071820 */ /* 0x040fe40000410000 */
        /* <DEDUP_REMOVED lines=56> */
.L_x_190:
[----:B------:R-:W2:Y:S01]  /*6400*/  LDL.LU R0, [R1+0x8] ;  /* 0x0000080001007983 */ /* 0x000ea20000300800 */
[----:B------:R-:W-:Y:S01]  /*6410*/  UIADD3 UR4, UR4, 0x2d860, URZ ;  /* 0x0002d86004047890 */ /* 0x000fe2000fffe03f */
[-C--:B------:R-:W-:Y:S01]  /*6420*/  FMUL.FTZ R32, R88, R55.reuse ;  /* 0x0000003758207220 */ /* 0x080fe20000410000 */
[----:B------:R-:W-:Y:S01]  /*6430*/  UIADD3 UR38, UR38, 0x1, URZ ;  /* 0x0000000126267890 */ /* 0x000fe2000fffe03f */
[-C--:B------:R-:W-:Y:S01]  /*6440*/  FMUL.FTZ R33, R89, R55.reuse ;  /* 0x0000003759217220 */ /* 0x080fe20000410000 */
[----:B------:R-:W-:Y:S01]  /*6450*/  UPRMT UR4, UR41, 0x654, UR4 ;  /* 0x0000065429047896 */ /* 0x000fe20008000004 */
[-C--:B------:R-:W-:Y:S01]  /*6460*/  FMUL.FTZ R34, R92, R55.reuse ;  /* 0x000000375c227220 */ /* 0x080fe20000410000 */
[----:B------:R-:W-:Y:S01]  /*6470*/  UISETP.NE.AND UP0, UPT, UR38, 0x2, UPT ;  /* 0x000000022600788c */ /* 0x000fe2000bf05270 */
[-C--:B------:R-:W-:Y:S01]  /*6480*/  FMUL.FTZ R35, R93, R55.reuse ;  /* 0x000000375d237220 */ /* 0x080fe20000410000 */
[-C--:B------:R-:W-:Y:S01]  /*6490*/  FMUL.FTZ R36, R96, R55.reuse ;  /* 0x0000003760247220 */ /* 0x080fe20000410000 */
[-C--:B------:R-:W-:Y:S01]  /*64a0*/  FMUL.FTZ R37, R97, R55.reuse ;  /* 0x0000003761257220 */ /* 0x080fe20000410000 */
[-C--:B------:R-:W-:Y:S01]  /*64b0*/  FMUL.FTZ R38, R100, R55.reuse ;  /* 0x0000003764267220 */ /* 0x080fe20000410000 */
[-C--:B------:R-:W-:Y:S01]  /*64c0*/  FMUL.FTZ R39, R101, R55.reuse ;  /* 0x0000003765277220 */ /* 0x080fe20000410000 */
[-C--:B------:R-:W-:Y:S01]  /*64d0*/  FMUL.FTZ R40, R104, R55.reuse ;  /* 0x0000003768287220 */ /* 0x080fe20000410000 */
[----:B------:R-:W-:Y:S01]  /*64e0*/  SYNCS.ARRIVE.TRANS64.RED.A1T0 RZ, [UR4], RZ ;  /* 0x000000ffffff79a7 */ /* 0x000fe20008100404 */
[----:B------:R-:W-:Y:S01]  /*64f0*/  USEL UR4, URZ, 0x1, UP0 ;  /* 0x000000013f047887 */ /* 0x000fe20008000000 */
        /* <DEDUP_REMOVED lines=40> */
[----:B------:R-:W-:Y:S01]  /*6780*/  LOP3.LUT R2, R2, UR4, RZ, 0x3c, !PT ;  /* 0x0000000402027c12 */ /* 0x000fe2000f8e3cff */
[----:B------:R-:W-:Y:S01]  /*6790*/  USEL UR38, UR38, URZ, UP0 ;  /* 0x0000003f26267287 */ /* 0x000fe20008000000 */
[----:B--2---:R-:W-:-:S05]  /*67a0*/  VIADD R0, R0, 0x1 ;  /* 0x0000000100007836 */ /* 0x004fca0000000000 */
[----:B------:R0:W-:Y:S06]  /*67b0*/  STL [R1+0x8], R0 ;  /* 0x0000080001007387 */ /* 0x0001ec0000100800 */
.L_x_166:
[----:B------:R-:W1:Y:S08]  /*67c0*/  S2UR UR41, SR_CgaCtaId ;  /* 0x00000000002979c3 */ /* 0x000e700000008800 */
[----:B------:R-:W-:Y:S06]  /*67d0*/  BAR.SYNC.DEFER_BLOCKING 0x5, 0x200 ;  /* 0x0148000000007b1d */ /* 0x000fec0000010000 */
[----:B------:R-:W-:Y:S01]  /*67e0*/  UMOV UR40, 0x400 ;  /* 0x0000040000287882 */ /* 0x000fe20000000000 */
[----:B------:R-:W-:Y:S01]  /*67f0*/  BSSY B0, `(.L_x_191) ;  /* 0x0000278000007945 */ /* 0x000fe20003800000 */
[----:B-1----:R-:W-:-:S09]  /*6800*/  ULEA UR40, UR41, UR40, 0x18 ;  /* 0x0000002829287291 */ /* 0x002fd2000f8ec03f */
[----:B------:R-:W1:Y:S01]  /*6810*/  LDS.128 R4, [UR40+0x2d8d0] ;  /* 0x02d8d028ff047984 */ /* 0x000e620008000c00 */
[----:B------:R-:W-:Y:S06]  /*6820*/  BAR.ARV 0x4, 0x200 ;  /* 0x0108000000007b1d */ /* 0x000fec0000002000 */
[----:B------:R-:W-:Y:S05]  /*6830*/  @P0 BRA `(.L_x_192) ;  /* 0x0000001c00300947 */ /* 0x000fea0003800000 */
[----:B0-----:R-:W2:Y:S01]  /*6840*/  LDL R0, [R1+0x44] ;  /* 0x0000440001007983 */ /* 0x001ea20000100800 */
[----:B------:R-:W0:Y:S03]  /*6850*/  S2UR UR6, SR_SWINHI ;  /* 0x00000000000679c3 */ /* 0x000e260000002f00 */
[----:B------:R-:W3:Y:S01]  /*6860*/  LDL R86, [R1+0x40] ;  /* 0x0000400001567983 */ /* 0x000ee20000100800 */
[----:B------:R-:W-:Y:S01]  /*6870*/  UMOV UR4, UR40 ;  /* 0x0000002800047c82 */ /* 0x000fe20008000000 */
[----:B0-----:R-:W-:Y:S01]  /*6880*/  UMOV UR5, UR6 ;  /* 0x0000000600057c82 */ /* 0x001fe20008000000 */
[----:B------:R-:W-:Y:S02]  /*6890*/  IMAD.U32 R78, RZ, RZ, UR4 ;  /* 0x00000004ff4e7e24 */ /* 0x000fe4000f8e00ff */
[----:B------:R-:W-:Y:S01]  /*68a0*/  IMAD.U32 R79, RZ, RZ, UR5 ;  /* 0x00000005ff4f7e24 */ /* 0x000fe2000f8e00ff */
[----:B------:R-:W-:Y:S01]  /*68b0*/  F2FP.F16.F32.PACK_AB R30, R43, R42 ;  /* 0x0000002a2b1e723e */ /* 0x000fe200000000ff */
[C---:B------:R-:W-:Y:S01]  /*68c0*/  IMAD.SHL.U32 R83, R138.reuse, 0x4, RZ ;  /* 0x000000048a537824 */ /* 0x040fe200078e00ff */
[----:B------:R-:W-:Y:S01]  /*68d0*/  SHF.L.U64.HI R84, R138, 0x2, R156 ;  /* 0x000000028a547819 */ /* 0x000fe2000001029c */
[----:B------:R-:W-:Y:S01]  /*68e0*/  ULDC.64 UR4, c[0x0][0xc08] ;  /* 0x0003020000047ab9 */ /* 0x000fe20000000a00 */
[----:B------:R-:W-:Y:S01]  /*68f0*/  BAR.SYNC.DEFER_BLOCKING 0x1, 0x180 ;  /* 0x0046000000007b1d */ /* 0x000fe20000010000 */
[----:B--2---:R-:W-:-:S03]  /*6900*/  IMAD.WIDE R8, R0, 0x2, R78 ;  /* 0x0000000200087825 */ /* 0x004fc600078e024e */
[C---:B------:R-:W-:Y:S02]  /*6910*/  IADD3 R11, P1, R8.reuse, 0x6000, RZ ;  /* 0x00006000080b7810 */ /* 0x040fe40007f3e0ff */
[C---:B------:R-:W-:Y:S02]  /*6920*/  LOP3.LUT R3, R8.reuse, 0x180, RZ, 0xc0, !PT ;  /* 0x0000018008037812 */ /* 0x040fe400078ec0ff */
[----:B------:R-:W-:Y:S02]  /*6930*/  IADD3 R10, P0, R8, 0x6020, RZ ;  /* 0x00006020080a7810 */ /* 0x000fe40007f1e0ff */
[----:B------:R-:W-:Y:S02]  /*6940*/  LOP3.LUT R0, R11, 0x180, RZ, 0xc0, !PT ;  /* 0x000001800b007812 */ /* 0x000fe400078ec0ff */
[----:B------:R-:W-:Y:S02]  /*6950*/  SHF.R.U64 R3, R3, 0x3, RZ ;  /* 0x0000000303037819 */ /* 0x000fe400000012ff */
[----:B-1----:R-:W-:-:S02]  /*6960*/  LOP3.LUT R4, R10, 0x180, RZ, 0xc0, !PT ;  /* 0x000001800a047812 */ /* 0x002fc400078ec0ff */
[----:B------:R-:W-:Y:S02]  /*6970*/  IADD3 R81, P2, R8, 0x3020, RZ ;  /* 0x0000302008517810 */ /* 0x000fe40007f5e0ff */
[----:B------:R-:W-:Y:S02]  /*6980*/  SHF.R.U64 R0, R0, 0x3, RZ ;  /* 0x0000000300007819 */ /* 0x000fe400000012ff */
[C---:B------:R-:W-:Y:S02]  /*6990*/  IADD3 R22, P3, R8.reuse, 0x3000, RZ ;  /* 0x0000300008167810 */ /* 0x040fe40007f7e0ff */
[----:B------:R-:W-:Y:S02]  /*69a0*/  IADD3 R31, P4, R8, 0x20, RZ ;  /* 0x00000020081f7810 */ /* 0x000fe40007f9e0ff */
[----:B------:R-:W-:Y:S02]  /*69b0*/  LOP3.LUT R8, R3, R8, RZ, 0x3c, !PT ;  /* 0x0000000803087212 */ /* 0x000fe400078e3cff */
[----:B------:R-:W-:-:S02]  /*69c0*/  SHF.R.U64 R3, R4, 0x3, RZ ;  /* 0x0000000304037819 */ /* 0x000fc400000012ff */
[----:B------:R-:W-:Y:S02]  /*69d0*/  LOP3.LUT R12, R0, R11, RZ, 0x3c, !PT ;  /* 0x0000000b000c7212 */ /* 0x000fe400078e3cff */
[----:B------:R-:W-:Y:S02]  /*69e0*/  LOP3.LUT R14, R81, 0x180, RZ, 0xc0, !PT ;  /* 0x00000180510e7812 */ /* 0x000fe400078ec0ff */
[----:B------:R-:W-:Y:S02]  /*69f0*/  LOP3.LUT R0, R31, 0x180, RZ, 0xc0, !PT ;  /* 0x000001801f007812 */ /* 0x000fe400078ec0ff */
[----:B------:R-:W-:Y:S02]  /*6a00*/  LOP3.LUT R26, R3, R10, RZ, 0x3c, !PT ;  /* 0x0000000a031a7212 */ /* 0x000fe400078e3cff */
[----:B------:R-:W-:Y:S02]  /*6a10*/  LOP3.LUT R3, R22, 0x180, RZ, 0xc0, !PT ;  /* 0x0000018016037812 */ /* 0x000fe400078ec0ff */
[----:B------:R-:W-:-:S02]  /*6a20*/  SHF.R.U64 R14, R14, 0x3, RZ ;  /* 0x000000030e0e7819 */ /* 0x000fc400000012ff */
[----:B------:R-:W-:Y:S01]  /*6a30*/  SHF.R.U64 R0, R0, 0x3, RZ ;  /* 0x0000000300007819 */ /* 0x000fe200000012ff */
[--C-:B------:R-:W-:Y:S01]  /*6a40*/  IMAD.X R27, RZ, RZ, R9.reuse, P0 ;  /* 0x000000ffff1b7224 */ /* 0x100fe200000e0609 */
[----:B------:R-:W-:Y:S01]  /*6a50*/  SHF.R.U64 R3, R3, 0x3, RZ ;  /* 0x0000000303037819 */ /* 0x000fe200000012ff */
[--C-:B------:R-:W-:Y:S01]  /*6a60*/  IMAD.X R25, RZ, RZ, R9.reuse, P4 ;  /* 0x000000ffff197224 */ /* 0x100fe200020e0609 */
[----:B------:R-:W-:Y:S02]  /*6a70*/  LOP3.LUT R14, R14, R81, RZ, 0x3c, !PT ;  /* 0x000000510e0e7212 */ /* 0x000fe400078e3cff */
[----:B------:R-:W-:Y:S01]  /*6a80*/  LOP3.LUT R24, R0, R31, RZ, 0x3c, !PT ;  /* 0x0000001f00187212 */ /* 0x000fe200078e3cff */
[----:B------:R-:W0:Y:S01]  /*6a90*/  LDC.64 R80, c[0x0][0xc00] ;  /* 0x00030000ff507b82 */ /* 0x000e220000000a00 */
[--C-:B------:R-:W-:Y:S01]  /*6aa0*/  IMAD.X R13, RZ, RZ, R9.reuse, P1 ;  /* 0x000000ffff0d7224 */ /* 0x100fe200008e0609 */
[----:B------:R-:W-:Y:S01]  /*6ab0*/  MOV R4, R8 ;  /* 0x0000000800047202 */ /* 0x000fe20000000f00 */
[--C-:B------:R-:W-:Y:S01]  /*6ac0*/  IMAD.X R15, RZ, RZ, R9.reuse, P2 ;  /* 0x000000ffff0f7224 */ /* 0x100fe200010e0609 */
[----:B------:R-:W-:Y:S01]  /*6ad0*/  F2FP.F16.F32.PACK_AB R8, R33, R32 ;  /* 0x000000202108723e */ /* 0x000fe200000000ff */
[----:B------:R-:W-:Y:S01]  /*6ae0*/  IMAD.X R29, RZ, RZ, R9, P3 ;  /* 0x000000ffff1d7224 */ /* 0x000fe200018e0609 */
[----:B------:R-:W-:-:S02]  /*6af0*/  F2FP.F16.F32.PACK_AB R9, R57, R56 ;  /* 0x000000383909723e */ /* 0x000fc400000000ff */
[----:B------:R-:W-:Y:S02]  /*6b00*/  F2FP.F16.F32.PACK_AB R10, R35, R34 ;  /* 0x00000022230a723e */ /* 0x000fe400000000ff */
[----:B------:R-:W-:Y:S02]  /*6b10*/  F2FP.F16.F32.PACK_AB R11, R59, R58 ;  /* 0x0000003a3b0b723e */ /* 0x000fe400000000ff */
[----:B------:R-:W-:Y:S02]  /*6b20*/  LOP3.LUT R28, R3, R22, RZ, 0x3c, !PT ;  /* 0x00000016031c7212 */ /* 0x000fe400078e3cff */
[----:B------:R-:W-:Y:S02]  /*6b30*/  MOV R3, R26 ;  /* 0x0000001a00037202 */ /* 0x000fe40000000f00 */
[----:B------:R-:W-:Y:S02]  /*6b40*/  MOV R82, R24 ;  /* 0x0000001800527202 */ /* 0x000fe40000000f00 */
[----:B------:R-:W-:-:S02]  /*6b50*/  F2FP.F16.F32.PACK_AB R24, R37, R36 ;  /* 0x000000242518723e */ /* 0x000fc400000000ff */
[----:B------:R-:W-:Y:S02]  /*6b60*/  F2FP.F16.F32.PACK_AB R25, R61, R60 ;  /* 0x0000003c3d19723e */ /* 0x000fe400000000ff */
[----:B------:R-:W-:Y:S02]  /*6b70*/  F2FP.F16.F32.PACK_AB R26, R39, R38 ;  /* 0x00000026271a723e */ /* 0x000fe400000000ff */
[----:B------:R-:W-:Y:S01]  /*6b80*/  F2FP.F16.F32.PACK_AB R27, R63, R62 ;  /* 0x0000003e3f1b723e */ /* 0x000fe200000000ff */
[----:B------:R1:W-:Y:S01]  /*6b90*/  STSM.16.M88.4 [R4], R8 ;  /* 0x0000000804007844 */ /* 0x0003e20000000200 */
[----:B------:R-:W-:Y:S02]  /*6ba0*/  MOV R0, R28 ;  /* 0x0000001c00007202 */ /* 0x000fe40000000f00 */
[----:B------:R-:W-:Y:S02]  /*6bb0*/  F2FP.F16.F32.PACK_AB R28, R41, R40 ;  /* 0x00000028291c723e */ /* 0x000fe400000000ff */
[----:B------:R-:W-:-:S02]  /*6bc0*/  F2FP.F16.F32.PACK_AB R29, R65, R64 ;  /* 0x00000040411d723e */ /* 0x000fc400000000ff */
[----:B------:R-:W-:Y:S01]  /*6bd0*/  F2FP.F16.F32.PACK_AB R31, R67, R66 ;  /* 0x00000042431f723e */ /* 0x000fe200000000ff */
[----:B------:R2:W-:Y:S01]  /*6be0*/  STSM.16.M88.4 [R82], R24 ;  /* 0x0000001852007844 */ /* 0x0005e20000000200 */
[----:B------:R-:W-:Y:S02]  /*6bf0*/  MOV R22, R14 ;  /* 0x0000000e00167202 */ /* 0x000fe40000000f00 */
[----:B------:R-:W-:Y:S02]  /*6c00*/  F2FP.F16.F32.PACK_AB R14, R51, R50 ;  /* 0x00000032330e723e */ /* 0x000fe400000000ff */
[----:B------:R-:W-:Y:S02]  /*6c10*/  F2FP.F16.F32.PACK_AB R15, R75, R74 ;  /* 0x0000004a4b0f723e */ /* 0x000fe400000000ff */
[----:B-1----:R-:W-:Y:S02]  /*6c20*/  MOV R4, R12 ;  /* 0x0000000c00047202 */ /* 0x002fe40000000f00 */
[----:B------:R-:W-:-:S02]  /*6c30*/  F2FP.F16.F32.PACK_AB R8, R45, R44 ;  /* 0x0000002c2d08723e */ /* 0x000fc400000000ff */
[----:B------:R-:W-:Y:S02]  /*6c40*/  F2FP.F16.F32.PACK_AB R9, R69, R68 ;  /* 0x000000444509723e */ /* 0x000fe400000000ff */
[----:B------:R-:W-:Y:S02]  /*6c50*/  F2FP.F16.F32.PACK_AB R10, R47, R46 ;  /* 0x0000002e2f0a723e */ /* 0x000fe400000000ff */
[----:B------:R-:W-:Y:S02]  /*6c60*/  F2FP.F16.F32.PACK_AB R11, R71, R70 ;  /* 0x00000046470b723e */ /* 0x000fe400000000ff */
[----:B------:R-:W-:Y:S02]  /*6c70*/  F2FP.F16.F32.PACK_AB R12, R49, R48 ;  /* 0x00000030310c723e */ /* 0x000fe400000000ff */
[----:B------:R-:W-:Y:S02]  /*6c80*/  F2FP.F16.F32.PACK_AB R13, R73, R72 ;  /* 0x00000048490d723e */ /* 0x000fe400000000ff */
[----:B--2---:R-:W-:-:S02]  /*6c90*/  F2FP.F16.F32.PACK_AB R24, R53, R52 ;  /* 0x000000343518723e */ /* 0x004fc400000000ff */
[----:B------:R-:W-:Y:S02]  /*6ca0*/  F2FP.F16.F32.PACK_AB R25, R77, R76 ;  /* 0x0000004c4d19723e */ /* 0x000fe400000000ff */
[----:B------:R-:W-:Y:S02]  /*6cb0*/  F2FP.F16.F32.PACK_AB R26, R55, R54 ;  /* 0x00000036371a723e */ /* 0x000fe400000000ff */
[----:B------:R-:W-:Y:S01]  /*6cc0*/  F2FP.F16.F32.PACK_AB R27, R135, R134 ;  /* 0x00000086871b723e */ /* 0x000fe200000000ff */
[----:B------:R1:W-:Y:S04]  /*6cd0*/  STSM.16.M88.4 [R0], R28 ;  /* 0x0000001c00007844 */ /* 0x0003e80000000200 */
[----:B------:R2:W-:Y:S04]  /*6ce0*/  STSM.16.M88.4 [R22], R8 ;  /* 0x0000000816007844 */ /* 0x0005e80000000200 */
[----:B------:R-:W-:Y:S04]  /*6cf0*/  STSM.16.M88.4 [R4], R12 ;  /* 0x0000000c04007844 */ /* 0x000fe80000000200 */
[----:B------:R4:W-:Y:S01]  /*6d00*/  STSM.16.M88.4 [R3], R24 ;  /* 0x0000001803007844 */ /* 0x0009e20000000200 */
[----:B0-----:R-:W-:-:S04]  /*6d10*/  ISETP.NE.U32.AND P0, PT, R80, RZ, PT ;  /* 0x000000ff5000720c */ /* 0x001fc80003f05070 */
[----:B------:R-:W-:Y:S01]  /*6d20*/  ISETP.NE.AND.EX P0, PT, R81, RZ, PT, P0 ;  /* 0x000000ff5100720c */ /* 0x000fe20003f05300 */
[----:B------:R-:W-:Y:S01]  /*6d30*/  BAR.SYNC.DEFER_BLOCKING 0x1, 0x180 ;  /* 0x0046000000007b1d */ /* 0x000fe20000010000 */
[----:B-1----:R-:W-:Y:S01]  /*6d40*/  IADD3 R28, P1, R83, R80, RZ ;  /* 0x00000050531c7210 */ /* 0x002fe20007f3e0ff */
[----:B------:R-:W-:-:S04]  /*6d50*/  IMAD.MOV.U32 R0, RZ, RZ, RZ ;  /* 0x000000ffff007224 */ /* 0x000fc800078e00ff */
[----:B------:R-:W-:Y:S02]  /*6d60*/  IMAD.X R29, R84, 0x1, R81, P1 ;  /* 0x00000001541d7824 */ /* 0x000fe400008e0651 */
[----:B--2---:R-:W0:Y:S08]  /*6d70*/  LDC R11, c[0x0][0xad4] ;  /* 0x0002b500ff0b7b82 */ /* 0x004e300000000800 */
[----:B----4-:R-:W1:Y:S08]  /*6d80*/  LDC R3, c[0x0][0xbe8] ;  /* 0x0002fa00ff037b82 */ /* 0x010e700000000800 */
[----:B------:R-:W2:Y:S01]  /*6d90*/  LDC.64 R14, c[0x0][0xba8] ;  /* 0x0002ea00ff0e7b82 */ /* 0x000ea20000000a00 */
[----:B------:R-:W4:Y:S01]  /*6da0*/  @P0 LDG.E R0, desc[UR36][R28.64] ;  /* 0x000000241c000981 */ /* 0x000f22000c1e1900 */
[----:B------:R-:W-:-:S04]  /*6db0*/  ISETP.NE.U32.AND P1, PT, RZ, UR4, PT ;  /* 0x00000004ff007c0c */ /* 0x000fc8000bf25070 */
[----:B------:R-:W-:Y:S01]  /*6dc0*/  ISETP.NE.AND.EX P1, PT, RZ, UR5, PT, P1 ;  /* 0x00000005ff007c0c */ /* 0x000fe2000bf25310 */
[----:B------:R-:W-:-:S12]  /*6dd0*/  IMAD.MOV.U32 R24, RZ, RZ, 0x9b8 ;  /* 0x000009b8ff187424 */ /* 0x000fd800078e00ff */
[----:B------:R-:W-:-:S04]  /*6de0*/  @P1 IADD3 R8, P2, R83, UR4, RZ ;  /* 0x0000000453081c10 */ /* 0x000fc8000ff5e0ff */
[----:B------:R-:W-:Y:S02]  /*6df0*/  @P1 IADD3.X R9, R84, UR5, RZ, P2, !PT ;  /* 0x0000000554091c10 */ /* 0x000fe400097fe4ff */
[----:B------:R-:W-:Y:S01]  /*6e00*/  ISETP.NE.AND P2, PT, R140, RZ, PT ;  /* 0x000000ff8c00720c */ /* 0x000fe20003f45270 */
[----:B------:R-:W-:-:S03]  /*6e10*/  ULDC UR4, c[0x0][0xa88] ;  /* 0x0002a20000047ab9 */ /* 0x000fc60000000800 */
[----:B0-----:R-:W-:Y:S01]  /*6e20*/  SEL R11, R140, R11, P2 ;  /* 0x0000000b8c0b7207 */ /* 0x001fe20001000000 */
[----:B------:R-:W-:-:S03]  /*6e30*/  IMAD.U32 R22, RZ, RZ, UR4 ;  /* 0x00000004ff167e24 */ /* 0x000fc6000f8e00ff */
[----:B------:R-:W-:Y:S02]  /*6e40*/  ISETP.GT.AND P3, PT, R11, 0x1, PT ;  /* 0x000000010b00780c */ /* 0x000fe40003f64270 */
[----:B-1----:R-:W-:Y:S01]  /*6e50*/  ISETP.NE.AND P4, PT, R3, 0x1, PT ;  /* 0x000000010300780c */ /* 0x002fe20003f85270 */
[----:B------:R0:W5:Y:S01]  /*6e60*/  @P1 LDG.E R22, desc[UR36][R8.64] ;  /* 0x0000002408161981 */ /* 0x000162000c1e1900 */
[----:B------:R-:W-:-:S04]  /*6e70*/  SEL R24, R24, 0x978, P3 ;  /* 0x0000097818187807 */ /* 0x000fc80001800000 */
[----:B------:R-:W1:Y:S08]  /*6e80*/  LDC.64 R10, c[0x0][R24+0x218] ;  /* 0x00008600180a7b82 */ /* 0x000e700000000a00 */
[----:B0-----:R-:W0:Y:S01]  /*6e90*/  LDC.64 R8, c[0x0][R24+0x220] ;  /* 0x0000880018087b82 */ /* 0x001e220000000a00 */
[----:B------:R-:W-:-:S07]  /*6ea0*/  ISETP.NE.U32.AND P2, PT, R80, RZ, PT ;  /* 0x000000ff5000720c */ /* 0x000fce0003f45070 */
[----:B------:R-:W4:Y:S01]  /*6eb0*/  @P4 LDC R83, c[0x0][0xbec] ;  /* 0x0002fb00ff534b82 */ /* 0x000f220000000800 */
[----:B------:R-:W-:-:S04]  /*6ec0*/  ISETP.NE.AND.EX P2, PT, R81, RZ, PT, P2 ;  /* 0x000000ff5100720c */ /* 0x000fc80003f45320 */
[----:B------:R-:W-:-:S03]  /*6ed0*/  SEL R138, R138, RZ, !P2 ;  /* 0x000000ff8a8a7207 */ /* 0x000fc60005000000 */
[----:B------:R-:W4:Y:S01]  /*6ee0*/  @P4 LDC R85, c[0x0][0xbf0] ;  /* 0x0002fc00ff554b82 */ /* 0x000f220000000800 */
[----:B------:R-:W-:-:S07]  /*6ef0*/  SEL R25, R156, RZ, !P2 ;  /* 0x000000ff9c197207 */ /* 0x000fce0005000000 */
[----:B------:R3:W2:Y:S01]  /*6f00*/  LDC.64 R12, c[0x0][R24+0x228] ;  /* 0x00008a00180c7b82 */ /* 0x0006a20000000a00 */
[-C--:B0-----:R-:W-:Y:S02]  /*6f10*/  IMAD R4, R9, R138.reuse, RZ ;  /* 0x0000008a09047224 */ /* 0x081fe400078e02ff */
[----:B-1----:R-:W-:Y:S02]  /*6f20*/  IMAD R31, R11, R139, RZ ;  /* 0x0000008b0b1f7224 */ /* 0x002fe400078e02ff */
[----:B------:R-:W-:Y:S02]  /*6f30*/  IMAD R81, R8, R25, R4 ;  /* 0x0000001908517224 */ /* 0x000fe400078e0204 */
[----:B------:R-:W-:Y:S01]  /*6f40*/  IMAD.WIDE.U32 R10, R10, R139, RZ ;  /* 0x0000008b0a0a7225 */ /* 0x000fe200078e00ff */
[----:B---3--:R-:W0:Y:S03]  /*6f50*/  LDC.64 R24, c[0x0][R24+0x210] ;  /* 0x0000840018187b82 */ /* 0x008e260000000a00 */
[----:B------:R-:W-:-:S04]  /*6f60*/  IMAD.WIDE.U32 R8, R8, R138, RZ ;  /* 0x0000008a08087225 */ /* 0x000fc800078e00ff */
[----:B------:R-:W-:Y:S01]  /*6f70*/  IMAD R26, R141, 0xc0, R86 ;  /* 0x000000c08d1a7824 */ /* 0x000fe200078e0256 */
[----:B------:R-:W-:Y:S01]  /*6f80*/  SEL R27, R155, RZ, P3 ;  /* 0x000000ff9b1b7207 */ /* 0x000fe20001800000 */
[----:B------:R-:W-:Y:S01]  /*6f90*/  IMAD.IADD R81, R9, 0x1, R81 ;  /* 0x0000000109517824 */ /* 0x000fe200078e0251 */
[----:B--2---:R-:W1:Y:S01]  /*6fa0*/  @!P3 LDC R14, c[0x0][0xb50] ;  /* 0x0002d400ff0ebb82 */ /* 0x004e620000000800 */
[----:B------:R-:W-:Y:S01]  /*6fb0*/  IMAD.MOV.U32 R9, RZ, RZ, R26 ;  /* 0x000000ffff097224 */ /* 0x000fe200078e001a */
[----:B------:R-:W-:Y:S01]  /*6fc0*/  IADD3 R11, R11, R31, RZ ;  /* 0x0000001f0b0b7210 */ /* 0x000fe20007ffe0ff */
[-C--:B------:R-:W-:Y:S02]  /*6fd0*/  IMAD R31, R13, R27.reuse, RZ ;  /* 0x0000001b0d1f7224 */ /* 0x080fe400078e02ff */
[----:B------:R-:W-:-:S03]  /*6fe0*/  IMAD.WIDE.U32 R12, R12, R27, RZ ;  /* 0x0000001b0c0c7225 */ /* 0x000fc600078e00ff */
[----:B------:R-:W2:Y:S01]  /*6ff0*/  @!P3 LDC R15, c[0x0][0xb54] ;  /* 0x0002d500ff0fbb82 */ /* 0x000ea20000000800 */
[----:B------:R-:W-:Y:S01]  /*7000*/  IMAD.IADD R31, R13, 0x1, R31 ;  /* 0x000000010d1f7824 */ /* 0x000fe200078e021f */
[--C-:B----4-:R-:W-:Y:S01]  /*7010*/  IADD3 R10, P2, P5, R8, R10, R0.reuse ;  /* 0x0000000a080a7210 */ /* 0x110fe20007d5e000 */
[----:B------:R-:W-:Y:S01]  /*7020*/  @P4 IMAD.HI.U32 R8, R26, R83, RZ ;  /* 0x000000531a084227 */ /* 0x000fe200078e00ff */
[----:B------:R-:W-:-:S04]  /*7030*/  SHF.R.S32.HI R4, RZ, 0x1f, R0 ;  /* 0x0000001fff047819 */ /* 0x000fc80000011400 */
[----:B------:R-:W-:Y:S02]  /*7040*/  @P4 SHF.R.U32.HI R9, RZ, R85, R8 ;  /* 0x00000055ff094219 */ /* 0x000fe40000011608 */
[----:B------:R-:W-:-:S03]  /*7050*/  IADD3.X R11, R81, R11, R4, P2, P5 ;  /* 0x0000000b510b7210 */ /* 0x000fc600017ea404 */
[--C-:B------:R-:W-:Y:S01]  /*7060*/  IMAD.MOV R27, RZ, RZ, -R9.reuse ;  /* 0x000000ffff1b7224 */ /* 0x100fe200078e0a09 */
[----:B------:R-:W-:Y:S02]  /*7070*/  IADD3 R12, P2, P5, R9, R10, R12 ;  /* 0x0000000a090c7210 */ /* 0x000fe40007d5e00c */
[----:B------:R-:W-:Y:S01]  /*7080*/  SHF.R.S32.HI R8, RZ, 0x1f, R9 ;  /* 0x0000001fff087819 */ /* 0x000fe20000011409 */
[----:B------:R-:W-:-:S03]  /*7090*/  IMAD R9, R3, R27, R26 ;  /* 0x0000001b03097224 */ /* 0x000fc600078e021a */
[----:B------:R-:W-:Y:S01]  /*70a0*/  IADD3.X R13, R8, R11, R31, P2, P5 ;  /* 0x0000000b080d7210 */ /* 0x000fe200017ea41f */
[-C--:B0-----:R-:W-:Y:S01]  /*70b0*/  IMAD R8, R25, R9.reuse, RZ ;  /* 0x0000000919087224 */ /* 0x081fe200078e02ff */
[----:B------:R-:W-:Y:S01]  /*70c0*/  SHF.R.S32.HI R11, RZ, 0x1f, R9 ;  /* 0x0000001fff0b7819 */ /* 0x000fe20000011409 */
[----:B------:R-:W-:-:S04]  /*70d0*/  IMAD.WIDE.U32 R12, R24, R9, R12 ;  /* 0x00000009180c7225 */ /* 0x000fc800078e000c */
[----:B------:R-:W-:Y:S01]  /*70e0*/  IMAD R11, R24, R11, R8 ;  /* 0x0000000b180b7224 */ /* 0x000fe200078e0208 */
[----:B-1----:R-:W-:-:S03]  /*70f0*/  LEA R14, P2, R12, R14, 0x2 ;  /* 0x0000000e0c0e7211 */ /* 0x002fc600078410ff */
[----:B------:R-:W-:-:S05]  /*7100*/  IMAD.IADD R8, R13, 0x1, R11 ;  /* 0x000000010d087824 */ /* 0x000fca00078e020b */
[----:B--2---:R-:W-:Y:S01]  /*7110*/  LEA.HI.X R15, R12, R15, R8, 0x2, P2 ;  /* 0x0000000f0c0f7211 */ /* 0x004fe200010f1408 */
[----:B------:R-:W-:Y:S06]  /*7120*/  @P1 BRA `(.L_x_193) ;  /* 0x0000000000101947 */ /* 0x000fec0003800000 */
[----:B------:R-:W-:Y:S05]  /*7130*/  @!P0 BRA `(.L_x_193) ;  /* 0x00000000000c8947 */ /* 0x000fea0003800000 */
[----:B------:R-:W2:Y:S04]  /*7140*/  LDG.E R9, desc[UR36][R28.64] ;  /* 0x000000241c097981 */ /* 0x000ea8000c1e1900 */
[----:B-----5:R-:W2:Y:S02]  /*7150*/  LDG.E R22, desc[UR36][R28.64+0x4] ;  /* 0x000004241c167981 */ /* 0x020ea4000c1e1900 */
[----:B--2---:R-:W-:-:S07]  /*7160*/  IMAD.IADD R22, R22, 0x1, -R9 ;  /* 0x0000000116167824 */ /* 0x004fce00078e0a09 */
.L_x_193:
[----:B------:R-:W2:Y:S01]  /*7170*/  LDL R13, [R1+0x3c] ;  /* 0x00003c00010d7983 */ /* 0x000ea20000100800 */
[----:B------:R-:W0:Y:S03]  /*7180*/  S2R R8, SR_TID.X ;  /* 0x0000000000087919 */ /* 0x000e260000002100 */
[----:B------:R-:W-:Y:S04]  /*7190*/  SHFL.IDX PT, R9, R15, RZ, 0x1c1f ;  /* 0x001c1fff0f097589 */ /* 0x000fe800000e0000 */
[----:B------:R-:W-:Y:S04]  /*71a0*/  SHFL.IDX PT, R10, R14, 0x1, 0x1c1f ;  /* 0x003c1f000e0a7f89 */ /* 0x000fe800000e0000 */
[----:B------:R-:W-:Y:S01]  /*71b0*/  SHFL.IDX PT, R11, R15, 0x1, 0x1c1f ;  /* 0x003c1f000f0b7f89 */ /* 0x000fe200000e0000 */
[----:B0-----:R-:W-:-:S05]  /*71c0*/  VIADD R24, R8, 0xffffff80 ;  /* 0xffffff8008187836 */ /* 0x001fca0000000000 */
[----:B------:R-:W-:-:S04]  /*71d0*/  SHF.R.S32.HI R12, RZ, 0x1f, R24 ;  /* 0x0000001fff0c7819 */ /* 0x000fc80000011418 */
[----:B------:R-:W-:Y:S01]  /*71e0*/  LEA.HI R12, R12, R24, RZ, 0x7 ;  /* 0x000000180c0c7211 */ /* 0x000fe200078f38ff */
[----:B------:R-:W0:Y:S03]  /*71f0*/  SHFL.IDX PT, R8, R14, RZ, 0x1c1f ;  /* 0x001c1fff0e087589 */ /* 0x000e2600000e0000 */
[----:B------:R-:W-:Y:S01]  /*7200*/  LOP3.LUT R12, R12, 0xffffff80, RZ, 0xc0, !PT ;  /* 0xffffff800c0c7812 */ /* 0x000fe200078ec0ff */
[----:B-----5:R-:W-:-:S04]  /*7210*/  IMAD R22, R22, R3, RZ ;  /* 0x0000000316167224 */ /* 0x020fc800078e02ff */
[----:B------:R-:W-:-:S05]  /*7220*/  IMAD.IADD R12, R24, 0x1, -R12 ;  /* 0x00000001180c7824 */ /* 0x000fca00078e0a0c */
[----:B------:R-:W-:Y:S01]  /*7230*/  LOP3.LUT P0, RZ, R12, 0x3, RZ, 0xc0, !PT ;  /* 0x000000030cff7812 */ /* 0x000fe2000780c0ff */
[----:B--2---:R-:W-:-:S04]  /*7240*/  IMAD R25, R141, 0xc0, R13 ;  /* 0x000000c08d197824 */ /* 0x004fc800078e020d */
[C---:B------:R-:W-:Y:S01]  /*7250*/  VIADD R13, R25.reuse, 0x8 ;  /* 0x00000008190d7836 */ /* 0x040fe20000000000 */
[----:B------:R-:W-:-:S04]  /*7260*/  ISETP.GE.OR P1, PT, R25, R22, P0 ;  /* 0x000000161900720c */ /* 0x000fc80000726670 */
[-C--:B------:R-:W-:Y:S02]  /*7270*/  ISETP.GE.OR P0, PT, R13, R22.reuse, P0 ;  /* 0x000000160d00720c */ /* 0x080fe40000706670 */
[----:B------:R-:W-:-:S07]  /*7280*/  ISETP.GE.AND P2, PT, R25, R22, PT ;  /* 0x000000161900720c */ /* 0x000fce0003f46270 */
[----:B0-----:R0:W-:Y:S04]  /*7290*/  @!P1 ST.E desc[UR36][R8.64], R20 ;  /* 0x0000001408009985 */ /* 0x0011e8000c101924 */
[----:B------:R0:W-:Y:S01]  /*72a0*/  @!P0 ST.E desc[UR36][R10.64], R21 ;  /* 0x000000150a008985 */ /* 0x0001e2000c101924 */
[----:B------:R-:W-:Y:S01]  /*72b0*/  ISETP.GE.AND P0, PT, R13, R22, PT ;  /* 0x000000160d00720c */ /* 0x000fe20003f06270 */
[----:B------:R-:W-:-:S12]  /*72c0*/  @P3 BRA `(.L_x_194) ;  /* 0x0000000800103947 */ /* 0x000fd80003800000 */
[----:B------:R-:W1:Y:S01]  /*72d0*/  S2R R12, SR_TID.X ;  /* 0x00000000000c7919 */ /* 0x000e620000002100 */
[----:B------:R-:W2:Y:S01]  /*72e0*/  @P4 LDC R45, c[0x0][0xbec] ;  /* 0x0002fb00ff2d4b82 */ /* 0x000ea20000000800 */
[----:B------:R-:W-:-:S07]  /*72f0*/  ULDC.64 UR4, c[0x0][0xaa0] ;  /* 0x0002a80000047ab9 */ /* 0x000fce0000000a00 */
[----:B------:R-:W3:Y:S01]  /*7300*/  @P4 LDC R47, c[0x0][0xbf0] ;  /* 0x0002fc00ff2f4b82 */ /* 0x000ee20000000800 */
[----:B0-----:R-:W-:Y:S01]  /*7310*/  IMAD R21, R4, UR4, RZ ;  /* 0x0000000404157c24 */ /* 0x001fe2000f8e02ff */
[----:B------:R-:W-:Y:S01]  /*7320*/  SHF.R.S32.HI R43, RZ, 0x1f, R138 ;  /* 0x0000001fff2b7819 */ /* 0x000fe2000001148a */
[----:B------:R-:W-:Y:S01]  /*7330*/  ULDC.64 UR6, c[0x0][0xa80] ;  /* 0x0002a00000067ab9 */ /* 0x000fe20000000a00 */
[----:B-1----:R-:W-:-:S05]  /*7340*/  VIADD R81, R12, 0xffffff80 ;  /* 0xffffff800c517836 */ /* 0x002fca0000000000 */
[--C-:B------:R-:W-:Y:S02]  /*7350*/  SHF.R.S32.HI R40, RZ, 0x1f, R81.reuse ;  /* 0x0000001fff287819 */ /* 0x100fe40000011451 */
[----:B------:R-:W-:Y:S02]  /*7360*/  SHF.R.S32.HI R80, RZ, 0x1f, R81 ;  /* 0x0000001fff507819 */ /* 0x000fe40000011451 */
[-C--:B------:R-:W-:Y:S02]  /*7370*/  LEA.HI R40, R40, R81.reuse, RZ, 0x2 ;  /* 0x0000005128287211 */ /* 0x080fe400078f10ff */
[----:B------:R-:W-:Y:S02]  /*7380*/  LEA.HI R80, R80, R81, RZ, 0x2 ;  /* 0x0000005150507211 */ /* 0x000fe400078f10ff */
[----:B------:R-:W-:Y:S02]  /*7390*/  LOP3.LUT R40, R40, 0xfffffffc, RZ, 0xc0, !PT ;  /* 0xfffffffc28287812 */ /* 0x000fe400078ec0ff */
[----:B------:R-:W-:Y:S01]  /*73a0*/  SHF.R.S32.HI R80, RZ, 0x2, R80 ;  /* 0x00000002ff507819 */ /* 0x000fe20000011450 */
[----:B------:R-:W-:-:S02]  /*73b0*/  IMAD R41, R0, UR5, R21 ;  /* 0x0000000500297c24 */ /* 0x000fc4000f8e0215 */
[----:B------:R-:W-:Y:S02]  /*73c0*/  IMAD.IADD R40, R81, 0x1, -R40 ;  /* 0x0000000151287824 */ /* 0x000fe400078e0a28 */
[----:B------:R-:W-:Y:S02]  /*73d0*/  IMAD R9, R80, 0x20, R137 ;  /* 0x0000002050097824 */ /* 0x000fe400078e0289 */
[----:B------:R-:W-:Y:S01]  /*73e0*/  IMAD.WIDE.U32 R20, R0, UR4, RZ ;  /* 0x0000000400147c25 */ /* 0x000fe2000f8e00ff */
[----:B------:R-:W-:-:S03]  /*73f0*/  ULDC.64 UR4, c[0x0][0xae8] ;  /* 0x0002ba0000047ab9 */ /* 0x000fc60000000a00 */
[----:B------:R-:W-:Y:S02]  /*7400*/  IMAD R0, R40, 0x60, R80 ;  /* 0x0000006028007824 */ /* 0x000fe400078e0250 */
[----:B------:R-:W-:-:S04]  /*7410*/  IMAD.WIDE R78, R9, 0x2, R78 ;  /* 0x00000002094e7825 */ /* 0x000fc800078e024e */
[----:B------:R-:W-:Y:S01]  /*7420*/  IMAD.IADD R21, R21, 0x1, R41 ;  /* 0x0000000115157824 */ /* 0x000fe200078e0229 */
[C---:B------:R-:W-:Y:S01]  /*7430*/  IADD3 R13, P0, R78.reuse, 0x1800, RZ ;  /* 0x000018004e0d7810 */ /* 0x040fe20007f1e0ff */
[----:B------:R-:W-:Y:S01]  /*7440*/  IMAD R40, R141, 0xc0, R0 ;  /* 0x000000c08d287824 */ /* 0x000fe200078e0200 */
[C---:B------:R-:W-:Y:S01]  /*7450*/  IADD3 R25, P1, R78.reuse, 0x3000, RZ ;  /* 0x000030004e197810 */ /* 0x040fe20007f3e0ff */
[----:B------:R-:W-:Y:S01]  /*7460*/  IMAD.WIDE.U32 R20, R139, UR4, R20 ;  /* 0x000000048b147c25 */ /* 0x000fe2000f8e0014 */
[C---:B------:R-:W-:Y:S02]  /*7470*/  IADD3 R29, P2, R78.reuse, 0x4800, RZ ;  /* 0x000048004e1d7810 */ /* 0x040fe40007f5e0ff */
[----:B------:R-:W-:Y:S01]  /*7480*/  IADD3 R33, P3, R78, 0x6000, RZ ;  /* 0x000060004e217810 */ /* 0x000fe20007f7e0ff */
[----:B--2---:R-:W-:Y:S01]  /*7490*/  @P4 IMAD.HI.U32 R0, R40, R45, RZ ;  /* 0x0000002d28004227 */ /* 0x004fe200078e00ff */
[----:B------:R-:W-:Y:S02]  /*74a0*/  IADD3 R9, P5, R78, 0x7800, RZ ;  /* 0x000078004e097810 */ /* 0x000fe40007fbe0ff */
[----:B------:R-:W-:Y:S01]  /*74b0*/  LOP3.LUT R12, R13, 0x180, RZ, 0xc0, !PT ;  /* 0x000001800d0c7812 */ /* 0x000fe200078ec0ff */
[----:B------:R-:W-:Y:S01]  /*74c0*/  IMAD R21, R139, UR5, R21 ;  /* 0x000000058b157c24 */ /* 0x000fe2000f8e0215 */
[----:B------:R-:W-:Y:S01]  /*74d0*/  LOP3.LUT R24, R25, 0x180, RZ, 0xc0, !PT ;  /* 0x0000018019187812 */ /* 0x000fe200078ec0ff */
[----:B------:R-:W-:Y:S01]  /*74e0*/  ULDC.64 UR4, c[0x0][0xaf0] ;  /* 0x0002bc0000047ab9 */ /* 0x000fe20000000a00 */
[----:B------:R-:W-:Y:S01]  /*74f0*/  LOP3.LUT R28, R29, 0x180, RZ, 0xc0, !PT ;  /* 0x000001801d1c7812 */ /* 0x000fe200078ec0ff */
[----:B------:R-:W-:Y:S01]  /*7500*/  IMAD.MOV.U32 R41, RZ, RZ, R40 ;  /* 0x000000ffff297224 */ /* 0x000fe200078e0028 */
[----:B------:R-:W-:Y:S01]  /*7510*/  LOP3.LUT R32, R33, 0x180, RZ, 0xc0, !PT ;  /* 0x0000018021207812 */ /* 0x000fe200078ec0ff */
[----:B------:R-:W-:Y:S01]  /*7520*/  IMAD.X R37, RZ, RZ, R79, P5 ;  /* 0x000000ffff257224 */ /* 0x000fe200028e064f */
[----:B------:R-:W-:-:S02]  /*7530*/  LOP3.LUT R8, R9, 0x180, RZ, 0xc0, !PT ;  /* 0x0000018009087812 */ /* 0x000fc400078ec0ff */
[----:B------:R-:W-:Y:S01]  /*7540*/  LOP3.LUT R11, R78, 0x180, RZ, 0xc0, !PT ;  /* 0x000001804e0b7812 */ /* 0x000fe200078ec0ff */
[----:B------:R-:W-:Y:S01]  /*7550*/  IMAD R43, R43, UR4, RZ ;  /* 0x000000042b2b7c24 */ /* 0x000fe2000f8e02ff */
[----:B---3--:R-:W-:Y:S02]  /*7560*/  @P4 SHF.R.U32.HI R41, RZ, R47, R0 ;  /* 0x0000002fff294219 */ /* 0x008fe40000011600 */
[----:B------:R-:W-:Y:S02]  /*7570*/  SHF.R.U64 R12, R12, 0x3, RZ ;  /* 0x000000030c0c7819 */ /* 0x000fe400000012ff */
[----:B------:R-:W-:Y:S02]  /*7580*/  SHF.R.U64 R24, R24, 0x3, RZ ;  /* 0x0000000318187819 */ /* 0x000fe400000012ff */
[----:B------:R-:W-:Y:S02]  /*7590*/  SHF.R.U64 R28, R28, 0x3, RZ ;  /* 0x000000031c1c7819 */ /* 0x000fe400000012ff */
[----:B------:R-:W-:-:S02]  /*75a0*/  SHF.R.U64 R32, R32, 0x3, RZ ;  /* 0x0000000320207819 */ /* 0x000fc400000012ff */
[----:B------:R-:W-:Y:S02]  /*75b0*/  SHF.R.U64 R8, R8, 0x3, RZ ;  /* 0x0000000308087819 */ /* 0x000fe400000012ff */
[----:B------:R-:W-:Y:S01]  /*75c0*/  SHF.R.U64 R11, R11, 0x3, RZ ;  /* 0x000000030b0b7819 */ /* 0x000fe200000012ff */
[----:B------:R-:W-:Y:S01]  /*75d0*/  IMAD R43, R138, UR5, R43 ;  /* 0x000000058a2b7c24 */ /* 0x000fe2000f8e022b */
[--C-:B------:R-:W-:Y:S01]  /*75e0*/  SHF.R.S32.HI R0, RZ, 0x1f, R41.reuse ;  /* 0x0000001fff007819 */ /* 0x100fe20000011429 */
[----:B------:R-:W-:Y:S01]  /*75f0*/  IMAD.MOV R4, RZ, RZ, -R41 ;  /* 0x000000ffff047224 */ /* 0x000fe200078e0a29 */
[----:B------:R-:W-:Y:S01]  /*7600*/  LOP3.LUT R12, R12, R13, RZ, 0x3c, !PT ;  /* 0x0000000d0c0c7212 */ /* 0x000fe200078e3cff */
[--C-:B------:R-:W-:Y:S01]  /*7610*/  IMAD.X R13, RZ, RZ, R79.reuse, P0 ;  /* 0x000000ffff0d7224 */ /* 0x100fe200000e064f */
[----:B------:R-:W-:Y:S01]  /*7620*/  LOP3.LUT R24, R24, R25, RZ, 0x3c, !PT ;  /* 0x0000001918187212 */ /* 0x000fe200078e3cff */
[--C-:B------:R-:W-:Y:S01]  /*7630*/  IMAD.X R25, RZ, RZ, R79.reuse, P1 ;  /* 0x000000ffff197224 */ /* 0x100fe200008e064f */
[----:B------:R-:W-:Y:S01]  /*7640*/  LOP3.LUT R28, R28, R29, RZ, 0x3c, !PT ;  /* 0x0000001d1c1c7212 */ /* 0x000fe200078e3cff */
[--C-:B------:R-:W-:Y:S01]  /*7650*/  IMAD.X R29, RZ, RZ, R79.reuse, P2 ;  /* 0x000000ffff1d7224 */ /* 0x100fe200010e064f */
[----:B------:R-:W-:Y:S01]  /*7660*/  LOP3.LUT R32, R32, R33, RZ, 0x3c, !PT ;  /* 0x0000002120207212 */ /* 0x000fe200078e3cff */
[----:B------:R-:W-:Y:S01]  /*7670*/  IMAD.X R33, RZ, RZ, R79, P3 ;  /* 0x000000ffff217224 */ /* 0x000fe200018e064f */
[----:B------:R-:W-:Y:S01]  /*7680*/  LOP3.LUT R36, R8, R9, RZ, 0x3c, !PT ;  /* 0x0000000908247212 */ /* 0x000fe200078e3cff */
[----:B------:R-:W-:Y:S01]  /*7690*/  IMAD.WIDE.U32 R138, R138, UR4, R20 ;  /* 0x000000048a8a7c25 */ /* 0x000fe2000f8e0014 */
[----:B------:R-:W-:Y:S01]  /*76a0*/  LOP3.LUT R78, R11, R78, RZ, 0x3c, !PT ;  /* 0x0000004e0b4e7212 */ /* 0x000fe200078e3cff */
[----:B------:R-:W-:Y:S01]  /*76b0*/  ULDC.64 UR4, c[0x0][0xae0] ;  /* 0x0002b80000047ab9 */ /* 0x000fe20000000a00 */
[----:B------:R-:W5:Y:S01]  /*76c0*/  LD.E.128 R12, desc[UR36][R12.64] ;  /* 0x000000240c0c7980 */ /* 0x000f62000c101d00 */
[----:B------:R-:W-:-:S02]  /*76d0*/  IMAD R0, R0, UR4, RZ ;  /* 0x0000000400007c24 */ /* 0x000fc4000f8e02ff */
[----:B------:R-:W-:Y:S01]  /*76e0*/  IMAD R3, R3, R4, R40 ;  /* 0x0000000403037224 */ /* 0x000fe200078e0228 */
[----:B------:R0:W5:Y:S01]  /*76f0*/  LD.E.128 R8, desc[UR36][R78.64] ;  /* 0x000000244e087980 */ /* 0x000162000c101d00 */
[----:B------:R-:W-:Y:S02]  /*7700*/  IMAD.IADD R139, R139, 0x1, R43 ;  /* 0x000000018b8b7824 */ /* 0x000fe400078e022b */
[----:B------:R-:W-:Y:S01]  /*7710*/  IMAD R43, R41, UR5, R0 ;  /* 0x00000005292b7c24 */ /* 0x000fe2000f8e0200 */
[----:B------:R-:W5:Y:S01]  /*7720*/  LD.E.128 R24, desc[UR36][R24.64] ;  /* 0x0000002418187980 */ /* 0x000f62000c101d00 */
[----:B------:R-:W-:-:S03]  /*7730*/  SHF.R.S32.HI R0, RZ, 0x1f, R3 ;  /* 0x0000001fff007819 */ /* 0x000fc60000011403 */
[----:B------:R-:W5:Y:S01]  /*7740*/  LD.E.128 R28, desc[UR36][R28.64] ;  /* 0x000000241c1c7980 */ /* 0x000f62000c101d00 */
[----:B------:R-:W-:Y:S01]  /*7750*/  IMAD.WIDE.U32 R20, R41, UR4, R138 ;  /* 0x0000000429147c25 */ /* 0x000fe2000f8e008a */
[----:B------:R-:W-:Y:S02]  /*7760*/  ULDC.64 UR4, c[0x0][0xad8] ;  /* 0x0002b60000047ab9 */ /* 0x000fe40000000a00 */
[----:B------:R-:W5:Y:S04]  /*7770*/  LD.E.128 R32, desc[UR36][R32.64] ;  /* 0x0000002420207980 */ /* 0x000f68000c101d00 */
[----:B------:R-:W5:Y:S01]  /*7780*/  LD.E.128 R36, desc[UR36][R36.64] ;  /* 0x0000002424247980 */ /* 0x000f62000c101d00 */
[----:B------:R-:W-:Y:S01]  /*7790*/  @!PT LDS RZ, [RZ] ;  /* 0x00000000fffff984 */ /* 0x000fe20000000800 */
[----:B------:R-:W-:Y:S01]  /*77a0*/  @!PT LDS RZ, [RZ] ;  /* 0x00000000fffff984 */ /* 0x000fe20000000800 */
[----:B------:R-:W-:Y:S01]  /*77b0*/  @!PT LDS RZ, [RZ] ;  /* 0x00000000fffff984 */ /* 0x000fe20000000800 */
[----:B------:R-:W-:Y:S01]  /*77c0*/  @!PT LDS RZ, [RZ] ;  /* 0x00000000fffff984 */ /* 0x000fe20000000800 */
[----:B------:R1:W-:Y:S06]  /*77d0*/  MEMBAR.ALL.CTA ;  /* 0x0000000000007992 */ /* 0x0003ec0000008000 */
[----:B-1----:R-:W1:Y:S01]  /*77e0*/  FENCE.VIEW.ASYNC.S ;  /* 0x00000000000073c6 */ /* 0x002e620000000000 */
[----:B------:R-:W-:-:S02]  /*77f0*/  IMAD.IADD R21, R21, 0x1, R43 ;  /* 0x0000000115157824 */ /* 0x000fc400078e022b */
[----:B------:R-:W-:Y:S02]  /*7800*/  IMAD R0, R0, UR4, RZ ;  /* 0x0000000400007c24 */ /* 0x000fe4000f8e02ff */
[----:B------:R-:W-:Y:S02]  /*7810*/  IMAD R47, R141, 0xc0, R80 ;  /* 0x000000c08d2f7824 */ /* 0x000fe400078e0250 */
[C---:B------:R-:W-:Y:S02]  /*7820*/  IMAD R41, R3.reuse, UR5, R0 ;  /* 0x0000000503297c24 */ /* 0x040fe4000f8e0200 */
[----:B------:R-:W-:Y:S01]  /*7830*/  IMAD.WIDE.U32 R20, R3, UR4, R20 ;  /* 0x0000000403147c25 */ /* 0x000fe2000f8e0014 */
[----:B------:R-:W-:Y:S01]  /*7840*/  UIADD3 UR4, UR40, 0x2d820, URZ ;  /* 0x0002d82028047890 */ /* 0x000fe2000fffe03f */
[----:B------:R-:W-:Y:S02]  /*7850*/  ISETP.GE.AND P0, PT, R47, R22, PT ;  /* 0x000000162f00720c */ /* 0x000fe40003f06270 */
[----:B------:R-:W-:Y:S01]  /*7860*/  IMAD.IADD R3, R21, 0x1, R41 ;  /* 0x0000000115037824 */ /* 0x000fe200078e0229 */
[----:B------:R-:W-:Y:S01]  /*7870*/  UPRMT UR4, URZ, 0x654, UR4 ;  /* 0x000006543f047896 */ /* 0x000fe20008000004 */
[----:B------:R-:W-:-:S04]  /*7880*/  LEA R0, P1, R20, UR6, 0x1 ;  /* 0x0000000614007c11 */ /* 0x000fc8000f8208ff */
[----:B------:R-:W-:Y:S01]  /*7890*/  LEA.HI.X R4, R20, UR7, R3, 0x1, P1 ;  /* 0x0000000714047c11 */ /* 0x000fe200088f0c03 */
[----:B-1----:R0:W1:Y:S01]  /*78a0*/  SHFL.IDX PT, R40, R0, RZ, 0x1c1f ;  /* 0x001c1fff00287589 */ /* 0x00206200000e0000 */
[----:B------:R-:W-:Y:S02]  /*78b0*/  BSSY B1, `(.L_x_195) ;  /* 0x0000012000017945 */ /* 0x000fe40003800000 */
[----:B------:R-:W-:Y:S01]  /*78c0*/  SYNCS.ARRIVE.TRANS64.RED.A1T0 RZ, [UR4], RZ ;  /* 0x000000ffffff79a7 */ /* 0x000fe20008100404 */
[----:B------:R0:W2:Y:S01]  /*78d0*/  SHFL.IDX PT, R41, R4, RZ, 0x1c1f ;  /* 0x001c1fff04297589 */ /* 0x0000a200000e0000 */
[----:B------:R-:W-:Y:S02]  /*78e0*/  SHF.R.S32.HI R46, RZ, 0x1f, R143 ;  /* 0x0000001fff2e7819 */ /* 0x000fe4000001148f */
[----:B------:R-:W-:Y:S01]  /*78f0*/  SHF.R.S32.HI R48, RZ, 0x1f, R142 ;  /* 0x0000001fff307819 */ /* 0x000fe2000001148e */
[----:B------:R-:W-:Y:S06]  /*7900*/  @P0 BRA `(.L_x_196) ;  /* 0x0000000000300947 */ /* 0x000fec0003800000 */
[----:B------:R-:W-:Y:S02]  /*7910*/  ULDC UR4, c[0x0][0xac8] ;  /* 0x0002b20000047ab9 */ /* 0x000fe40000000800 */
[----:B------:R-:W-:Y:S02]  /*7920*/  ISETP.GE.AND P1, PT, R142, UR4, PT ;  /* 0x000000048e007c0c */ /* 0x000fe4000bf26270 */
[----:B------:R-:W-:Y:S02]  /*7930*/  ISETP.GE.AND P2, PT, R143, UR4, PT ;  /* 0x000000048f007c0c */ /* 0x000fe4000bf46270 */
[----:B------:R-:W-:-:S09]  /*7940*/  ISETP.GE.AND P0, PT, R137, UR4, PT ;  /* 0x0000000489007c0c */ /* 0x000fd2000bf06270 */
[CC--:B-1----:R-:W-:Y:S02]  /*7950*/  @!P1 LEA R42, P3, R142.reuse, R40.reuse, 0x1 ;  /* 0x000000288e2a9211 */ /* 0x0c2fe400078608ff */
[----:B------:R-:W-:Y:S02]  /*7960*/  @!P2 LEA R44, P4, R143, R40, 0x1 ;  /* 0x000000288f2ca211 */ /* 0x000fe400078808ff */
[----:B--2---:R-:W-:Y:S01]  /*7970*/  @!P0 IMAD.WIDE R20, R137, 0x2, R40 ;  /* 0x0000000289148825 */ /* 0x004fe200078e0228 */
[-C--:B------:R-:W-:Y:S02]  /*7980*/  @!P1 LEA.HI.X R43, R142, R41.reuse, R48, 0x1, P3 ;  /* 0x000000298e2b9211 */ /* 0x080fe400018f0c30 */
[----:B------:R-:W-:Y:S02]  /*7990*/  @!P2 LEA.HI.X R45, R143, R41, R46, 0x1, P4 ;  /* 0x000000298f2da211 */ /* 0x000fe400020f0c2e */
[----:B-----5:R3:W-:Y:S04]  /*79a0*/  @!P0 ST.E.128 desc[UR36][R20.64], R8 ;  /* 0x0000000814008985 */ /* 0x0207e8000c101d24 */
[----:B------:R3:W-:Y:S04]  /*79b0*/  @!P1 ST.E.128 desc[UR36][R42.64], R24 ;  /* 0x000000182a009985 */ /* 0x0007e8000c101d24 */
[----:B------:R3:W-:Y:S02]  /*79c0*/  @!P2 ST.E.128 desc[UR36][R44.64], R32 ;  /* 0x000000202c00a985 */ /* 0x0007e4000c101d24 */
.L_x_196:
[----:B------:R-:W-:Y:S05]  /*79d0*/  BSYNC B1 ;  /* 0x0000000000017941 */ /* 0x000fea0003800000 */
.L_x_195:
[----:B------:R-:W-:Y:S01]  /*79e0*/  VIADD R3, R47, 0x60 ;  /* 0x000000602f037836 */ /* 0x000fe20000000000 */
[----:B---3-5:R3:W4:Y:S04]  /*79f0*/  SHFL.IDX PT, R11, R4, 0x1, 0x1c1f ;  /* 0x003c1f00040b7f89 */ /* 0x02872800000e0000 */
[----:B------:R-:W-:Y:S01]  /*7a00*/  ISETP.GE.AND P0, PT, R3, R22, PT ;  /* 0x000000160300720c */ /* 0x000fe20003f06270 */
[----:B------:R3:W0:-:S12]  /*7a10*/  SHFL.IDX PT, R10, R0, 0x1, 0x1c1f ;  /* 0x003c1f00000a7f89 */ /* 0x00061800000e0000 */
[----:B---3--:R-:W-:Y:S05]  /*7a20*/  @P0 BRA `(.L_x_197) ;  /* 0x0000001400500947 */ /* 0x008fea0003800000 */
[----:B------:R-:W-:Y:S02]  /*7a30*/  ULDC UR4, c[0x0][0xac8] ;  /* 0x0002b20000047ab9 */ /* 0x000fe40000000800 */
[----:B------:R-:W-:Y:S02]  /*7a40*/  ISETP.GE.AND P2, PT, R142, UR4, PT ;  /* 0x000000048e007c0c */ /* 0x000fe4000bf46270 */
[----:B------:R-:W-:-:S11]  /*7a50*/  ISETP.GE.AND P1, PT, R137, UR4, PT ;  /* 0x0000000489007c0c */ /* 0x000fd6000bf26270 */
[C---:B0-----:R-:W-:Y:S02]  /*7a60*/  @!P2 LEA R20, P0, R142.reuse, R10, 0x1 ;  /* 0x0000000a8e14a211 */ /* 0x041fe400078008ff */
[----:B----4-:R-:W-:Y:S02]  /*7a70*/  @!P1 IMAD.WIDE R8, R137, 0x2, R10 ;  /* 0x0000000289089825 */ /* 0x010fe400078e020a */
[----:B------:R-:W-:Y:S02]  /*7a80*/  @!P2 LEA.HI.X R21, R142, R11, R48, 0x1, P0 ;  /* 0x0000000b8e15a211 */ /* 0x000fe400000f0c30 */
[----:B------:R-:W-:Y:S01]  /*7a90*/  ISETP.GE.AND P0, PT, R143, UR4, PT ;  /* 0x000000048f007c0c */ /* 0x000fe2000bf06270 */
[----:B------:R0:W-:Y:S04]  /*7aa0*/  @!P1 ST.E.128 desc[UR36][R8.64], R12 ;  /* 0x0000000c08009985 */ /* 0x0001e8000c101d24 */
[----:B------:R0:W-:Y:S08]  /*7ab0*/  @!P2 ST.E.128 desc[UR36][R20.64], R28 ;  /* 0x0000001c1400a985 */ /* 0x0001f0000c101d24 */
[----:B------:R-:W-:Y:S05]  /*7ac0*/  @P0 BRA `(.L_x_197) ;  /* 0x0000001400280947 */ /* 0x000fea0003800000 */
[----:B0-----:R-:W-:-:S04]  /*7ad0*/  LEA R8, P0, R143, R10, 0x1 ;  /* 0x0000000a8f087211 */ /* 0x001fc800078008ff */
[----:B------:R-:W-:-:S05]  /*7ae0*/  LEA.HI.X R9, R143, R11, R46, 0x1, P0 ;  /* 0x0000000b8f097211 */ /* 0x000fca00000f0c2e */
[----:B------:R0:W-:Y:S01]  /*7af0*/  ST.E.128 desc[UR36][R8.64], R36 ;  /* 0x0000002408007985 */ /* 0x0001e2000c101d24 */
[----:B------:R-:W-:Y:S05]  /*7b00*/  BRA `(.L_x_197) ;  /* 0x0000001400187947 */ /* 0x000fea0003800000 */
.L_x_194:
[----:B------:R-:W-:Y:S01]  /*7b10*/  ULDC.64 UR4, c[0x0][0xb08] ;  /* 0x0002c20000047ab9 */ /* 0x000fe20000000a00 */
[----:B------:R-:W1:Y:S01]  /*7b20*/  @P4 LDC R15, c[0x0][0xbec] ;  /* 0x0002fb00ff0f4b82 */ /* 0x000e620000000800 */
[----:B0-----:R-:W-:Y:S01]  /*7b30*/  IMAD R11, R4, UR4, RZ ;  /* 0x00000004040b7c24 */ /* 0x001fe2000f8e02ff */
[----:B------:R-:W-:Y:S01]  /*7b40*/  ULDC.64 UR6, c[0x0][0xb30] ;  /* 0x0002cc0000067ab9 */ /* 0x000fe20000000a00 */
[C---:B------:R-:W-:Y:S01]  /*7b50*/  IMAD.WIDE.U32 R8, R0.reuse, UR4, RZ ;  /* 0x0000000400087c25 */ /* 0x040fe2000f8e00ff */
[----:B------:R-:W-:Y:S01]  /*7b60*/  BSSY B1, `(.L_x_198) ;  /* 0x0000064000017945 */ /* 0x000fe20003800000 */
[----:B------:R-:W-:Y:S02]  /*7b70*/  SHF.R.S32.HI R22, RZ, 0x1f, R144 ;  /* 0x0000001fff167819 */ /* 0x000fe40000011490 */
[----:B------:R-:W-:Y:S01]  /*7b80*/  IMAD R11, R0, UR5, R11 ;  /* 0x00000005000b7c24 */ /* 0x000fe2000f8e020b */
[----:B------:R-:W-:Y:S01]  /*7b90*/  ULDC.64 UR4, c[0x0][0xb38] ;  /* 0x0002ce0000047ab9 */ /* 0x000fe20000000a00 */
[----:B------:R-:W0:Y:S01]  /*7ba0*/  @P4 LDC R0, c[0x0][0xbf0] ;  /* 0x0002fc00ff004b82 */ /* 0x000e220000000800 */
[----:B------:R-:W-:Y:S01]  /*7bb0*/  SHF.R.S32.HI R28, RZ, 0x1f, R145 ;  /* 0x0000001fff1c7819 */ /* 0x000fe20000011491 */
[----:B------:R-:W-:Y:S01]  /*7bc0*/  IMAD.IADD R9, R9, 0x1, R11 ;  /* 0x0000000109097824 */ /* 0x000fe200078e020b */
[----:B------:R-:W-:-:S02]  /*7bd0*/  SHF.R.S32.HI R11, RZ, 0x1f, R138 ;  /* 0x0000001fff0b7819 */ /* 0x000fc4000001148a */
[----:B------:R-:W-:Y:S01]  /*7be0*/  SHF.R.S32.HI R29, RZ, 0x1f, R146 ;  /* 0x0000001fff1d7819 */ /* 0x000fe20000011492 */
[C---:B------:R-:W-:Y:S01]  /*7bf0*/  IMAD.WIDE.U32 R8, R139.reuse, UR4, R8 ;  /* 0x000000048b087c25 */ /* 0x040fe2000f8e0008 */
[----:B------:R-:W-:Y:S02]  /*7c00*/  SHF.R.S32.HI R30, RZ, 0x1f, R147 ;  /* 0x0000001fff1e7819 */ /* 0x000fe40000011493 */
[----:B------:R-:W-:Y:S01]  /*7c10*/  SHF.R.S32.HI R27, RZ, 0x1f, R148 ;  /* 0x0000001fff1b7819 */ /* 0x000fe20000011494 */
[----:B------:R-:W-:Y:S01]  /*7c20*/  IMAD R9, R139, UR5, R9 ;  /* 0x000000058b097c24 */ /* 0x000fe2000f8e0209 */
[----:B------:R-:W-:Y:S01]  /*7c30*/  ULDC.64 UR4, c[0x0][0xb40] ;  /* 0x0002d00000047ab9 */ /* 0x000fe20000000a00 */
[----:B------:R-:W-:Y:S01]  /*7c40*/  SHF.R.S32.HI R31, RZ, 0x1f, R149 ;  /* 0x0000001fff1f7819 */ /* 0x000fe20000011495 */
[----:B------:R-:W-:Y:S01]  /*7c50*/  IMAD R11, R11, UR4, RZ ;  /* 0x000000040b0b7c24 */ /* 0x000fe2000f8e02ff */
[----:B------:R-:W-:Y:S01]  /*7c60*/  SHF.R.S32.HI R78, RZ, 0x1f, R150 ;  /* 0x0000001fff4e7819 */ /* 0x000fe20000011496 */
[----:B-1----:R-:W-:Y:S01]  /*7c70*/  @P4 IMAD.HI.U32 R15, R26, R15, RZ ;  /* 0x0000000f1a0f4227 */ /* 0x002fe200078e00ff */
[----:B------:R-:W-:-:S02]  /*7c80*/  SHF.R.S32.HI R79, RZ, 0x1f, R151 ;  /* 0x0000001fff4f7819 */ /* 0x000fc40000011497 */
[----:B------:R-:W-:Y:S01]  /*7c90*/  SHF.R.S32.HI R80, RZ, 0x1f, R152 ;  /* 0x0000001fff507819 */ /* 0x000fe20000011498 */
[C---:B------:R-:W-:Y:S01]  /*7ca0*/  IMAD R13, R138.reuse, UR5, R11 ;  /* 0x000000058a0d7c24 */ /* 0x040fe2000f8e020b */
[----:B------:R-:W-:Y:S01]  /*7cb0*/  SHF.R.S32.HI R81, RZ, 0x1f, R153 ;  /* 0x0000001fff517819 */ /* 0x000fe20000011499 */
[----:B------:R-:W-:Y:S01]  /*7cc0*/  IMAD.WIDE.U32 R8, R138, UR4, R8 ;  /* 0x000000048a087c25 */ /* 0x000fe2000f8e0008 */
[----:B------:R-:W-:Y:S01]  /*7cd0*/  ULDC.64 UR4, c[0x0][0xb48] ;  /* 0x0002d20000047ab9 */ /* 0x000fe20000000a00 */
[----:B------:R-:W-:Y:S02]  /*7ce0*/  SHF.R.S32.HI R82, RZ, 0x1f, R154 ;  /* 0x0000001fff527819 */ /* 0x000fe4000001149a */
[----:B------:R-:W-:Y:S01]  /*7cf0*/  IMAD.MOV.U32 R11, RZ, RZ, R26 ;  /* 0x000000ffff0b7224 */ /* 0x000fe200078e001a */
[----:B0-----:R-:W-:Y:S01]  /*7d00*/  @P4 SHF.R.U32.HI R11, RZ, R0, R15 ;  /* 0x00000000ff0b4219 */ /* 0x001fe2000001160f */
[----:B------:R-:W-:-:S03]  /*7d10*/  IMAD.IADD R9, R9, 0x1, R13 ;  /* 0x0000000109097824 */ /* 0x000fc600078e020d */
[--C-:B------:R-:W-:Y:S01]  /*7d20*/  SHF.R.S32.HI R0, RZ, 0x1f, R11.reuse ;  /* 0x0000001fff007819 */ /* 0x100fe2000001140b */
[----:B------:R-:W-:Y:S02]  /*7d30*/  IMAD.MOV R4, RZ, RZ, -R11 ;  /* 0x000000ffff047224 */ /* 0x000fe400078e0a0b */
[----:B------:R-:W-:Y:S01]  /*7d40*/  IMAD.WIDE.U32 R8, R155, UR4, R8 ;  /* 0x000000049b087c25 */ /* 0x000fe2000f8e0008 */
[----:B------:R-:W-:-:S03]  /*7d50*/  UIADD3 UR4, UR40, 0x2d820, URZ ;  /* 0x0002d82028047890 */ /* 0x000fc6000fffe03f */
[----:B------:R-:W-:Y:S01]  /*7d60*/  IMAD R3, R3, R4, R26 ;  /* 0x0000000403037224 */ /* 0x000fe200078e021a */
[----:B------:R-:W-:Y:S01]  /*7d70*/  UPRMT UR4, URZ, 0x654, UR4 ;  /* 0x000006543f047896 */ /* 0x000fe20008000004 */
[----:B------:R-:W-:Y:S02]  /*7d80*/  IMAD R0, R0, UR6, RZ ;  /* 0x0000000600007c24 */ /* 0x000fe4000f8e02ff */
[----:B------:R-:W-:Y:S02]  /*7d90*/  IMAD R9, R155, UR5, R9 ;  /* 0x000000059b097c24 */ /* 0x000fe4000f8e0209 */
[C---:B------:R-:W-:Y:S01]  /*7da0*/  IMAD R13, R11.reuse, UR7, R0 ;  /* 0x000000070b0d7c24 */ /* 0x040fe2000f8e0200 */
[----:B------:R-:W-:Y:S01]  /*7db0*/  SHF.R.S32.HI R0, RZ, 0x1f, R3 ;  /* 0x0000001fff007819 */ /* 0x000fe20000011403 */
[----:B------:R-:W-:Y:S01]  /*7dc0*/  IMAD.WIDE.U32 R8, R11, UR6, R8 ;  /* 0x000000060b087c25 */ /* 0x000fe2000f8e0008 */
[----:B------:R-:W-:Y:S01]  /*7dd0*/  ULDC.64 UR6, c[0x0][0xb28] ;  /* 0x0002ca0000067ab9 */ /* 0x000fe20000000a00 */
[----:B------:R-:W-:Y:S02]  /*7de0*/  SYNCS.ARRIVE.TRANS64.RED.A1T0 RZ, [UR4], RZ ;  /* 0x000000ffffff79a7 */ /* 0x000fe40008100404 */
[----:B------:R-:W-:-:S02]  /*7df0*/  IMAD R0, R0, UR6, RZ ;  /* 0x0000000600007c24 */ /* 0x000fc4000f8e02ff */
[----:B------:R-:W-:Y:S02]  /*7e00*/  IMAD.IADD R9, R9, 0x1, R13 ;  /* 0x0000000109097824 */ /* 0x000fe400078e020d */
[C---:B------:R-:W-:Y:S02]  /*7e10*/  IMAD R11, R3.reuse, UR7, R0 ;  /* 0x00000007030b7c24 */ /* 0x040fe4000f8e0200 */
[----:B------:R-:W-:Y:S01]  /*7e20*/  IMAD.WIDE.U32 R8, R3, UR6, R8 ;  /* 0x0000000603087c25 */ /* 0x000fe2000f8e0008 */
[----:B------:R-:W-:-:S04]  /*7e30*/  ULDC.64 UR6, c[0x0][0xb00] ;  /* 0x0002c00000067ab9 */ /* 0x000fc80000000a00 */
[----:B------:R-:W-:Y:S02]  /*7e40*/  IADD3 R3, R9, R11, RZ ;  /* 0x0000000b09037210 */ /* 0x000fe40007ffe0ff */
[----:B------:R-:W-:-:S04]  /*7e50*/  LEA R0, P1, R8, UR6, 0x2 ;  /* 0x0000000608007c11 */ /* 0x000fc8000f8210ff */
[----:B------:R-:W-:Y:S02]  /*7e60*/  LEA.HI.X R3, R8, UR7, R3, 0x2, P1 ;  /* 0x0000000708037c11 */ /* 0x000fe400088f1403 */
[----:B------:R0:W1:Y:S04]  /*7e70*/  SHFL.IDX PT, R8, R0, RZ, 0x1c1f ;  /* 0x001c1fff00087589 */ /* 0x00006800000e0000 */
[----:B------:R0:W2:Y:S01]  /*7e80*/  SHFL.IDX PT, R9, R3, RZ, 0x1c1f ;  /* 0x001c1fff03097589 */ /* 0x0000a200000e0000 */
[----:B------:R-:W-:Y:S05]  /*7e90*/  @P2 BRA `(.L_x_199) ;  /* 0x0000000000c02947 */ /* 0x000fea0003800000 */
[----:B------:R-:W-:Y:S02]  /*7ea0*/  ULDC UR4, c[0x0][0xac8] ;  /* 0x0002b20000047ab9 */ /* 0x000fe40000000800 */
[----:B------:R-:W-:Y:S02]  /*7eb0*/  ISETP.GE.AND P3, PT, R154, UR4, PT ;  /* 0x000000049a007c0c */ /* 0x000fe4000bf66270 */
[----:B------:R-:W-:Y:S02]  /*7ec0*/  ISETP.GE.AND P1, PT, R157, UR4, PT ;  /* 0x000000049d007c0c */ /* 0x000fe4000bf26270 */
[----:B------:R-:W-:Y:S02]  /*7ed0*/  ISETP.GE.AND P4, PT, R153, UR4, PT ;  /* 0x0000000499007c0c */ /* 0x000fe4000bf86270 */
[----:B------:R-:W-:-:S07]  /*7ee0*/  ISETP.GE.AND P2, PT, R152, UR4, PT ;  /* 0x0000000498007c0c */ /* 0x000fce000bf46270 */
[CC--:B-1----:R-:W-:Y:S02]  /*7ef0*/  @!P3 LEA R12, P5, R154.reuse, R8.reuse, 0x2 ;  /* 0x000000089a0cb211 */ /* 0x0c2fe400078a10ff */
[----:B--2---:R-:W-:Y:S02]  /*7f00*/  @!P1 IMAD.WIDE R10, R157, 0x4, R8 ;  /* 0x000000049d0a9825 */ /* 0x004fe400078e0208 */
[----:B------:R-:W-:Y:S02]  /*7f10*/  @!P3 LEA.HI.X R13, R154, R9, R82, 0x2, P5 ;  /* 0x000000099a0db211 */ /* 0x000fe400028f1452 */
[----:B------:R-:W-:Y:S01]  /*7f20*/  ISETP.GE.AND P5, PT, R151, UR4, PT ;  /* 0x0000000497007c0c */ /* 0x000fe2000bfa6270 */
[----:B------:R1:W-:Y:S01]  /*7f30*/  @!P1 ST.E.64 desc[UR36][R10.64], R32 ;  /* 0x000000200a009985 */ /* 0x0003e2000c101b24 */
[-C--:B------:R-:W-:Y:S02]  /*7f40*/  @!P4 LEA R14, P1, R153, R8.reuse, 0x2 ;  /* 0x00000008990ec211 */ /* 0x080fe400078210ff */
[----:B------:R-:W-:Y:S01]  /*7f50*/  @!P2 LEA R20, P6, R152, R8, 0x2 ;  /* 0x000000089814a211 */ /* 0x000fe200078c10ff */
[----:B------:R2:W-:Y:S01]  /*7f60*/  @!P3 ST.E.64 desc[UR36][R12.64], R34 ;  /* 0x000000220c00b985 */ /* 0x0005e2000c101b24 */
[----:B------:R-:W-:-:S02]  /*7f70*/  ISETP.GE.AND P3, PT, R150, UR4, PT ;  /* 0x0000000496007c0c */ /* 0x000fc4000bf66270 */
[-C--:B------:R-:W-:Y:S02]  /*7f80*/  @!P4 LEA.HI.X R15, R153, R9.reuse, R81, 0x2, P1 ;  /* 0x00000009990fc211 */ /* 0x080fe400008f1451 */
[----:B------:R-:W-:Y:S02]  /*7f90*/  ISETP.GE.AND P1, PT, R149, UR4, PT ;  /* 0x0000000495007c0c */ /* 0x000fe4000bf26270 */
[----:B------:R-:W-:Y:S01]  /*7fa0*/  @!P2 LEA.HI.X R21, R152, R9, R80, 0x2, P6 ;  /* 0x000000099815a211 */ /* 0x000fe200030f1450 */
[----:B------:R3:W-:Y:S01]  /*7fb0*/  @!P4 ST.E.64 desc[UR36][R14.64], R36 ;  /* 0x000000240e00c985 */ /* 0x0007e2000c101b24 */
[----:B------:R-:W-:-:S03]  /*7fc0*/  @!P5 LEA R24, P4, R151, R8, 0x2 ;  /* 0x000000089718d211 */ /* 0x000fc600078810ff */
[----:B------:R4:W-:Y:S01]  /*7fd0*/  @!P2 ST.E.64 desc[UR36][R20.64], R38 ;  /* 0x000000261400a985 */ /* 0x0009e2000c101b24 */
[----:B------:R-:W-:Y:S02]  /*7fe0*/  ISETP.GE.AND P2, PT, R148, UR4, PT ;  /* 0x0000000494007c0c */ /* 0x000fe4000bf46270 */
[-C--:B------:R-:W-:Y:S02]  /*7ff0*/  @!P5 LEA.HI.X R25, R151, R9.reuse, R79, 0x2, P4 ;  /* 0x000000099719d211 */ /* 0x080fe400020f144f */
[CC--:B-1----:R-:W-:Y:S02]  /*8000*/  @!P3 LEA R10, P6, R150.reuse, R8.reuse, 0x2 ;  /* 0x00000008960ab211 */ /* 0x0c2fe400078c10ff */
[----:B--2---:R-:W-:Y:S01]  /*8010*/  @!P1 LEA R12, P4, R149, R8, 0x2 ;  /* 0x00000008950c9211 */ /* 0x004fe200078810ff */
[----:B------:R1:W-:Y:S01]  /*8020*/  @!P5 ST.E.64 desc[UR36][R24.64], R40 ;  /* 0x000000281800d985 */ /* 0x0003e2000c101b24 */
[----:B------:R-:W-:Y:S02]  /*8030*/  @!P3 LEA.HI.X R11, R150, R9, R78, 0x2, P6 ;  /* 0x00000009960bb211 */ /* 0x000fe400030f144e */
[----:B------:R-:W-:-:S02]  /*8040*/  ISETP.GE.AND P5, PT, R147, UR4, PT ;  /* 0x0000000493007c0c */ /* 0x000fc4000bfa6270 */
[-C--:B------:R-:W-:Y:S01]  /*8050*/  @!P1 LEA.HI.X R13, R149, R9.reuse, R31, 0x2, P4 ;  /* 0x00000009950d9211 */ /* 0x080fe200020f141f */
[----:B------:R2:W-:Y:S01]  /*8060*/  @!P3 ST.E.64 desc[UR36][R10.64], R42 ;  /* 0x0000002a0a00b985 */ /* 0x0005e2000c101b24 */
[----:B------:R-:W-:Y:S02]  /*8070*/  ISETP.GE.AND P4, PT, R146, UR4, PT ;  /* 0x0000000492007c0c */ /* 0x000fe4000bf86270 */
[----:B---3--:R-:W-:Y:S01]  /*8080*/  @!P2 LEA R14, P6, R148, R8, 0x2 ;  /* 0x00000008940ea211 */ /* 0x008fe200078c10ff */
[----:B------:R3:W-:Y:S01]  /*8090*/  @!P1 ST.E.64 desc[UR36][R12.64], R44 ;  /* 0x0000002c0c009985 */ /* 0x0007e2000c101b24 */
[----:B------:R-:W-:Y:S02]  /*80a0*/  ISETP.GE.AND P3, PT, R145, UR4, PT ;  /* 0x0000000491007c0c */ /* 0x000fe4000bf66270 */
[----:B------:R-:W-:Y:S02]  /*80b0*/  ISETP.GE.AND P1, PT, R144, UR4, PT ;  /* 0x0000000490007c0c */ /* 0x000fe4000bf26270 */
[----:B------:R-:W-:-:S02]  /*80c0*/  @!P2 LEA.HI.X R15, R148, R9, R27, 0x2, P6 ;  /* 0x00000009940fa211 */ /* 0x000fc400030f141b */
[----:B----4-:R-:W-:-:S03]  /*80d0*/  @!P5 LEA R20, P6, R147, R8, 0x2 ;  /* 0x000000089314d211 */ /* 0x010fc600078c10ff */
[----:B------:R3:W-:Y:S01]  /*80e0*/  @!P2 ST.E.64 desc[UR36][R14.64], R46 ;  /* 0x0000002e0e00a985 */ /* 0x0007e2000c101b24 */
[CC--:B-1----:R-:W-:Y:S02]  /*80f0*/  @!P4 LEA R24, P2, R146.reuse, R8.reuse, 0x2 ;  /* 0x000000089218c211 */ /* 0x0c2fe400078410ff */
[-C--:B------:R-:W-:Y:S02]  /*8100*/  @!P5 LEA.HI.X R21, R147, R9.reuse, R30, 0x2, P6 ;  /* 0x000000099315d211 */ /* 0x080fe400030f141e */
[CC--:B--2---:R-:W-:Y:S02]  /*8110*/  @!P3 LEA R10, P6, R145.reuse, R8.reuse, 0x2 ;  /* 0x00000008910ab211 */ /* 0x0c4fe400078c10ff */
[-C--:B------:R-:W-:Y:S01]  /*8120*/  @!P4 LEA.HI.X R25, R146, R9.reuse, R29, 0x2, P2 ;  /* 0x000000099219c211 */ /* 0x080fe200010f141d */
[----:B------:R3:W-:Y:S01]  /*8130*/  @!P5 ST.E.64 desc[UR36][R20.64], R48 ;  /* 0x000000301400d985 */ /* 0x0007e2000c101b24 */
[C---:B------:R-:W-:Y:S02]  /*8140*/  @!P1 LEA R8, P2, R144.reuse, R8, 0x2 ;  /* 0x0000000890089211 */ /* 0x040fe400078410ff */
[-C--:B------:R-:W-:Y:S01]  /*8150*/  @!P3 LEA.HI.X R11, R145, R9.reuse, R28, 0x2, P6 ;  /* 0x00000009910bb211 */ /* 0x080fe200030f141c */
[----:B------:R3:W-:Y:S01]  /*8160*/  @!P4 ST.E.64 desc[UR36][R24.64], R50 ;  /* 0x000000321800c985 */ /* 0x0007e2000c101b24 */
[----:B------:R-:W-:-:S03]  /*8170*/  @!P1 LEA.HI.X R9, R144, R9, R22, 0x2, P2 ;  /* 0x0000000990099211 */ /* 0x000fc600010f1416 */
[----:B------:R3:W-:Y:S04]  /*8180*/  @!P3 ST.E.64 desc[UR36][R10.64], R52 ;  /* 0x000000340a00b985 */ /* 0x0007e8000c101b24 */
[----:B------:R3:W-:Y:S02]  /*8190*/  @!P1 ST.E.64 desc[UR36][R8.64], R54 ;  /* 0x0000003608009985 */ /* 0x0007e4000c101b24 */
.L_x_199:
[----:B------:R-:W-:Y:S05]  /*81a0*/  BSYNC B1 ;  /* 0x0000000000017941 */ /* 0x000fea0003800000 */
.L_x_198:
[----:B---3--:R3:W4:Y:S04]  /*81b0*/  SHFL.IDX PT, R11, R3, 0x1, 0x1c1f ;  /* 0x003c1f00030b7f89 */ /* 0x00872800000e0000 */
[----:B------:R3:W0:Y:S01]  /*81c0*/  SHFL.IDX PT, R10, R0, 0x1, 0x1c1f ;  /* 0x003c1f00000a7f89 */ /* 0x00062200000e0000 */
[----:B------:R-:W-:Y:S05]  /*81d0*/  @P0 BRA `(.L_x_197) ;  /* 0x0000000c00640947 */ /* 0x000fea0003800000 */
[----:B------:R-:W-:Y:S02]  /*81e0*/  ULDC UR4, c[0x0][0xac8] ;  /* 0x0002b20000047ab9 */ /* 0x000fe40000000800 */
[----:B------:R-:W-:Y:S02]  /*81f0*/  ISETP.GE.AND P5, PT, R154, UR4, PT ;  /* 0x000000049a007c0c */ /* 0x000fe4000bfa6270 */
[----:B------:R-:W-:Y:S02]  /*8200*/  ISETP.GE.AND P1, PT, R157, UR4, PT ;  /* 0x000000049d007c0c */ /* 0x000fe4000bf26270 */
[----:B------:R-:W-:Y:S02]  /*8210*/  ISETP.GE.AND P3, PT, R153, UR4, PT ;  /* 0x0000000499007c0c */ /* 0x000fe4000bf66270 */
[----:B------:R-:W-:Y:S02]  /*8220*/  ISETP.GE.AND P2, PT, R152, UR4, PT ;  /* 0x0000000498007c0c */ /* 0x000fe4000bf46270 */
[----:B------:R-:W-:-:S05]  /*8230*/  ISETP.GE.AND P4, PT, R151, UR4, PT ;  /* 0x0000000497007c0c */ /* 0x000fca000bf86270 */
[CC--:B0-----:R-:W-:Y:S02]  /*8240*/  @!P5 LEA R12, P0, R154.reuse, R10.reuse, 0x2 ;  /* 0x0000000a9a0cd211 */ /* 0x0c1fe400078010ff */
[----:B-12-4-:R-:W-:Y:S02]  /*8250*/  @!P1 IMAD.WIDE R8, R157, 0x4, R10 ;  /* 0x000000049d089825 */ /* 0x016fe400078e020a */
[----:B------:R-:W-:Y:S02]  /*8260*/  @!P5 LEA.HI.X R13, R154, R11, R82, 0x2, P0 ;  /* 0x0000000b9a0dd211 */ /* 0x000fe400000f1452 */
[-C--:B------:R-:W-:Y:S01]  /*8270*/  @!P3 LEA R14, P0, R153, R10.reuse, 0x2 ;  /* 0x0000000a990eb211 */ /* 0x080fe200078010ff */
[----:B------:R0:W-:Y:S01]  /*8280*/  @!P1 ST.E.64 desc[UR36][R8.64], R56 ;  /* 0x0000003808009985 */ /* 0x0001e2000c101b24 */
[----:B------:R-:W-:Y:S02]  /*8290*/  ISETP.GE.AND P1, PT, R150, UR4, PT ;  /* 0x0000000496007c0c */ /* 0x000fe4000bf26270 */
[-C--:B------:R-:W-:Y:S01]  /*82a0*/  @!P4 LEA R24, P6, R151, R10.reuse, 0x2 ;  /* 0x0000000a9718c211 */ /* 0x080fe200078c10ff */
[----:B------:R1:W-:Y:S01]  /*82b0*/  @!P5 ST.E.64 desc[UR36][R12.64], R58 ;  /* 0x0000003a0c00d985 */ /* 0x0003e2000c101b24 */
[----:B------:R-:W-:-:S02]  /*82c0*/  @!P2 LEA R20, P5, R152, R10, 0x2 ;  /* 0x0000000a9814a211 */ /* 0x000fc400078a10ff */
[-C--:B------:R-:W-:Y:S02]  /*82d0*/  @!P3 LEA.HI.X R15, R153, R11.reuse, R81, 0x2, P0 ;  /* 0x0000000b990fb211 */ /* 0x080fe400000f1451 */
[-C--:B------:R-:W-:Y:S02]  /*82e0*/  @!P2 LEA.HI.X R21, R152, R11.reuse, R80, 0x2, P5 ;  /* 0x0000000b9815a211 */ /* 0x080fe400028f1450 */
[----:B------:R-:W-:Y:S01]  /*82f0*/  ISETP.GE.AND P0, PT, R149, UR4, PT ;  /* 0x0000000495007c0c */ /* 0x000fe2000bf06270 */
[----:B------:R-:W-:Y:S01]  /*8300*/  @!P3 ST.E.64 desc[UR36][R14.64], R60 ;  /* 0x0000003c0e00b985 */ /* 0x000fe2000c101b24 */
[----:B------:R-:W-:Y:S02]  /*8310*/  @!P4 LEA.HI.X R25, R151, R11, R79, 0x2, P6 ;  /* 0x0000000b9719c211 */ /* 0x000fe400030f144f */
[----:B0-----:R-:W-:Y:S01]  /*8320*/  @!P1 LEA R8, P5, R150, R10, 0x2 ;  /* 0x0000000a96089211 */ /* 0x001fe200078a10ff */
[----:B------:R0:W-:Y:S01]  /*8330*/  @!P2 ST.E.64 desc[UR36][R20.64], R62 ;  /* 0x0000003e1400a985 */ /* 0x0001e2000c101b24 */
[----:B------:R-:W-:-:S02]  /*8340*/  ISETP.GE.AND P3, PT, R147, UR4, PT ;  /* 0x0000000493007c0c */ /* 0x000fc4000bf66270 */
[----:B------:R-:W-:Y:S01]  /*8350*/  ISETP.GE.AND P2, PT, R146, UR4, PT ;  /* 0x0000000492007c0c */ /* 0x000fe2000bf46270 */
[----:B------:R2:W-:Y:S01]  /*8360*/  @!P4 ST.E.64 desc[UR36][R24.64], R64 ;  /* 0x000000401800c985 */ /* 0x0005e2000c101b24 */
[----:B------:R-:W-:Y:S02]  /*8370*/  ISETP.GE.AND P4, PT, R148, UR4, PT ;  /* 0x0000000494007c0c */ /* 0x000fe4000bf86270 */
[-C--:B------:R-:W-:Y:S02]  /*8380*/  @!P1 LEA.HI.X R9, R150, R11.reuse, R78, 0x2, P5 ;  /* 0x0000000b96099211 */ /* 0x080fe400028f144e */
[----:B------:R-:W-:Y:S02]  /*8390*/  ISETP.GE.AND P5, PT, R145, UR4, PT ;  /* 0x0000000491007c0c */ /* 0x000fe4000bfa6270 */
[C---:B-1----:R-:W-:Y:S01]  /*83a0*/  @!P0 LEA R12, P6, R149.reuse, R10, 0x2 ;  /* 0x0000000a950c8211 */ /* 0x042fe200078c10ff */
[----:B------:R1:W-:Y:S03]  /*83b0*/  @!P1 ST.E.64 desc[UR36][R8.64], R66 ;  /* 0x0000004208009985 */ /* 0x0003e6000c101b24 */
[----:B------:R-:W-:-:S02]  /*83c0*/  @!P0 LEA.HI.X R13, R149, R11, R31, 0x2, P6 ;  /* 0x0000000b950d8211 */ /* 0x000fc400030f141f */
[-C--:B0-----:R-:W-:Y:S02]  /*83d0*/  @!P3 LEA R20, P6, R147, R10.reuse, 0x2 ;  /* 0x0000000a9314b211 */ /* 0x081fe400078c10ff */
[-C--:B------:R-:W-:Y:S01]  /*83e0*/  @!P4 LEA R14, P1, R148, R10.reuse, 0x2 ;  /* 0x0000000a940ec211 */ /* 0x080fe200078210ff */
[----:B------:R1:W-:Y:S01]  /*83f0*/  @!P0 ST.E.64 desc[UR36][R12.64], R68 ;  /* 0x000000440c008985 */ /* 0x0003e2000c101b24 */
[-C--:B--2---:R-:W-:Y:S02]  /*8400*/  @!P2 LEA R24, P0, R146, R10.reuse, 0x2 ;  /* 0x0000000a9218a211 */ /* 0x084fe400078010ff */
[-C--:B------:R-:W-:Y:S02]  /*8410*/  @!P4 LEA.HI.X R15, R148, R11.reuse, R27, 0x2, P1 ;  /* 0x0000000b940fc211 */ /* 0x080fe400008f141b */
[----:B------:R-:W-:Y:S02]  /*8420*/  @!P5 LEA R26, P1, R145, R10, 0x2 ;  /* 0x0000000a911ad211 */ /* 0x000fe400078210ff */
[-C--:B------:R-:W-:Y:S01]  /*8430*/  @!P3 LEA.HI.X R21, R147, R11.reuse, R30, 0x2, P6 ;  /* 0x0000000b9315b211 */ /* 0x080fe200030f141e */
[----:B------:R1:W-:Y:S01]  /*8440*/  @!P4 ST.E.64 desc[UR36][R14.64], R70 ;  /* 0x000000460e00c985 */ /* 0x0003e2000c101b24 */
[----:B------:R-:W-:-:S02]  /*8450*/  @!P2 LEA.HI.X R25, R146, R11, R29, 0x2, P0 ;  /* 0x0000000b9219a211 */ /* 0x000fc400000f141d */
[----:B------:R-:W-:Y:S01]  /*8460*/  @!P5 LEA.HI.X R27, R145, R11, R28, 0x2, P1 ;  /* 0x0000000b911bd211 */ /* 0x000fe200008f141c */
[----:B------:R1:W-:Y:S01]  /*8470*/  @!P3 ST.E.64 desc[UR36][R20.64], R72 ;  /* 0x000000481400b985 */ /* 0x0003e2000c101b24 */
[----:B------:R-:W-:-:S03]  /*8480*/  ISETP.GE.AND P0, PT, R144, UR4, PT ;  /* 0x0000000490007c0c */ /* 0x000fc6000bf06270 */
[----:B------:R1:W-:Y:S04]  /*8490*/  @!P2 ST.E.64 desc[UR36][R24.64], R74 ;  /* 0x0000004a1800a985 */ /* 0x0003e8000c101b24 */
[----:B------:R1:W-:Y:S06]  /*84a0*/  @!P5 ST.E.64 desc[UR36][R26.64], R76 ;  /* 0x0000004c1a00d985 */ /* 0x0003ec000c101b24 */
[----:B------:R-:W-:Y:S05]  /*84b0*/  @P0 BRA `(.L_x_197) ;  /* 0x0000000800ac0947 */ /* 0x000fea0003800000 */
[----:B-1----:R-:W-:-:S04]  /*84c0*/  LEA R8, P0, R144, R10, 0x2 ;  /* 0x0000000a90087211 */ /* 0x002fc800078010ff */
[----:B------:R-:W-:-:S05]  /*84d0*/  LEA.HI.X R9, R144, R11, R22, 0x2, P0 ;  /* 0x0000000b90097211 */ /* 0x000fca00000f1416 */
[----:B------:R0:W-:Y:S01]  /*84e0*/  ST.E.64 desc[UR36][R8.64], R134 ;  /* 0x0000008608007985 */ /* 0x0001e2000c101b24 */
[----:B------:R-:W-:Y:S05]  /*84f0*/  BRA `(.L_x_197) ;  /* 0x00000008009c7947 */ /* 0x000fea0003800000 */
.L_x_192:
[----:B------:R-:W2:Y:S01]  /*8500*/  LDC.64 R10, c[0x0][0xc00] ;  /* 0x00030000ff0a7b82 */ /* 0x000ea20000000a00 */
[----:B------:R-:W-:Y:S01]  /*8510*/  ULDC.64 UR4, c[0x0][0xc08] ;  /* 0x0003020000047ab9 */ /* 0x000fe20000000a00 */
[----:B------:R-:W-:Y:S01]  /*8520*/  IMAD.MOV.U32 R3, RZ, RZ, RZ ;  /* 0x000000ffff037224 */ /* 0x000fe200078e00ff */
[----:B------:R-:W-:-:S04]  /*8530*/  ISETP.NE.U32.AND P0, PT, RZ, UR4, PT ;  /* 0x00000004ff007c0c */ /* 0x000fc8000bf05070 */
[----:B------:R-:W-:Y:S01]  /*8540*/  ISETP.NE.AND.EX P1, PT, RZ, UR5, PT, P0 ;  /* 0x00000005ff007c0c */ /* 0x000fe2000bf25300 */
[----:B------:R-:W3:Y:S01]  /*8550*/  LDC.64 R8, c[0x0][0xc00] ;  /* 0x00030000ff087b82 */ /* 0x000ee20000000a00 */
[----:B--2---:R-:W-:-:S04]  /*8560*/  ISETP.NE.U32.AND P0, PT, R10, RZ, PT ;  /* 0x000000ff0a00720c */ /* 0x004fc80003f05070 */
[----:B------:R-:W-:-:S07]  /*8570*/  ISETP.NE.AND.EX P0, PT, R11, RZ, PT, P0 ;  /* 0x000000ff0b00720c */ /* 0x000fce0003f05300 */
[----:B------:R-:W2:Y:S01]  /*8580*/  @P1 LDC.64 R10, c[0x0][0xc08] ;  /* 0x00030200ff0a1b82 */ /* 0x000ea20000000a00 */
[----:B------:R-:W-:Y:S01]  /*8590*/  ULDC UR4, c[0x0][0xa88] ;  /* 0x0002a20000047ab9 */ /* 0x000fe20000000800 */
[----:B---3--:R-:W-:-:S04]  /*85a0*/  IMAD.WIDE R12, R138, 0x4, R8 ;  /* 0x000000048a0c7825 */ /* 0x008fc800078e0208 */
[----:B0-----:R-:W-:Y:S01]  /*85b0*/  IMAD.U32 R0, RZ, RZ, UR4 ;  /* 0x00000004ff007e24 */ /* 0x001fe2000f8e00ff */
[----:B------:R0:W5:Y:S01]  /*85c0*/  @P0 LDG.E R3, desc[UR36][R12.64] ;  /* 0x000000240c030981 */ /* 0x000162000c1e1900 */
[----:B-1----:R-:W1:Y:S01]  /*85d0*/  S2R R4, SR_TID.X ;  /* 0x0000000000047919 */ /* 0x002e620000002100 */
[----:B--2---:R-:W-:-:S05]  /*85e0*/  @P1 IMAD.WIDE R8, R138, 0x4, R10 ;  /* 0x000000048a081825 */ /* 0x004fca00078e020a */
[----:B------:R0:W5:Y:S01]  /*85f0*/  @P1 LDG.E R0, desc[UR36][R8.64] ;  /* 0x0000002408001981 */ /* 0x000162000c1e1900 */
[----:B------:R-:W-:-:S13]  /*8600*/  ISETP.NE.AND P2, PT, R140, RZ, PT ;  /* 0x000000ff8c00720c */ /* 0x000fda0003f45270 */
[----:B------:R-:W2:Y:S01]  /*8610*/  @!P2 LDC R140, c[0x0][0xad4] ;  /* 0x0002b500ff8cab82 */ /* 0x000ea20000000800 */
[----:B-1----:R-:W-:-:S05]  /*8620*/  VIADD R30, R4, 0xffffff80 ;  /* 0xffffff80041e7836 */ /* 0x002fca0000000000 */
[----:B------:R-:W-:Y:S02]  /*8630*/  ISETP.GT.AND P3, PT, R30, 0xbf, PT ;  /* 0x000000bf1e00780c */ /* 0x000fe40003f64270 */
[----:B--2---:R-:W-:Y:S01]  /*8640*/  ISETP.GT.AND P2, PT, R140, 0x1, PT ;  /* 0x000000018c00780c */ /* 0x004fe20003f44270 */
[----:B0-----:R-:W-:-:S12]  /*8650*/  @P1 BRA `(.L_x_200) ;  /* 0x0000000000101947 */ /* 0x001fd80003800000 */
[----:B------:R-:W-:Y:S05]  /*8660*/  @!P0 BRA `(.L_x_200) ;  /* 0x00000000000c8947 */ /* 0x000fea0003800000 */
[----:B------:R-:W2:Y:S04]  /*8670*/  LDG.E R9, desc[UR36][R12.64] ;  /* 0x000000240c097981 */ /* 0x000ea8000c1e1900 */
[----:B-----5:R-:W2:Y:S02]  /*8680*/  LDG.E R0, desc[UR36][R12.64+0x4] ;  /* 0x000004240c007981 */ /* 0x020ea4000c1e1900 */
[----:B--2---:R-:W-:-:S07]  /*8690*/  IMAD.IADD R0, R0, 0x1, -R9 ;  /* 0x0000000100007824 */ /* 0x004fce00078e0a09 */
.L_x_200:
[----:B------:R-:W-:Y:S01]  /*86a0*/  BSSY B1, `(.L_x_201) ;  /* 0x0000036000017945 */ /* 0x000fe20003800000 */
[----:B------:R-:W-:Y:S02]  /*86b0*/  SEL R31, R138, RZ, !P0 ;  /* 0x000000ff8a1f7207 */ /* 0x000fe40004000000 */
[----:B------:R-:W-:Y:S02]  /*86c0*/  SEL R156, R156, RZ, !P0 ;  /* 0x000000ff9c9c7207 */ /* 0x000fe40004000000 */
[----:B-----5:R-:W-:Y:S01]  /*86d0*/  SHF.R.S32.HI R26, RZ, 0x1f, R3 ;  /* 0x0000001fff1a7819 */ /* 0x020fe20000011403 */
[----:B------:R-:W-:Y:S06]  /*86e0*/  @P3 BRA `(.L_x_202) ;  /* 0x0000000000c43947 */ /* 0x000fec0003800000 */
[----:B------:R-:W0:Y:S01]  /*86f0*/  LDC R33, c[0x0][0xbe8] ;  /* 0x0002fa00ff217b82 */ /* 0x000e220000000800 */
[----:B------:R-:W-:-:S04]  /*8700*/  IMAD R4, R141, 0xc0, R4 ;  /* 0x000000c08d047824 */ /* 0x000fc800078e0204 */
[----:B------:R-:W-:Y:S02]  /*8710*/  VIADD R28, R4, 0xffffff80 ;  /* 0xffffff80041c7836 */ /* 0x000fe40000000000 */
[----:B0-----:R-:W-:-:S05]  /*8720*/  IMAD R8, R0, R33, RZ ;  /* 0x0000002100087224 */ /* 0x001fca00078e02ff */
[----:B------:R-:W-:-:S13]  /*8730*/  ISETP.GE.AND P0, PT, R28, R8, PT ;  /* 0x000000081c00720c */ /* 0x000fda0003f06270 */
[----:B------:R-:W-:Y:S05]  /*8740*/  @P0 BRA `(.L_x_202) ;  /* 0x0000000000ac0947 */ /* 0x000fea0003800000 */
[----:B------:R-:W-:Y:S01]  /*8750*/  ISETP.NE.AND P1, PT, R33, 0x1, PT ;  /* 0x000000012100780c */ /* 0x000fe20003f25270 */
[----:B------:R-:W-:Y:S01]  /*8760*/  IMAD.MOV.U32 R22, RZ, RZ, 0x9b8 ;  /* 0x000009b8ff167424 */ /* 0x000fe200078e00ff */
[----:B------:R-:W-:Y:S01]  /*8770*/  ISETP.GT.AND P0, PT, R140, 0x1, PT ;  /* 0x000000018c00780c */ /* 0x000fe20003f04270 */
[----:B------:R-:W0:Y:S01]  /*8780*/  LDC.64 R8, c[0x0][0xba8] ;  /* 0x0002ea00ff087b82 */ /* 0x000e220000000a00 */
[----:B------:R-:W-:Y:S02]  /*8790*/  IMAD.MOV.U32 R27, RZ, RZ, R28 ;  /* 0x000000ffff1b7224 */ /* 0x000fe400078e001c */
[----:B------:R-:W-:Y:S02]  /*87a0*/  SEL R22, R22, 0x978, P0 ;  /* 0x0000097816167807 */ /* 0x000fe40000000000 */
[----:B------:R-:W-:-:S03]  /*87b0*/  SEL R155, R155, RZ, P0 ;  /* 0x000000ff9b9b7207 */ /* 0x000fc60000000000 */
[----:B------:R-:W1:Y:S08]  /*87c0*/  LDC.64 R20, c[0x0][R22+0x220] ;  /* 0x0000880016147b82 */ /* 0x000e700000000a00 */
[----:B------:R-:W2:Y:S08]  /*87d0*/  @P1 LDC R25, c[0x0][0xbec] ;  /* 0x0002fb00ff191b82 */ /* 0x000eb00000000800 */
[----:B------:R-:W3:Y:S08]  /*87e0*/  LDC.64 R14, c[0x0][R22+0x218] ;  /* 0x00008600160e7b82 */ /* 0x000ef00000000a00 */
[----:B------:R-:W4:Y:S01]  /*87f0*/  @P1 LDC R35, c[0x0][0xbf0] ;  /* 0x0002fc00ff231b82 */ /* 0x000f220000000800 */
[----:B-1----:R-:W-:-:S04]  /*8800*/  IMAD R21, R21, R31, RZ ;  /* 0x0000001f15157224 */ /* 0x002fc800078e02ff */
[----:B------:R-:W-:-:S03]  /*8810*/  IMAD R21, R20, R156, R21 ;  /* 0x0000009c14157224 */ /* 0x000fc600078e0215 */
[----:B------:R-:W1:Y:S01]  /*8820*/  LDC.64 R12, c[0x0][R22+0x228] ;  /* 0x00008a00160c7b82 */ /* 0x000e620000000a00 */
[----:B--2---:R-:W-:-:S04]  /*8830*/  @P1 IMAD.HI.U32 R4, R28, R25, RZ ;  /* 0x000000191c041227 */ /* 0x004fc800078e00ff */
[----:B------:R-:W-:-:S03]  /*8840*/  IMAD.WIDE.U32 R24, R20, R31, RZ ;  /* 0x0000001f14187225 */ /* 0x000fc600078e00ff */
[----:B------:R-:W2:Y:S01]  /*8850*/  LDC.64 R10, c[0x0][R22+0x210] ;  /* 0x00008400160a7b82 */ /* 0x000ea20000000a00 */
[-C--:B---3--:R-:W-:Y:S02]  /*8860*/  IMAD R29, R15, R139.reuse, RZ ;  /* 0x0000008b0f1d7224 */ /* 0x088fe400078e02ff */
[----:B------:R-:W-:-:S04]  /*8870*/  IMAD.WIDE.U32 R14, R14, R139, RZ ;  /* 0x0000008b0e0e7225 */ /* 0x000fc800078e00ff */
[----:B------:R-:W-:Y:S01]  /*8880*/  IMAD.IADD R29, R15, 0x1, R29 ;  /* 0x000000010f1d7824 */ /* 0x000fe200078e021d */
[----:B----4-:R-:W-:Y:S01]  /*8890*/  @P1 SHF.R.U32.HI R27, RZ, R35, R4 ;  /* 0x00000023ff1b1219 */ /* 0x010fe20000011604 */
[----:B------:R-:W-:Y:S01]  /*88a0*/  IMAD.IADD R4, R25, 0x1, R21 ;  /* 0x0000000119047824 */ /* 0x000fe200078e0215 */
[----:B0-----:R-:W0:Y:S01]  /*88b0*/  @!P0 LDC R8, c[0x0][0xb50] ;  /* 0x0002d400ff088b82 */ /* 0x001e220000000800 */
[----:B------:R-:W-:Y:S02]  /*88c0*/  IADD3 R14, P1, P3, R24, R14, R3 ;  /* 0x0000000e180e7210 */ /* 0x000fe40007b3e003 */
[----:B------:R-:W-:Y:S02]  /*88d0*/  IMAD.MOV R15, RZ, RZ, -R27 ;  /* 0x000000ffff0f7224 */ /* 0x000fe400078e0a1b */
[----:B------:R-:W-:Y:S01]  /*88e0*/  IADD3.X R4, R4, R29, R26, P1, P3 ;  /* 0x0000001d04047210 */ /* 0x000fe20000fe641a */
[-C--:B-1----:R-:W-:Y:S02]  /*88f0*/  IMAD R21, R13, R155.reuse, RZ ;  /* 0x0000009b0d157224 */ /* 0x082fe400078e02ff */
[----:B------:R-:W-:Y:S01]  /*8900*/  IMAD.WIDE.U32 R12, R12, R155, RZ ;  /* 0x0000009b0c0c7225 */ /* 0x000fe200078e00ff */
[----:B------:R-:W1:Y:S03]  /*8910*/  @!P0 LDC R9, c[0x0][0xb54] ;  /* 0x0002d500ff098b82 */ /* 0x000e660000000800 */
[----:B------:R-:W-:Y:S01]  /*8920*/  IMAD.IADD R21, R13, 0x1, R21 ;  /* 0x000000010d157824 */ /* 0x000fe200078e0215 */
[----:B------:R-:W-:Y:S01]  /*8930*/  IADD3 R12, P0, P1, R27, R14, R12 ;  /* 0x0000000e1b0c7210 */ /* 0x000fe2000791e00c */
[----:B------:R-:W-:Y:S01]  /*8940*/  IMAD R15, R33, R15, R28 ;  /* 0x0000000f210f7224 */ /* 0x000fe200078e021c */
[----:B------:R-:W-:-:S04]  /*8950*/  SHF.R.S32.HI R27, RZ, 0x1f, R27 ;  /* 0x0000001fff1b7819 */ /* 0x000fc8000001141b */
[----:B------:R-:W-:Y:S01]  /*8960*/  IADD3.X R13, R27, R4, R21, P0, P1 ;  /* 0x000000041b0d7210 */ /* 0x000fe200007e2415 */
[----:B--2---:R-:W-:Y:S01]  /*8970*/  IMAD R4, R11, R15, RZ ;  /* 0x0000000f0b047224 */ /* 0x004fe200078e02ff */
[----:B------:R-:W-:-:S05]  /*8980*/  SHF.R.S32.HI R21, RZ, 0x1f, R15 ;  /* 0x0000001fff157819 */ /* 0x000fca000001140f */
[C---:B------:R-:W-:Y:S02]  /*8990*/  IMAD R21, R10.reuse, R21, R4 ;  /* 0x000000150a157224 */ /* 0x040fe400078e0204 */
[----:B------:R-:W-:-:S04]  /*89a0*/  IMAD.WIDE.U32 R10, R10, R15, R12 ;  /* 0x0000000f0a0a7225 */ /* 0x000fc800078e000c */
[----:B------:R-:W-:Y:S01]  /*89b0*/  IMAD.IADD R4, R11, 0x1, R21 ;  /* 0x000000010b047824 */ /* 0x000fe200078e0215 */
[----:B0-----:R-:W-:Y:S01]  /*89c0*/  LEA R8, P0, R10, R8, 0x2 ;  /* 0x000000080a087211 */ /* 0x001fe200078010ff */
[----:B------:R-:W-:-:S03]  /*89d0*/  IMAD.MOV.U32 R11, RZ, RZ, -0x800000 ;  /* 0xff800000ff0b7424 */ /* 0x000fc600078e00ff */
[----:B-1----:R-:W-:-:S05]  /*89e0*/  LEA.HI.X R9, R10, R9, R4, 0x2, P0 ;  /* 0x000000090a097211 */ /* 0x002fca00000f1404 */
[----:B------:R0:W-:Y:S04]  /*89f0*/  STG.E desc[UR36][R8.64], R11 ;  /* 0x0000000b08007986 */ /* 0x0001e8000c101924 */
.L_x_202:
[----:B------:R-:W-:Y:S05]  /*8a00*/  BSYNC B1 ;  /* 0x0000000000017941 */ /* 0x000fea0003800000 */
.L_x_201:
[----:B------:R-:W-:Y:S05]  /*8a10*/  @P2 BRA `(.L_x_197) ;  /* 0x0000000400542947 */ /* 0x000fea0003800000 */
[----:B------:R-:W1:Y:S01]  /*8a20*/  LDC R15, c[0x0][0xbe8] ;  /* 0x0002fa00ff0f7b82 */ /* 0x000e620000000800 */
[--C-:B------:R-:W-:Y:S01]  /*8a30*/  SHF.R.S32.HI R10, RZ, 0x1f, R30.reuse ;  /* 0x0000001fff0a7819 */ /* 0x100fe2000001141e */
[----:B------:R-:W-:Y:S01]  /*8a40*/  ULDC.64 UR4, c[0x0][0xaa0] ;  /* 0x0002a80000047ab9 */ /* 0x000fe20000000a00 */
[----:B------:R-:W-:Y:S01]  /*8a50*/  SHF.R.S32.HI R14, RZ, 0x1f, R30 ;  /* 0x0000001fff0e7819 */ /* 0x000fe2000001141e */
[----:B------:R-:W-:Y:S01]  /*8a60*/  IMAD R4, R26, UR4, RZ ;  /* 0x000000041a047c24 */ /* 0x000fe2000f8e02ff */
[-C--:B------:R-:W-:Y:S01]  /*8a70*/  LEA.HI R10, R10, R30.reuse, RZ, 0x2 ;  /* 0x0000001e0a0a7211 */ /* 0x080fe200078f10ff */
[C---:B0-----:R-:W-:Y:S01]  /*8a80*/  IMAD.WIDE.U32 R8, R3.reuse, UR4, RZ ;  /* 0x0000000403087c25 */ /* 0x041fe2000f8e00ff */
[----:B------:R-:W-:Y:S01]  /*8a90*/  LEA.HI R14, R14, R30, RZ, 0x2 ;  /* 0x0000001e0e0e7211 */ /* 0x000fe200078f10ff */
[----:B------:R-:W-:Y:S01]  /*8aa0*/  ULDC.64 UR6, c[0x0][0xaf0] ;  /* 0x0002bc0000067ab9 */ /* 0x000fe20000000a00 */
[----:B------:R-:W-:Y:S01]  /*8ab0*/  LOP3.LUT R10, R10, 0xfffffffc, RZ, 0xc0, !PT ;  /* 0xfffffffc0a0a7812 */ /* 0x000fe200078ec0ff */
[----:B------:R-:W-:Y:S01]  /*8ac0*/  IMAD R11, R3, UR5, R4 ;  /* 0x00000005030b7c24 */ /* 0x000fe2000f8e0204 */
[----:B------:R-:W-:Y:S01]  /*8ad0*/  SHF.R.S32.HI R14, RZ, 0x2, R14 ;  /* 0x00000002ff0e7819 */ /* 0x000fe2000001140e */
[----:B------:R-:W-:Y:S01]  /*8ae0*/  ULDC.64 UR4, c[0x0][0xae8] ;  /* 0x0002ba0000047ab9 */ /* 0x000fe20000000a00 */
[----:B------:R-:W-:Y:S01]  /*8af0*/  BSSY B1, `(.L_x_203) ;  /* 0x0000036000017945 */ /* 0x000fe20003800000 */
[----:B------:R-:W-:Y:S01]  /*8b00*/  IMAD.IADD R10, R30, 0x1, -R10 ;  /* 0x000000011e0a7824 */ /* 0x000fe200078e0a0a */
[----:B------:R-:W-:Y:S01]  /*8b10*/  SHF.R.S32.HI R22, RZ, 0x1f, R143 ;  /* 0x0000001fff167819 */ /* 0x000fe2000001148f */
[----:B------:R-:W-:Y:S01]  /*8b20*/  IMAD.IADD R9, R9, 0x1, R11 ;  /* 0x0000000109097824 */ /* 0x000fe200078e020b */
[----:B------:R-:W-:Y:S01]  /*8b30*/  SHF.R.S32.HI R24, RZ, 0x1f, R142 ;  /* 0x0000001fff187819 */ /* 0x000fe2000001148e */
[----:B------:R-:W-:-:S02]  /*8b40*/  IMAD R4, R10, 0x60, R14 ;  /* 0x000000600a047824 */ /* 0x000fc400078e020e */
[----:B------:R-:W-:Y:S01]  /*8b50*/  IMAD.WIDE.U32 R8, R139, UR4, R8 ;  /* 0x000000048b087c25 */ /* 0x000fe2000f8e0008 */
[----:B-1----:R-:W-:-:S03]  /*8b60*/  ISETP.NE.AND P0, PT, R15, 0x1, PT ;  /* 0x000000010f00780c */ /* 0x002fc60003f05270 */
[----:B------:R-:W-:Y:S02]  /*8b70*/  IMAD R12, R141, 0xc0, R4 ;  /* 0x000000c08d0c7824 */ /* 0x000fe400078e0204 */
[----:B------:R-:W-:Y:S02]  /*8b80*/  IMAD R10, R156, UR6, RZ ;  /* 0x000000069c0a7c24 */ /* 0x000fe4000f8e02ff */
[----:B------:R-:W-:Y:S02]  /*8b90*/  IMAD.MOV.U32 R3, RZ, RZ, R12 ;  /* 0x000000ffff037224 */ /* 0x000fe400078e000c */
[----:B------:R-:W-:Y:S01]  /*8ba0*/  IMAD R9, R139, UR5, R9 ;  /* 0x000000058b097c24 */ /* 0x000fe2000f8e0209 */
[----:B------:R-:W-:Y:S01]  /*8bb0*/  ULDC.64 UR4, c[0x0][0xae0] ;  /* 0x0002b80000047ab9 */ /* 0x000fe20000000a00 */
[----:B------:R-:W-:Y:S02]  /*8bc0*/  IMAD.WIDE.U32 R8, R31, UR6, R8 ;  /* 0x000000061f087c25 */ /* 0x000fe4000f8e0008 */
[----:B------:R-:W0:Y:S08]  /*8bd0*/  @P0 LDC R13, c[0x0][0xbec] ;  /* 0x0002fb00ff0d0b82 */ /* 0x000e300000000800 */
[----:B------:R-:W1:Y:S01]  /*8be0*/  @P0 LDC R21, c[0x0][0xbf0] ;  /* 0x0002fc00ff150b82 */ /* 0x000e620000000800 */
[----:B0-----:R-:W-:-:S04]  /*8bf0*/  @P0 IMAD.HI.U32 R4, R12, R13, RZ ;  /* 0x0000000d0c040227 */ /* 0x001fc800078e00ff */
[----:B------:R-:W-:Y:S01]  /*8c00*/  IMAD R13, R31, UR7, R10 ;  /* 0x000000071f0d7c24 */ /* 0x000fe2000f8e020a */
[----:B-1----:R-:W-:-:S03]  /*8c10*/  @P0 SHF.R.U32.HI R3, RZ, R21, R4 ;  /* 0x00000015ff030219 */ /* 0x002fc60000011604 */
[----:B------:R-:W-:Y:S01]  /*8c20*/  IMAD.IADD R9, R9, 0x1, R13 ;  /* 0x0000000109097824 */ /* 0x000fe200078e020d */
[--C-:B------:R-:W-:Y:S01]  /*8c30*/  SHF.R.S32.HI R4, RZ, 0x1f, R3.reuse ;  /* 0x0000001fff047819 */ /* 0x100fe20000011403 */
[----:B------:R-:W-:Y:S02]  /*8c40*/  IMAD.MOV R11, RZ, RZ, -R3 ;  /* 0x000000ffff0b7224 */ /* 0x000fe400078e0a03 */
[----:B------:R-:W-:-:S04]  /*8c50*/  IMAD.WIDE.U32 R8, R3, UR4, R8 ;  /* 0x0000000403087c25 */ /* 0x000fc8000f8e0008 */
[----:B------:R-:W-:Y:S02]  /*8c60*/  IMAD R11, R15, R11, R12 ;  /* 0x0000000b0f0b7224 */ /* 0x000fe400078e020c */
[----:B------:R-:W-:Y:S02]  /*8c70*/  IMAD R4, R4, UR4, RZ ;  /* 0x0000000404047c24 */ /* 0x000fe4000f8e02ff */
[----:B------:R-:W-:Y:S02]  /*8c80*/  IMAD R15, R0, R15, RZ ;  /* 0x0000000f000f7224 */ /* 0x000fe400078e02ff */
[----:B------:R-:W-:Y:S01]  /*8c90*/  IMAD R13, R3, UR5, R4 ;  /* 0x00000005030d7c24 */ /* 0x000fe2000f8e0204 */
[----:B------:R-:W-:Y:S01]  /*8ca0*/  SHF.R.S32.HI R4, RZ, 0x1f, R11 ;  /* 0x0000001fff047819 */ /* 0x000fe2000001140b */
[----:B------:R-:W-:Y:S01]  /*8cb0*/  ULDC.64 UR4, c[0x0][0xad8] ;  /* 0x0002b60000047ab9 */ /* 0x000fe20000000a00 */
[----:B------:R-:W-:Y:S02]  /*8cc0*/  IMAD R0, R141, 0xc0, R14 ;  /* 0x000000c08d007824 */ /* 0x000fe400078e020e */
[----:B------:R-:W-:-:S02]  /*8cd0*/  IMAD.IADD R9, R9, 0x1, R13 ;  /* 0x0000000109097824 */ /* 0x000fc400078e020d */
[----:B------:R-:W-:Y:S01]  /*8ce0*/  IMAD R4, R4, UR4, RZ ;  /* 0x0000000404047c24 */ /* 0x000fe2000f8e02ff */
[----:B------:R-:W-:Y:S01]  /*8cf0*/  ISETP.GE.AND P0, PT, R0, R15, PT ;  /* 0x0000000f0000720c */ /* 0x000fe20003f06270 */
[----:B------:R-:W-:-:S04]  /*8d00*/  IMAD.WIDE.U32 R8, R11, UR4, R8 ;  /* 0x000000040b087c25 */ /* 0x000fc8000f8e0008 */
[----:B------:R-:W-:Y:S01]  /*8d10*/  IMAD R3, R11, UR5, R4 ;  /* 0x000000050b037c24 */ /* 0x000fe2000f8e0204 */
[----:B------:R-:W-:Y:S02]  /*8d20*/  ULDC.64 UR4, c[0x0][0xa80] ;  /* 0x0002a00000047ab9 */ /* 0x000fe40000000a00 */
[----:B------:R-:W-:Y:S01]  /*8d30*/  LEA R4, P1, R8, UR4, 0x1 ;  /* 0x0000000408047c11 */ /* 0x000fe2000f8208ff */
[----:B------:R-:W-:-:S05]  /*8d40*/  IMAD.IADD R3, R9, 0x1, R3 ;  /* 0x0000000109037824 */ /* 0x000fca00078e0203 */
[----:B------:R-:W-:Y:S02]  /*8d50*/  LEA.HI.X R3, R8, UR5, R3, 0x1, P1 ;  /* 0x0000000508037c11 */ /* 0x000fe400088f0c03 */
[----:B------:R0:W1:Y:S04]  /*8d60*/  SHFL.IDX PT, R8, R4, RZ, 0x1c1f ;  /* 0x001c1fff04087589 */ /* 0x00006800000e0000 */
[----:B------:R0:W2:Y:S01]  /*8d70*/  SHFL.IDX PT, R9, R3, RZ, 0x1c1f ;  /* 0x001c1fff03097589 */ /* 0x0000a200000e0000 */
[----:B------:R-:W-:Y:S05]  /*8d80*/  @P0 BRA `(.L_x_204) ;  /* 0x0000000000300947 */ /* 0x000fea0003800000 */
        /* <DEDUP_REMOVED lines=9> */
[----:B------:R3:W-:Y:S04]  /*8e20*/  @!P2 ST.E.128 desc[UR36][R10.64], RZ ;  /* 0x000000ff0a00a985 */ /* 0x0007e8000c101d24 */
[----:B------:R3:W-:Y:S04]  /*8e30*/  @!P3 ST.E.128 desc[UR36][R12.64], RZ ;  /* 0x000000ff0c00b985 */ /* 0x0007e8000c101d24 */
[----:B------:R3:W-:Y:S02]  /*8e40*/  @!P4 ST.E.128 desc[UR36][R20.64], RZ ;  /* 0x000000ff1400c985 */ /* 0x0007e4000c101d24 */
.L_x_204:
[----:B------:R-:W-:Y:S05]  /*8e50*/  BSYNC B1 ;  /* 0x0000000000017941 */ /* 0x000fea0003800000 */
.L_x_203:
[----:B------:R-:W-:Y:S01]  /*8e60*/  VIADD R0, R0, 0x60 ;  /* 0x0000006000007836 */ /* 0x000fe20000000000 */
[----:B--2---:R2:W4:Y:S04]  /*8e70*/  SHFL.IDX PT, R9, R3, 0x1, 0x1c1f ;  /* 0x003c1f0003097f89 */ /* 0x00452800000e0000 */
[----:B------:R-:W-:Y:S01]  /*8e80*/  ISETP.GE.AND P0, PT, R0, R15, PT ;  /* 0x0000000f0000720c */ /* 0x000fe20003f06270 */
[----:B-1----:R2:W1:-:S12]  /*8e90*/  SHFL.IDX PT, R8, R4, 0x1, 0x1c1f ;  /* 0x003c1f0004087f89 */ /* 0x00245800000e0000 */
[----:B--2---:R-:W-:Y:S05]  /*8ea0*/  @P0 BRA `(.L_x_197) ;  /* 0x0000000000300947 */ /* 0x004fea0003800000 */
[----:B------:R-:W-:Y:S02]  /*8eb0*/  ULDC UR4, c[0x0][0xac8] ;  /* 0x0002b20000047ab9 */ /* 0x000fe40000000800 */
[----:B------:R-:W-:Y:S02]  /*8ec0*/  ISETP.GE.AND P3, PT, R142, UR4, PT ;  /* 0x000000048e007c0c */ /* 0x000fe4000bf66270 */
[----:B------:R-:W-:Y:S02]  /*8ed0*/  ISETP.GE.AND P4, PT, R143, UR4, PT ;  /* 0x000000048f007c0c */ /* 0x000fe4000bf86270 */
[----:B------:R-:W-:-:S09]  /*8ee0*/  ISETP.GE.AND P2, PT, R137, UR4, PT ;  /* 0x0000000489007c0c */ /* 0x000fd2000bf46270 */
[CC--:B-1-3--:R-:W-:Y:S02]  /*8ef0*/  @!P3 LEA R12, P0, R142.reuse, R8.reuse, 0x1 ;  /* 0x000000088e0cb211 */ /* 0x0cafe400078008ff */
[----:B------:R-:W-:Y:S02]  /*8f00*/  @!P4 LEA R14, P1, R143, R8, 0x1 ;  /* 0x000000088f0ec211 */ /* 0x000fe400078208ff */
[----:B----4-:R-:W-:Y:S01]  /*8f10*/  @!P2 IMAD.WIDE R10, R137, 0x2, R8 ;  /* 0x00000002890aa825 */ /* 0x010fe200078e0208 */
[-C--:B------:R-:W-:Y:S02]  /*8f20*/  @!P3 LEA.HI.X R13, R142, R9.reuse, R24, 0x1, P0 ;  /* 0x000000098e0db211 */ /* 0x080fe400000f0c18 */
[----:B------:R-:W-:Y:S02]  /*8f30*/  @!P4 LEA.HI.X R15, R143, R9, R22, 0x1, P1 ;  /* 0x000000098f0fc211 */ /* 0x000fe400008f0c16 */
[----:B------:R2:W-:Y:S04]  /*8f40*/  @!P2 ST.E.128 desc[UR36][R10.64], RZ ;  /* 0x000000ff0a00a985 */ /* 0x0005e8000c101d24 */
[----:B------:R2:W-:Y:S04]  /*8f50*/  @!P3 ST.E.128 desc[UR36][R12.64], RZ ;  /* 0x000000ff0c00b985 */ /* 0x0005e8000c101d24 */
[----:B------:R2:W-:Y:S02]  /*8f60*/  @!P4 ST.E.128 desc[UR36][R14.64], RZ ;  /* 0x000000ff0e00c985 */ /* 0x0005e4000c101d24 */
.L_x_197:
[----:B------:R-:W-:Y:S05]  /*8f70*/  BSYNC B0 ;  /* 0x0000000000007941 */ /* 0x000fea0003800000 */
.L_x_191:
[----:B------:R-:W-:Y:S02]  /*8f80*/  ULDC UR4, c[0x0][0xc3c] ;  /* 0x00030f0000047ab9 */ /* 0x000fe40000000800 */
[----:B------:R-:W-:-:S13]  /*8f90*/  ISETP.GE.AND P0, PT, R7, UR4, PT ;  /* 0x0000000407007c0c */ /* 0x000fda000bf06270 */
[----:B------:R-:W-:Y:S05]  /*8fa0*/  @!P0 BRA `(.L_x_205) ;  /* 0xffffff8000208947 */ /* 0x000fea000383ffff */
[----:B------:R-:W-:Y:S05]  /*8fb0*/  EXIT ;  /* 0x000000000000794d */ /* 0x000fea0003800000 */
.L_x_162:
[----:B------:R-:W-:-:S08]  /*8fc0*/  NOP ;  /* 0x0000000000007918 */ /* 0x000fd00000000000 */
[----:B------:R-:W0:-:S00]  /*8fd0*/  USETMAXREG.DEALLOC.CTAPOOL 0x20 ;  /* 0x00000020000079c8 */ /* 0x000e0000080e0500 */
[----:B0-----:R-:W-:Y:S02]  /*8fe0*/  LOP3.LUT R0, R0, 0x3, RZ, 0xc0, !PT ;  /* 0x0000000300007812 */ /* 0x001fe400078ec0ff */
[----:B------:R-:W-:-:S04]  /*8ff0*/  LOP3.LUT R16, R16, 0xffffffbf, RZ, 0xc0, !PT ;  /* 0xffffffbf10107812 */ /* 0x000fc800078ec0ff */
[----:B------:R-:W0:Y:S02]  /*9000*/  SHFL.IDX PT, R0, R0, RZ, 0x1f ;  /* 0x00001fff00007589 */ /* 0x000e2400000e0000 */
[----:B0-----:R-:W-:Y:S01]  /*9010*/  ISETP.NE.AND P0, PT, R0, RZ, PT ;  /* 0x000000ff0000720c */ /* 0x001fe20003f05270 */
[----:B------:R-:W-:-:S12]  /*9020*/  IMAD.MOV.U32 R0, RZ, RZ, RZ ;  /* 0x000000ffff007224 */ /* 0x000fd800078e00ff */
[----:B------:R-:W-:Y:S01]  /*9030*/  @P0 LOP3.LUT R16, R16, 0x40, RZ, 0xfc, !PT ;  /* 0x0000004010100812 */ /* 0x000fe200078efcff */
[----:B------:R-:W-:Y:S06]  /*9040*/  @!P0 BRA `(.L_x_206) ;  /* 0x00000000001c8947 */ /* 0x000fec0003800000 */
[----:B------:R-:W0:Y:S08]  /*9050*/  S2UR UR5, SR_CgaCtaId ;  /* 0x00000000000579c3 */ /* 0x000e300000008800 */
[----:B------:R-:W-:Y:S06]  /*9060*/  BAR.SYNC.DEFER_BLOCKING 0x5, 0x200 ;  /* 0x0148000000007b1d */ /* 0x000fec0000010000 */
[----:B------:R-:W-:-:S02]  /*9070*/  UMOV UR4, 0x400 ;  /* 0x0000040000047882 */ /* 0x000fc40000000000 */
[----:B0-----:R-:W-:-:S09]  /*9080*/  ULEA UR4, UR5, UR4, 0x18 ;  /* 0x0000000405047291 */ /* 0x001fd2000f8ec03f */
[----:B------:R-:W1:Y:S01]  /*9090*/  LDS.128 R24, [UR4+0x2d8d0] ;  /* 0x02d8d004ff187984 */ /* 0x000e620008000c00 */
[----:B------:R-:W-:Y:S06]  /*90a0*/  BAR.ARV 0x4, 0x200 ;  /* 0x0108000000007b1d */ /* 0x000fec0000002000 */
[----:B------:R-:W-:Y:S05]  /*90b0*/  BRA `(.L_x_207) ;  /* 0x0000000800907947 */ /* 0x000fea0003800000 */
.L_x_206:
[----:B------:R-:W0:Y:S01]  /*90c0*/  S2R R2, SR_TID.X ;  /* 0x0000000000027919 */ /* 0x000e220000002100 */
[----:B------:R-:W-:Y:S01]  /*90d0*/  ULDC UR4, c[0x0][0xc3c] ;  /* 0x00030f0000047ab9 */ /* 0x000fe20000000800 */
[----:B------:R-:W-:Y:S01]  /*90e0*/  IMAD.MOV.U32 R9, RZ, RZ, RZ ;  /* 0x000000ffff097224 */ /* 0x000fe200078e00ff */
[----:B------:R-:W1:Y:S01]  /*90f0*/  S2UR UR6, SR_CTAID.X ;  /* 0x00000000000679c3 */ /* 0x000e620000002500 */
[----:B------:R-:W-:Y:S01]  /*9100*/  ULDC UR5, c[0x0][0xc38] ;  /* 0x00030e0000057ab9 */ /* 0x000fe20000000800 */
[----:B0-----:R-:W-:-:S04]  /*9110*/  LOP3.LUT R7, R2, 0x1f, RZ, 0xc0, !PT ;  /* 0x0000001f02077812 */ /* 0x001fc800078ec0ff */
[----:B------:R-:W-:-:S04]  /*9120*/  ISETP.NE.AND P0, PT, R7, 0x1f, PT ;  /* 0x0000001f0700780c */ /* 0x000fc80003f05270 */
[----:B------:R-:W-:-:S13]  /*9130*/  ISETP.GE.OR P1, PT, R7, UR4, !P0 ;  /* 0x0000000407007c0c */ /* 0x000fda000c726670 */
[----:B------:R-:W0:Y:S08]  /*9140*/  @!P1 LDC.64 R4, c[0x0][0xc80] ;  /* 0x00032000ff049b82 */ /* 0x000e300000000a00 */
[----:B------:R-:W2:Y:S01]  /*9150*/  @!P1 LDC.64 R2, c[0x0][0xc78] ;  /* 0x00031e00ff029b82 */ /* 0x000ea20000000a00 */
[----:B0-----:R-:W-:-:S05]  /*9160*/  @!P1 IMAD.WIDE.U32 R4, R7, 0x4, R4 ;  /* 0x0000000407049825 */ /* 0x001fca00078e0004 */
[----:B------:R-:W3:Y:S01]  /*9170*/  @!P1 LDG.E R0, desc[UR36][R4.64] ;  /* 0x0000002404009981 */ /* 0x000ee2000c1e1900 */
[----:B--2---:R-:W-:-:S05]  /*9180*/  @!P1 IMAD.WIDE.U32 R2, R7, 0x4, R2 ;  /* 0x0000000407029825 */ /* 0x004fca00078e0002 */
[----:B------:R-:W3:Y:S01]  /*9190*/  @!P1 LDG.E R9, desc[UR36][R2.64] ;  /* 0x0000002402099981 */ /* 0x000ee2000c1e1900 */
[C---:B------:R-:W-:Y:S02]  /*91a0*/  ISETP.NE.AND P1, PT, R7.reuse, RZ, PT ;  /* 0x000000ff0700720c */ /* 0x040fe40003f25270 */
[C---:B------:R-:W-:Y:S02]  /*91b0*/  ISETP.GE.U32.AND P2, PT, R7.reuse, 0x2, PT ;  /* 0x000000020700780c */ /* 0x040fe40003f46070 */
[C---:B------:R-:W-:Y:S02]  /*91c0*/  ISETP.GE.U32.AND P3, PT, R7.reuse, 0x4, PT ;  /* 0x000000040700780c */ /* 0x040fe40003f66070 */
[C---:B------:R-:W-:Y:S02]  /*91d0*/  ISETP.GE.U32.AND P4, PT, R7.reuse, 0x8, PT ;  /* 0x000000080700780c */ /* 0x040fe40003f86070 */
[----:B------:R-:W-:Y:S01]  /*91e0*/  ISETP.GE.U32.AND P5, PT, R7, 0x10, PT ;  /* 0x000000100700780c */ /* 0x000fe20003fa6070 */
[----:B------:R-:W-:Y:S01]  /*91f0*/  UMOV UR4, URZ ;  /* 0x0000003f00047c82 */ /* 0x000fe20008000000 */
[----:B---3--:R-:W-:-:S05]  /*9200*/  IMAD R6, R0, R9, RZ ;  /* 0x0000000900067224 */ /* 0x008fca00078e02ff */
[----:B------:R-:W0:Y:S02]  /*9210*/  SHFL.UP PT, R8, R6, 0x1, RZ ;  /* 0x0420000006087989 */ /* 0x000e2400000e00ff */
[----:B0-----:R-:W-:-:S05]  /*9220*/  SEL R11, R8, RZ, P1 ;  /* 0x000000ff080b7207 */ /* 0x001fca0000800000 */
[----:B------:R-:W-:-:S05]  /*9230*/  IMAD.IADD R11, R6, 0x1, R11 ;  /* 0x00000001060b7824 */ /* 0x000fca00078e020b */
        /* <DEDUP_REMOVED lines=12> */
[----:B------:R-:W0:Y:S02]  /*9300*/  SHFL.IDX PT, R6, R2, 0x1f, 0x1f ;  /* 0x03e01f0002067f89 */ /* 0x000e2400000e0000 */
[----:B0-----:R-:W-:-:S05]  /*9310*/  IMAD R6, R6, UR5, RZ ;  /* 0x0000000506067c24 */ /* 0x001fca000f8e02ff */
[----:B-1----:R-:W-:Y:S01]  /*9320*/  ISETP.GT.AND P6, PT, R6, UR6, PT ;  /* 0x0000000606007c0c */ /* 0x002fe2000bfc4270 */
[----:B------:R-:W-:-:S12]  /*9330*/  IMAD.MOV.U32 R3, RZ, RZ, R6 ;  /* 0x000000ffff037224 */ /* 0x000fd800078e0006 */
[----:B------:R-:W-:Y:S05]  /*9340*/  @P6 BRA `(.L_x_208) ;  /* 0x0000000000986947 */ /* 0x000fea0003800000 */
[----:B------:R-:W-:Y:S01]  /*9350*/  MOV R6, R3 ;  /* 0x0000000300067202 */ /* 0x000fe20000000f00 */
[----:B------:R-:W-:Y:S01]  /*9360*/  UMOV UR4, URZ ;  /* 0x0000003f00047c82 */ /* 0x000fe20008000000 */
[----:B------:R-:W-:-:S05]  /*9370*/  ULDC UR5, c[0x0][0xc38] ;  /* 0x00030e0000057ab9 */ /* 0x000fca0000000800 */
.L_x_210:
[----:B------:R-:W0:Y:S01]  /*9380*/  LDC R0, c[0x0][0xc3c] ;  /* 0x00030f00ff007b82 */ /* 0x000e220000000800 */
[----:B------:R-:W-:-:S06]  /*9390*/  UIADD3 UR4, UR4, 0x1f, URZ ;  /* 0x0000001f04047890 */ /* 0x000fcc000fffe03f */
[----:B0-----:R-:W-:-:S13]  /*93a0*/  ISETP.LE.AND P6, PT, R0, UR4, PT ;  /* 0x0000000400007c0c */ /* 0x001fda000bfc3270 */
[----:B------:R-:W-:Y:S05]  /*93b0*/  @P6 BRA `(.L_x_209) ;  /* 0x0000000400a46947 */ /* 0x000fea0003800000 */
[----:B------:R-:W-:-:S05]  /*93c0*/  VIADD R9, R7, UR4 ;  /* 0x0000000407097c36 */ /* 0x000fca0008000000 */
[----:B------:R-:W-:Y:S01]  /*93d0*/  ISETP.GE.OR P6, PT, R9, R0, !P0 ;  /* 0x000000000900720c */ /* 0x000fe200047c6670 */
[----:B------:R-:W-:-:S12]  /*93e0*/  IMAD.MOV.U32 R0, RZ, RZ, RZ ;  /* 0x000000ffff007224 */ /* 0x000fd800078e00ff */
[----:B------:R-:W0:Y:S08]  /*93f0*/  @!P6 LDC.64 R4, c[0x0][0xc80] ;  /* 0x00032000ff04eb82 */ /* 0x000e300000000a00 */
[----:B------:R-:W1:Y:S01]  /*9400*/  @!P6 LDC.64 R2, c[0x0][0xc78] ;  /* 0x00031e00ff02eb82 */ /* 0x000e620000000a00 */
[----:B0-----:R-:W-:-:S05]  /*9410*/  @!P6 IMAD.WIDE R4, R9, 0x4, R4 ;  /* 0x000000040904e825 */ /* 0x001fca00078e0204 */
[----:B------:R-:W2:Y:S01]  /*9420*/  @!P6 LDG.E R0, desc[UR36][R4.64] ;  /* 0x000000240400e981 */ /* 0x000ea2000c1e1900 */
[----:B-1----:R-:W-:-:S04]  /*9430*/  @!P6 IMAD.WIDE R2, R9, 0x4, R2 ;  /* 0x000000040902e825 */ /* 0x002fc800078e0202 */
[----:B------:R-:W-:-:S06]  /*9440*/  IMAD.MOV.U32 R9, RZ, RZ, RZ ;  /* 0x000000ffff097224 */ /* 0x000fcc00078e00ff */
[----:B------:R-:W2:Y:S02]  /*9450*/  @!P6 LDG.E R9, desc[UR36][R2.64] ;  /* 0x000000240209e981 */ /* 0x000ea4000c1e1900 */
[----:B--2---:R-:W-:-:S05]  /*9460*/  IMAD R13, R0, R9, RZ ;  /* 0x00000009000d7224 */ /* 0x004fca00078e02ff */
        /* <DEDUP_REMOVED lines=16> */
[----:B0-----:R-:W-:-:S04]  /*9570*/  IMAD R3, R4, UR5, RZ ;  /* 0x0000000504037c24 */ /* 0x001fc8000f8e02ff */
[----:B------:R-:W-:-:S05]  /*9580*/  IMAD.IADD R6, R3, 0x1, R6 ;  /* 0x0000000103067824 */ /* 0x000fca00078e0206 */
[----:B------:R-:W-:-:S13]  /*9590*/  ISETP.GT.AND P6, PT, R6, UR6, PT ;  /* 0x0000000606007c0c */ /* 0x000fda000bfc4270 */
[----:B------:R-:W-:Y:S05]  /*95a0*/  @!P6 BRA `(.L_x_210) ;  /* 0xfffffffc0074e947 */ /* 0x000fea000383ffff */
.L_x_208:
[----:B------:R-:W-:Y:S02]  /*95b0*/  IMAD.IADD R11, R6, 0x1, -R3 ;  /* 0x00000001060b7824 */ /* 0x000fe400078e0a03 */
[----:B------:R-:W-:Y:S02]  /*95c0*/  IMAD.MOV.U32 R24, RZ, RZ, RZ ;  /* 0x000000ffff187224 */ /* 0x000fe400078e00ff */
[----:B------:R-:W-:-:S05]  /*95d0*/  IMAD R3, R2, UR5, R11 ;  /* 0x0000000502037c24 */ /* 0x000fca000f8e020b */
[----:B------:R-:W-:-:S13]  /*95e0*/  ISETP.GT.AND P0, PT, R3, UR6, PT ;  /* 0x0000000603007c0c */ /* 0x000fda000bf04270 */
[----:B------:R-:W-:-:S04]  /*95f0*/  VOTE.ANY R5, PT, !P0 ;  /* 0x0000000000057806 */ /* 0x000fc800040e0100 */
[----:B------:R-:W0:Y:S01]  /*9600*/  POPC R27, R5 ;  /* 0x00000005001b7309 */ /* 0x000e220000000000 */
[----:B------:R-:W-:Y:S01]  /*9610*/  ISETP.NE.AND P0, PT, R5, RZ, PT ;  /* 0x000000ff0500720c */ /* 0x000fe20003f05270 */
[----:B0-----:R-:W0:Y:S04]  /*9620*/  SHFL.IDX PT, R0, R0, R27, 0x1f ;  /* 0x00001f1b00007589 */ /* 0x001e2800000e0000 */
[----:B------:R-:W1:Y:S01]  /*9630*/  SHFL.IDX PT, R9, R9, R27, 0x1f ;  /* 0x00001f1b09097589 */ /* 0x000e6200000e0000 */
[----:B0-----:R-:W-:-:S04]  /*9640*/  IABS R4, R0 ;  /* 0x0000000000047213 */ /* 0x001fc80000000000 */
[----:B------:R-:W0:Y:S01]  /*9650*/  I2F.RP R6, R4 ;  /* 0x0000000400067306 */ /* 0x000e220000209400 */
[----:B-1----:R-:W-:-:S07]  /*9660*/  IABS R8, R9 ;  /* 0x0000000900087213 */ /* 0x002fce0000000000 */
[----:B0-----:R-:W0:Y:S02]  /*9670*/  MUFU.RCP R6, R6 ;  /* 0x0000000600067308 */ /* 0x001e240000001000 */
[----:B0-----:R-:W-:-:S06]  /*9680*/  VIADD R3, R6, 0xffffffe ;  /* 0x0ffffffe06037836 */ /* 0x001fcc0000000000 */
[----:B------:R-:W0:Y:S02]  /*9690*/  F2I.FTZ.U32.TRUNC.NTZ R3, R3 ;  /* 0x0000000300037305 */ /* 0x000e24000021f000 */
[----:B0-----:R-:W-:Y:S01]  /*96a0*/  IMAD.MOV R13, RZ, RZ, -R3 ;  /* 0x000000ffff0d7224 */ /* 0x001fe200078e0a03 */
[----:B------:R-:W-:Y:S06]  /*96b0*/  @!P0 BRA `(.L_x_211) ;  /* 0x0000000000088947 */ /* 0x000fec0003800000 */
[----:B------:R-:W-:-:S05]  /*96c0*/  VIADD R5, R27, 0xffffffff ;  /* 0xffffffff1b057836 */ /* 0x000fca0000000000 */
[----:B------:R0:W1:Y:S02]  /*96d0*/  SHFL.IDX PT, R24, R2, R5, 0x1f ;  /* 0x00001f0502187589 */ /* 0x00006400000e0000 */
.L_x_211:
[----:B-1----:R-:W-:Y:S02]  /*96e0*/  IMAD R24, R24, UR5, R11 ;  /* 0x0000000518187c24 */ /* 0x002fe4000f8e020b */
[----:B------:R-:W-:Y:S02]  /*96f0*/  IMAD R11, R13, R4, RZ ;  /* 0x000000040d0b7224 */ /* 0x000fe400078e02ff */
[----:B0-----:R-:W-:Y:S01]  /*9700*/  IMAD.MOV.U32 R2, RZ, RZ, RZ ;  /* 0x000000ffff027224 */ /* 0x001fe200078e00ff */
[----:B------:R-:W-:Y:S01]  /*9710*/  IADD3 R25, -R24, UR6, RZ ;  /* 0x0000000618197c10 */ /* 0x000fe2000fffe1ff */
[----:B------:R-:W-:Y:S01]  /*9720*/  IMAD.MOV.U32 R5, RZ, RZ, R8 ;  /* 0x000000ffff057224 */ /* 0x000fe200078e0008 */
[----:B------:R-:W-:Y:S01]  /*9730*/  IABS R8, R0 ;  /* 0x0000000000087213 */ /* 0x000fe20000000000 */
[----:B------:R-:W-:Y:S01]  /*9740*/  IMAD.HI.U32 R2, R3, R11, R2 ;  /* 0x0000000b03027227 */ /* 0x000fe200078e0002 */
[----:B------:R-:W-:Y:S01]  /*9750*/  IABS R3, R25 ;  /* 0x0000001900037213 */ /* 0x000fe20000000000 */
[----:B------:R-:W0:Y:S02]  /*9760*/  I2F.RP R6, R5 ;  /* 0x0000000500067306 */ /* 0x000e240000209400 */
[----:B------:R-:W-:-:S02]  /*9770*/  IMAD.MOV R8, RZ, RZ, -R8 ;  /* 0x000000ffff087224 */ /* 0x000fc400078e0a08 */
[----:B------:R-:W-:-:S04]  /*9780*/  IMAD.HI.U32 R2, R2, R3, RZ ;  /* 0x0000000302027227 */ /* 0x000fc800078e00ff */
[----:B------:R-:W-:Y:S02]  /*9790*/  IMAD R3, R2, R8, R3 ;  /* 0x0000000802037224 */ /* 0x000fe400078e0203 */
[----:B------:R-:W-:-:S03]  /*97a0*/  VIADD R27, R27, UR4 ;  /* 0x000000041b1b7c36 */ /* 0x000fc60008000000 */
[----:B------:R-:W-:Y:S01]  /*97b0*/  ISETP.GT.U32.AND P1, PT, R4, R3, PT ;  /* 0x000000030400720c */ /* 0x000fe20003f24070 */
[----:B0-----:R-:W0:-:S12]  /*97c0*/  MUFU.RCP R6, R6 ;  /* 0x0000000600067308 */ /* 0x001e180000001000 */
[----:B------:R-:W-:Y:S02]  /*97d0*/  @!P1 IMAD.IADD R3, R3, 0x1, -R4 ;  /* 0x0000000103039824 */ /* 0x000fe400078e0a04 */
[----:B------:R-:W-:Y:S01]  /*97e0*/  @!P1 VIADD R2, R2, 0x1 ;  /* 0x0000000102029836 */ /* 0x000fe20000000000 */
[----:B------:R-:W-:Y:S02]  /*97f0*/  ISETP.NE.AND P1, PT, R0, RZ, PT ;  /* 0x000000ff0000720c */ /* 0x000fe40003f25270 */
[----:B------:R-:W-:Y:S01]  /*9800*/  ISETP.GE.U32.AND P0, PT, R3, R4, PT ;  /* 0x000000040300720c */ /* 0x000fe20003f06070 */
[----:B0-----:R-:W-:Y:S01]  /*9810*/  VIADD R8, R6, 0xffffffe ;  /* 0x0ffffffe06087836 */ /* 0x001fe20000000000 */
[----:B------:R-:W-:-:S03]  /*9820*/  LOP3.LUT R4, R25, R0, RZ, 0x3c, !PT ;  /* 0x0000000019047212 */ /* 0x000fc600078e3cff */
[----:B------:R0:W1:Y:S01]  /*9830*/  F2I.FTZ.U32.TRUNC.NTZ R3, R8 ;  /* 0x0000000800037305 */ /* 0x000062000021f000 */
[----:B------:R-:W-:-:S07]  /*9840*/  ISETP.GE.AND P2, PT, R4, RZ, PT ;  /* 0x000000ff0400720c */ /* 0x000fce0003f46270 */
[----:B------:R-:W-:Y:S01]  /*9850*/  @P0 VIADD R2, R2, 0x1 ;  /* 0x0000000102020836 */ /* 0x000fe20000000000 */
[----:B0-----:R-:W-:-:S03]  /*9860*/  IABS R8, R9 ;  /* 0x0000000900087213 */ /* 0x001fc60000000000 */
[----:B------:R-:W-:Y:S02]  /*9870*/  IMAD.MOV.U32 R6, RZ, RZ, R2 ;  /* 0x000000ffff067224 */ /* 0x000fe400078e0002 */
[----:B------:R-:W-:Y:S02]  /*9880*/  IMAD.MOV R8, RZ, RZ, -R8 ;  /* 0x000000ffff087224 */ /* 0x000fe400078e0a08 */
[----:B-1----:R-:W-:Y:S02]  /*9890*/  IMAD.MOV R2, RZ, RZ, -R3 ;  /* 0x000000ffff027224 */ /* 0x002fe400078e0a03 */
[----:B------:R-:W-:Y:S01]  /*98a0*/  @!P2 IMAD.MOV R6, RZ, RZ, -R6 ;  /* 0x000000ffff06a224 */ /* 0x000fe200078e0a06 */
[----:B------:R-:W-:Y:S01]  /*98b0*/  @!P1 LOP3.LUT R6, RZ, R0, RZ, 0x33, !PT ;  /* 0x00000000ff069212 */ /* 0x000fe200078e33ff */
[----:B------:R-:W-:Y:S02]  /*98c0*/  IMAD R11, R2, R5, RZ ;  /* 0x00000005020b7224 */ /* 0x000fe400078e02ff */
[----:B------:R-:W-:Y:S01]  /*98d0*/  IMAD.MOV.U32 R2, RZ, RZ, RZ ;  /* 0x000000ffff027224 */ /* 0x000fe200078e00ff */
[-C--:B------:R-:W-:Y:S01]  /*98e0*/  IABS R4, R6.reuse ;  /* 0x0000000600047213 */ /* 0x080fe20000000000 */
[----:B------:R-:W-:-:S02]  /*98f0*/  IMAD R0, R0, R6, RZ ;  /* 0x0000000600007224 */ /* 0x000fc400078e02ff */
[----:B------:R-:W-:-:S04]  /*9900*/  IMAD.HI.U32 R2, R3, R11, R2 ;  /* 0x0000000b03027227 */ /* 0x000fc800078e0002 */
[----:B------:R-:W-:Y:S02]  /*9910*/  IMAD.MOV.U32 R3, RZ, RZ, R4 ;  /* 0x000000ffff037224 */ /* 0x000fe400078e0004 */
[----:B------:R-:W-:Y:S02]  /*9920*/  IMAD.MOV.U32 R4, RZ, RZ, R8 ;  /* 0x000000ffff047224 */ /* 0x000fe400078e0008 */
[----:B------:R-:W-:-:S04]  /*9930*/  IMAD.HI.U32 R2, R2, R3, RZ ;  /* 0x0000000302027227 */ /* 0x000fc800078e00ff */
[----:B------:R-:W-:Y:S01]  /*9940*/  IMAD R4, R2, R4, R3 ;  /* 0x0000000402047224 */ /* 0x000fe200078e0203 */
[----:B------:R-:W-:Y:S01]  /*9950*/  LOP3.LUT R3, R6, R9, RZ, 0x3c, !PT ;  /* 0x0000000906037212 */ /* 0x000fe200078e3cff */
[----:B------:R-:W-:-:S03]  /*9960*/  IMAD.IADD R25, R25, 0x1, -R0 ;  /* 0x0000000119197824 */ /* 0x000fc600078e0a00 */
[----:B------:R-:W-:Y:S02]  /*9970*/  ISETP.GT.U32.AND P1, PT, R5, R4, PT ;  /* 0x000000040500720c */ /* 0x000fe40003f24070 */
[----:B------:R-:W-:-:S11]  /*9980*/  ISETP.GE.AND P2, PT, R3, RZ, PT ;  /* 0x000000ff0300720c */ /* 0x000fd60003f46270 */
[-C--:B------:R-:W-:Y:S01]  /*9990*/  @!P1 IADD3 R4, R4, -R5.reuse, RZ ;  /* 0x8000000504049210 */ /* 0x080fe20007ffe0ff */
[----:B------:R-:W-:Y:S01]  /*99a0*/  @!P1 VIADD R2, R2, 0x1 ;  /* 0x0000000102029836 */ /* 0x000fe20000000000 */
[----:B------:R-:W-:Y:S02]  /*99b0*/  ISETP.NE.AND P1, PT, R9, RZ, PT ;  /* 0x000000ff0900720c */ /* 0x000fe40003f25270 */
[----:B------:R-:W-:-:S13]  /*99c0*/  ISETP.GE.U32.AND P0, PT, R4, R5, PT ;  /* 0x000000050400720c */ /* 0x000fda0003f06070 */
[----:B------:R-:W-:-:S04]  /*99d0*/  @P0 VIADD R2, R2, 0x1 ;  /* 0x0000000102020836 */ /* 0x000fc80000000000 */
[----:B------:R-:W-:Y:S01]  /*99e0*/  @!P2 IMAD.MOV R2, RZ, RZ, -R2 ;  /* 0x000000ffff02a224 */ /* 0x000fe200078e0a02 */
[----:B------:R-:W-:-:S05]  /*99f0*/  @!P1 LOP3.LUT R2, RZ, R9, RZ, 0x33, !PT ;  /* 0x00000009ff029212 */ /* 0x000fca00078e33ff */
[----:B------:R-:W-:-:S04]  /*9a00*/  IMAD.MOV R26, RZ, RZ, -R2 ;  /* 0x000000ffff1a7224 */ /* 0x000fc800078e0a02 */
[C---:B------:R-:W-:Y:S02]  /*9a10*/  IMAD R26, R9.reuse, R26, R6 ;  /* 0x0000001a091a7224 */ /* 0x040fe400078e0206 */
[----:B------:R-:W-:-:S04]  /*9a20*/  IMAD R9, R9, 0x1000000, R2 ;  /* 0x0100000009097824 */ /* 0x000fc800078e0202 */
[----:B------:R-:W-:Y:S01]  /*9a30*/  IMAD R26, R26, 0x10000, R9 ;  /* 0x000100001a1a7824 */ /* 0x000fe200078e0209 */
[----:B------:R-:W-:Y:S06]  /*9a40*/  BRA `(.L_x_212) ;  /* 0x0000000000147947 */ /* 0x000fec0003800000 */
.L_x_209:
[----:B------:R-:W-:Y:S01]  /*9a50*/  ULDC UR4, c[0x0][0xc3c] ;  /* 0x00030f0000047ab9 */ /* 0x000fe20000000800 */
[----:B------:R-:W-:Y:S02]  /*9a60*/  IMAD.MOV.U32 R25, RZ, RZ, RZ ;  /* 0x000000ffff197224 */ /* 0x000fe400078e00ff */
[----:B------:R-:W-:Y:S02]  /*9a70*/  IMAD.U32 R24, RZ, RZ, UR6 ;  /* 0x00000006ff187e24 */ /* 0x000fe4000f8e00ff */
[----:B------:R-:W-:Y:S02]  /*9a80*/  IMAD.MOV.U32 R26, RZ, RZ, RZ ;  /* 0x000000ffff1a7224 */ /* 0x000fe400078e00ff */
[----:B------:R-:W-:-:S07]  /*9a90*/  IMAD.U32 R27, RZ, RZ, UR4 ;  /* 0x00000004ff1b7e24 */ /* 0x000fce000f8e00ff */
.L_x_212:
[----:B------:R-:W-:-:S13]  /*9aa0*/  ISETP.NE.AND P0, PT, R7, RZ, PT ;  /* 0x000000ff0700720c */ /* 0x000fda0003f05270 */
[----:B------:R-:W0:Y:S01]  /*9ab0*/  @!P0 S2R R3, SR_CgaCtaId ;  /* 0x0000000000038919 */ /* 0x000e220000008800 */
[----:B------:R-:W-:-:S04]  /*9ac0*/  @!P0 MOV R0, 0x400 ;  /* 0x0000040000008802 */ /* 0x000fc80000000f00 */
[----:B0-----:R-:W-:-:S05]  /*9ad0*/  @!P0 LEA R0, R3, R0, 0x18 ;  /* 0x0000000003008211 */ /* 0x001fca00078ec0ff */
[----:B------:R0:W-:Y:S01]  /*9ae0*/  @!P0 STS.128 [R0+0x2d8d0], R24 ;  /* 0x02d8d01800008388 */ /* 0x0001e20000000c00 */
[----:B------:R-:W-:Y:S06]  /*9af0*/  BAR.ARV 0x5, 0x200 ;  /* 0x0148000000007b1d */ /* 0x000fec0000002000 */
.L_x_207:
[----:B------:R2:W-:Y:S01]  /*9b00*/  STL [R1+0x3c], RZ ;  /* 0x00003cff01007387 */ /* 0x0005e20000100800 */
[----:B------:R-:W-:Y:S01]  /*9b10*/  ULDC UR4, c[0x0][0xc3c] ;  /* 0x00030f0000047ab9 */ /* 0x000fe20000000800 */
[----:B------:R-:W-:Y:S01]  /*9b20*/  IMAD.MOV.U32 R29, RZ, RZ, 0x1 ;  /* 0x00000001ff1d7424 */ /* 0x000fe200078e00ff */
[----:B-1----:R-:W-:Y:S01]  /*9b30*/  ISETP.GE.AND P0, PT, R27, UR4, PT ;  /* 0x000000041b007c0c */ /* 0x002fe2000bf06270 */
[----:B------:R-:W-:-:S12]  /*9b40*/  IMAD.MOV.U32 R22, RZ, RZ, RZ ;  /* 0x000000ffff167224 */ /* 0x000fd800078e00ff */
[----:B--2---:R-:W-:Y:S05]  /*9b50*/  @P0 BRA `(.L_x_213) ;  /* 0x00000048007c0947 */ /* 0x004fea0003800000 */
[----:B------:R-:W2:Y:S01]  /*9b60*/  LDL R6, [R1+0x20] ;  /* 0x0000200001067983 */ /* 0x000ea20000100800 */
[----:B------:R-:W0:Y:S01]  /*9b70*/  S2R R3, SR_TID.X ;  /* 0x0000000000037919 */ /* 0x000e220000002100 */
[----:B------:R-:W1:Y:S01]  /*9b80*/  S2UR UR5, SR_CgaCtaId ;  /* 0x00000000000579c3 */ /* 0x000e620000008800 */
[----:B------:R-:W-:Y:S01]  /*9b90*/  UMOV UR4, 0x400 ;  /* 0x0000040000047882 */ /* 0x000fe20000000000 */
[C---:B0-----:R-:W-:Y:S01]  /*9ba0*/  IMAD.SHL.U32 R0, R3.reuse, 0x8, RZ ;  /* 0x0000000803007824 */ /* 0x041fe200078e00ff */
[C---:B------:R-:W-:Y:S01]  /*9bb0*/  LOP3.LUT R5, R3.reuse, 0x7f, RZ, 0xc0, !PT ;  /* 0x0000007f03057812 */ /* 0x040fe200078ec0ff */
[----:B------:R-:W-:-:S03]  /*9bc0*/  IMAD.SHL.U32 R4, R3, 0x20, RZ ;  /* 0x0000002003047824 */ /* 0x000fc600078e00ff */
[----:B------:R-:W-:Y:S01]  /*9bd0*/  LOP3.LUT R2, R0, 0xd8, RZ, 0xc0, !PT ;  /* 0x000000d800027812 */ /* 0x000fe200078ec0ff */
[----:B-1----:R-:W-:-:S03]  /*9be0*/  ULEA UR4, UR5, UR4, 0x18 ;  /* 0x0000000405047291 */ /* 0x002fc6000f8ec03f */
[----:B------:R-:W-:Y:S02]  /*9bf0*/  LOP3.LUT R3, R2, 0x18, R3, 0x78, !PT ;  /* 0x0000001802037812 */ /* 0x000fe400078e7803 */
[----:B------:R-:W-:Y:S01]  /*9c00*/  SHF.R.U32.HI R5, RZ, 0x2, R5 ;  /* 0x00000002ff057819 */ /* 0x000fe20000011605 */
[----:B------:R-:W-:Y:S01]  /*9c10*/  IMAD.U32 R17, RZ, RZ, UR4 ;  /* 0x00000004ff117e24 */ /* 0x000fe2000f8e00ff */
[----:B------:R-:W-:Y:S01]  /*9c20*/  BSSY B8, `(.L_x_213) ;  /* 0x0000492000087945 */ /* 0x000fe20003800000 */
[----:B------:R-:W-:Y:S02]  /*9c30*/  IMAD.MOV.U32 R29, RZ, RZ, 0x1 ;  /* 0x00000001ff1d7424 */ /* 0x000fe400078e00ff */
[----:B------:R-:W-:Y:S01]  /*9c40*/  IMAD.MOV.U32 R22, RZ, RZ, RZ ;  /* 0x000000ffff167224 */ /* 0x000fe200078e00ff */
[----:B------:R-:W-:Y:S01]  /*9c50*/  ULDC UR38, c[0x0][0xc] ;  /* 0x0000030000267ab9 */ /* 0x000fe20000000800 */
[----:B--2---:R-:W-:Y:S02]  /*9c60*/  LOP3.LUT R2, R6, 0x2, RZ, 0xfc, !PT ;  /* 0x0000000206027812 */ /* 0x004fe400078efcff */
[----:B------:R-:W-:-:S03]  /*9c70*/  LOP3.LUT R6, R4, 0x60, RZ, 0xc0, !PT ;  /* 0x0000006004067812 */ /* 0x000fc600078ec0ff */
[----:B------:R0:W-:Y:S01]  /*9c80*/  STL [R1+0x48], R2 ;  /* 0x0000480201007387 */ /* 0x0001e20000100800 */
[----:B------:R-:W-:Y:S02]  /*9c90*/  LOP3.LUT R4, R0, 0x18, RZ, 0xc0, !PT ;  /* 0x0000001800047812 */ /* 0x000fe400078ec0ff */
[----:B0-----:R-:W-:Y:S02]  /*9ca0*/  LOP3.LUT R2, R3, 0x320, R0, 0xf8, !PT ;  /* 0x0000032003027812 */ /* 0x001fe400078ef800 */
[----:B------:R-:W-:-:S03]  /*9cb0*/  LOP3.LUT R0, R5, R6, RZ, 0xfc, !PT ;  /* 0x0000000605007212 */ /* 0x000fc600078efcff */
[----:B------:R-:W-:Y:S01]  /*9cc0*/  IMAD R0, R2, 0x2, R17 ;  /* 0x0000000202007824 */ /* 0x000fe200078e0211 */
[----:B------:R0:W-:Y:S04]  /*9cd0*/  STL [R1+0x3c], RZ ;  /* 0x00003cff01007387 */ /* 0x0001e80000100800 */
[----:B------:R0:W-:Y:S01]  /*9ce0*/  STL [R1+0x1c], R0 ;  /* 0x00001c0001007387 */ /* 0x0001e20000100800 */
[C---:B------:R-:W-:Y:S02]  /*9cf0*/  LOP3.LUT R5, R4.reuse, 0x20, RZ, 0xfc, !PT ;  /* 0x0000002004057812 */ /* 0x040fe400078efcff */
[----:B------:R-:W-:-:S07]  /*9d00*/  LOP3.LUT R3, R4, 0x40, RZ, 0xfc, !PT ;  /* 0x0000004004037812 */ /* 0x000fce00078efcff */
.L_x_274:
[----:B------:R-:W1:Y:S02]  /*9d10*/  LDC.64 R2, c[0x0][0xc88] ;  /* 0x00032200ff027b82 */ /* 0x000e640000000a00 */
[----:B-1----:R-:W-:-:S05]  /*9d20*/  IMAD.WIDE R2, R27, 0x4, R2 ;  /* 0x000000041b027825 */ /* 0x002fca00078e0202 */
[----:B0-----:R-:W0:Y:S01]  /*9d30*/  LDG.E R28, desc[UR36][R2.64] ;  /* 0x00000024021c7981 */ /* 0x001e22000c1e1900 */
[----:B------:R-:W-:Y:S05]  /*9d40*/  YIELD ;  /* 0x0000000000007946 */ /* 0x000fea0003800000 */
[----:B------:R-:W-:Y:S01]  /*9d50*/  ULDC.64 UR4, c[0x0][0xa28] ;  /* 0x00028a0000047ab9 */ /* 0x000fe20000000a00 */
[----:B------:R-:W-:Y:S01]  /*9d60*/  IMAD.MOV.U32 R6, RZ, RZ, RZ ;  /* 0x000000ffff067224 */ /* 0x000fe200078e00ff */
[----:B------:R-:W-:Y:S01]  /*9d70*/  ISETP.NE.U32.AND P0, PT, RZ, UR4, PT ;  /* 0x00000004ff007c0c */ /* 0x000fe2000bf05070 */
[----:B------:R-:W-:-:S03]  /*9d80*/  ULDC.64 UR6, c[0x0][0xa18] ;  /* 0x0002860000067ab9 */ /* 0x000fc60000000a00 */
[----:B------:R-:W-:Y:S02]  /*9d90*/  ISETP.NE.AND.EX P0, PT, RZ, UR5, PT, P0 ;  /* 0x00000005ff007c0c */ /* 0x000fe4000bf05300 */
[----:B0-----:R-:W-:-:S11]  /*9da0*/  SHF.R.S32.HI R0, RZ, 0x1f, R28 ;  /* 0x0000001fff007819 */ /* 0x001fd6000001141c */
[C---:B------:R-:W-:Y:S01]  /*9db0*/  @P0 LEA R2, P1, R28.reuse, UR4, 0x2 ;  /* 0x000000041c020c11 */ /* 0x040fe2000f8210ff */
[C---:B------:R-:W-:Y:S01]  /*9dc0*/  IMAD.SHL.U32 R18, R28.reuse, 0x4, RZ ;  /* 0x000000041c127824 */ /* 0x040fe200078e00ff */
[C-C-:B------:R-:W-:Y:S01]  /*9dd0*/  SHF.L.U64.HI R19, R28.reuse, 0x2, R0.reuse ;  /* 0x000000021c137819 */ /* 0x140fe20000010200 */
[----:B------:R0:W-:Y:S01]  /*9de0*/  STL [R1+0x28], R0 ;  /* 0x0000280001007387 */ /* 0x0001e20000100800 */
[----:B------:R-:W-:Y:S01]  /*9df0*/  @P0 LEA.HI.X R3, R28, UR5, R0, 0x2, P1 ;  /* 0x000000051c030c11 */ /* 0x000fe200088f1400 */
[----:B------:R-:W-:-:S04]  /*9e00*/  ULDC.64 UR4, c[0x0][0xa00] ;  /* 0x0002800000047ab9 */ /* 0x000fc80000000a00 */
[----:B--2---:R1:W2:Y:S01]  /*9e10*/  @P0 LDG.E R6, desc[UR36][R2.64] ;  /* 0x0000002402060981 */ /* 0x0042a2000c1e1900 */
[----:B------:R-:W-:Y:S02]  /*9e20*/  ISETP.NE.U32.AND P0, PT, RZ, UR4, PT ;  /* 0x00000004ff007c0c */ /* 0x000fe4000bf05070 */
[----:B------:R-:W-:Y:S01]  /*9e30*/  LOP3.LUT R16, R16, 0xffffffdf, RZ, 0xc0, !PT ;  /* 0xffffffdf10107812 */ /* 0x000fe200078ec0ff */
[----:B0-----:R-:W-:Y:S01]  /*9e40*/  IMAD.MOV.U32 R0, RZ, RZ, RZ ;  /* 0x000000ffff007224 */ /* 0x001fe200078e00ff */
[----:B------:R-:W-:Y:S02]  /*9e50*/  ISETP.NE.AND.EX P2, PT, RZ, UR5, PT, P0 ;  /* 0x00000005ff007c0c */ /* 0x000fe4000bf45300 */
[----:B------:R-:W-:Y:S02]  /*9e60*/  ISETP.NE.U32.AND P0, PT, RZ, UR6, PT ;  /* 0x00000006ff007c0c */ /* 0x000fe4000bf05070 */
[----:B-1----:R-:W-:Y:S02]  /*9e70*/  IADD3 R2, P1, R18, UR4, RZ ;  /* 0x0000000412027c10 */ /* 0x002fe4000ff3e0ff */
[----:B------:R-:W-:-:S02]  /*9e80*/  ISETP.NE.AND.EX P0, PT, RZ, UR7, PT, P0 ;  /* 0x00000007ff007c0c */ /* 0x000fc4000bf05300 */
[----:B------:R-:W-:Y:S01]  /*9e90*/  IADD3.X R3, R19, UR5, RZ, P1, !PT ;  /* 0x0000000513037c10 */ /* 0x000fe20008ffe4ff */
[----:B------:R-:W-:-:S04]  /*9ea0*/  ULDC.64 UR4, c[0x0][0x418] ;  /* 0x0001060000047ab9 */ /* 0x000fc80000000a00 */
[----:B------:R-:W-:Y:S01]  /*9eb0*/  @P2 LOP3.LUT R16, R16, 0x20, RZ, 0xfc, !PT ;  /* 0x0000002010102812 */ /* 0x000fe200078efcff */
[----:B------:R-:W3:Y:S05]  /*9ec0*/  @P2 LDG.E R0, desc[UR36][R2.64] ;  /* 0x0000002402002981 */ /* 0x000eea000c1e1900 */
[----:B------:R-:W-:-:S04]  /*9ed0*/  @P0 IADD3 R4, P1, R18, UR6, RZ ;  /* 0x0000000612040c10 */ /* 0x000fc8000ff3e0ff */
[----:B------:R-:W-:-:S05]  /*9ee0*/  @P0 IADD3.X R5, R19, UR7, RZ, P1, !PT ;  /* 0x0000000713050c10 */ /* 0x000fca0008ffe4ff */
[----:B------:R-:W4:Y:S01]  /*9ef0*/  @P0 LDG.E R4, desc[UR36][R4.64] ;  /* 0x0000002404040981 */ /* 0x000f22000c1e1900 */
[----:B------:R-:W-:-:S03]  /*9f00*/  UISETP.NE.U32.AND UP0, UPT, UR4, URZ, UPT ;  /* 0x0000003f0400728c */ /* 0x000fc6000bf05070 */
[----:B------:R-:W-:Y:S01]  /*9f10*/  ULDC UR4, c[0x0][0x424] ;  /* 0x0001090000047ab9 */ /* 0x000fe20000000800 */
[----:B------:R-:W-:-:S03]  /*9f20*/  UISETP.NE.AND.EX UP0, UPT, UR5, URZ, UPT, UP0 ;  /* 0x0000003f0500728c */ /* 0x000fc6000bf05300 */
[----:B------:R-:W-:Y:S01]  /*9f30*/  ULDC UR5, c[0x0][0x2f0] ;  /* 0x0000bc0000057ab9 */ /* 0x000fe20000000800 */
[----:B------:R-:W-:-:S04]  /*9f40*/  USEL UR4, UR4, 0x1, UP0 ;  /* 0x0000000104047887 */ /* 0x000fc80008000000 */
[----:B------:R-:W-:Y:S01]  /*9f50*/  UIMAD UR4, UR4, UR5, URZ ;  /* 0x00000005040472a4 */ /* 0x000fe2000f8e023f */
[----:B---3--:R0:W-:Y:S04]  /*9f60*/  STL [R1], R0 ;  /* 0x0000000001007387 */ /* 0x0081e80000100800 */
[----:B--2---:R1:W-:Y:S01]  /*9f70*/  STL [R1+0x14], R6 ;  /* 0x0000140601007387 */ /* 0x0043e20000100800 */
[----:B0-----:R-:W-:-:S03]  /*9f80*/  IMAD.U32 R0, RZ, RZ, UR4 ;  /* 0x00000004ff007e24 */ /* 0x001fc6000f8e00ff */
[----:B----4-:R1:W-:Y:S01]  /*9f90*/  @P0 STL [R1+0x30], R4 ;  /* 0x0000300401000387 */ /* 0x0103e20000100800 */
[----:B------:R-:W-:Y:S05]  /*9fa0*/  @P0 BRA `(.L_x_214) ;  /* 0x0000000000200947 */ /* 0x000fea0003800000 */
[----:B------:R-:W-:Y:S02]  /*9fb0*/  ULDC UR4, c[0x0][0x288] ;  /* 0x0000a20000047ab9 */ /* 0x000fe40000000800 */
[----:B-1----:R-:W-:-:S05]  /*9fc0*/  IMAD.U32 R4, RZ, RZ, UR4 ;  /* 0x00000004ff047e24 */ /* 0x002fca000f8e00ff */
[----:B------:R0:W-:Y:S01]  /*9fd0*/  STL [R1+0x30], R4 ;  /* 0x0000300401007387 */ /* 0x0001e20000100800 */
[----:B------:R-:W-:Y:S05]  /*9fe0*/  @!P2 BRA `(.L_x_214) ;  /* 0x000000000010a947 */ /* 0x000fea0003800000 */
[----:B0-----:R-:W2:Y:S04]  /*9ff0*/  LDG.E R4, desc[UR36][R2.64] ;  /* 0x0000002402047981 */ /* 0x001ea8000c1e1900 */
[----:B------:R-:W2:Y:S02]  /*a000*/  LDG.E R2, desc[UR36][R2.64+0x4] ;  /* 0x0000042402027981 */ /* 0x000ea4000c1e1900 */
[----:B--2---:R-:W-:-:S05]  /*a010*/  IMAD.IADD R2, R2, 0x1, -R4 ;  /* 0x0000000102027824 */ /* 0x004fca00078e0a04 */
[----:B------:R2:W-:Y:S02]  /*a020*/  STL [R1+0x30], R2 ;  /* 0x0000300201007387 */ /* 0x0005e40000100800 */
.L_x_214:
[----:B01----:R-:W-:Y:S01]  /*a030*/  IMAD.MOV.U32 R4, RZ, RZ, R28 ;  /* 0x000000ffff047224 */ /* 0x003fe200078e001c */
[----:B------:R-:W-:Y:S02]  /*a040*/  ULDC.64 UR4, c[0x0][0xa20] ;  /* 0x0002880000047ab9 */ /* 0x000fe40000000a00 */
[----:B------:R-:W-:Y:S02]  /*a050*/  ISETP.NE.U32.AND P0, PT, RZ, UR4, PT ;  /* 0x00000004ff007c0c */ /* 0x000fe4000bf05070 */
[----:B------:R0:W-:Y:S02]  /*a060*/  STL [R1+0x4], R4 ;  /* 0x0000040401007387 */ /* 0x0001e40000100800 */
[----:B------:R-:W-:-:S13]  /*a070*/  ISETP.NE.AND.EX P0, PT, RZ, UR5, PT, P0 ;  /* 0x00000005ff007c0c */ /* 0x000fda000bf05300 */
[----:B0-----:R-:W-:Y:S05]  /*a080*/  @!P0 BRA `(.L_x_215) ;  /* 0x0000000000108947 */ /* 0x001fea0003800000 */
[----:B--2---:R-:W-:-:S04]  /*a090*/  IADD3 R2, P0, R18, UR4, RZ ;  /* 0x0000000412027c10 */ /* 0x004fc8000ff1e0ff */
[----:B------:R-:W-:-:S05]  /*a0a0*/  IADD3.X R3, R19, UR5, RZ, P0, !PT ;  /* 0x0000000513037c10 */ /* 0x000fca00087fe4ff */
[----:B------:R0:W5:Y:S01]  /*a0b0*/  LDG.E R0, desc[UR36][R2.64] ;  /* 0x0000002402007981 */ /* 0x000162000c1e1900 */
[----:B------:R-:W-:Y:S05]  /*a0c0*/  BRA `(.L_x_216) ;  /* 0x0000000000247947 */ /* 0x000fea0003800000 */
.L_x_215:
[----:B------:R-:W-:Y:S02]  /*a0d0*/  ULDC.64 UR4, c[0x0][0xa08] ;  /* 0x0002820000047ab9 */ /* 0x000fe40000000a00 */
[----:B------:R-:W-:-:S04]  /*a0e0*/  ISETP.NE.U32.AND P0, PT, RZ, UR4, PT ;  /* 0x00000004ff007c0c */ /* 0x000fc8000bf05070 */
[----:B------:R-:W-:-:S13]  /*a0f0*/  ISETP.NE.AND.EX P0, PT, RZ, UR5, PT, P0 ;  /* 0x00000005ff007c0c */ /* 0x000fda000bf05300 */
[----:B------:R-:W-:Y:S05]  /*a100*/  @!P0 BRA `(.L_x_216) ;  /* 0x0000000000148947 */ /* 0x000fea0003800000 */
[----:B--2---:R-:W0:Y:S02]  /*a110*/  LDC.64 R2, c[0x0][0xa08] ;  /* 0x00028200ff027b82 */ /* 0x004e240000000a00 */
[----:B0-----:R-:W-:-:S05]  /*a120*/  IMAD.WIDE R2, R4, 0x4, R2 ;  /* 0x0000000404027825 */ /* 0x001fca00078e0202 */
[----:B------:R-:W2:Y:S04]  /*a130*/  LDG.E R0, desc[UR36][R2.64] ;  /* 0x0000002402007981 */ /* 0x000ea8000c1e1900 */
[----:B------:R-:W2:Y:S02]  /*a140*/  LDG.E R2, desc[UR36][R2.64+0x4] ;  /* 0x0000042402027981 */ /* 0x000ea4000c1e1900 */
[----:B--2---:R-:W-:-:S07]  /*a150*/  IMAD.IADD R0, R2, 0x1, -R0 ;  /* 0x0000000102007824 */ /* 0x004fce00078e0a00 */
.L_x_216:
[----:B0----5:R-:W-:Y:S01]  /*a160*/  IADD3 R3, -R6, R0, RZ ;  /* 0x0000000006037210 */ /* 0x021fe20007ffe1ff */
[----:B------:R-:W-:Y:S01]  /*a170*/  BSSY B0, `(.L_x_217) ;  /* 0x000002a000007945 */ /* 0x000fe20003800000 */
[C---:B--2---:R-:W-:Y:S02]  /*a180*/  LOP3.LUT R2, R26.reuse, 0xff000000, RZ, 0xc0, !PT ;  /* 0xff0000001a027812 */ /* 0x044fe400078ec0ff */
[C---:B------:R-:W-:Y:S01]  /*a190*/  ISETP.GE.AND P0, PT, R3.reuse, 0x1, PT ;  /* 0x000000010300780c */ /* 0x040fe20003f06270 */
[----:B------:R0:W-:Y:S01]  /*a1a0*/  STL [R1+0xc], R3 ;  /* 0x00000c0301007387 */ /* 0x0001e20000100800 */
[----:B------:R-:W-:Y:S01]  /*a1b0*/  SHF.R.U32.HI R2, RZ, 0x8, R2 ;  /* 0x00000008ff027819 */ /* 0x000fe20000011602 */
[----:B------:R-:W-:Y:S01]  /*a1c0*/  VIADD R0, R3, 0x7f ;  /* 0x0000007f03007836 */ /* 0x000fe20000000000 */
[----:B------:R-:W-:-:S04]  /*a1d0*/  LOP3.LUT R4, R26, 0xff0000, RZ, 0xc0, !PT ;  /* 0x00ff00001a047812 */ /* 0x000fc800078ec0ff */
[----:B------:R-:W-:Y:S02]  /*a1e0*/  LEA.HI R4, R4, R2, RZ, 0x10 ;  /* 0x0000000204047211 */ /* 0x000fe400078f80ff */
[----:B------:R-:W-:-:S04]  /*a1f0*/  SHF.R.S32.HI R2, RZ, 0x1f, R0 ;  /* 0x0000001fff027819 */ /* 0x000fc80000011400 */
[----:B------:R-:W-:Y:S01]  /*a200*/  LEA.HI R0, R2, R0, RZ, 0x7 ;  /* 0x0000000002007211 */ /* 0x000fe200078f38ff */
[----:B------:R-:W-:-:S03]  /*a210*/  IMAD.MOV.U32 R2, RZ, RZ, RZ ;  /* 0x000000ffff027224 */ /* 0x000fc600078e00ff */
[----:B------:R-:W-:Y:S01]  /*a220*/  SHF.R.S32.HI R0, RZ, 0x7, R0 ;  /* 0x00000007ff007819 */ /* 0x000fe20000011400 */
[----:B0-----:R-:W-:Y:S06]  /*a230*/  @!P0 BRA `(.L_x_218) ;  /* 0x0000000000748947 */ /* 0x001fec0003800000 */
[----:B------:R-:W-:-:S04]  /*a240*/  SHF.R.U32.HI R5, RZ, 0x10, R4 ;  /* 0x00000010ff057819 */ /* 0x000fc80000011604 */
[----:B------:R-:W-:-:S13]  /*a250*/  ISETP.NE.AND P0, PT, R5, RZ, PT ;  /* 0x000000ff0500720c */ /* 0x000fda0003f05270 */
[----:B------:R-:W0:Y:S02]  /*a260*/  @!P0 LDC R5, c[0x0][0x9f0] ;  /* 0x00027c00ff058b82 */ /* 0x000e240000000800 */
[----:B0-----:R-:W-:Y:S02]  /*a270*/  IABS R7, R5 ;  /* 0x0000000500077213 */ /* 0x001fe40000000000 */
[----:B------:R-:W-:Y:S02]  /*a280*/  IADD3 R6, R5, -0x1, R0 ;  /* 0xffffffff05067810 */ /* 0x000fe40007ffe000 */
[----:B------:R-:W0:Y:S08]  /*a290*/  I2F.RP R2, R7 ;  /* 0x0000000700027306 */ /* 0x000e300000209400 */
[----:B0-----:R-:W0:Y:S02]  /*a2a0*/  MUFU.RCP R2, R2 ;  /* 0x0000000200027308 */ /* 0x001e240000001000 */
[----:B0-----:R-:W-:-:S06]  /*a2b0*/  VIADD R2, R2, 0xffffffe ;  /* 0x0ffffffe02027836 */ /* 0x001fcc0000000000 */
[----:B------:R0:W1:Y:S02]  /*a2c0*/  F2I.FTZ.U32.TRUNC.NTZ R3, R2 ;  /* 0x0000000200037305 */ /* 0x000064000021f000 */
[----:B0-----:R-:W-:-:S04]  /*a2d0*/  LOP3.LUT R2, R6, R5, RZ, 0x3c, !PT ;  /* 0x0000000506027212 */ /* 0x001fc800078e3cff */
[----:B------:R-:W-:Y:S01]  /*a2e0*/  ISETP.GE.AND P2, PT, R2, RZ, PT ;  /* 0x000000ff0200720c */ /* 0x000fe20003f46270 */
[----:B-1----:R-:W-:-:S04]  /*a2f0*/  IMAD.MOV R2, RZ, RZ, -R3 ;  /* 0x000000ffff027224 */ /* 0x002fc800078e0a03 */
[----:B------:R-:W-:Y:S02]  /*a300*/  IMAD R8, R2, R7, RZ ;  /* 0x0000000702087224 */ /* 0x000fe400078e02ff */
[----:B------:R-:W-:-:S04]  /*a310*/  IMAD.MOV.U32 R2, RZ, RZ, RZ ;  /* 0x000000ffff027224 */ /* 0x000fc800078e00ff */
[----:B------:R-:W-:Y:S01]  /*a320*/  IMAD.HI.U32 R8, R3, R8, R2 ;  /* 0x0000000803087227 */ /* 0x000fe200078e0002 */
[----:B------:R-:W-:Y:S02]  /*a330*/  IABS R2, R6 ;  /* 0x0000000600027213 */ /* 0x000fe40000000000 */
[----:B------:R-:W-:-:S03]  /*a340*/  IABS R3, R5 ;  /* 0x0000000500037213 */ /* 0x000fc60000000000 */
[----:B------:R-:W-:-:S04]  /*a350*/  IMAD.HI.U32 R8, R8, R2, RZ ;  /* 0x0000000208087227 */ /* 0x000fc800078e00ff */
[----:B------:R-:W-:-:S04]  /*a360*/  IMAD.MOV R3, RZ, RZ, -R3 ;  /* 0x000000ffff037224 */ /* 0x000fc800078e0a03 */
[----:B------:R-:W-:-:S05]  /*a370*/  IMAD R2, R8, R3, R2 ;  /* 0x0000000308027224 */ /* 0x000fca00078e0202 */
[----:B------:R-:W-:-:S13]  /*a380*/  ISETP.GT.U32.AND P1, PT, R7, R2, PT ;  /* 0x000000020700720c */ /* 0x000fda0003f24070 */
[----:B------:R-:W-:Y:S02]  /*a390*/  @!P1 IMAD.IADD R2, R2, 0x1, -R7 ;  /* 0x0000000102029824 */ /* 0x000fe400078e0a07 */
[----:B------:R-:W-:Y:S01]  /*a3a0*/  @!P1 VIADD R8, R8, 0x1 ;  /* 0x0000000108089836 */ /* 0x000fe20000000000 */
[----:B------:R-:W-:Y:S02]  /*a3b0*/  ISETP.NE.AND P1, PT, R5, RZ, PT ;  /* 0x000000ff0500720c */ /* 0x000fe40003f25270 */
[----:B------:R-:W-:-:S13]  /*a3c0*/  ISETP.GE.U32.AND P0, PT, R2, R7, PT ;  /* 0x000000070200720c */ /* 0x000fda0003f06070 */
[----:B------:R-:W-:-:S04]  /*a3d0*/  @P0 VIADD R8, R8, 0x1 ;  /* 0x0000000108080836 */ /* 0x000fc80000000000 */
[----:B------:R-:W-:-:S04]  /*a3e0*/  IMAD.MOV.U32 R2, RZ, RZ, R8 ;  /* 0x000000ffff027224 */ /* 0x000fc800078e0008 */
[----:B------:R-:W-:Y:S01]  /*a3f0*/  @!P2 IMAD.MOV R2, RZ, RZ, -R2 ;  /* 0x000000ffff02a224 */ /* 0x000fe200078e0a02 */
[----:B------:R-:W-:-:S07]  /*a400*/  @!P1 LOP3.LUT R2, RZ, R5, RZ, 0x33, !PT ;  /* 0x00000005ff029212 */ /* 0x000fce00078e33ff */
.L_x_218:
[----:B------:R-:W-:Y:S05]  /*a410*/  BSYNC B0 ;  /* 0x0000000000007941 */ /* 0x000fea0003800000 */
.L_x_217:
[----:B------:R-:W-:Y:S01]  /*a420*/  LOP3.LUT R4, R4, 0xff, RZ, 0xc0, !PT ;  /* 0x000000ff04047812 */ /* 0x000fe200078ec0ff */
[----:B------:R-:W-:Y:S04]  /*a430*/  BSSY B7, `(.L_x_219) ;  /* 0x000034e000077945 */ /* 0x000fe80003800000 */
[----:B------:R-:W-:-:S05]  /*a440*/  IMAD R3, R4, R2, RZ ;  /* 0x0000000204037224 */ /* 0x000fca00078e02ff */
[----:B------:R-:W-:Y:S01]  /*a450*/  VIADDMNMX R0, R3, R2, R0, PT ;  /* 0x0000000203007246 */ /* 0x000fe20003800100 */
[----:B------:R0:W-:Y:S03]  /*a460*/  STL [R1+0x10], R3 ;  /* 0x0000100301007387 */ /* 0x0001e60000100800 */
[----:B------:R-:W-:Y:S01]  /*a470*/  ISETP.GT.AND P0, PT, R0, R3, PT ;  /* 0x000000030000720c */ /* 0x000fe20003f04270 */
[----:B------:R0:W-:-:S12]  /*a480*/  STL [R1+0x34], R0 ;  /* 0x0000340001007387 */ /* 0x0001d80000100800 */
[----:B0-----:R-:W-:Y:S05]  /*a490*/  @P0 BRA `(.L_x_220) ;  /* 0x0000000000440947 */ /* 0x001fea0003800000 */
[----:B------:R-:W0:Y:S02]  /*a4a0*/  S2R R3, SR_TID.X ;  /* 0x0000000000037919 */ /* 0x000e240000002100 */
[----:B0-----:R-:W-:-:S04]  /*a4b0*/  LOP3.LUT R3, R3, 0x7f, RZ, 0xc0, !PT ;  /* 0x0000007f03037812 */ /* 0x001fc800078ec0ff */
[----:B------:R-:W-:-:S13]  /*a4c0*/  ISETP.NE.AND P0, PT, R3, RZ, PT ;  /* 0x000000ff0300720c */ /* 0x000fda0003f05270 */
[----:B------:R-:W-:Y:S05]  /*a4d0*/  @P0 BRA `(.L_x_221) ;  /* 0x00000034000c0947 */ /* 0x000fea0003800000 */
[----:B------:R-:W0:Y:S01]  /*a4e0*/  S2R R5, SR_LANEID ;  /* 0x0000000000057919 */ /* 0x000e220000000000 */
[----:B------:R-:W-:Y:S01]  /*a4f0*/  VOTEU.ANY UR4, UPT, PT ;  /* 0x0000000000047886 */ /* 0x000fe200038e0100 */
[----:B------:R-:W1:Y:S01]  /*a500*/  LDC.64 R2, c[0x0][0xc60] ;  /* 0x00031800ff027b82 */ /* 0x000e620000000a00 */
[----:B------:R-:W0:Y:S02]  /*a510*/  FLO.U32 R0, UR4 ;  /* 0x0000000400007d00 */ /* 0x000e2400080e0000 */
[----:B0-----:R-:W-:-:S06]  /*a520*/  ISETP.EQ.U32.AND P0, PT, R0, R5, PT ;  /* 0x000000050000720c */ /* 0x001fcc0003f02070 */
[----:B------:R-:W1:Y:S07]  /*a530*/  POPC R5, UR4 ;  /* 0x0000000400057d09 */ /* 0x000e6e0008000000 */
[----:B-1----:R-:W2:Y:S01]  /*a540*/  @P0 ATOMG.E.ADD.STRONG.GPU PT, R3, desc[UR36][R2.64], R5 ;  /* 0x00000005020309a8 */ /* 0x002ea200081ee1e4 */
[----:B------:R-:W0:Y:S02]  /*a550*/  S2R R4, SR_LTMASK ;  /* 0x0000000000047919 */ /* 0x000e240000003900 */
[----:B0-----:R-:W-:-:S04]  /*a560*/  LOP3.LUT R4, R4, UR4, RZ, 0xc0, !PT ;  /* 0x0000000404047c12 */ /* 0x001fc8000f8ec0ff */
[----:B------:R-:W0:Y:S01]  /*a570*/  POPC R7, R4 ;  /* 0x0000000400077309 */ /* 0x000e220000000000 */
[----:B--2---:R-:W0:Y:S02]  /*a580*/  SHFL.IDX PT, R0, R3, R0, 0x1f ;  /* 0x00001f0003007589 */ /* 0x004e2400000e0000 */
[----:B0-----:R-:W-:Y:S01]  /*a590*/  IADD3 R24, R0, UR38, R7 ;  /* 0x0000002600187c10 */ /* 0x001fe2000fffe007 */
[----:B------:R-:W-:Y:S06]  /*a5a0*/  BRA `(.L_x_221) ;  /* 0x0000003000d87947 */ /* 0x000fec0003800000 */
.L_x_220:
[----:B------:R-:W-:Y:S01]  /*a5b0*/  VIADD R0, R17, 0x15400 ;  /* 0x0001540011007836 */ /* 0x000fe20000000000 */
[----:B------:R-:W-:Y:S04]  /*a5c0*/  BSSY B6, `(.L_x_222) ;  /* 0x0000013000067945 */ /* 0x000fe80003800000 */
[----:B------:R-:W-:-:S13]  /*a5d0*/  LOP3.LUT P0, RZ, R0, 0x1bf, RZ, 0xc0, !PT ;  /* 0x000001bf00ff7812 */ /* 0x000fda000780c0ff */
[----:B------:R-:W-:Y:S05]  /*a5e0*/  @!P0 BRA `(.L_x_223) ;  /* 0x0000000000408947 */ /* 0x000fea0003800000 */
[----:B------:R-:W-:Y:S01]  /*a5f0*/  MOV R2, 0x0 ;  /* 0x0000000000027802 */ /* 0x000fe20000000f00 */
[----:B------:R-:W-:Y:S01]  /*a600*/  ULDC.64 UR6, c[0x4][0x88] ;  /* 0x0100220000067ab9 */ /* 0x000fe20000000a00 */
[----:B------:R-:W-:Y:S01]  /*a610*/  ULDC.64 UR8, c[0x4][0x90] ;  /* 0x0100240000087ab9 */ /* 0x000fe20000000a00 */
[----:B------:R-:W-:Y:S01]  /*a620*/  ULDC.64 UR4, c[0x4][0x8] ;  /* 0x0100020000047ab9 */ /* 0x000fe20000000a00 */
[----:B------:R-:W-:Y:S02]  /*a630*/  IMAD.U32 R4, RZ, RZ, UR6 ;  /* 0x00000006ff047e24 */ /* 0x000fe4000f8e00ff */
[----:B------:R-:W0:Y:S01]  /*a640*/  LDC.64 R2, c[0x4][R2] ;  /* 0x0100000002027b82 */ /* 0x000e220000000a00 */
[----:B------:R-:W-:Y:S02]  /*a650*/  IMAD.U32 R5, RZ, RZ, UR7 ;  /* 0x00000007ff057e24 */ /* 0x000fe4000f8e00ff */
[----:B------:R-:W-:Y:S02]  /*a660*/  IMAD.U32 R6, RZ, RZ, UR8 ;  /* 0x00000008ff067e24 */ /* 0x000fe4000f8e00ff */
[----:B------:R-:W-:-:S02]  /*a670*/  IMAD.U32 R7, RZ, RZ, UR9 ;  /* 0x00000009ff077e24 */ /* 0x000fc4000f8e00ff */
[----:B------:R-:W-:Y:S02]  /*a680*/  IMAD.U32 R10, RZ, RZ, UR4 ;  /* 0x00000004ff0a7e24 */ /* 0x000fe4000f8e00ff */
[----:B------:R-:W-:Y:S02]  /*a690*/  IMAD.U32 R11, RZ, RZ, UR5 ;  /* 0x00000005ff0b7e24 */ /* 0x000fe4000f8e00ff */
[----:B------:R-:W-:Y:S02]  /*a6a0*/  IMAD.MOV.U32 R8, RZ, RZ, 0x70 ;  /* 0x00000070ff087424 */ /* 0x000fe400078e00ff */
[----:B------:R-:W-:Y:S02]  /*a6b0*/  IMAD.MOV.U32 R12, RZ, RZ, 0x1 ;  /* 0x00000001ff0c7424 */ /* 0x000fe400078e00ff */
[----:B------:R-:W-:-:S07]  /*a6c0*/  IMAD.MOV.U32 R13, RZ, RZ, RZ ;  /* 0x000000ffff0d7224 */ /* 0x000fce00078e00ff */
[----:B------:R-:W-:-:S07]  /*a6d0*/  LEPC R20, `(.L_x_223) ;  /* 0x000000001014794e */ /* 0x000fce0000000000 */
[----:B0-----:R-:W-:Y:S05]  /*a6e0*/  CALL.ABS.NOINC R2 ;  /* 0x0000000002007343 */ /* 0x001fea0003c00000 */
.L_x_223:
[----:B------:R-:W-:Y:S05]  /*a6f0*/  BSYNC B6 ;  /* 0x0000000000067941 */ /* 0x000fea0003800000 */
.L_x_222:
        /* <DEDUP_REMOVED lines=8> */
[----:B------:R0:W1:Y:S01]  /*a780*/  LDC.64 R2, c[0x4][R23] ;  /* 0x0100000017027b82 */ /* 0x0000620000000a00 */
[----:B------:R-:W-:Y:S01]  /*a790*/  IMAD.U32 R4, RZ, RZ, UR6 ;  /* 0x00000006ff047e24 */ /* 0x000fe2000f8e00ff */
[----:B------:R-:W-:Y:S01]  /*a7a0*/  MOV R8, 0x70 ;  /* 0x0000007000087802 */ /* 0x000fe20000000f00 */
[----:B------:R-:W-:Y:S02]  /*a7b0*/  IMAD.U32 R5, RZ, RZ, UR7 ;  /* 0x00000007ff057e24 */ /* 0x000fe4000f8e00ff */
[----:B------:R-:W-:Y:S02]  /*a7c0*/  IMAD.U32 R6, RZ, RZ, UR8 ;  /* 0x00000008ff067e24 */ /* 0x000fe4000f8e00ff */
[----:B------:R-:W-:-:S02]  /*a7d0*/  IMAD.U32 R7, RZ, RZ, UR9 ;  /* 0x00000009ff077e24 */ /* 0x000fc4000f8e00ff */
[----:B------:R-:W-:Y:S02]  /*a7e0*/  IMAD.U32 R10, RZ, RZ, UR4 ;  /* 0x00000004ff0a7e24 */ /* 0x000fe4000f8e00ff */
[----:B------:R-:W-:Y:S02]  /*a7f0*/  IMAD.U32 R11, RZ, RZ, UR5 ;  /* 0x00000005ff0b7e24 */ /* 0x000fe4000f8e00ff */
[----:B------:R-:W-:Y:S02]  /*a800*/  IMAD.MOV.U32 R12, RZ, RZ, 0x1 ;  /* 0x00000001ff0c7424 */ /* 0x000fe400078e00ff */
[----:B0-----:R-:W-:-:S07]  /*a810*/  IMAD.MOV.U32 R13, RZ, RZ, RZ ;  /* 0x000000ffff0d7224 */ /* 0x001fce00078e00ff */
[----:B------:R-:W-:-:S07]  /*a820*/  LEPC R20, `(.L_x_226) ;  /* 0x000000001014794e */ /* 0x000fce0000000000 */
[----:B-1----:R-:W-:Y:S05]  /*a830*/  CALL.ABS.NOINC R2 ;  /* 0x0000000002007343 */ /* 0x002fea0003c00000 */
.L_x_226:
[----:B------:R0:W1:Y:S01]  /*a840*/  LDC.64 R2, c[0x4][R23] ;  /* 0x0100000017027b82 */ /* 0x0000620000000a00 */
[----:B------:R-:W-:Y:S01]  /*a850*/  ULDC.64 UR6, c[0x4][0x88] ;  /* 0x0100220000067ab9 */ /* 0x000fe20000000a00 */
[----:B------:R-:W-:Y:S01]  /*a860*/  ULDC.64 UR8, c[0x4][0x90] ;  /* 0x0100240000087ab9 */ /* 0x000fe20000000a00 */
[----:B------:R-:W-:Y:S01]  /*a870*/  ULDC.64 UR4, c[0x4][0x18] ;  /* 0x0100060000047ab9 */ /* 0x000fe20000000a00 */
[----:B------:R-:W-:Y:S02]  /*a880*/  IMAD.U32 R4, RZ, RZ, UR6 ;  /* 0x00000006ff047e24 */ /* 0x000fe4000f8e00ff */
[----:B------:R-:W-:Y:S02]  /*a890*/  IMAD.U32 R5, RZ, RZ, UR7 ;  /* 0x00000007ff057e24 */ /* 0x000fe4000f8e00ff */
[----:B------:R-:W-:Y:S02]  /*a8a0*/  IMAD.U32 R6, RZ, RZ, UR8 ;  /* 0x00000008ff067e24 */ /* 0x000fe4000f8e00ff */
[----:B------:R-:W-:-:S02]  /*a8b0*/  IMAD.U32 R7, RZ, RZ, UR9 ;  /* 0x00000009ff077e24 */ /* 0x000fc4000f8e00ff */
[----:B------:R-:W-:Y:S02]  /*a8c0*/  IMAD.U32 R10, RZ, RZ, UR4 ;  /* 0x00000004ff0a7e24 */ /* 0x000fe4000f8e00ff */
[----:B------:R-:W-:Y:S02]  /*a8d0*/  IMAD.U32 R11, RZ, RZ, UR5 ;  /* 0x00000005ff0b7e24 */ /* 0x000fe4000f8e00ff */
[----:B------:R-:W-:Y:S02]  /*a8e0*/  IMAD.MOV.U32 R8, RZ, RZ, 0x70 ;  /* 0x00000070ff087424 */ /* 0x000fe400078e00ff */
[----:B------:R-:W-:Y:S02]  /*a8f0*/  IMAD.MOV.U32 R12, RZ, RZ, 0x1 ;  /* 0x00000001ff0c7424 */ /* 0x000fe400078e00ff */
[----:B0-----:R-:W-:-:S07]  /*a900*/  IMAD.MOV.U32 R13, RZ, RZ, RZ ;  /* 0x000000ffff0d7224 */ /* 0x001fce00078e00ff */
[----:B------:R-:W-:-:S07]  /*a910*/  LEPC R20, `(.L_x_225) ;  /* 0x000000001014794e */ /* 0x000fce0000000000 */
[----:B-1----:R-:W-:Y:S05]  /*a920*/  CALL.ABS.NOINC R2 ;  /* 0x0000000002007343 */ /* 0x002fea0003c00000 */
.L_x_225:
[----:B------:R-:W-:Y:S05]  /*a930*/  BSYNC B6 ;  /* 0x0000000000067941 */ /* 0x000fea0003800000 */
.L_x_224:
[----:B------:R0:W2:Y:S01]  /*a940*/  LDL R20, [R1+0x4] ;  /* 0x0000040001147983 */ /* 0x0000a20000100800 */
[----:B------:R-:W-:Y:S01]  /*a950*/  ULDC.64 UR4, c[0x0][0x9f8] ;  /* 0x00027e0000047ab9 */ /* 0x000fe20000000a00 */
[----:B------:R-:W1:Y:S01]  /*a960*/  LDC R5, c[0x0][0x430] ;  /* 0x00010c00ff057b82 */ /* 0x000e620000000800 */
[----:B------:R-:W-:Y:S01]  /*a970*/  ISETP.NE.U32.AND P0, PT, RZ, UR4, PT ;  /* 0x00000004ff007c0c */ /* 0x000fe2000bf05070 */
[----:B------:R-:W3:Y:S03]  /*a980*/  LDL R2, [R1+0x34] ;  /* 0x0000340001027983 */ /* 0x000ee60000100800 */
[----:B------:R-:W-:Y:S01]  /*a990*/  ISETP.NE.AND.EX P0, PT, RZ, UR5, PT, P0 ;  /* 0x00000005ff007c0c */ /* 0x000fe2000bf05300 */
[----:B------:R-:W4:Y:S04]  /*a9a0*/  LDL R4, [R1+0xc] ;  /* 0x00000c0001047983 */ /* 0x000f280000100800 */
[----:B------:R-:W4:Y:S04]  /*a9b0*/  LDL R21, [R1+0x14] ;  /* 0x0000140001157983 */ /* 0x000f280000100800 */
[----:B------:R-:W4:Y:S04]  /*a9c0*/  LDL R9, [R1+0x48] ;  /* 0x0000480001097983 */ /* 0x000f280000100800 */
[----:B------:R-:W-:Y:S01]  /*a9d0*/  @P0 IADD3 R18, P1, R18, UR4, RZ ;  /* 0x0000000412120c10 */ /* 0x000fe2000ff3e0ff */
[----:B------:R-:W0:Y:S01]  /*a9e0*/  S2R R23, SR_TID.X ;  /* 0x0000000000177919 */ /* 0x000e220000002100 */
[----:B------:R-:W-:Y:S01]  /*a9f0*/  LOP3.LUT R16, R16, 0xffffffef, RZ, 0xc0, !PT ;  /* 0xffffffef10107812 */ /* 0x000fe200078ec0ff */
[----:B------:R-:W-:Y:S01]  /*aa00*/  ULDC UR4, c[0x0][0x2f4] ;  /* 0x0000bd0000047ab9 */ /* 0x000fe20000000800 */
[----:B------:R-:W-:-:S02]  /*aa10*/  @P0 IADD3.X R19, R19, UR5, RZ, P1, !PT ;  /* 0x0000000513130c10 */ /* 0x000fc40008ffe4ff */
[----:B-1----:R-:W-:-:S13]  /*aa20*/  ISETP.NE.AND P2, PT, R5, 0x1, PT ;  /* 0x000000010500780c */ /* 0x002fda0003f45270 */
[----:B------:R-:W1:Y:S01]  /*aa30*/  @P2 LDC R3, c[0x0][0x434] ;  /* 0x00010d00ff032b82 */ /* 0x000e620000000800 */
[----:B--2---:R-:W2:Y:S01]  /*aa40*/  @P0 LDG.E R20, desc[UR36][R18.64] ;  /* 0x0000002412140981 */ /* 0x004ea2000c1e1900 */
[C---:B0-----:R-:W-:Y:S01]  /*aa50*/  LOP3.LUT R0, R23.reuse, 0x7f, RZ, 0xc0, !PT ;  /* 0x0000007f17007812 */ /* 0x041fe200078ec0ff */
[----:B------:R-:W-:Y:S02]  /*aa60*/  IMAD.SHL.U32 R6, R23, 0x20, RZ ;  /* 0x0000002017067824 */ /* 0x000fe400078e00ff */
[----:B---3--:R-:W-:-:S03]  /*aa70*/  VIADD R23, R2, 0xffffffff ;  /* 0xffffffff02177836 */ /* 0x008fc60000000000 */
[----:B------:R-:W0:Y:S01]  /*aa80*/  @P2 LDC R2, c[0x0][0x438] ;  /* 0x00010e00ff022b82 */ /* 0x000e220000000800 */
[----:B------:R-:W-:Y:S01]  /*aa90*/  SHF.R.U32.HI R0, RZ, 0x2, R0 ;  /* 0x00000002ff007819 */ /* 0x000fe20000011600 */
[----:B------:R-:W-:Y:S01]  /*aaa0*/  IMAD.SHL.U32 R8, R23, 0x80, RZ ;  /* 0x0000008017087824 */ /* 0x000fe200078e00ff */
[----:B------:R-:W-:-:S04]  /*aab0*/  LOP3.LUT R6, R6, 0x60, RZ, 0xc0, !PT ;  /* 0x0000006006067812 */ /* 0x000fc800078ec0ff */
[----:B------:R-:W-:Y:S02]  /*aac0*/  LOP3.LUT R0, R8, R0, R6, 0xfe, !PT ;  /* 0x0000000008007212 */ /* 0x000fe400078efe06 */
[----:B------:R-:W-:-:S04]  /*aad0*/  @P2 LOP3.LUT R16, R16, 0x10, RZ, 0xfc, !PT ;  /* 0x0000001010102812 */ /* 0x000fc800078efcff */
[----:B------:R-:W-:Y:S01]  /*aae0*/  LOP3.LUT R16, R16, 0xfffffff7, RZ, 0xc0, !PT ;  /* 0xfffffff710107812 */ /* 0x000fe200078ec0ff */
[----:B------:R-:W-:Y:S01]  /*aaf0*/  UMOV UR5, 0xffffffff ;  /* 0xffffffff00057882 */ /* 0x000fe20000000000 */
[----:B--2---:R-:W-:Y:S01]  /*ab00*/  @P0 STL [R1+0x4], R20 ;  /* 0x0000041401000387 */ /* 0x004fe20000100800 */
[C---:B----4-:R-:W-:Y:S01]  /*ab10*/  ISETP.GE.AND P0, PT, R0.reuse, R4, PT ;  /* 0x000000040000720c */ /* 0x050fe20003f06270 */
[----:B------:R-:W-:-:S04]  /*ab20*/  IMAD.IADD R0, R0, 0x1, R21 ;  /* 0x0000000100007824 */ /* 0x000fc800078e0215 */
[----:B-1----:R-:W-:-:S04]  /*ab30*/  @P2 IMAD.HI.U32 R3, R0, R3, RZ ;  /* 0x0000000300032227 */ /* 0x002fc800078e00ff */
[----:B------:R-:W-:Y:S01]  /*ab40*/  IMAD.MOV.U32 R6, RZ, RZ, R0 ;  /* 0x000000ffff067224 */ /* 0x000fe200078e0000 */
[----:B0-----:R-:W-:-:S03]  /*ab50*/  @P2 SHF.R.U32.HI R6, RZ, R2, R3 ;  /* 0x00000002ff062219 */ /* 0x001fc60000011603 */
[----:B------:R-:W0:Y:S02]  /*ab60*/  @!P0 LDC.64 R2, c[0x0][0x428] ;  /* 0x00010a00ff028b82 */ /* 0x000e240000000a00 */
[----:B------:R-:W-:-:S04]  /*ab70*/  IMAD.MOV R4, RZ, RZ, -R6 ;  /* 0x000000ffff047224 */ /* 0x000fc800078e0a06 */
[----:B------:R-:W-:Y:S01]  /*ab80*/  IMAD R4, R5, R4, R0 ;  /* 0x0000000405047224 */ /* 0x000fe200078e0200 */
[----:B------:R-:W-:Y:S02]  /*ab90*/  SHF.R.S32.HI R5, RZ, 0x1f, R20 ;  /* 0x0000001fff057819 */ /* 0x000fe40000011414 */
[----:B------:R-:W-:-:S03]  /*aba0*/  @!P0 SHF.R.S32.HI R7, RZ, 0x1f, R6 ;  /* 0x0000001fff078819 */ /* 0x000fc60000011406 */
[----:B------:R1:W-:Y:S01]  /*abb0*/  STL [R1+0x18], R5 ;  /* 0x0000180501007387 */ /* 0x0003e20000100800 */
[-C--:B0-----:R-:W-:Y:S02]  /*abc0*/  @!P0 IMAD R0, R5, R2.reuse, RZ ;  /* 0x0000000205008224 */ /* 0x081fe400078e02ff */
[----:B-1----:R-:W0:Y:S01]  /*abd0*/  S2R R5, SR_TID.X ;  /* 0x0000000000057919 */ /* 0x002e220000002100 */
[----:B------:R-:W-:-:S04]  /*abe0*/  @!P0 IMAD.WIDE.U32 R6, R20, R2, R6 ;  /* 0x0000000214068225 */ /* 0x000fc800078e0006 */
[----:B------:R-:W-:Y:S02]  /*abf0*/  @!P0 IMAD R0, R20, R3, R0 ;  /* 0x0000000314008224 */ /* 0x000fe400078e0200 */
[----:B------:R-:W1:Y:S02]  /*ac00*/  @!P0 LDC.64 R2, c[0x0][0x418] ;  /* 0x00010600ff028b82 */ /* 0x000e640000000a00 */
[----:B------:R-:W-:Y:S01]  /*ac10*/  @!P0 IMAD.IADD R0, R7, 0x1, R0 ;  /* 0x0000000107008824 */ /* 0x000fe200078e0200 */
[----:B------:R-:W-:Y:S02]  /*ac20*/  ISETP.NE.AND P2, PT, R9, 0x3, PT ;  /* 0x000000030900780c */ /* 0x000fe40003f45270 */
[----:B-1----:R-:W-:Y:S01]  /*ac30*/  @!P0 LEA R2, P1, R6, R2, 0x2 ;  /* 0x0000000206028211 */ /* 0x002fe200078210ff */
[----:B0-----:R-:W-:-:S03]  /*ac40*/  IMAD.SHL.U32 R5, R5, 0x8, RZ ;  /* 0x0000000805057824 */ /* 0x001fc600078e00ff */
[----:B------:R-:W-:Y:S01]  /*ac50*/  @!P0 LEA.HI.X R3, R6, R3, R0, 0x2, P1 ;  /* 0x0000000306038211 */ /* 0x000fe200008f1400 */
[----:B------:R-:W-:Y:S01]  /*ac60*/  IMAD.MOV.U32 R0, RZ, RZ, RZ ;  /* 0x000000ffff007224 */ /* 0x000fe200078e00ff */
[----:B------:R-:W-:-:S05]  /*ac70*/  LOP3.LUT R5, R5, 0x18, RZ, 0xc0, !PT ;  /* 0x0000001805057812 */ /* 0x000fca00078ec0ff */
[----:B------:R0:W5:Y:S01]  /*ac80*/  @!P0 LDG.E R0, desc[UR36][R2.64] ;  /* 0x0000002402008981 */ /* 0x000162000c1e1900 */
[C---:B------:R-:W-:Y:S02]  /*ac90*/  ISETP.GE.AND P0, PT, R5.reuse, UR4, PT ;  /* 0x0000000405007c0c */ /* 0x040fe4000bf06270 */
[----:B------:R-:W-:Y:S02]  /*aca0*/  @P2 LOP3.LUT R16, R16, 0x8, RZ, 0xfc, !PT ;  /* 0x0000000810102812 */ /* 0x000fe400078efcff */
[C---:B------:R-:W-:Y:S02]  /*acb0*/  LOP3.LUT R9, R5.reuse, 0x20, RZ, 0xfc, !PT ;  /* 0x0000002005097812 */ /* 0x040fe400078efcff */
[----:B------:R-:W-:Y:S02]  /*acc0*/  LOP3.LUT R16, R16, 0xfffffffb, RZ, 0xc0, !PT ;  /* 0xfffffffb10107812 */ /* 0x000fe400078ec0ff */
[----:B------:R-:W-:Y:S02]  /*acd0*/  LOP3.LUT R5, R5, 0x40, RZ, 0xfc, !PT ;  /* 0x0000004005057812 */ /* 0x000fe400078efcff */
[----:B------:R-:W-:-:S03]  /*ace0*/  ISETP.GE.AND P1, PT, R9, UR4, PT ;  /* 0x0000000409007c0c */ /* 0x000fc6000bf26270 */
[----:B------:R-:W-:Y:S02]  /*acf0*/  @P0 LOP3.LUT R16, R16, 0x4, RZ, 0xfc, !PT ;  /* 0x0000000410100812 */ /* 0x000fe400078efcff */
[----:B------:R-:W-:Y:S02]  /*ad00*/  ISETP.GE.AND P0, PT, R5, UR4, PT ;  /* 0x0000000405007c0c */ /* 0x000fe4000bf06270 */
[----:B------:R-:W-:-:S04]  /*ad10*/  LOP3.LUT R16, R16, 0xfffffffe, RZ, 0xc0, !PT ;  /* 0xfffffffe10107812 */ /* 0x000fc800078ec0ff */
[----:B------:R-:W-:-:S04]  /*ad20*/  LOP3.LUT R16, R16, 0xfffffffd, RZ, 0xc0, !PT ;  /* 0xfffffffd10107812 */ /* 0x000fc800078ec0ff */
[----:B------:R-:W-:-:S04]  /*ad30*/  @P1 LOP3.LUT R16, R16, 0x2, RZ, 0xfc, !PT ;  /* 0x0000000210101812 */ /* 0x000fc800078efcff */
[----:B------:R-:W-:Y:S01]  /*ad40*/  @P0 LOP3.LUT R16, R16, 0x1, RZ, 0xfc, !PT ;  /* 0x0000000110100812 */ /* 0x000fe200078efcff */
[----:B0-----:R-:W-:Y:S06]  /*ad50*/  BRA.DIV UR5, `(.L_x_227) ;  /* 0x0000003e05587947 */ /* 0x001fec000b800000 */
.L_x_291:
[----:B------:R-:W-:Y:S01]  /*ad60*/  LOP3.LUT R26, R26, 0xffff, RZ, 0xc0, !PT ;  /* 0x0000ffff1a1a7812 */ /* 0x000fe200078ec0ff */
[----:B------:R-:W-:Y:S06]  /*ad70*/  @!P2 BRA `(.L_x_228) ;  /* 0x000000000004a947 */ /* 0x000fec0003800000 */
[----:B------:R-:W-:Y:S01]  /*ad80*/  BPT.TRAP 0x1 ;  /* 0x000000040000795c */ /* 0x000fe20000300000 */
.L_x_228:
[----:B------:R-:W-:Y:S01]  /*ad90*/  SHF.R.S32.HI R5, RZ, 0x1f, R4 ;  /* 0x0000001fff057819 */ /* 0x000fe20000011404 */
[----:B------:R-:W-:Y:S01]  /*ada0*/  ULDC.64 UR4, c[0x0][0x328] ;  /* 0x0000ca0000047ab9 */ /* 0x000fe20000000a00 */
[----:B------:R-:W-:Y:S01]  /*adb0*/  ULDC.64 UR6, c[0x0][0x318] ;  /* 0x0000c60000067ab9 */ /* 0x000fe20000000a00 */
[----:B------:R-:W-:Y:S01]  /*adc0*/  IMAD.WIDE.U32 R2, R4, UR4, RZ ;  /* 0x0000000404027c25 */ /* 0x000fe2000f8e00ff */
[----:B------:R-:W-:Y:S03]  /*add0*/  BSSY B0, `(.L_x_229) ;  /* 0x0000013000007945 */ /* 0x000fe60003800000 */
[----:B------:R-:W-:-:S04]  /*ade0*/  IMAD R6, R5, UR4, RZ ;  /* 0x0000000405067c24 */ /* 0x000fc8000f8e02ff */
[----:B------:R-:W-:Y:S01]  /*adf0*/  IMAD R6, R4, UR5, R6 ;  /* 0x0000000504067c24 */ /* 0x000fe2000f8e0206 */
[----:B------:R-:W-:-:S03]  /*ae00*/  ULDC.64 UR4, c[0x0][0x338] ;  /* 0x0000ce0000047ab9 */ /* 0x000fc60000000a00 */
[----:B------:R-:W-:Y:S01]  /*ae10*/  IMAD.IADD R3, R3, 0x1, R6 ;  /* 0x0000000103037824 */ /* 0x000fe200078e0206 */
[----:B-----5:R-:W-:Y:S01]  /*ae20*/  SHF.R.S32.HI R6, RZ, 0x1f, R0 ;  /* 0x0000001fff067819 */ /* 0x020fe20000011400 */
[----:B------:R-:W-:-:S04]  /*ae30*/  IMAD.WIDE.U32 R2, R0, UR4, R2 ;  /* 0x0000000400027c25 */ /* 0x000fc8000f8e0002 */
[----:B------:R-:W-:-:S04]  /*ae40*/  IMAD R7, R6, UR4, RZ ;  /* 0x0000000406077c24 */ /* 0x000fc8000f8e02ff */
[----:B------:R-:W-:Y:S01]  /*ae50*/  IMAD R7, R0, UR5, R7 ;  /* 0x0000000500077c24 */ /* 0x000fe2000f8e0207 */
[----:B------:R-:W-:-:S03]  /*ae60*/  ULDC.64 UR4, c[0x0][0x330] ;  /* 0x0000cc0000047ab9 */ /* 0x000fc60000000a00 */
[----:B------:R-:W-:Y:S02]  /*ae70*/  IMAD.IADD R3, R3, 0x1, R7 ;  /* 0x0000000103037824 */ /* 0x000fe400078e0207 */
[----:B------:R-:W-:-:S04]  /*ae80*/  IMAD.WIDE.U32 R2, R26, UR4, R2 ;  /* 0x000000041a027c25 */ /* 0x000fc8000f8e0002 */
[----:B------:R-:W-:Y:S01]  /*ae90*/  IMAD R19, R26, UR5, R3 ;  /* 0x000000051a137c24 */ /* 0x000fe2000f8e0203 */
[C---:B------:R-:W-:Y:S02]  /*aea0*/  LEA R18, P0, R2.reuse, UR6, 0x1 ;  /* 0x0000000602127c11 */ /* 0x040fe4000f8008ff */
[----:B------:R-:W-:Y:S02]  /*aeb0*/  SHF.L.U32 R3, R29, 0x1f, RZ ;  /* 0x0000001f1d037819 */ /* 0x000fe400000006ff */
[----:B------:R-:W-:Y:S01]  /*aec0*/  LEA.HI.X R19, R2, UR7, R19, 0x1, P0 ;  /* 0x0000000702137c11 */ /* 0x000fe200080f0c13 */
[----:B------:R-:W-:-:S07]  /*aed0*/  IMAD R2, R22, 0x8, R17 ;  /* 0x0000000816027824 */ /* 0x000fce00078e0211 */
[----:B------:R-:W0:Y:S02]  /*aee0*/  SYNCS.PHASECHK.TRANS64.TRYWAIT P0, [R2+URZ+0x2d840], R3 ;  /* 0x02d84003020075a7 */ /* 0x000e24000800017f */
[----:B0-----:R-:W-:Y:S05]  /*aef0*/  @!P0 BRA `(.L_x_230) ;  /* 0x0000003c00248947 */ /* 0x001fea0003800000 */
.L_x_292:
[----:B------:R-:W-:Y:S05]  /*af00*/  BSYNC B0 ;  /* 0x0000000000007941 */ /* 0x000fea0003800000 */
.L_x_229:
[----:B------:R-:W2:Y:S01]  /*af10*/  LDL R12, [R1+0xc] ;  /* 0x00000c00010c7983 */ /* 0x000ea20000100800 */
[----:B------:R-:W-:Y:S01]  /*af20*/  ULDC.64 UR4, c[0x0][0x300] ;  /* 0x0000c00000047ab9 */ /* 0x000fe20000000a00 */
[----:B------:R-:W-:Y:S01]  /*af30*/  ULDC.64 UR6, c[0x0][0x2e8] ;  /* 0x0000ba0000067ab9 */ /* 0x000fe20000000a00 */
[----:B------:R-:W-:Y:S01]  /*af40*/  IMAD R5, R5, UR4, RZ ;  /* 0x0000000405057c24 */ /* 0x000fe2000f8e02ff */
[----:B------:R-:W1:Y:S01]  /*af50*/  S2R R7, SR_TID.X ;  /* 0x0000000000077919 */ /* 0x000e620000002100 */
[----:B------:R-:W-:Y:S02]  /*af60*/  LOP3.LUT P4, RZ, R16, 0x4, RZ, 0xc0, !PT ;  /* 0x0000000410ff7812 */ /* 0x000fe4000788c0ff */
[C---:B0-----:R-:W-:Y:S01]  /*af70*/  IMAD R3, R4.reuse, UR5, R5 ;  /* 0x0000000504037c24 */ /* 0x041fe2000f8e0205 */
[----:B------:R-:W0:Y:S01]  /*af80*/  S2R R9, SR_TID.X ;  /* 0x0000000000097919 */ /* 0x000e220000002100 */
[----:B------:R-:W-:Y:S01]  /*af90*/  IMAD.WIDE.U32 R4, R4, UR4, RZ ;  /* 0x0000000404047c25 */ /* 0x000fe2000f8e00ff */
[----:B------:R-:W-:Y:S01]  /*afa0*/  ULDC.64 UR4, c[0x0][0x310] ;  /* 0x0000c40000047ab9 */ /* 0x000fe20000000a00 */
[----:B------:R-:W-:-:S02]  /*afb0*/  LOP3.LUT P3, RZ, R16, 0x2, RZ, 0xc0, !PT ;  /* 0x0000000210ff7812 */ /* 0x000fc4000786c0ff */
[----:B------:R-:W-:Y:S01]  /*afc0*/  IMAD.IADD R5, R5, 0x1, R3 ;  /* 0x0000000105057824 */ /* 0x000fe200078e0203 */
[----:B------:R-:W-:Y:S01]  /*afd0*/  LOP3.LUT P2, RZ, R16, 0x1, RZ, 0xc0, !PT ;  /* 0x0000000110ff7812 */ /* 0x000fe2000784c0ff */
[----:B------:R-:W-:Y:S02]  /*afe0*/  IMAD R6, R6, UR4, RZ ;  /* 0x0000000406067c24 */ /* 0x000fe4000f8e02ff */
[----:B------:R-:W-:-:S04]  /*aff0*/  IMAD.WIDE.U32 R4, R0, UR4, R4 ;  /* 0x0000000400047c25 */ /* 0x000fc8000f8e0004 */
[----:B------:R-:W-:Y:S01]  /*b000*/  IMAD R0, R0, UR5, R6 ;  /* 0x0000000500007c24 */ /* 0x000fe2000f8e0206 */
[----:B------:R-:W-:-:S03]  /*b010*/  ULDC.64 UR4, c[0x0][0x308] ;  /* 0x0000c20000047ab9 */ /* 0x000fc60000000a00 */
[----:B------:R-:W-:Y:S02]  /*b020*/  IMAD.IADD R5, R5, 0x1, R0 ;  /* 0x0000000105057824 */ /* 0x000fe400078e0200 */
[----:B------:R-:W-:Y:S01]  /*b030*/  IMAD.WIDE.U32 R4, R26, UR4, R4 ;  /* 0x000000041a047c25 */ /* 0x000fe2000f8e0004 */
[----:B------:R-:W-:-:S03]  /*b040*/  UMOV UR4, 0xffffffff ;  /* 0xffffffff00047882 */ /* 0x000fc60000000000 */
[----:B------:R-:W-:Y:S01]  /*b050*/  IMAD R6, R26, UR5, R5 ;  /* 0x000000051a067c24 */ /* 0x000fe2000f8e0205 */
[C---:B------:R-:W-:Y:S02]  /*b060*/  LEA R0, P0, R4.reuse, UR6, 0x1 ;  /* 0x0000000604007c11 */ /* 0x040fe4000f8008ff */
[----:B-1----:R-:W-:Y:S02]  /*b070*/  LOP3.LUT R11, R7, 0x7f, RZ, 0xc0, !PT ;  /* 0x0000007f070b7812 */ /* 0x002fe400078ec0ff */
[----:B------:R-:W-:Y:S01]  /*b080*/  LEA.HI.X R6, R4, UR7, R6, 0x1, P0 ;  /* 0x0000000704067c11 */ /* 0x000fe200080f0c06 */
[C---:B0-----:R-:W-:Y:S01]  /*b090*/  IMAD.SHL.U32 R7, R9.reuse, 0x8, RZ ;  /* 0x0000000809077824 */ /* 0x041fe200078e00ff */
[----:B------:R-:W-:Y:S01]  /*b0a0*/  SHF.R.U32.HI R11, RZ, 0x2, R11 ;  /* 0x00000002ff0b7819 */ /* 0x000fe2000001160b */
[----:B------:R-:W-:-:S03]  /*b0b0*/  IMAD.SHL.U32 R10, R9, 0x8, RZ ;  /* 0x00000008090a7824 */ /* 0x000fc600078e00ff */
[----:B------:R-:W-:-:S04]  /*b0c0*/  LOP3.LUT R7, R7, 0xd8, RZ, 0xc0, !PT ;  /* 0x000000d807077812 */ /* 0x000fc800078ec0ff */
[----:B------:R-:W-:Y:S01]  /*b0d0*/  LOP3.LUT R7, R7, 0x18, R9, 0x78, !PT ;  /* 0x0000001807077812 */ /* 0x000fe200078e7809 */
[----:B------:R-:W-:-:S03]  /*b0e0*/  IMAD.SHL.U32 R9, R9, 0x8, RZ ;  /* 0x0000000809097824 */ /* 0x000fc600078e00ff */
[----:B------:R-:W-:Y:S02]  /*b0f0*/  LOP3.LUT R7, R7, 0x320, R10, 0xf8, !PT ;  /* 0x0000032007077812 */ /* 0x000fe400078ef80a */
[----:B------:R-:W-:-:S03]  /*b100*/  LOP3.LUT R9, R9, 0x18, RZ, 0xc0, !PT ;  /* 0x0000001809097812 */ /* 0x000fc600078ec0ff */
[----:B------:R-:W-:Y:S01]  /*b110*/  IMAD R7, R22, 0x3000, R7 ;  /* 0x0000300016077824 */ /* 0x000fe200078e0207 */
[----:B--2---:R-:W-:-:S04]  /*b120*/  IADD3 R3, -R11, R12, -R8 ;  /* 0x0000000c0b037210 */ /* 0x004fc80007ffe908 */
[----:B------:R-:W-:Y:S01]  /*b130*/  ISETP.GE.AND P0, PT, R3, 0x1, PT ;  /* 0x000000010300780c */ /* 0x000fe20003f06270 */
[----:B------:R-:W-:-:S12]  /*b140*/  BRA.DIV UR4, `(.L_x_231) ;  /* 0x0000003a04a47947 */ /* 0x000fd8000b800000 */
[----:B------:R-:W0:Y:S01]  /*b150*/  SHFL.IDX PT, R5, R0, RZ, 0x1c1f ;  /* 0x001c1fff00057589 */ /* 0x000e2200000e0000 */
[----:B------:R-:W-:-:S03]  /*b160*/  @P0 IMAD R8, R7, 0x2, R17 ;  /* 0x0000000207080824 */ /* 0x000fc600078e0211 */
[----:B------:R-:W1:Y:S01]  /*b170*/  SHFL.IDX PT, R4, R6, RZ, 0x1c1f ;  /* 0x001c1fff06047589 */ /* 0x000e6200000e0000 */
[----:B0-----:R-:W-:-:S04]  /*b180*/  @P0 LEA R5, P1, R9, R5, 0x1 ;  /* 0x0000000509050211 */ /* 0x001fc800078208ff */
[----:B-1----:R-:W-:Y:S02]  /*b190*/  @P0 IADD3.X R4, RZ, R4, RZ, P1, !PT ;  /* 0x00000004ff040210 */ /* 0x002fe40000ffe4ff */
[----:B------:R-:W-:Y:S02]  /*b1a0*/  ISETP.GE.AND P1, PT, R3, 0x21, PT ;  /* 0x000000210300780c */ /* 0x000fe40003f26270 */
[----:B------:R-:W-:-:S04]  /*b1b0*/  @P0 LOP3.LUT R5, R5, R4, RZ, 0x3c, !PT ;  /* 0x0000000405050212 */ /* 0x000fc800078e3cff */
[----:B------:R-:W-:-:S04]  /*b1c0*/  @P0 LOP3.LUT R4, R5, R4, RZ, 0x3c, !PT ;  /* 0x0000000405040212 */ /* 0x000fc800078e3cff */
[----:B------:R-:W-:-:S05]  /*b1d0*/  @P0 LOP3.LUT R5, R5, R4, RZ, 0x3c, !PT ;  /* 0x0000000405050212 */ /* 0x000fca00078e3cff */
[----:B------:R-:W-:Y:S01]  /*b1e0*/  @!PT LDS RZ, [RZ] ;  /* 0x00000000fffff984 */ /* 0x000fe20000000800 */
[----:B------:R-:W-:Y:S04]  /*b1f0*/  @P0 LDGSTS.E.BYPASS.LTC128B.128 [R8+0x15400], desc[UR36][R4.64], !P4 ;  /* 0x1540000004080fae */ /* 0x000fe8000e101d64 */
[----:B------:R-:W-:Y:S04]  /*b200*/  @P0 LDGSTS.E.BYPASS.LTC128B.128 [R8+0x17400], desc[UR36][R4.64+0x40], !P3 ;  /* 0x1740004004080fae */ /* 0x000fe8000d901d64 */
[----:B------:R0:W-:Y:S04]  /*b210*/  @P0 LDGSTS.E.BYPASS.LTC128B.128 [R8+0x19400], desc[UR36][R4.64+0x80], !P2 ;  /* 0x1940008004080fae */ /* 0x0001e8000d101d64 */
[----:B0-----:R-:W0:Y:S01]  /*b220*/  SHFL.IDX PT, R5, R0, 0x1, 0x1c1f ;  /* 0x003c1f0000057f89 */ /* 0x001e2200000e0000 */
[----:B------:R-:W-:-:S03]  /*b230*/  @P1 IMAD R8, R7, 0x2, R17 ;  /* 0x0000000207081824 */ /* 0x000fc600078e0211 */
[----:B------:R-:W1:Y:S01]  /*b240*/  SHFL.IDX PT, R4, R6, 0x1, 0x1c1f ;  /* 0x003c1f0006047f89 */ /* 0x000e6200000e0000 */
[----:B0-----:R-:W-:-:S05]  /*b250*/  @P1 LEA R5, P0, R9, R5, 0x1 ;  /* 0x0000000509051211 */ /* 0x001fca00078008ff */
[----:B-1----:R-:W-:-:S05]  /*b260*/  @P1 IMAD.X R4, RZ, RZ, R4, P0 ;  /* 0x000000ffff041224 */ /* 0x002fca00000e0604 */
[----:B------:R-:W-:-:S04]  /*b270*/  @P1 LOP3.LUT R5, R5, R4, RZ, 0x3c, !PT ;  /* 0x0000000405051212 */ /* 0x000fc800078e3cff */
[----:B------:R-:W-:-:S04]  /*b280*/  @P1 LOP3.LUT R4, R5, R4, RZ, 0x3c, !PT ;  /* 0x0000000405041212 */ /* 0x000fc800078e3cff */
[----:B------:R-:W-:-:S05]  /*b290*/  @P1 LOP3.LUT R5, R5, R4, RZ, 0x3c, !PT ;  /* 0x0000000405051212 */ /* 0x000fca00078e3cff */
[----:B------:R-:W-:Y:S04]  /*b2a0*/  @P1 LDGSTS.E.BYPASS.LTC128B.128 [R8+0x15c00], desc[UR36][R4.64], !P4 ;  /* 0x15c0000004081fae */ /* 0x000fe8000e101d64 */
[----:B------:R-:W-:Y:S04]  /*b2b0*/  @P1 LDGSTS.E.BYPASS.LTC128B.128 [R8+0x17c00], desc[UR36][R4.64+0x40], !P3 ;  /* 0x17c0004004081fae */ /* 0x000fe8000d901d64 */
[----:B------:R0:W-:Y:S01]  /*b2c0*/  @P1 LDGSTS.E.BYPASS.LTC128B.128 [R8+0x19c00], desc[UR36][R4.64+0x80], !P2 ;  /* 0x19c0008004081fae */ /* 0x0001e2000d101d64 */
[----:B------:R-:W-:-:S03]  /*b2d0*/  ISETP.GE.AND P1, PT, R3, 0x41, PT ;  /* 0x000000410300780c */ /* 0x000fc60003f26270 */
[----:B0-----:R-:W0:Y:S10]  /*b2e0*/  SHFL.IDX PT, R5, R0, 0x2, 0x1c1f ;  /* 0x005c1f0000057f89 */ /* 0x001e3400000e0000 */
[----:B------:R-:W-:Y:S01]  /*b2f0*/  @P1 IMAD R8, R7, 0x2, R17 ;  /* 0x0000000207081824 */ /* 0x000fe200078e0211 */
[----:B------:R-:W1:Y:S04]  /*b300*/  SHFL.IDX PT, R4, R6, 0x2, 0x1c1f ;  /* 0x005c1f0006047f89 */ /* 0x000e6800000e0000 */
[----:B------:R-:W2:Y:S04]  /*b310*/  SHFL.IDX PT, R6, R6, 0x3, 0x1c1f ;  /* 0x007c1f0006067f89 */ /* 0x000ea800000e0000 */
[----:B------:R-:W3:Y:S01]  /*b320*/  SHFL.IDX PT, R0, R0, 0x3, 0x1c1f ;  /* 0x007c1f0000007f89 */ /* 0x000ee200000e0000 */
[----:B0-----:R-:W-:-:S05]  /*b330*/  @P1 LEA R5, P0, R9, R5, 0x1 ;  /* 0x0000000509051211 */ /* 0x001fca00078008ff */
[----:B-1----:R-:W-:-:S05]  /*b340*/  @P1 IMAD.X R4, RZ, RZ, R4, P0 ;  /* 0x000000ffff041224 */ /* 0x002fca00000e0604 */
[----:B------:R-:W-:-:S04]  /*b350*/  @P1 LOP3.LUT R5, R5, R4, RZ, 0x3c, !PT ;  /* 0x0000000405051212 */ /* 0x000fc800078e3cff */
[----:B------:R-:W-:-:S04]  /*b360*/  @P1 LOP3.LUT R4, R5, R4, RZ, 0x3c, !PT ;  /* 0x0000000405041212 */ /* 0x000fc800078e3cff */
[----:B------:R-:W-:-:S05]  /*b370*/  @P1 LOP3.LUT R5, R5, R4, RZ, 0x3c, !PT ;  /* 0x0000000405051212 */ /* 0x000fca00078e3cff */
[----:B------:R1:W-:Y:S04]  /*b380*/  @P1 LDGSTS.E.BYPASS.LTC128B.128 [R8+0x16400], desc[UR36][R4.64], !P4 ;  /* 0x1640000004081fae */ /* 0x0003e8000e101d64 */
[----:B------:R1:W-:Y:S04]  /*b390*/  @P1 LDGSTS.E.BYPASS.LTC128B.128 [R8+0x18400], desc[UR36][R4.64+0x40], !P3 ;  /* 0x1840004004081fae */ /* 0x0003e8000d901d64 */
[----:B--23--:R1:W-:Y:S02]  /*b3a0*/  @P1 LDGSTS.E.BYPASS.LTC128B.128 [R8+0x1a400], desc[UR36][R4.64+0x80], !P2 ;  /* 0x1a40008004081fae */ /* 0x00c3e4000d101d64 */
.L_x_302:
[----:B------:R-:W-:-:S13]  /*b3b0*/  ISETP.GE.AND P0, PT, R3, 0x61, PT ;  /* 0x000000610300780c */ /* 0x000fda0003f06270 */
[----:B01----:R-:W-:Y:S01]  /*b3c0*/  @P0 LEA R4, P1, R9, R0, 0x1 ;  /* 0x0000000009040211 */ /* 0x003fe200078208ff */
[----:B------:R-:W-:-:S04]  /*b3d0*/  @P0 IMAD R7, R7, 0x2, R17 ;  /* 0x0000000207070824 */ /* 0x000fc800078e0211 */
[----:B------:R-:W-:-:S05]  /*b3e0*/  @P0 IMAD.X R5, RZ, RZ, R6, P1 ;  /* 0x000000ffff050224 */ /* 0x000fca00008e0606 */
[----:B------:R-:W-:Y:S01]  /*b3f0*/  @!PT LDS RZ, [RZ] ;  /* 0x00000000fffff984 */ /* 0x000fe20000000800 */
[----:B------:R-:W-:Y:S01]  /*b400*/  @!PT LDS RZ, [RZ] ;  /* 0x00000000fffff984 */ /* 0x000fe20000000800 */
[----:B------:R-:W-:Y:S01]  /*b410*/  @!PT LDS RZ, [RZ] ;  /* 0x00000000fffff984 */ /* 0x000fe20000000800 */
[----:B------:R0:W-:Y:S04]  /*b420*/  @P0 LDGSTS.E.BYPASS.LTC128B.128 [R7+0x16c00], desc[UR36][R4.64], !P4 ;  /* 0x16c0000004070fae */ /* 0x0001e8000e101d64 */
[----:B------:R0:W-:Y:S04]  /*b430*/  @P0 LDGSTS.E.BYPASS.LTC128B.128 [R7+0x18c00], desc[UR36][R4.64+0x40], !P3 ;  /* 0x18c0004004070fae */ /* 0x0001e8000d901d64 */
[----:B------:R0:W-:Y:S01]  /*b440*/  @P0 LDGSTS.E.BYPASS.LTC128B.128 [R7+0x1ac00], desc[UR36][R4.64+0x80], !P2 ;  /* 0x1ac0008004070fae */ /* 0x0001e2000d101d64 */
[----:B------:R-:W-:Y:S01]  /*b450*/  PLOP3.LUT P0, PT, PT, PT, PT, 0x80, 0x0 ;  /* 0x000000000000781c */ /* 0x000fe20003f0f070 */
[----:B------:R-:W-:-:S12]  /*b460*/  NOP ;  /* 0x0000000000007918 */ /* 0x000fd80000000000 */
.L_x_232:
[----:B------:R-:W-:Y:S02]  /*b470*/  PLOP3.LUT P1, PT, P1, P0, PT, 0xa2, 0x0 ;  /* 0x000000000000781c */ /* 0x000fe40000f21472 */
[----:B------:R-:W-:-:S08]  /*b480*/  @P0 R2UR P1, UR4, R2 ;  /* 0x00000000020402ca */ /* 0x000fd00000020000 */
[----:B------:R-:W-:-:S05]  /*b490*/  @P0 PLOP3.LUT P0, PT, P1, PT, PT, 0x80, 0x0 ;  /* 0x000000000000081c */ /* 0x000fca0000f0f070 */
[----:B------:R-:W-:Y:S01]  /*b4a0*/  @!P1 SYNCS.ARRIVE.TRANS64.RED.A0T1 RZ, [UR4+0x2d830], RZ ;  /* 0x02d830ffffff99a7 */ /* 0x000fe20008200404 */
[----:B------:R-:W-:Y:S07]  /*b4b0*/  @!P1 ARRIVES.LDGSTSBAR.64.TRANSCNT [UR4+0x2d830] ;  /* 0x02d83000ff0099b0 */ /* 0x000fee0008000a84 */
[----:B------:R-:W-:Y:S05]  /*b4c0*/  @P0 BRA.U.ANY `(.L_x_232) ;  /* 0xfffffffd00e80947 */ /* 0x000fea000393ffff */
[----:B------:R-:W-:Y:S01]  /*b4d0*/  NOP ;  /* 0x0000000000007918 */ /* 0x000fe20000000000 */
[----:B------:R-:W2:Y:S02]  /*b4e0*/  LDL R0, [R1+0x48] ;  /* 0x0000480001007983 */ /* 0x000ea40000100800 */
[----:B--2---:R-:W-:-:S13]  /*b4f0*/  ISETP.NE.AND P2, PT, R0, 0x3, PT ;  /* 0x000000030000780c */ /* 0x004fda0003f45270 */
[----:B------:R-:W-:Y:S05]  /*b500*/  @!P2 BRA `(.L_x_233) ;  /* 0x000000000004a947 */ /* 0x000fea0003800000 */
[----:B------:R-:W-:Y:S01]  /*b510*/  BPT.TRAP 0x1 ;  /* 0x000000040000795c */ /* 0x000fe20000300000 */
.L_x_233:
[----:B0-----:R0:W5:Y:S01]  /*b520*/  LDL.LU R4, [R1+0x28] ;  /* 0x0000280001047983 */ /* 0x0011620000300800 */
[----:B------:R0:W-:Y:S03]  /*b530*/  SYNCS.ARRIVE.TRANS64.A1T0 RZ, [R2+URZ+0x2d830], RZ ;  /* 0x02d830ff02ff79a7 */ /* 0x0001e6000810003f */
[----:B------:R0:W5:Y:S02]  /*b540*/  LDL.LU R3, [R1] ;  /* 0x0000000001037983 */ /* 0x0001640000300800 */
[----:B------:R-:W-:Y:S05]  /*b550*/  WARPSYNC.ALL ;  /* 0x0000000000007948 */ /* 0x000fea0003800000 */
[----:B------:R-:W-:Y:S01]  /*b560*/  ULDC.64 UR4, c[0x0][0x298] ;  /* 0x0000a60000047ab9 */ /* 0x000fe20000000a00 */
[----:B------:R-:W-:Y:S01]  /*b570*/  BAR.SYNC.DEFER_BLOCKING 0x8, 0x200 ;  /* 0x0208000000007b1d */ /* 0x000fe20000010000 */
[----:B------:R-:W-:Y:S01]  /*b580*/  LOP3.LUT P0, RZ, R16, 0x20, RZ, 0xc0, !PT ;  /* 0x0000002010ff7812 */ /* 0x000fe2000780c0ff */
[----:B0-----:R-:W-:-:S03]  /*b590*/  VIADD R2, R17, 0xc400 ;  /* 0x0000c40011027836 */ /* 0x001fc60000000000 */
[----:B------:R-:W-:Y:S01]  /*b5a0*/  SEL R28, R28, RZ, !P0 ;  /* 0x000000ff1c1c7207 */ /* 0x000fe20004000000 */
[----:B------:R-:W-:Y:S01]  /*b5b0*/  BSSY B6, `(.L_x_234) ;  /* 0x000001c000067945 */ /* 0x000fe20003800000 */
[----:B-----5:R-:W-:Y:S02]  /*b5c0*/  SEL R4, R4, RZ, !P0 ;  /* 0x000000ff04047207 */ /* 0x020fe40004000000 */
[----:B------:R-:W-:Y:S02]  /*b5d0*/  LOP3.LUT P0, RZ, R2, 0x1bf, RZ, 0xc0, !PT ;  /* 0x000001bf02ff7812 */ /* 0x000fe4000780c0ff */
[----:B------:R-:W-:Y:S01]  /*b5e0*/  SHF.R.S32.HI R0, RZ, 0x1f, R3 ;  /* 0x0000001fff007819 */ /* 0x000fe20000011403 */
[----:B------:R0:W-:Y:S04]  /*b5f0*/  STL [R1+0x38], R4 ;  /* 0x0000380401007387 */ /* 0x0001e80000100800 */
[----:B------:R-:W-:-:S04]  /*b600*/  IMAD R0, R0, UR4, RZ ;  /* 0x0000000400007c24 */ /* 0x000fc8000f8e02ff */
[C---:B------:R-:W-:Y:S02]  /*b610*/  IMAD R0, R3.reuse, UR5, R0 ;  /* 0x0000000503007c24 */ /* 0x040fe4000f8e0200 */
[----:B------:R-:W-:-:S04]  /*b620*/  IMAD.WIDE.U32 R2, R3, UR4, RZ ;  /* 0x0000000403027c25 */ /* 0x000fc8000f8e00ff */
[----:B------:R-:W-:Y:S01]  /*b630*/  IMAD.IADD R0, R3, 0x1, R0 ;  /* 0x0000000103007824 */ /* 0x000fe200078e0200 */
[----:B------:R0:W-:Y:S04]  /*b640*/  STL.64 [R1+0x28], R2 ;  /* 0x0000280201007387 */ /* 0x0001e80000100a00 */
[----:B------:R0:W-:Y:S01]  /*b650*/  STL [R1], R0 ;  /* 0x0000000001007387 */ /* 0x0001e20000100800 */
[----:B------:R-:W-:Y:S05]  /*b660*/  @!P0 BRA `(.L_x_235) ;  /* 0x0000000000408947 */ /* 0x000fea0003800000 */
[----:B0-----:R-:W-:Y:S01]  /*b670*/  MOV R2, 0x0 ;  /* 0x0000000000027802 */ /* 0x001fe20000000f00 */
        /* <DEDUP_REMOVED lines=15> */
.L_x_235:
[----:B------:R-:W-:Y:S05]  /*b770*/  BSYNC B6 ;  /* 0x0000000000067941 */ /* 0x000fea0003800000 */
.L_x_234:
[----:B0-----:R-:W2:Y:S01]  /*b780*/  LDL.LU R2, [R1] ;  /* 0x0000000001027983 */ /* 0x001ea20000300800 */
[----:B------:R-:W0:Y:S01]  /*b790*/  LDC R10, c[0x0][0x448] ;  /* 0x00011200ff0a7b82 */ /* 0x000e220000000800 */
[----:B------:R-:W-:Y:S01]  /*b7a0*/  ULDC.64 UR4, c[0x0][0x2d8] ;  /* 0x0000b60000047ab9 */ /* 0x000fe20000000a00 */
[----:B------:R-:W-:Y:S01]  /*b7b0*/  ULDC.64 UR6, c[0x0][0x2e0] ;  /* 0x0000b80000067ab9 */ /* 0x000fe20000000a00 */
[----:B------:R-:W3:Y:S01]  /*b7c0*/  LDL.LU.64 R20, [R1+0x28] ;  /* 0x0000280001147983 */ /* 0x000ee20000300a00 */
[----:B------:R-:W-:-:S03]  /*b7d0*/  ULDC.64 UR8, c[0x0][0x280] ;  /* 0x0000a00000087ab9 */ /* 0x000fc60000000a00 */
[----:B------:R-:W4:Y:S01]  /*b7e0*/  LDL.LU R0, [R1+0x38] ;  /* 0x0000380001007983 */ /* 0x000f220000300800 */
[----:B------:R-:W1:Y:S01]  /*b7f0*/  S2R R13, SR_TID.X ;  /* 0x00000000000d7919 */ /* 0x000e620000002100 */
[----:B0-----:R-:W-:-:S13]  /*b800*/  ISETP.NE.AND P0, PT, R10, 0x1, PT ;  /* 0x000000010a00780c */ /* 0x001fda0003f05270 */
[----:B------:R-:W0:Y:S01]  /*b810*/  @P0 LDC R4, c[0x0][0x44c] ;  /* 0x00011300ff040b82 */ /* 0x000e220000000800 */
[----:B-1----:R-:W-:-:S07]  /*b820*/  IMAD.SHL.U32 R11, R13, 0x8, RZ ;  /* 0x000000080d0b7824 */ /* 0x002fce00078e00ff */
[----:B------:R-:W1:Y:S01]  /*b830*/  @P0 LDC R5, c[0x0][0x450] ;  /* 0x00011400ff050b82 */ /* 0x000e620000000800 */
[----:B------:R-:W-:-:S04]  /*b840*/  LOP3.LUT R11, R11, 0x18, RZ, 0xc0, !PT ;  /* 0x000000180b0b7812 */ /* 0x000fc800078ec0ff */
[C---:B------:R-:W-:Y:S02]  /*b850*/  LOP3.LUT R12, R11.reuse, 0x20, RZ, 0xfc, !PT ;  /* 0x000000200b0c7812 */ /* 0x040fe400078efcff */
[----:B------:R-:W-:Y:S01]  /*b860*/  LOP3.LUT R11, R11, 0x40, RZ, 0xfc, !PT ;  /* 0x000000400b0b7812 */ /* 0x000fe200078efcff */
[----:B--2---:R-:W-:Y:S02]  /*b870*/  IMAD.MOV.U32 R3, RZ, RZ, R2 ;  /* 0x000000ffff037224 */ /* 0x004fe400078e0002 */
[----:B---3--:R-:W-:Y:S01]  /*b880*/  IMAD.MOV.U32 R2, RZ, RZ, R20 ;  /* 0x000000ffff027224 */ /* 0x008fe200078e0014 */
[----:B------:R-:W2:Y:S03]  /*b890*/  S2R R21, SR_TID.X ;  /* 0x0000000000157919 */ /* 0x000ea60000002100 */
[C---:B------:R-:W-:Y:S01]  /*b8a0*/  IMAD.WIDE.U32 R2, R26.reuse, UR4, R2 ;  /* 0x000000041a027c25 */ /* 0x040fe2000f8e0002 */
[----:B------:R-:W3:Y:S03]  /*b8b0*/  S2R R20, SR_TID.X ;  /* 0x0000000000147919 */ /* 0x000ee60000002100 */
[----:B------:R-:W-:Y:S01]  /*b8c0*/  IMAD R3, R26, UR5, R3 ;  /* 0x000000051a037c24 */ /* 0x000fe2000f8e0203 */
[----:B------:R-:W-:Y:S01]  /*b8d0*/  ULDC.64 UR4, c[0x0][0x2d0] ;  /* 0x0000b40000047ab9 */ /* 0x000fe20000000a00 */
[----:B----4-:R-:W-:-:S02]  /*b8e0*/  IMAD R0, R0, UR6, RZ ;  /* 0x0000000600007c24 */ /* 0x010fc4000f8e02ff */
[----:B------:R-:W-:-:S04]  /*b8f0*/  IMAD.WIDE.U32 R2, R28, UR6, R2 ;  /* 0x000000061c027c25 */ /* 0x000fc8000f8e0002 */
[----:B------:R-:W-:Y:S01]  /*b900*/  IMAD R0, R28, UR7, R0 ;  /* 0x000000071c007c24 */ /* 0x000fe2000f8e0200 */
[----:B------:R-:W-:-:S03]  /*b910*/  ULDC.64 UR6, c[0x0][0x2c8] ;  /* 0x0000b20000067ab9 */ /* 0x000fc60000000a00 */
[----:B------:R-:W-:Y:S02]  /*b920*/  IMAD.IADD R3, R3, 0x1, R0 ;  /* 0x0000000103037824 */ /* 0x000fe400078e0200 */
[----:B--2---:R-:W-:Y:S01]  /*b930*/  IMAD.SHL.U32 R21, R21, 0x20, RZ ;  /* 0x0000002015157824 */ /* 0x004fe200078e00ff */
[----:B---3--:R-:W-:-:S04]  /*b940*/  LOP3.LUT R20, R20, 0x7f, RZ, 0xc0, !PT ;  /* 0x0000007f14147812 */ /* 0x008fc800078ec0ff */
[----:B------:R-:W-:Y:S02]  /*b950*/  LOP3.LUT R21, R21, 0x60, RZ, 0xc0, !PT ;  /* 0x0000006015157812 */ /* 0x000fe400078ec0ff */
[----:B------:R-:W-:-:S04]  /*b960*/  SHF.R.U32.HI R20, RZ, 0x2, R20 ;  /* 0x00000002ff147819 */ /* 0x000fc80000011614 */
[----:B------:R-:W-:Y:S02]  /*b970*/  LOP3.LUT R20, R20, R21, RZ, 0xfc, !PT ;  /* 0x0000001514147212 */ /* 0x000fe400078efcff */
[----:B------:R-:W-:-:S03]  /*b980*/  LOP3.LUT R21, R13, 0x7f, RZ, 0xc0, !PT ;  /* 0x0000007f0d157812 */ /* 0x000fc600078ec0ff */
[----:B------:R-:W-:Y:S01]  /*b990*/  IMAD R6, R25, 0xc0, R20 ;  /* 0x000000c019067824 */ /* 0x000fe200078e0214 */
[----:B------:R-:W-:Y:S01]  /*b9a0*/  SHF.R.U32.HI R21, RZ, 0x2, R21 ;  /* 0x00000002ff157819 */ /* 0x000fe20000011615 */
[----:B------:R-:W-:Y:S02]  /*b9b0*/  IMAD.SHL.U32 R20, R13, 0x8, RZ ;  /* 0x000000080d147824 */ /* 0x000fe400078e00ff */
[----:B0-----:R-:W-:-:S03]  /*b9c0*/  @P0 IMAD.HI.U32 R0, R6, R4, RZ ;  /* 0x0000000406000227 */ /* 0x001fc600078e00ff */
[----:B------:R-:W-:Y:S01]  /*b9d0*/  LOP3.LUT R20, R20, 0x18, RZ, 0xc0, !PT ;  /* 0x0000001814147812 */ /* 0x000fe200078ec0ff */
[----:B------:R-:W-:Y:S01]  /*b9e0*/  IMAD.MOV.U32 R4, RZ, RZ, R6 ;  /* 0x000000ffff047224 */ /* 0x000fe200078e0006 */
[----:B-1----:R-:W-:-:S04]  /*b9f0*/  @P0 SHF.R.U32.HI R4, RZ, R5, R0 ;  /* 0x00000005ff040219 */ /* 0x002fc80000011600 */
[----:B------:R-:W-:-:S05]  /*ba00*/  SHF.R.S32.HI R0, RZ, 0x1f, R4 ;  /* 0x0000001fff007819 */ /* 0x000fca0000011404 */
[----:B------:R-:W-:-:S04]  /*ba10*/  IMAD R0, R0, UR4, RZ ;  /* 0x0000000400007c24 */ /* 0x000fc8000f8e02ff */
[C---:B------:R-:W-:Y:S02]  /*ba20*/  IMAD R7, R4.reuse, UR5, R0 ;  /* 0x0000000504077c24 */ /* 0x040fe4000f8e0200 */
[----:B------:R-:W-:Y:S02]  /*ba30*/  IMAD.MOV R0, RZ, RZ, -R4 ;  /* 0x000000ffff007224 */ /* 0x000fe400078e0a04 */
[----:B------:R-:W-:-:S04]  /*ba40*/  IMAD.WIDE.U32 R4, R4, UR4, R2 ;  /* 0x0000000404047c25 */ /* 0x000fc8000f8e0002 */
[----:B------:R-:W-:Y:S02]  /*ba50*/  IMAD R0, R10, R0, R6 ;  /* 0x000000000a007224 */ /* 0x000fe400078e0206 */
[----:B------:R-:W-:-:S03]  /*ba60*/  IMAD.IADD R5, R5, 0x1, R7 ;  /* 0x0000000105057824 */ /* 0x000fc600078e0207 */
[----:B------:R-:W-:Y:S01]  /*ba70*/  SHF.R.S32.HI R7, RZ, 0x1f, R0 ;  /* 0x0000001fff077819 */ /* 0x000fe20000011400 */
[----:B------:R-:W-:-:S04]  /*ba80*/  IMAD.WIDE.U32 R8, R0, UR6, R4 ;  /* 0x0000000600087c25 */ /* 0x000fc8000f8e0004 */
[----:B------:R-:W-:Y:S01]  /*ba90*/  IMAD R7, R7, UR6, RZ ;  /* 0x0000000607077c24 */ /* 0x000fe2000f8e02ff */
[----:B------:R-:W-:Y:S01]  /*baa0*/  LEA R4, P1, R8, UR8, 0x1 ;  /* 0x0000000808047c11 */ /* 0x000fe2000f8208ff */
[----:B------:R-:W-:Y:S02]  /*bab0*/  VIADD R5, R6, 0x80 ;  /* 0x0000008006057836 */ /* 0x000fe40000000000 */
[----:B------:R-:W-:Y:S02]  /*bac0*/  IMAD R0, R0, UR7, R7 ;  /* 0x0000000700007c24 */ /* 0x000fe4000f8e0207 */
[----:B------:R-:W0:Y:S01]  /*bad0*/  @P0 LDC R7, c[0x0][0x44c] ;  /* 0x00011300ff070b82 */ /* 0x000e220000000800 */
[----:B------:R-:W-:Y:S02]  /*bae0*/  IMAD.MOV.U32 R6, RZ, RZ, R5 ;  /* 0x000000ffff067224 */ /* 0x000fe400078e0005 */
[----:B------:R-:W-:-:S05]  /*baf0*/  IMAD.IADD R0, R9, 0x1, R0 ;  /* 0x0000000109007824 */ /* 0x000fca00078e0200 */
[----:B------:R-:W-:Y:S02]  /*bb00*/  LEA.HI.X R0, R8, UR9, R0, 0x1, P1 ;  /* 0x0000000908007c11 */ /* 0x000fe400088f0c00 */
[----:B------:R-:W1:Y:S01]  /*bb10*/  @P0 LDC R8, c[0x0][0x450] ;  /* 0x00011400ff080b82 */ /* 0x000e620000000800 */
[----:B0-----:R-:W-:-:S05]  /*bb20*/  @P0 IMAD.HI.U32 R7, R5, R7, RZ ;  /* 0x0000000705070227 */ /* 0x001fca00078e00ff */
[----:B-1----:R-:W-:-:S04]  /*bb30*/  @P0 SHF.R.U32.HI R6, RZ, R8, R7 ;  /* 0x00000008ff060219 */ /* 0x002fc80000011607 */
[C---:B------:R-:W-:Y:S01]  /*bb40*/  IADD3 R7, -R6.reuse, RZ, RZ ;  /* 0x000000ff06077210 */ /* 0x040fe20007ffe1ff */
[----:B------:R-:W-:-:S04]  /*bb50*/  IMAD.WIDE.U32 R2, R6, UR4, R2 ;  /* 0x0000000406027c25 */ /* 0x000fc8000f8e0002 */
[----:B------:R-:W-:Y:S01]  /*bb60*/  IMAD R5, R10, R7, R5 ;  /* 0x000000070a057224 */ /* 0x000fe200078e0205 */
[----:B------:R-:W-:-:S05]  /*bb70*/  SHF.R.S32.HI R7, RZ, 0x1f, R6 ;  /* 0x0000001fff077819 */ /* 0x000fca0000011406 */
[----:B------:R-:W-:Y:S01]  /*bb80*/  IMAD R7, R7, UR4, RZ ;  /* 0x0000000407077c24 */ /* 0x000fe2000f8e02ff */
[----:B------:R-:W-:Y:S02]  /*bb90*/  ULDC UR4, c[0x0][0x2b8] ;  /* 0x0000ae0000047ab9 */ /* 0x000fe40000000800 */
[----:B------:R-:W-:Y:S01]  /*bba0*/  ISETP.GE.AND P3, PT, R20, UR4, PT ;  /* 0x0000000414007c0c */ /* 0x000fe2000bf66270 */
[----:B------:R-:W-:Y:S01]  /*bbb0*/  IMAD R7, R6, UR5, R7 ;  /* 0x0000000506077c24 */ /* 0x000fe2000f8e0207 */
[----:B------:R-:W-:Y:S01]  /*bbc0*/  SHF.R.S32.HI R6, RZ, 0x1f, R5 ;  /* 0x0000001fff067819 */ /* 0x000fe20000011405 */
[----:B------:R-:W-:Y:S01]  /*bbd0*/  UMOV UR5, 0xffffffff ;  /* 0xffffffff00057882 */ /* 0x000fe20000000000 */
[----:B------:R-:W-:Y:S01]  /*bbe0*/  ISETP.GE.AND P1, PT, R11, UR4, PT ;  /* 0x000000040b007c0c */ /* 0x000fe2000bf26270 */
[----:B------:R-:W-:Y:S02]  /*bbf0*/  IMAD.IADD R3, R3, 0x1, R7 ;  /* 0x0000000103037824 */ /* 0x000fe400078e0207 */
[----:B------:R-:W-:-:S02]  /*bc00*/  IMAD R6, R6, UR6, RZ ;  /* 0x0000000606067c24 */ /* 0x000fc4000f8e02ff */
[----:B------:R-:W-:-:S04]  /*bc10*/  IMAD.WIDE.U32 R2, R5, UR6, R2 ;  /* 0x0000000605027c25 */ /* 0x000fc8000f8e0002 */
[----:B------:R-:W-:Y:S01]  /*bc20*/  IMAD R6, R5, UR7, R6 ;  /* 0x0000000705067c24 */ /* 0x000fe2000f8e0206 */
[----:B------:R-:W-:-:S03]  /*bc30*/  LEA R8, P0, R2, UR8, 0x1 ;  /* 0x0000000802087c11 */ /* 0x000fc6000f8008ff */
[----:B------:R-:W-:-:S05]  /*bc40*/  IMAD.IADD R3, R3, 0x1, R6 ;  /* 0x0000000103037824 */ /* 0x000fca00078e0206 */
[----:B------:R-:W-:Y:S02]  /*bc50*/  LEA.HI.X R3, R2, UR9, R3, 0x1, P0 ;  /* 0x0000000902037c11 */ /* 0x000fe400080f0c03 */
[----:B------:R-:W-:Y:S01]  /*bc60*/  ISETP.GE.AND P0, PT, R12, UR4, PT ;  /* 0x000000040c007c0c */ /* 0x000fe2000bf06270 */
[----:B------:R-:W-:-:S12]  /*bc70*/  BRA.DIV UR5, `(.L_x_236) ;  /* 0x0000003605407947 */ /* 0x000fd8000b800000 */
[----:B------:R-:W2:Y:S04]  /*bc80*/  LDL.LU R5, [R1+0x30] ;  /* 0x0000300001057983 */ /* 0x000ea80000300800 */
[----:B------:R-:W3:Y:S01]  /*bc90*/  LDL R9, [R1+0x1c] ;  /* 0x00001c0001097983 */ /* 0x000ee20000100800 */
[----:B------:R-:W-:-:S03]  /*bca0*/  IMAD R25, R25, 0xc0, R21 ;  /* 0x000000c019197824 */ /* 0x000fc600078e0215 */
[----:B------:R-:W-:Y:S01]  /*bcb0*/  SHFL.IDX PT, R6, R0, RZ, 0x1c1f ;  /* 0x001c1fff00067589 */ /* 0x000fe200000e0000 */
[----:B--2---:R-:W-:-:S03]  /*bcc0*/  IMAD R2, R5, R10, RZ ;  /* 0x0000000a05027224 */ /* 0x004fc600078e02ff */
[----:B------:R-:W0:Y:S02]  /*bcd0*/  SHFL.IDX PT, R5, R4, RZ, 0x1c1f ;  /* 0x001c1fff04057589 */ /* 0x000e2400000e0000 */
[----:B------:R-:W-:-:S13]  /*bce0*/  ISETP.GE.AND P2, PT, R25, R2, PT ;  /* 0x000000021900720c */ /* 0x000fda0003f46270 */
[----:B0-----:R-:W-:-:S05]  /*bcf0*/  @!P2 LEA R5, P4, R20, R5, 0x1 ;  /* 0x000000051405a211 */ /* 0x001fca00078808ff */
[----:B------:R-:W-:-:S04]  /*bd00*/  @!P2 IMAD.X R6, RZ, RZ, R6, P4 ;  /* 0x000000ffff06a224 */ /* 0x000fc800020e0606 */
[----:B------:R-:W-:Y:S02]  /*bd10*/  @!P2 IMAD.MOV.U32 R7, RZ, RZ, R6 ;  /* 0x000000ffff07a224 */ /* 0x000fe400078e0006 */
[----:B------:R-:W-:Y:S02]  /*bd20*/  @!P2 IMAD.MOV.U32 R6, RZ, RZ, R5 ;  /* 0x000000ffff06a224 */ /* 0x000fe400078e0005 */
[----:B------:R-:W0:Y:S04]  /*bd30*/  SHFL.IDX PT, R5, R4, 0x1, 0x1c1f ;  /* 0x003c1f0004057f89 */ /* 0x000e2800000e0000 */
[----:B---3--:R-:W-:Y:S04]  /*bd40*/  @!P2 LDGSTS.E.BYPASS.LTC128B.128 [R9+0xc400], desc[UR36][R6.64], !P3 ;  /* 0x0c4000000609afae */ /* 0x008fe8000d901d64 */
[----:B------:R-:W-:Y:S04]  /*bd50*/  @!P2 LDGSTS.E.BYPASS.LTC128B.128 [R9+0xf400], desc[UR36][R6.64+0x40], !P0 ;  /* 0x0f4000400609afae */ /* 0x000fe8000c101d64 */
[----:B------:R1:W-:Y:S04]  /*bd60*/  @!P2 LDGSTS.E.BYPASS.LTC128B.128 [R9+0x12400], desc[UR36][R6.64+0x80], !P1 ;  /* 0x124000800609afae */ /* 0x0003e8000c901d64 */
[----:B-1----:R-:W1:Y:S01]  /*bd70*/  SHFL.IDX PT, R7, R0, 0x1, 0x1c1f ;  /* 0x003c1f0000077f89 */ /* 0x002e6200000e0000 */
[----:B------:R-:W-:-:S05]  /*bd80*/  VIADD R6, R25, 0x20 ;  /* 0x0000002019067836 */ /* 0x000fca0000000000 */
[----:B------:R-:W-:-:S13]  /*bd90*/  ISETP.GE.AND P2, PT, R6, R2, PT ;  /* 0x000000020600720c */ /* 0x000fda0003f46270 */
[----:B0-----:R-:W-:-:S05]  /*bda0*/  @!P2 LEA R5, P4, R20, R5, 0x1 ;  /* 0x000000051405a211 */ /* 0x001fca00078808ff */
[----:B-1----:R-:W-:Y:S02]  /*bdb0*/  @!P2 IMAD.X R7, RZ, RZ, R7, P4 ;  /* 0x000000ffff07a224 */ /* 0x002fe400020e0607 */
[----:B------:R-:W-:Y:S02]  /*bdc0*/  @!P2 IMAD.MOV.U32 R6, RZ, RZ, R5 ;  /* 0x000000ffff06a224 */ /* 0x000fe400078e0005 */
[----:B------:R-:W0:Y:S04]  /*bdd0*/  SHFL.IDX PT, R5, R4, 0x2, 0x1c1f ;  /* 0x005c1f0004057f89 */ /* 0x000e2800000e0000 */
[----:B------:R-:W-:Y:S04]  /*bde0*/  @!P2 LDGSTS.E.BYPASS.LTC128B.128 [R9+0xcc00], desc[UR36][R6.64], !P3 ;  /* 0x0cc000000609afae */ /* 0x000fe8000d901d64 */
[----:B------:R-:W-:Y:S04]  /*bdf0*/  @!P2 LDGSTS.E.BYPASS.LTC128B.128 [R9+0xfc00], desc[UR36][R6.64+0x40], !P0 ;  /* 0x0fc000400609afae */ /* 0x000fe8000c101d64 */
[----:B------:R1:W-:Y:S04]  /*be00*/  @!P2 LDGSTS.E.BYPASS.LTC128B.128 [R9+0x12c00], desc[UR36][R6.64+0x80], !P1 ;  /* 0x12c000800609afae */ /* 0x0003e8000c901d64 */
[----:B------:R-:W-:Y:S04]  /*be10*/  SHFL.IDX PT, R4, R4, 0x3, 0x1c1f ;  /* 0x007c1f0004047f89 */ /* 0x000fe800000e0000 */
[----:B-1----:R-:W1:Y:S01]  /*be20*/  SHFL.IDX PT, R7, R0, 0x2, 0x1c1f ;  /* 0x005c1f0000077f89 */ /* 0x002e6200000e0000 */
[----:B------:R-:W-:-:S03]  /*be30*/  VIADD R6, R25, 0x40 ;  /* 0x0000004019067836 */ /* 0x000fc60000000000 */
[----:B------:R-:W2:Y:S02]  /*be40*/  SHFL.IDX PT, R0, R0, 0x3, 0x1c1f ;  /* 0x007c1f0000007f89 */ /* 0x000ea400000e0000 */
[----:B------:R-:W-:-:S13]  /*be50*/  ISETP.GE.AND P2, PT, R6, R2, PT ;  /* 0x000000020600720c */ /* 0x000fda0003f46270 */
[----:B0-----:R-:W-:-:S05]  /*be60*/  @!P2 LEA R5, P4, R20, R5, 0x1 ;  /* 0x000000051405a211 */ /* 0x001fca00078808ff */
[----:B-1----:R-:W-:Y:S02]  /*be70*/  @!P2 IMAD.X R7, RZ, RZ, R7, P4 ;  /* 0x000000ffff07a224 */ /* 0x002fe400020e0607 */
[----:B------:R-:W-:Y:S02]  /*be80*/  @!P2 IMAD.MOV.U32 R6, RZ, RZ, R5 ;  /* 0x000000ffff06a224 */ /* 0x000fe400078e0005 */
[----:B------:R-:W-:-:S03]  /*be90*/  VIADD R5, R25, 0x60 ;  /* 0x0000006019057836 */ /* 0x000fc60000000000 */
[----:B------:R-:W-:Y:S04]  /*bea0*/  @!P2 LDGSTS.E.BYPASS.LTC128B.128 [R9+0xd400], desc[UR36][R6.64], !P3 ;  /* 0x0d4000000609afae */ /* 0x000fe8000d901d64 */
[----:B------:R-:W-:Y:S04]  /*beb0*/  @!P2 LDGSTS.E.BYPASS.LTC128B.128 [R9+0x10400], desc[UR36][R6.64+0x40], !P0 ;  /* 0x104000400609afae */ /* 0x000fe8000c101d64 */
[----:B------:R-:W-:Y:S01]  /*bec0*/  @!P2 LDGSTS.E.BYPASS.LTC128B.128 [R9+0x13400], desc[UR36][R6.64+0x80], !P1 ;  /* 0x134000800609afae */ /* 0x000fe2000c901d64 */
[----:B------:R-:W-:-:S13]  /*bed0*/  ISETP.GE.AND P2, PT, R5, R2, PT ;  /* 0x000000020500720c */ /* 0x000fda0003f46270 */
[----:B------:R-:W-:-:S05]  /*bee0*/  @!P2 LEA R4, P4, R20, R4, 0x1 ;  /* 0x000000041404a211 */ /* 0x000fca00078808ff */
[----:B--2---:R-:W-:-:S04]  /*bef0*/  @!P2 IMAD.X R0, RZ, RZ, R0, P4 ;  /* 0x000000ffff00a224 */ /* 0x004fc800020e0600 */
[----:B------:R-:W-:Y:S02]  /*bf00*/  @!P2 IMAD.MOV.U32 R5, RZ, RZ, R0 ;  /* 0x000000ffff05a224 */ /* 0x000fe400078e0000 */
[----:B------:R-:W-:Y:S04]  /*bf10*/  SHFL.IDX PT, R0, R3, RZ, 0x1c1f ;  /* 0x001c1fff03007589 */ /* 0x000fe800000e0000 */
[----:B------:R-:W-:Y:S04]  /*bf20*/  @!P2 LDGSTS.E.BYPASS.LTC128B.128 [R9+0xdc00], desc[UR36][R4.64], !P3 ;  /* 0x0dc000000409afae */ /* 0x000fe8000d901d64 */
[----:B------:R-:W-:Y:S04]  /*bf30*/  @!P2 LDGSTS.E.BYPASS.LTC128B.128 [R9+0x10c00], desc[UR36][R4.64+0x40], !P0 ;  /* 0x10c000400409afae */ /* 0x000fe8000c101d64 */
[----:B------:R0:W-:Y:S04]  /*bf40*/  @!P2 LDGSTS.E.BYPASS.LTC128B.128 [R9+0x13c00], desc[UR36][R4.64+0x80], !P1 ;  /* 0x13c000800409afae */ /* 0x0001e8000c901d64 */
[----:B------:R-:W-:Y:S04]  /*bf50*/  SHFL.IDX PT, R3, R3, 0x1, 0x1c1f ;  /* 0x003c1f0003037f89 */ /* 0x000fe800000e0000 */
[----:B0-----:R-:W0:Y:S01]  /*bf60*/  SHFL.IDX PT, R4, R8, RZ, 0x1c1f ;  /* 0x001c1fff08047589 */ /* 0x001e2200000e0000 */
[----:B------:R-:W-:-:S03]  /*bf70*/  VIADD R5, R25, 0x80 ;  /* 0x0000008019057836 */ /* 0x000fc60000000000 */
[----:B------:R-:W1:Y:S02]  /*bf80*/  SHFL.IDX PT, R8, R8, 0x1, 0x1c1f ;  /* 0x003c1f0008087f89 */ /* 0x000e6400000e0000 */
[----:B------:R-:W-:-:S13]  /*bf90*/  ISETP.GE.AND P2, PT, R5, R2, PT ;  /* 0x000000020500720c */ /* 0x000fda0003f46270 */
[----:B0-----:R-:W-:-:S05]  /*bfa0*/  @!P2 LEA R4, P4, R20, R4, 0x1 ;  /* 0x000000041404a211 */ /* 0x001fca00078808ff */
[----:B------:R-:W-:-:S04]  /*bfb0*/  @!P2 IMAD.X R0, RZ, RZ, R0, P4 ;  /* 0x000000ffff00a224 */ /* 0x000fc800020e0600 */
[----:B------:R-:W-:-:S05]  /*bfc0*/  @!P2 IMAD.MOV.U32 R5, RZ, RZ, R0 ;  /* 0x000000ffff05a224 */ /* 0x000fca00078e0000 */
[----:B------:R0:W-:Y:S04]  /*bfd0*/  @!P2 LDGSTS.E.BYPASS.LTC128B.128 [R9+0xe400], desc[UR36][R4.64], !P3 ;  /* 0x0e4000000409afae */ /* 0x0001e8000d901d64 */
[----:B------:R0:W-:Y:S04]  /*bfe0*/  @!P2 LDGSTS.E.BYPASS.LTC128B.128 [R9+0x11400], desc[UR36][R4.64+0x40], !P0 ;  /* 0x114000400409afae */ /* 0x0001e8000c101d64 */
[----:B-1----:R0:W-:Y:S02]  /*bff0*/  @!P2 LDGSTS.E.BYPASS.LTC128B.128 [R9+0x14400], desc[UR36][R4.64+0x80], !P1 ;  /* 0x144000800409afae */ /* 0x0021e4000c901d64 */
.L_x_315:
[----:B------:R-:W2:Y:S01]  /*c000*/  LDL R0, [R1+0x1c] ;  /* 0x00001c0001007983 */ /* 0x000ea20000100800 */
[----:B------:R-:W-:-:S05]  /*c010*/  VIADD R25, R25, 0xa0 ;  /* 0x000000a019197836 */ /* 0x000fca0000000000 */
[----:B------:R-:W-:-:S13]  /*c020*/  ISETP.GE.AND P2, PT, R25, R2, PT ;  /* 0x000000021900720c */ /* 0x000fda0003f46270 */
[----:B------:R-:W-:-:S05]  /*c030*/  @!P2 LEA R2, P4, R20, R8, 0x1 ;  /* 0x000000081402a211 */ /* 0x000fca00078808ff */
[----:B------:R-:W-:-:S05]  /*c040*/  @!P2 IMAD.X R3, RZ, RZ, R3, P4 ;  /* 0x000000ffff03a224 */ /* 0x000fca00020e0603 */
[----:B------:R-:W-:Y:S01]  /*c050*/  @!PT LDS RZ, [RZ] ;  /* 0x00000000fffff984 */ /* 0x000fe20000000800 */
[----:B------:R-:W-:Y:S01]  /*c060*/  @!PT LDS RZ, [RZ] ;  /* 0x00000000fffff984 */ /* 0x000fe20000000800 */
[----:B------:R-:W-:Y:S01]  /*c070*/  @!PT LDS RZ, [RZ] ;  /* 0x00000000fffff984 */ /* 0x000fe20000000800 */
[----:B--2---:R1:W-:Y:S04]  /*c080*/  @!P2 LDGSTS.E.BYPASS.LTC128B.128 [R0+0xec00], desc[UR36][R2.64], !P3 ;  /* 0x0ec000000200afae */ /* 0x0043e8000d901d64 */
[----:B------:R1:W-:Y:S01]  /*c090*/  @!P2 LDGSTS.E.BYPASS.LTC128B.128 [R0+0x11c00], desc[UR36][R2.64+0x40], !P0 ;  /* 0x11c000400200afae */ /* 0x0003e2000c101d64 */
[----:B------:R-:W-:-:S03]  /*c0a0*/  PLOP3.LUT P0, PT, PT, PT, PT, 0x80, 0x0 ;  /* 0x000000000000781c */ /* 0x000fc60003f0f070 */
[----:B------:R1:W-:Y:S01]  /*c0b0*/  @!P2 LDGSTS.E.BYPASS.LTC128B.128 [R0+0x14c00], desc[UR36][R2.64+0x80], !P1 ;  /* 0x14c000800200afae */ /* 0x0003e2000c901d64 */
[----:B------:R-:W-:-:S09]  /*c0c0*/  NOP ;  /* 0x0000000000007918 */ /* 0x000fd20000000000 */
.L_x_237:
[----:B------:R-:W-:Y:S02]  /*c0d0*/  PLOP3.LUT P1, PT, P1, P0, PT, 0xa2, 0x0 ;  /* 0x000000000000781c */ /* 0x000fe40000f21472 */
[----:B------:R-:W-:-:S08]  /*c0e0*/  @P0 R2UR P1, UR4, R17 ;  /* 0x00000000110402ca */ /* 0x000fd00000020000 */
[----:B------:R-:W-:-:S05]  /*c0f0*/  @P0 PLOP3.LUT P0, PT, P1, PT, PT, 0x80, 0x0 ;  /* 0x000000000000081c */ /* 0x000fca0000f0f070 */
[----:B------:R-:W-:Y:S01]  /*c100*/  @!P1 SYNCS.ARRIVE.TRANS64.RED.A0T1 RZ, [UR4+0x2d800], RZ ;  /* 0x02d800ffffff99a7 */ /* 0x000fe20008200404 */
[----:B------:R-:W-:Y:S07]  /*c110*/  @!P1 ARRIVES.LDGSTSBAR.64.TRANSCNT [UR4+0x2d800] ;  /* 0x02d80000ff0099b0 */ /* 0x000fee0008000a84 */
[----:B------:R-:W-:Y:S05]  /*c120*/  @P0 BRA.U.ANY `(.L_x_237) ;  /* 0xfffffffd00e80947 */ /* 0x000fea000393ffff */
[----:B-1----:R-:W2:Y:S02]  /*c130*/  LDL.LU R2, [R1+0x3c] ;  /* 0x00003c0001027983 */ /* 0x002ea40000300800 */
[----:B--2---:R-:W-:-:S05]  /*c140*/  VIADD R2, R2, 0x1 ;  /* 0x0000000102027836 */ /* 0x004fca0000000000 */
[----:B------:R1:W-:Y:S01]  /*c150*/  STL [R1+0x3c], R2 ;  /* 0x00003c0201007387 */ /* 0x0003e20000100800 */
[----:B------:R-:W-:-:S04]  /*c160*/  LEA.HI R0, R2, R2, RZ, 0x1 ;  /* 0x0000000202007211 */ /* 0x000fc800078f08ff */
[----:B------:R-:W-:-:S05]  /*c170*/  LOP3.LUT R0, R0, 0xfffffffe, RZ, 0xc0, !PT ;  /* 0xfffffffe00007812 */ /* 0x000fca00078ec0ff */
[----:B------:R-:W-:-:S05]  /*c180*/  IMAD.IADD R0, R2, 0x1, -R0 ;  /* 0x0000000102007824 */ /* 0x000fca00078e0a00 */
[----:B------:R-:W-:Y:S01]  /*c190*/  SHF.L.U32 R0, R0, 0x1f, RZ ;  /* 0x0000001f00007819 */ /* 0x000fe200000006ff */
[----:B------:R-:W-:Y:S01]  /*c1a0*/  NOP ;  /* 0x0000000000007918 */ /* 0x000fe20000000000 */
[----:B------:R1:W-:Y:S01]  /*c1b0*/  SYNCS.ARRIVE.TRANS64.A1T0 RZ, [R17+URZ+0x2d800], RZ ;  /* 0x02d800ff11ff79a7 */ /* 0x0003e2000810003f */
[----:B------:R-:W-:Y:S01]  /*c1c0*/  BSSY B0, `(.L_x_238) ;  /* 0x0000003000007945 */ /* 0x000fe20003800000 */
[----:B------:R-:W2:Y:S03]  /*c1d0*/  SYNCS.PHASECHK.TRANS64.TRYWAIT P0, [R17+URZ+0x2d820], R0 ;  /* 0x02d82000110075a7 */ /* 0x000ea6000800017f */
[----:B-12---:R-:W-:Y:S05]  /*c1e0*/  @!P0 BRA `(.L_x_239) ;  /* 0x0000003400e48947 */ /* 0x006fea0003800000 */
.L_x_316:
[----:B------:R-:W-:Y:S05]  /*c1f0*/  BSYNC B0 ;  /* 0x0000000000007941 */ /* 0x000fea0003800000 */
.L_x_238:
[----:B------:R-:W1:Y:S04]  /*c200*/  LDL.LU R3, [R1+0x34] ;  /* 0x0000340001037983 */ /* 0x000e680000300800 */
[----:B------:R-:W2:Y:S01]  /*c210*/  LDL R2, [R1+0x10] ;  /* 0x0000100001027983 */ /* 0x000ea20000100800 */
[----:B------:R-:W-:Y:S01]  /*c220*/  BSSY B0, `(.L_x_240) ;  /* 0x00000fa000007945 */ /* 0x000fe20003800000 */
[----:B-1----:R-:W-:-:S05]  /*c230*/  VIADD R0, R3, 0xfffffffe ;  /* 0xfffffffe03007836 */ /* 0x002fca0000000000 */
[----:B--2---:R-:W-:-:S13]  /*c240*/  ISETP.GE.AND P0, PT, R0, R2, PT ;  /* 0x000000020000720c */ /* 0x004fda0003f06270 */
[----:B------:R-:W-:Y:S05]  /*c250*/  @!P0 BRA `(.L_x_241) ;  /* 0x0000000c00d88947 */ /* 0x000fea0003800000 */
[----:B------:R-:W0:Y:S01]  /*c260*/  S2R R2, SR_TID.X ;  /* 0x0000000000027919 */ /* 0x000e220000002100 */
[----:B------:R-:W-:Y:S01]  /*c270*/  ULDC UR4, c[0x0][0x2f4] ;  /* 0x0000bd0000047ab9 */ /* 0x000fe20000000800 */
[----:B------:R-:W-:Y:S01]  /*c280*/  IMAD.MOV.U32 R20, RZ, RZ, R29 ;  /* 0x000000ffff147224 */ /* 0x000fe200078e001d */
[----:B------:R1:W-:Y:S01]  /*c290*/  STL [R1], R23 ;  /* 0x0000001701007387 */ /* 0x0003e20000100800 */
[----:B------:R-:W-:Y:S02]  /*c2a0*/  IMAD.MOV.U32 R10, RZ, RZ, R22 ;  /* 0x000000ffff0a7224 */ /* 0x000fe400078e0016 */
[----:B0-----:R-:W-:-:S05]  /*c2b0*/  IMAD.SHL.U32 R4, R2, 0x8, RZ ;  /* 0x0000000802047824 */ /* 0x001fca00078e00ff */
[----:B------:R-:W-:-:S04]  /*c2c0*/  LOP3.LUT R4, R4, 0x18, RZ, 0xc0, !PT ;  /* 0x0000001804047812 */ /* 0x000fc800078ec0ff */
[C---:B------:R-:W-:Y:S02]  /*c2d0*/  LOP3.LUT R3, R4.reuse, 0x20, RZ, 0xfc, !PT ;  /* 0x0000002004037812 */ /* 0x040fe400078efcff */
[C---:B------:R-:W-:Y:S02]  /*c2e0*/  LOP3.LUT R2, R4.reuse, 0x40, RZ, 0xfc, !PT ;  /* 0x0000004004027812 */ /* 0x040fe400078efcff */
[----:B------:R-:W-:Y:S02]  /*c2f0*/  ISETP.GE.AND P3, PT, R4, UR4, PT ;  /* 0x0000000404007c0c */ /* 0x000fe4000bf66270 */
[----:B------:R-:W-:Y:S02]  /*c300*/  ISETP.GE.AND P2, PT, R3, UR4, PT ;  /* 0x0000000403007c0c */ /* 0x000fe4000bf46270 */
[----:B-1----:R-:W-:-:S13]  /*c310*/  ISETP.GE.AND P1, PT, R2, UR4, PT ;  /* 0x0000000402007c0c */ /* 0x002fda000bf26270 */
.L_x_254:
[----:B------:R-:W2:Y:S01]  /*c320*/  LDL R9, [R1+0x14] ;  /* 0x0000140001097983 */ /* 0x000ea20000100800 */
[----:B------:R-:W0:Y:S03]  /*c330*/  LDC R4, c[0x0][0x430] ;  /* 0x00010c00ff047b82 */ /* 0x000e260000000800 */
[----:B------:R-:W3:Y:S04]  /*c340*/  LDL R8, [R1+0x18] ;  /* 0x0000180001087983 */ /* 0x000ee80000100800 */
[----:B------:R-:W4:Y:S01]  /*c350*/  LDL R7, [R1+0x4] ;  /* 0x0000040001077983 */ /* 0x000f220000100800 */
[----:B------:R-:W1:Y:S03]  /*c360*/  S2R R2, SR_TID.X ;  /* 0x0000000000027919 */ /* 0x000e660000002100 */
[----:B------:R-:W5:Y:S01]  /*c370*/  LDL R6, [R1+0x48] ;  /* 0x0000480001067983 */ /* 0x000f620000100800 */
[----:B0-----:R-:W-:-:S13]  /*c380*/  ISETP.NE.AND P0, PT, R4, 0x1, PT ;  /* 0x000000010400780c */ /* 0x001fda0003f05270 */
[----:B------:R-:W0:Y:S01]  /*c390*/  @P0 LDC R5, c[0x0][0x434] ;  /* 0x00010d00ff050b82 */ /* 0x000e220000000800 */
[----:B-1----:R-:W-:-:S04]  /*c3a0*/  LOP3.LUT R3, R2, 0x7f, RZ, 0xc0, !PT ;  /* 0x0000007f02037812 */ /* 0x002fc800078ec0ff */
[----:B------:R-:W-:-:S03]  /*c3b0*/  SHF.R.U32.HI R4, RZ, 0x2, R3 ;  /* 0x00000002ff047819 */ /* 0x000fc60000011603 */
[----:B------:R-:W1:Y:S01]  /*c3c0*/  @P0 LDC R3, c[0x0][0x438] ;  /* 0x00010e00ff030b82 */ /* 0x000e620000000800 */
[----:B------:R-:W-:Y:S01]  /*c3d0*/  IMAD.SHL.U32 R2, R2, 0x20, RZ ;  /* 0x0000002002027824 */ /* 0x000fe200078e00ff */
[----:B------:R-:W-:-:S04]  /*c3e0*/  LEA R4, R0, R4, 0x7 ;  /* 0x0000000400047211 */ /* 0x000fc800078e38ff */
[----:B------:R-:W-:Y:S01]  /*c3f0*/  LOP3.LUT R2, R2, 0x60, RZ, 0xc0, !PT ;  /* 0x0000006002027812 */ /* 0x000fe200078ec0ff */
[----:B------:R-:W-:Y:S05]  /*c400*/  YIELD ;  /* 0x0000000000007946 */ /* 0x000fea0003800000 */
[----:B------:R-:W-:Y:S01]  /*c410*/  ULDC UR4, c[0x0][0x430] ;  /* 0x00010c0000047ab9 */ /* 0x000fe20000000800 */
[----:B--2---:R-:W-:-:S05]  /*c420*/  IADD3 R4, R2, R4, R9 ;  /* 0x0000000402047210 */ /* 0x004fca0007ffe009 */
[----:B0-----:R-:W-:-:S04]  /*c430*/  @P0 IMAD.HI.U32 R5, R4, R5, RZ ;  /* 0x0000000504050227 */ /* 0x001fc800078e00ff */
[----:B------:R-:W-:Y:S01]  /*c440*/  IMAD.MOV.U32 R2, RZ, RZ, R4 ;  /* 0x000000ffff027224 */ /* 0x000fe200078e0004 */
[----:B-1----:R-:W-:-:S05]  /*c450*/  @P0 SHF.R.U32.HI R2, RZ, R3, R5 ;  /* 0x00000003ff020219 */ /* 0x002fca0000011605 */
[--C-:B------:R-:W-:Y:S01]  /*c460*/  IMAD.MOV R9, RZ, RZ, -R2.reuse ;  /* 0x000000ffff097224 */ /* 0x100fe200078e0a02 */
[----:B------:R-:W-:-:S03]  /*c470*/  SHF.R.S32.HI R3, RZ, 0x1f, R2 ;  /* 0x0000001fff037819 */ /* 0x000fc60000011402 */
[----:B------:R-:W-:Y:S01]  /*c480*/  IMAD R9, R9, UR4, R4 ;  /* 0x0000000409097c24 */ /* 0x000fe2000f8e0204 */
[----:B------:R-:W-:Y:S02]  /*c490*/  ULDC.64 UR4, c[0x0][0x428] ;  /* 0x00010a0000047ab9 */ /* 0x000fe40000000a00 */
[----:B---3--:R-:W-:Y:S02]  /*c4a0*/  IMAD R4, R8, UR4, RZ ;  /* 0x0000000408047c24 */ /* 0x008fe4000f8e02ff */
[----:B----4-:R-:W-:-:S04]  /*c4b0*/  IMAD.WIDE.U32 R2, R7, UR4, R2 ;  /* 0x0000000407027c25 */ /* 0x010fc8000f8e0002 */
[----:B------:R-:W-:Y:S01]  /*c4c0*/  IMAD R4, R7, UR5, R4 ;  /* 0x0000000507047c24 */ /* 0x000fe2000f8e0204 */
[----:B------:R-:W-:-:S03]  /*c4d0*/  ULDC.64 UR4, c[0x0][0x418] ;  /* 0x0001060000047ab9 */ /* 0x000fc60000000a00 */
[----:B------:R-:W-:Y:S01]  /*c4e0*/  IMAD.IADD R3, R4, 0x1, R3 ;  /* 0x0000000104037824 */ /* 0x000fe200078e0203 */
[----:B------:R-:W-:-:S04]  /*c4f0*/  LEA R4, P0, R2, UR4, 0x2 ;  /* 0x0000000402047c11 */ /* 0x000fc8000f8010ff */
[----:B------:R-:W-:-:S05]  /*c500*/  LEA.HI.X R5, R2, UR5, R3, 0x2, P0 ;  /* 0x0000000502057c11 */ /* 0x000fca00080f1403 */
[----:B------:R-:W2:Y:S01]  /*c510*/  LDG.E R7, desc[UR36][R4.64] ;  /* 0x0000002404077981 */ /* 0x000ea2000c1e1900 */
[----:B-----5:R-:W-:Y:S01]  /*c520*/  ISETP.NE.AND P4, PT, R6, 0x3, PT ;  /* 0x000000030600780c */ /* 0x020fe20003f85270 */
[----:B------:R-:W-:-:S05]  /*c530*/  VIADD R22, R10, 0x1 ;  /* 0x000000010a167836 */ /* 0x000fca0000000000 */
[----:B------:R-:W-:-:S04]  /*c540*/  ISETP.NE.AND P0, PT, R22, 0x2, PT ;  /* 0x000000021600780c */ /* 0x000fc80003f05270 */
[----:B------:R-:W-:Y:S01]  /*c550*/  SEL R29, RZ, 0x1, P0 ;  /* 0x00000001ff1d7807 */ /* 0x000fe20000000000 */
[----:B------:R-:W-:Y:S01]  /*c560*/  IMAD.MOV.U32 R23, RZ, RZ, R0 ;  /* 0x000000ffff177224 */ /* 0x000fe200078e0000 */
[----:B------:R-:W-:Y:S02]  /*c570*/  SEL R22, R22, RZ, P0 ;  /* 0x000000ff16167207 */ /* 0x000fe40000000000 */
[----:B------:R-:W-:Y:S02]  /*c580*/  LOP3.LUT R29, R20, R29, RZ, 0x3c, !PT ;  /* 0x0000001d141d7212 */ /* 0x000fe400078e3cff */
[----:B--2---:R-:W-:Y:S01]  /*c590*/  SHF.R.S32.HI R28, RZ, 0x1f, R7 ;  /* 0x0000001fff1c7819 */ /* 0x004fe20000011407 */
[----:B------:R-:W-:Y:S06]  /*c5a0*/  @!P4 BRA `(.L_x_242) ;  /* 0x000000000004c947 */ /* 0x000fec0003800000 */
[----:B------:R-:W-:Y:S01]  /*c5b0*/  BPT.TRAP 0x1 ;  /* 0x000000040000795c */ /* 0x000fe20000300000 */
.L_x_242:
[----:B------:R-:W-:Y:S01]  /*c5c0*/  IMAD R5, R22, 0x8, R17 ;  /* 0x0000000816057824 */ /* 0x000fe200078e0211 */
[----:B------:R-:W-:Y:S01]  /*c5d0*/  SHF.L.U32 R0, R29, 0x1f, RZ ;  /* 0x0000001f1d007819 */ /* 0x000fe200000006ff */
[----:B------:R-:W-:Y:S03]  /*c5e0*/  BSSY B1, `(.L_x_243) ;  /* 0x0000003000017945 */ /* 0x000fe60003800000 */
[----:B------:R-:W0:Y:S02]  /*c5f0*/  SYNCS.PHASECHK.TRANS64.TRYWAIT P0, [R5+URZ+0x2d840], R0 ;  /* 0x02d84000050075a7 */ /* 0x000e24000800017f */
[----:B0-----:R-:W-:Y:S05]  /*c600*/  @!P0 BRA `(.L_x_244) ;  /* 0x0000003000f08947 */ /* 0x001fea0003800000 */
.L_x_317:
[----:B------:R-:W-:Y:S05]  /*c610*/  BSYNC B1 ;  /* 0x0000000000017941 */ /* 0x000fea0003800000 */
.L_x_243:
[----:B------:R-:W1:Y:S01]  /*c620*/  S2R R6, SR_TID.X ;  /* 0x0000000000067919 */ /* 0x000e620000002100 */
[----:B------:R-:W-:Y:S01]  /*c630*/  SHF.R.S32.HI R21, RZ, 0x1f, R9 ;  /* 0x0000001fff157819 */ /* 0x000fe20000011409 */
[----:B------:R-:W-:Y:S01]  /*c640*/  ULDC.64 UR4, c[0x0][0x300] ;  /* 0x0000c00000047ab9 */ /* 0x000fe20000000a00 */
[----:B------:R-:W-:Y:S01]  /*c650*/  ULDC.64 UR6, c[0x0][0x2e8] ;  /* 0x0000ba0000067ab9 */ /* 0x000fe20000000a00 */
[----:B------:R-:W-:Y:S01]  /*c660*/  IMAD.WIDE.U32 R2, R9, UR4, RZ ;  /* 0x0000000409027c25 */ /* 0x000fe2000f8e00ff */
[C---:B------:R-:W-:Y:S02]  /*c670*/  LOP3.LUT P5, RZ, R16.reuse, 0x2, RZ, 0xc0, !PT ;  /* 0x0000000210ff7812 */ /* 0x040fe400078ac0ff */
[----:B------:R-:W-:Y:S01]  /*c680*/  LOP3.LUT P4, RZ, R16, 0x1, RZ, 0xc0, !PT ;  /* 0x0000000110ff7812 */ /* 0x000fe2000788c0ff */
[----:B0-----:R-:W-:-:S04]  /*c690*/  IMAD R0, R21, UR4, RZ ;  /* 0x0000000415007c24 */ /* 0x001fc8000f8e02ff */
[----:B------:R-:W-:Y:S01]  /*c6a0*/  IMAD R0, R9, UR5, R0 ;  /* 0x0000000509007c24 */ /* 0x000fe2000f8e0200 */
[----:B------:R-:W-:-:S03]  /*c6b0*/  ULDC.64 UR4, c[0x0][0x310] ;  /* 0x0000c40000047ab9 */ /* 0x000fc60000000a00 */
[----:B------:R-:W-:Y:S02]  /*c6c0*/  IMAD.IADD R3, R3, 0x1, R0 ;  /* 0x0000000103037824 */ /* 0x000fe400078e0200 */
[----:B------:R-:W-:Y:S02]  /*c6d0*/  IMAD R0, R28, UR4, RZ ;  /* 0x000000041c007c24 */ /* 0x000fe4000f8e02ff */
[----:B------:R-:W-:-:S04]  /*c6e0*/  IMAD.WIDE.U32 R2, R7, UR4, R2 ;  /* 0x0000000407027c25 */ /* 0x000fc8000f8e0002 */
[----:B------:R-:W-:Y:S01]  /*c6f0*/  IMAD R0, R7, UR5, R0 ;  /* 0x0000000507007c24 */ /* 0x000fe2000f8e0200 */
[----:B------:R-:W-:-:S03]  /*c700*/  ULDC.64 UR4, c[0x0][0x308] ;  /* 0x0000c20000047ab9 */ /* 0x000fc60000000a00 */
[----:B------:R-:W-:Y:S02]  /*c710*/  IMAD.IADD R3, R3, 0x1, R0 ;  /* 0x0000000103037824 */ /* 0x000fe400078e0200 */
[----:B-1----:R-:W-:Y:S02]  /*c720*/  IMAD.SHL.U32 R4, R6, 0x8, RZ ;  /* 0x0000000806047824 */ /* 0x002fe400078e00ff */
[----:B------:R-:W-:Y:S01]  /*c730*/  IMAD.WIDE.U32 R2, R26, UR4, R2 ;  /* 0x000000041a027c25 */ /* 0x000fe2000f8e0002 */
[----:B------:R-:W-:Y:S02]  /*c740*/  UMOV UR4, 0xffffffff ;  /* 0xffffffff00047882 */ /* 0x000fe40000000000 */
[----:B------:R-:W-:Y:S01]  /*c750*/  LOP3.LUT R4, R4, 0xd8, RZ, 0xc0, !PT ;  /* 0x000000d804047812 */ /* 0x000fe200078ec0ff */
[----:B------:R-:W-:Y:S02]  /*c760*/  IMAD.SHL.U32 R11, R6, 0x8, RZ ;  /* 0x00000008060b7824 */ /* 0x000fe400078e00ff */
[----:B------:R-:W-:Y:S01]  /*c770*/  IMAD R8, R26, UR5, R3 ;  /* 0x000000051a087c24 */ /* 0x000fe2000f8e0203 */
[----:B------:R-:W-:-:S02]  /*c780*/  LOP3.LUT R4, R4, 0x18, R6, 0x78, !PT ;  /* 0x0000001804047812 */ /* 0x000fc400078e7806 */
[----:B------:R-:W-:Y:S02]  /*c790*/  LEA R6, P0, R2, UR6, 0x1 ;  /* 0x0000000602067c11 */ /* 0x000fe4000f8008ff */
[----:B------:R-:W-:Y:S02]  /*c7a0*/  LOP3.LUT R4, R4, 0x320, R11, 0xf8, !PT ;  /* 0x0000032004047812 */ /* 0x000fe400078ef80b */
[----:B------:R-:W-:-:S03]  /*c7b0*/  LEA.HI.X R8, R2, UR7, R8, 0x1, P0 ;  /* 0x0000000702087c11 */ /* 0x000fc600080f0c08 */
[----:B------:R-:W-:Y:S01]  /*c7c0*/  IMAD R4, R22, 0x3000, R4 ;  /* 0x0000300016047824 */ /* 0x000fe200078e0204 */
[----:B------:R-:W-:Y:S06]  /*c7d0*/  BRA.DIV UR4, `(.L_x_245) ;  /* 0x0000003204907947 */ /* 0x000fec000b800000 */
[----:B------:R-:W0:Y:S01]  /*c7e0*/  S2R R3, SR_TID.X ;  /* 0x0000000000037919 */ /* 0x000e220000002100 */
[----:B------:R-:W-:Y:S01]  /*c7f0*/  LOP3.LUT P6, RZ, R16, 0x4, RZ, 0xc0, !PT ;  /* 0x0000000410ff7812 */ /* 0x000fe200078cc0ff */
[----:B------:R-:W-:Y:S01]  /*c800*/  IMAD R4, R4, 0x2, R17 ;  /* 0x0000000204047824 */ /* 0x000fe200078e0211 */
[----:B------:R-:W1:Y:S04]  /*c810*/  SHFL.IDX PT, R2, R6, RZ, 0x1c1f ;  /* 0x001c1fff06027589 */ /* 0x000e6800000e0000 */
[----:B------:R-:W-:Y:S01]  /*c820*/  SHFL.IDX PT, R25, R8, 0x2, 0x1c1f ;  /* 0x005c1f0008197f89 */ /* 0x000fe200000e0000 */
[----:B0-----:R-:W-:-:S03]  /*c830*/  IMAD.SHL.U32 R11, R3, 0x8, RZ ;  /* 0x00000008030b7824 */ /* 0x001fc600078e00ff */
[----:B------:R-:W0:Y:S02]  /*c840*/  SHFL.IDX PT, R3, R8, RZ, 0x1c1f ;  /* 0x001c1fff08037589 */ /* 0x000e2400000e0000 */
[----:B------:R-:W-:-:S05]  /*c850*/  LOP3.LUT R11, R11, 0x18, RZ, 0xc0, !PT ;  /* 0x000000180b0b7812 */ /* 0x000fca00078ec0ff */
[----:B------:R-:W-:-:S05]  /*c860*/  IMAD.SHL.U32 R0, R11, 0x2, RZ ;  /* 0x000000020b007824 */ /* 0x000fca00078e00ff */
[----:B-1----:R-:W-:-:S05]  /*c870*/  IADD3 R2, P0, R2, R0, RZ ;  /* 0x0000000002027210 */ /* 0x002fca0007f1e0ff */
[----:B0-----:R-:W-:-:S05]  /*c880*/  IMAD.X R3, RZ, RZ, R3, P0 ;  /* 0x000000ffff037224 */ /* 0x001fca00000e0603 */
        /* <DEDUP_REMOVED lines=18> */
.L_x_327:
[----:B------:R-:W-:Y:S02]  /*c9b0*/  LOP3.LUT P6, RZ, R16, 0x4, RZ, 0xc0, !PT ;  /* 0x0000000410ff7812 */ /* 0x000fe400078cc0ff */
[----:B--2---:R-:W-:-:S05]  /*c9c0*/  IADD3 R2, P0, R2, R0, RZ ;  /* 0x0000000002027210 */ /* 0x004fca0007f1e0ff */
[----:B------:R-:W-:Y:S01]  /*c9d0*/  IMAD.X R3, RZ, RZ, R25, P0 ;  /* 0x000000ffff037224 */ /* 0x000fe200000e0619 */
        /* <DEDUP_REMOVED lines=8> */
.L_x_246:
[----:B------:R-:W-:Y:S02]  /*ca60*/  PLOP3.LUT P4, PT, P4, P0, PT, 0xa2, 0x0 ;  /* 0x000000000000781c */ /* 0x000fe40002781472 */
[----:B------:R-:W-:-:S08]  /*ca70*/  @P0 R2UR P4, UR4, R5 ;  /* 0x00000000050402ca */ /* 0x000fd00000080000 */
[----:B------:R-:W-:-:S05]  /*ca80*/  @P0 PLOP3.LUT P0, PT, P4, PT, PT, 0x80, 0x0 ;  /* 0x000000000000081c */ /* 0x000fca000270f070 */
[----:B------:R-:W-:Y:S01]  /*ca90*/  @!P4 SYNCS.ARRIVE.TRANS64.RED.A0T1 RZ, [UR4+0x2d830], RZ ;  /* 0x02d830ffffffc9a7 */ /* 0x000fe20008200404 */
[----:B------:R-:W-:Y:S07]  /*caa0*/  @!P4 ARRIVES.LDGSTSBAR.64.TRANSCNT [UR4+0x2d830] ;  /* 0x02d83000ff00c9b0 */ /* 0x000fee0008000a84 */
[----:B------:R-:W-:Y:S05]  /*cab0*/  @P0 BRA.U.ANY `(.L_x_246) ;  /* 0xfffffffd00e80947 */ /* 0x000fea000393ffff */
[----:B------:R-:W-:Y:S01]  /*cac0*/  NOP ;  /* 0x0000000000007918 */ /* 0x000fe20000000000 */
[----:B-1----:R-:W2:Y:S02]  /*cad0*/  LDL R2, [R1+0x48] ;  /* 0x0000480001027983 */ /* 0x002ea40000100800 */
[----:B--2---:R-:W-:-:S13]  /*cae0*/  ISETP.NE.AND P5, PT, R2, 0x3, PT ;  /* 0x000000030200780c */ /* 0x004fda0003fa5270 */
[----:B------:R-:W-:Y:S05]  /*caf0*/  @!P5 BRA `(.L_x_247) ;  /* 0x000000000004d947 */ /* 0x000fea0003800000 */
[----:B------:R-:W-:Y:S01]  /*cb00*/  BPT.TRAP 0x1 ;  /* 0x000000040000795c */ /* 0x000fe20000300000 */
.L_x_247:
[----:B------:R1:W-:Y:S01]  /*cb10*/  SYNCS.ARRIVE.TRANS64.A1T0 RZ, [R5+URZ+0x2d830], RZ ;  /* 0x02d830ff05ff79a7 */ /* 0x0003e2000810003f */
[----:B------:R-:W-:Y:S05]  /*cb20*/  @!P5 BRA `(.L_x_248) ;  /* 0x000000000004d947 */ /* 0x000fea0003800000 */
[----:B------:R-:W-:Y:S01]  /*cb30*/  BPT.TRAP 0x1 ;  /* 0x000000040000795c */ /* 0x000fe20000300000 */
.L_x_248:
[----:B------:R-:W-:Y:S01]  /*cb40*/  SHF.L.U32 R2, R20, 0x1f, RZ ;  /* 0x0000001f14027819 */ /* 0x000fe200000006ff */
[----:B-1----:R-:W-:Y:S01]  /*cb50*/  IMAD R5, R10, 0x8, R17 ;  /* 0x000000080a057824 */ /* 0x002fe200078e0211 */
[----:B------:R-:W-:Y:S03]  /*cb60*/  BSSY B1, `(.L_x_249) ;  /* 0x0000003000017945 */ /* 0x000fe60003800000 */
[----:B------:R-:W1:Y:S02]  /*cb70*/  SYNCS.PHASECHK.TRANS64.TRYWAIT P0, [R5+URZ+0x2d860], R2 ;  /* 0x02d86002050075a7 */ /* 0x000e64000800017f */
[----:B-1----:R-:W-:Y:S05]  /*cb80*/  @!P0 BRA `(.L_x_250) ;  /* 0x0000003000f88947 */ /* 0x002fea0003800000 */
.L_x_328:
[----:B------:R-:W-:Y:S05]  /*cb90*/  BSYNC B1 ;  /* 0x0000000000017941 */ /* 0x000fea0003800000 */
.L_x_249:
[----:B------:R-:W2:Y:S04]  /*cba0*/  LDL R11, [R1+0xc] ;  /* 0x00000c00010b7983 */ /* 0x000ea80000100800 */
[----:B0-----:R-:W2:Y:S01]  /*cbb0*/  LDL.LU R6, [R1] ;  /* 0x0000000001067983 */ /* 0x001ea20000300800 */
[----:B------:R-:W0:Y:S01]  /*cbc0*/  S2R R12, SR_TID.X ;  /* 0x00000000000c7919 */ /* 0x000e220000002100 */
[----:B------:R-:W-:Y:S01]  /*cbd0*/  UMOV UR4, 0xffffffff ;  /* 0xffffffff00047882 */ /* 0x000fe20000000000 */
[C---:B0-----:R-:W-:Y:S01]  /*cbe0*/  IMAD.SHL.U32 R4, R12.reuse, 0x8, RZ ;  /* 0x000000080c047824 */ /* 0x041fe200078e00ff */
[C---:B------:R-:W-:Y:S01]  /*cbf0*/  LOP3.LUT R3, R12.reuse, 0x7f, RZ, 0xc0, !PT ;  /* 0x0000007f0c037812 */ /* 0x040fe200078ec0ff */
[----:B------:R-:W-:-:S03]  /*cc00*/  IMAD.SHL.U32 R8, R12, 0x8, RZ ;  /* 0x000000080c087824 */ /* 0x000fc600078e00ff */
[----:B------:R-:W-:-:S04]  /*cc10*/  LOP3.LUT R4, R4, 0xd8, RZ, 0xc0, !PT ;  /* 0x000000d804047812 */ /* 0x000fc800078ec0ff */
[----:B------:R-:W-:Y:S02]  /*cc20*/  LOP3.LUT R4, R4, 0x18, R12, 0x78, !PT ;  /* 0x0000001804047812 */ /* 0x000fe400078e780c */
[----:B------:R-:W-:Y:S02]  /*cc30*/  SHF.R.U32.HI R3, RZ, 0x2, R3 ;  /* 0x00000002ff037819 */ /* 0x000fe40000011603 */
[----:B------:R-:W-:-:S05]  /*cc40*/  LOP3.LUT R4, R4, 0x320, R8, 0xf8, !PT ;  /* 0x0000032004047812 */ /* 0x000fca00078ef808 */
[----:B------:R-:W-:Y:S02]  /*cc50*/  IMAD R4, R10, 0x3000, R4 ;  /* 0x000030000a047824 */ /* 0x000fe400078e0204 */
[----:B--2---:R-:W-:-:S04]  /*cc60*/  IMAD R6, R6, -0x80, R11 ;  /* 0xffffff8006067824 */ /* 0x004fc800078e020b */
[----:B------:R-:W-:Y:S01]  /*cc70*/  IMAD.IADD R6, R6, 0x1, -R3 ;  /* 0x0000000106067824 */ /* 0x000fe200078e0a03 */
[----:B------:R-:W-:Y:S06]  /*cc80*/  BRA.DIV UR4, `(.L_x_251) ;  /* 0x0000003204cc7947 */ /* 0x000fec000b800000 */
[----:B-1----:R-:W0:Y:S01]  /*cc90*/  SHFL.IDX PT, R2, R18, RZ, 0x1c1f ;  /* 0x001c1fff12027589 */ /* 0x002e2200000e0000 */
[----:B------:R-:W-:-:S03]  /*cca0*/  IMAD R4, R4, 0x2, R17 ;  /* 0x0000000204047824 */ /* 0x000fc600078e0211 */
[----:B------:R-:W1:Y:S01]  /*ccb0*/  SHFL.IDX PT, R3, R19, RZ, 0x1c1f ;  /* 0x001c1fff13037589 */ /* 0x000e6200000e0000 */
[----:B0-----:R-:W-:-:S05]  /*ccc0*/  IADD3 R2, P0, R2, R0, RZ ;  /* 0x0000000002027210 */ /* 0x001fca0007f1e0ff */
[----:B-1----:R-:W-:Y:S01]  /*ccd0*/  IMAD.X R3, RZ, RZ, R3, P0 ;  /* 0x000000ffff037224 */ /* 0x002fe200000e0603 */
[----:B------:R-:W-:-:S13]  /*cce0*/  ISETP.LT.OR P0, PT, R6, 0x1, P3 ;  /* 0x000000010600780c */ /* 0x000fda0001f01670 */
[----:B------:R-:W-:Y:S01]  /*ccf0*/  @!PT LDS RZ, [RZ] ;  /* 0x00000000fffff984 */ /* 0x000fe20000000800 */
[----:B------:R-:W-:Y:S01]  /*cd00*/  LDGSTS.E.BYPASS.LTC128B.128 [R4+0x400], desc[UR36][R2.64], !P0 ;  /* 0x0040000002047fae */ /* 0x000fe2000c101d64 */
[----:B------:R-:W-:-:S13]  /*cd10*/  ISETP.LT.OR P0, PT, R6, 0x1, P2 ;  /* 0x000000010600780c */ /* 0x000fda0001701670 */
[----:B------:R-:W-:Y:S01]  /*cd20*/  LDGSTS.E.BYPASS.LTC128B.128 [R4+0x2400], desc[UR36][R2.64+0x40], !P0 ;  /* 0x0240004002047fae */ /* 0x000fe2000c101d64 */
[----:B------:R-:W-:-:S13]  /*cd30*/  ISETP.LT.OR P0, PT, R6, 0x1, P1 ;  /* 0x000000010600780c */ /* 0x000fda0000f01670 */
[----:B------:R0:W-:Y:S04]  /*cd40*/  LDGSTS.E.BYPASS.LTC128B.128 [R4+0x4400], desc[UR36][R2.64+0x80], !P0 ;  /* 0x0440008002047fae */ /* 0x0001e8000c101d64 */
[----:B0-----:R-:W0:Y:S04]  /*cd50*/  SHFL.IDX PT, R2, R18, 0x1, 0x1c1f ;  /* 0x003c1f0012027f89 */ /* 0x001e2800000e0000 */
[----:B------:R-:W1:Y:S01]  /*cd60*/  SHFL.IDX PT, R3, R19, 0x1, 0x1c1f ;  /* 0x003c1f0013037f89 */ /* 0x000e6200000e0000 */
[----:B0-----:R-:W-:-:S05]  /*cd70*/  IADD3 R2, P0, R2, R0, RZ ;  /* 0x0000000002027210 */ /* 0x001fca0007f1e0ff */
[----:B-1----:R-:W-:Y:S01]  /*cd80*/  IMAD.X R3, RZ, RZ, R3, P0 ;  /* 0x000000ffff037224 */ /* 0x002fe200000e0603 */
[----:B------:R-:W-:-:S13]  /*cd90*/  ISETP.LT.OR P0, PT, R6, 0x21, P3 ;  /* 0x000000210600780c */ /* 0x000fda0001f01670 */
[----:B------:R-:W-:Y:S01]  /*cda0*/  LDGSTS.E.BYPASS.LTC128B.128 [R4+0xc00], desc[UR36][R2.64], !P0 ;  /* 0x00c0000002047fae */ /* 0x000fe2000c101d64 */
[----:B------:R-:W-:-:S13]  /*cdb0*/  ISETP.LT.OR P0, PT, R6, 0x21, P2 ;  /* 0x000000210600780c */ /* 0x000fda0001701670 */
[----:B------:R-:W-:Y:S01]  /*cdc0*/  LDGSTS.E.BYPASS.LTC128B.128 [R4+0x2c00], desc[UR36][R2.64+0x40], !P0 ;  /* 0x02c0004002047fae */ /* 0x000fe2000c101d64 */
[----:B------:R-:W-:-:S13]  /*cdd0*/  ISETP.LT.OR P0, PT, R6, 0x21, P1 ;  /* 0x000000210600780c */ /* 0x000fda0000f01670 */
[----:B------:R0:W-:Y:S04]  /*cde0*/  LDGSTS.E.BYPASS.LTC128B.128 [R4+0x4c00], desc[UR36][R2.64+0x80], !P0 ;  /* 0x04c0008002047fae */ /* 0x0001e8000c101d64 */
[----:B0-----:R-:W0:Y:S04]  /*cdf0*/  SHFL.IDX PT, R2, R18, 0x2, 0x1c1f ;  /* 0x005c1f0012027f89 */ /* 0x001e2800000e0000 */
[----:B------:R-:W1:Y:S04]  /*ce00*/  SHFL.IDX PT, R3, R19, 0x2, 0x1c1f ;  /* 0x005c1f0013037f89 */ /* 0x000e6800000e0000 */
[----:B------:R-:W2:Y:S01]  /*ce10*/  SHFL.IDX PT, R19, R19, 0x3, 0x1c1f ;  /* 0x007c1f0013137f89 */ /* 0x000ea200000e0000 */
        /* <DEDUP_REMOVED lines=8> */
[----:B0-2---:R0:W1:Y:S02]  /*cea0*/  SHFL.IDX PT, R2, R18, 0x3, 0x1c1f ;  /* 0x007c1f0012027f89 */ /* 0x00506400000e0000 */
.L_x_338:
[----:B-1----:R-:W-:Y:S01]  /*ceb0*/  IADD3 R2, P0, R2, R0, RZ ;  /* 0x0000000002027210 */ /* 0x002fe20007f1e0ff */
[----:B------:R-:W-:Y:S01]  /*cec0*/  ULDC.64 UR4, c[0x0][0x328] ;  /* 0x0000ca0000047ab9 */ /* 0x000fe20000000a00 */
[----:B------:R-:W-:Y:S01]  /*ced0*/  ULDC.64 UR6, c[0x0][0x318] ;  /* 0x0000c60000067ab9 */ /* 0x000fe20000000a00 */
        /* <DEDUP_REMOVED lines=12> */
[----:B-1----:R-:W-:Y:S01]  /*cfa0*/  IMAD.WIDE.U32 R2, R9, UR4, RZ ;  /* 0x0000000409027c25 */ /* 0x002fe2000f8e00ff */
[----:B------:R-:W-:-:S03]  /*cfb0*/  ULDC.64 UR4, c[0x0][0x338] ;  /* 0x0000ce0000047ab9 */ /* 0x000fc60000000a00 */
[----:B------:R-:W-:Y:S02]  /*cfc0*/  IMAD.IADD R3, R3, 0x1, R0 ;  /* 0x0000000103037824 */ /* 0x000fe400078e0200 */
[----:B------:R-:W-:Y:S02]  /*cfd0*/  IMAD R28, R28, UR4, RZ ;  /* 0x000000041c1c7c24 */ /* 0x000fe4000f8e02ff */
[----:B------:R-:W-:-:S04]  /*cfe0*/  IMAD.WIDE.U32 R2, R7, UR4, R2 ;  /* 0x0000000407027c25 */ /* 0x000fc8000f8e0002 */
[----:B------:R-:W-:Y:S01]  /*cff0*/  IMAD R28, R7, UR5, R28 ;  /* 0x00000005071c7c24 */ /* 0x000fe2000f8e021c */
[----:B------:R-:W-:-:S03]  /*d000*/  ULDC.64 UR4, c[0x0][0x330] ;  /* 0x0000cc0000047ab9 */ /* 0x000fc60000000a00 */
[----:B------:R-:W-:Y:S02]  /*d010*/  IMAD.IADD R3, R3, 0x1, R28 ;  /* 0x0000000103037824 */ /* 0x000fe400078e021c */
[----:B------:R-:W-:-:S04]  /*d020*/  IMAD.WIDE.U32 R2, R26, UR4, R2 ;  /* 0x000000041a027c25 */ /* 0x000fc8000f8e0002 */
[----:B------:R-:W-:Y:S01]  /*d030*/  IMAD R0, R26, UR5, R3 ;  /* 0x000000051a007c24 */ /* 0x000fe2000f8e0203 */
[----:B0-----:R-:W-:-:S04]  /*d040*/  LEA R18, P0, R2, UR6, 0x1 ;  /* 0x0000000602127c11 */ /* 0x001fc8000f8008ff */
[----:B------:R-:W-:Y:S01]  /*d050*/  LEA.HI.X R0, R2, UR7, R0, 0x1, P0 ;  /* 0x0000000702007c11 */ /* 0x000fe200080f0c00 */
[----:B------:R-:W-:Y:S01]  /*d060*/  NOP ;  /* 0x0000000000007918 */ /* 0x000fe20000000000 */
[----:B------:R-:W-:-:S13]  /*d070*/  PLOP3.LUT P0, PT, PT, PT, PT, 0x80, 0x0 ;  /* 0x000000000000781c */ /* 0x000fda0003f0f070 */
.L_x_252:
[----:B------:R-:W-:Y:S02]  /*d080*/  PLOP3.LUT P4, PT, P4, P0, PT, 0xa2, 0x0 ;  /* 0x000000000000781c */ /* 0x000fe40002781472 */
[----:B------:R-:W-:-:S08]  /*d090*/  @P0 R2UR P4, UR4, R5 ;  /* 0x00000000050402ca */ /* 0x000fd00000080000 */
[----:B------:R-:W-:-:S05]  /*d0a0*/  @P0 PLOP3.LUT P0, PT, P4, PT, PT, 0x80, 0x0 ;  /* 0x000000000000081c */ /* 0x000fca000270f070 */
[----:B------:R-:W-:Y:S01]  /*d0b0*/  @!P4 SYNCS.ARRIVE.TRANS64.RED.A0T1 RZ, [UR4+0x2d850], RZ ;  /* 0x02d850ffffffc9a7 */ /* 0x000fe20008200404 */
[----:B------:R-:W-:Y:S07]  /*d0c0*/  @!P4 ARRIVES.LDGSTSBAR.64.TRANSCNT [UR4+0x2d850] ;  /* 0x02d85000ff00c9b0 */ /* 0x000fee0008000a84 */
[----:B------:R-:W-:Y:S05]  /*d0d0*/  @P0 BRA.U.ANY `(.L_x_252) ;  /* 0xfffffffd00e80947 */ /* 0x000fea000393ffff */
[----:B------:R-:W-:Y:S01]  /*d0e0*/  NOP ;  /* 0x0000000000007918 */ /* 0x000fe20000000000 */
[----:B------:R-:W2:Y:S01]  /*d0f0*/  LDL R2, [R1+0x48] ;  /* 0x0000480001027983 */ /* 0x000ea20000100800 */
[----:B------:R-:W-:Y:S02]  /*d100*/  MOV R19, R0 ;  /* 0x0000000000137202 */ /* 0x000fe40000000f00 */
[----:B--2---:R-:W-:-:S13]  /*d110*/  ISETP.NE.AND P5, PT, R2, 0x3, PT ;  /* 0x000000030200780c */ /* 0x004fda0003fa5270 */
[----:B------:R-:W-:Y:S05]  /*d120*/  @!P5 BRA `(.L_x_253) ;  /* 0x000000000004d947 */ /* 0x000fea0003800000 */
[----:B------:R-:W-:Y:S01]  /*d130*/  BPT.TRAP 0x1 ;  /* 0x000000040000795c */ /* 0x000fe20000300000 */
.L_x_253:
[----:B------:R-:W2:Y:S01]  /*d140*/  LDL R2, [R1+0x10] ;  /* 0x0000100001027983 */ /* 0x000ea20000100800 */
[----:B------:R1:W-:Y:S01]  /*d150*/  SYNCS.ARRIVE.TRANS64.A1T0 RZ, [R5+URZ+0x2d850], RZ ;  /* 0x02d850ff05ff79a7 */ /* 0x0003e2000810003f */
[C---:B------:R-:W-:Y:S02]  /*d160*/  VIADD R0, R23.reuse, 0xffffffff ;  /* 0xffffffff17007836 */ /* 0x040fe40000000000 */
[----:B------:R1:W-:Y:S01]  /*d170*/  STL [R1], R23 ;  /* 0x0000001701007387 */ /* 0x0003e20000100800 */
[----:B------:R-:W-:Y:S02]  /*d180*/  IMAD.MOV.U32 R20, RZ, RZ, R29 ;  /* 0x000000ffff147224 */ /* 0x000fe400078e001d */
[----:B------:R-:W-:Y:S01]  /*d190*/  IMAD.MOV.U32 R10, RZ, RZ, R22 ;  /* 0x000000ffff0a7224 */ /* 0x000fe200078e0016 */
[----:B--2---:R-:W-:-:S13]  /*d1a0*/  ISETP.GT.AND P0, PT, R23, R2, PT ;  /* 0x000000021700720c */ /* 0x004fda0003f04270 */
[----:B-1----:R-:W-:Y:S05]  /*d1b0*/  @P0 BRA `(.L_x_254) ;  /* 0xfffffff000580947 */ /* 0x002fea000383ffff */
.L_x_241:
[----:B------:R-:W-:Y:S05]  /*d1c0*/  BSYNC B0 ;  /* 0x0000000000007941 */ /* 0x000fea0003800000 */
.L_x_240:
[----:B------:R-:W1:Y:S01]  /*d1d0*/  S2R R2, SR_TID.X ;  /* 0x0000000000027919 */ /* 0x000e620000002100 */
[----:B------:R-:W-:Y:S01]  /*d1e0*/  BSSY B0, `(.L_x_255) ;  /* 0x0000010000007945 */ /* 0x000fe20003800000 */
[----:B-1----:R-:W-:-:S04]  /*d1f0*/  LOP3.LUT R2, R2, 0x7f, RZ, 0xc0, !PT ;  /* 0x0000007f02027812 */ /* 0x002fc800078ec0ff */
[----:B------:R-:W-:-:S13]  /*d200*/  ISETP.NE.AND P0, PT, R2, RZ, PT ;  /* 0x000000ff0200720c */ /* 0x000fda0003f05270 */
[----:B------:R-:W-:Y:S05]  /*d210*/  @P0 BRA `(.L_x_256) ;  /* 0x0000000000300947 */ /* 0x000fea0003800000 */
[----:B0-----:R-:W0:Y:S01]  /*d220*/  S2R R5, SR_LANEID ;  /* 0x0000000000057919 */ /* 0x001e220000000000 */
        /* <DEDUP_REMOVED lines=10> */
[----:B0-----:R-:W-:-:S07]  /*d2d0*/  IADD3 R24, R0, UR38, R7 ;  /* 0x0000002600187c10 */ /* 0x001fce000fffe007 */
.L_x_256:
[----:B------:R-:W-:Y:S05]  /*d2e0*/  BSYNC B0 ;  /* 0x0000000000007941 */ /* 0x000fea0003800000 */
.L_x_255:
[----:B------:R-:W2:Y:S02]  /*d2f0*/  LDL R0, [R1+0x48] ;  /* 0x0000480001007983 */ /* 0x000ea40000100800 */
[----:B--2---:R-:W-:-:S13]  /*d300*/  ISETP.NE.AND P0, PT, R0, 0x3, PT ;  /* 0x000000030000780c */ /* 0x004fda0003f05270 */
[----:B------:R-:W-:Y:S05]  /*d310*/  @!P0 BRA `(.L_x_257) ;  /* 0x0000000000048947 */ /* 0x000fea0003800000 */
[----:B------:R-:W-:Y:S01]  /*d320*/  BPT.TRAP 0x1 ;  /* 0x000000040000795c */ /* 0x000fe20000300000 */
.L_x_257:
[----:B------:R-:W2:Y:S01]  /*d330*/  LDL.LU R2, [R1+0xc] ;  /* 0x00000c0001027983 */ /* 0x000ea20000300800 */
[----:B------:R-:W-:Y:S01]  /*d340*/  IMAD R0, R22, 0x8, R17 ;  /* 0x0000000816007824 */ /* 0x000fe200078e0211 */
[----:B------:R-:W-:Y:S01]  /*d350*/  SHF.L.U32 R3, R29, 0x1f, RZ ;  /* 0x0000001f1d037819 */ /* 0x000fe200000006ff */
[----:B------:R-:W-:Y:S03]  /*d360*/  BSSY B0, `(.L_x_258) ;  /* 0x0000004000007945 */ /* 0x000fe60003800000 */
[----:B------:R-:W1:Y:S01]  /*d370*/  SYNCS.PHASECHK.TRANS64.TRYWAIT P0, [R0+URZ+0x2d860], R3 ;  /* 0x02d86003000075a7 */ /* 0x000e62000800017f */
[----:B--2---:R-:W-:Y:S01]  /*d380*/  IMAD R6, R23, -0x80, R2 ;  /* 0xffffff8017067824 */ /* 0x004fe200078e0202 */
[----:B-1----:R-:W-:Y:S06]  /*d390*/  @!P0 BRA `(.L_x_259) ;  /* 0x00000030006c8947 */ /* 0x002fec0003800000 */
.L_x_339:
[----:B------:R-:W-:Y:S05]  /*d3a0*/  BSYNC B0 ;  /* 0x0000000000007941 */ /* 0x000fea0003800000 */
.L_x_258:
[----:B------:R-:W0:Y:S01]  /*d3b0*/  S2R R2, SR_TID.X ;  /* 0x0000000000027919 */ /* 0x000e220000002100 */
[----:B------:R-:W-:Y:S01]  /*d3c0*/  UMOV UR4, 0xffffffff ;  /* 0xffffffff00047882 */ /* 0x000fe20000000000 */
[----:B------:R-:W2:Y:S01]  /*d3d0*/  S2R R7, SR_TID.X ;  /* 0x0000000000077919 */ /* 0x000ea20000002100 */
[----:B0-----:R-:W-:Y:S01]  /*d3e0*/  LOP3.LUT R5, R2, 0x7f, RZ, 0xc0, !PT ;  /* 0x0000007f02057812 */ /* 0x001fe200078ec0ff */
[----:B--2---:R-:W-:-:S03]  /*d3f0*/  IMAD.SHL.U32 R2, R7, 0x8, RZ ;  /* 0x0000000807027824 */ /* 0x004fc600078e00ff */
[----:B------:R-:W-:Y:S01]  /*d400*/  SHF.R.U32.HI R5, RZ, 0x2, R5 ;  /* 0x00000002ff057819 */ /* 0x000fe20000011605 */
[----:B------:R-:W-:Y:S01]  /*d410*/  IMAD.SHL.U32 R4, R7, 0x8, RZ ;  /* 0x0000000807047824 */ /* 0x000fe200078e00ff */
[----:B------:R-:W-:-:S03]  /*d420*/  LOP3.LUT R2, R2, 0xd8, RZ, 0xc0, !PT ;  /* 0x000000d802027812 */ /* 0x000fc600078ec0ff */
[----:B------:R-:W-:Y:S01]  /*d430*/  IMAD.IADD R6, R6, 0x1, -R5 ;  /* 0x0000000106067824 */ /* 0x000fe200078e0a05 */
[----:B------:R-:W-:-:S04]  /*d440*/  LOP3.LUT R2, R2, 0x18, R7, 0x78, !PT ;  /* 0x0000001802027812 */ /* 0x000fc800078e7807 */
[----:B------:R-:W-:-:S05]  /*d450*/  LOP3.LUT R2, R2, 0x320, R4, 0xf8, !PT ;  /* 0x0000032002027812 */ /* 0x000fca00078ef804 */
[----:B------:R-:W-:Y:S01]  /*d460*/  IMAD R4, R22, 0x3000, R2 ;  /* 0x0000300016047824 */ /* 0x000fe200078e0202 */
[----:B------:R-:W-:Y:S06]  /*d470*/  BRA.DIV UR4, `(.L_x_260) ;  /* 0x0000003204487947 */ /* 0x000fec000b800000 */
[----:B------:R-:W0:Y:S01]  /*d480*/  S2R R2, SR_TID.X ;  /* 0x0000000000027919 */ /* 0x000e220000002100 */
[----:B------:R-:W-:Y:S01]  /*d490*/  ULDC UR4, c[0x0][0x2f4] ;  /* 0x0000bd0000047ab9 */ /* 0x000fe20000000800 */
[----:B------:R-:W-:Y:S01]  /*d4a0*/  IMAD R4, R4, 0x2, R17 ;  /* 0x0000000204047824 */ /* 0x000fe200078e0211 */
[----:B------:R-:W2:Y:S04]  /*d4b0*/  SHFL.IDX PT, R14, R18, RZ, 0x1c1f ;  /* 0x001c1fff120e7589 */ /* 0x000ea800000e0000 */
[----:B-1----:R-:W1:Y:S01]  /*d4c0*/  SHFL.IDX PT, R3, R19, RZ, 0x1c1f ;  /* 0x001c1fff13037589 */ /* 0x002e6200000e0000 */
[----:B0-----:R-:W-:-:S05]  /*d4d0*/  IMAD.SHL.U32 R7, R2, 0x8, RZ ;  /* 0x0000000802077824 */ /* 0x001fca00078e00ff */
[----:B------:R-:W-:-:S04]  /*d4e0*/  LOP3.LUT R7, R7, 0x18, RZ, 0xc0, !PT ;  /* 0x0000001807077812 */ /* 0x000fc800078ec0ff */
[C---:B------:R-:W-:Y:S01]  /*d4f0*/  ISETP.GE.AND P2, PT, R7.reuse, UR4, PT ;  /* 0x0000000407007c0c */ /* 0x040fe2000bf46270 */
[C---:B------:R-:W-:Y:S01]  /*d500*/  IMAD.SHL.U32 R5, R7.reuse, 0x2, RZ ;  /* 0x0000000207057824 */ /* 0x040fe200078e00ff */
[C---:B------:R-:W-:Y:S02]  /*d510*/  LOP3.LUT R8, R7.reuse, 0x20, RZ, 0xfc, !PT ;  /* 0x0000002007087812 */ /* 0x040fe400078efcff */
[----:B------:R-:W-:Y:S02]  /*d520*/  ISETP.LT.OR P4, PT, R6, 0x1, P2 ;  /* 0x000000010600780c */ /* 0x000fe40001781670 */
[----:B--2---:R-:W-:Y:S02]  /*d530*/  IADD3 R2, P0, R14, R5, RZ ;  /* 0x000000050e027210 */ /* 0x004fe40007f1e0ff */
[----:B------:R-:W-:Y:S01]  /*d540*/  LOP3.LUT R7, R7, 0x40, RZ, 0xfc, !PT ;  /* 0x0000004007077812 */ /* 0x000fe200078efcff */
[----:B------:R-:W0:Y:S01]  /*d550*/  SHFL.IDX PT, R14, R18, 0x1, 0x1c1f ;  /* 0x003c1f00120e7f89 */ /* 0x000e2200000e0000 */
[----:B------:R-:W-:Y:S01]  /*d560*/  ISETP.GE.AND P1, PT, R8, UR4, PT ;  /* 0x0000000408007c0c */ /* 0x000fe2000bf26270 */
[----:B-1----:R-:W-:Y:S01]  /*d570*/  IMAD.X R3, RZ, RZ, R3, P0 ;  /* 0x000000ffff037224 */ /* 0x002fe200000e0603 */
[----:B------:R-:W-:-:S02]  /*d580*/  ISETP.GE.AND P0, PT, R7, UR4, PT ;  /* 0x0000000407007c0c */ /* 0x000fc4000bf06270 */
[----:B------:R-:W-:-:S03]  /*d590*/  ISETP.LT.OR P3, PT, R6, 0x1, P1 ;  /* 0x000000010600780c */ /* 0x000fc60000f61670 */
[----:B------:R-:W-:Y:S01]  /*d5a0*/  LDGSTS.E.BYPASS.LTC128B.128 [R4+0x400], desc[UR36][R2.64], !P4 ;  /* 0x0040000002047fae */ /* 0x000fe2000e101d64 */
[----:B------:R-:W-:-:S09]  /*d5b0*/  ISETP.LT.OR P4, PT, R6, 0x1, P0 ;  /* 0x000000010600780c */ /* 0x000fd20000781670 */
[----:B------:R-:W-:Y:S04]  /*d5c0*/  LDGSTS.E.BYPASS.LTC128B.128 [R4+0x2400], desc[UR36][R2.64+0x40], !P3 ;  /* 0x0240004002047fae */ /* 0x000fe8000d901d64 */
[----:B------:R1:W-:Y:S01]  /*d5d0*/  LDGSTS.E.BYPASS.LTC128B.128 [R4+0x4400], desc[UR36][R2.64+0x80], !P4 ;  /* 0x0440008002047fae */ /* 0x0003e2000e101d64 */
[----:B------:R-:W-:-:S03]  /*d5e0*/  ISETP.LT.OR P4, PT, R6, 0x21, P2 ;  /* 0x000000210600780c */ /* 0x000fc60001781670 */
[----:B-1----:R-:W1:Y:S01]  /*d5f0*/  SHFL.IDX PT, R3, R19, 0x1, 0x1c1f ;  /* 0x003c1f0013037f89 */ /* 0x002e6200000e0000 */
[----:B0-----:R-:W-:-:S03]  /*d600*/  IADD3 R2, P3, R14, R5, RZ ;  /* 0x000000050e027210 */ /* 0x001fc60007f7e0ff */
[----:B------:R-:W0:Y:S02]  /*d610*/  SHFL.IDX PT, R14, R18, 0x2, 0x1c1f ;  /* 0x005c1f00120e7f89 */ /* 0x000e2400000e0000 */
[----:B-1----:R-:W-:Y:S01]  /*d620*/  IMAD.X R3, RZ, RZ, R3, P3 ;  /* 0x000000ffff037224 */ /* 0x002fe200018e0603 */
[----:B------:R-:W-:-:S04]  /*d630*/  ISETP.LT.OR P3, PT, R6, 0x21, P1 ;  /* 0x000000210600780c */ /* 0x000fc80000f61670 */
[----:B------:R-:W-:Y:S01]  /*d640*/  LDGSTS.E.BYPASS.LTC128B.128 [R4+0xc00], desc[UR36][R2.64], !P4 ;  /* 0x00c0000002047fae */ /* 0x000fe2000e101d64 */
[----:B------:R-:W-:-:S08]  /*d650*/  ISETP.LT.OR P4, PT, R6, 0x21, P0 ;  /* 0x000000210600780c */ /* 0x000fd00000781670 */
[----:B------:R-:W-:Y:S05]  /*d660*/  LDGSTS.E.BYPASS.LTC128B.128 [R4+0x2c00], desc[UR36][R2.64+0x40], !P3 ;  /* 0x02c0004002047fae */ /* 0x000fea000d901d64 */
[----:B------:R1:W-:Y:S01]  /*d670*/  LDGSTS.E.BYPASS.LTC128B.128 [R4+0x4c00], desc[UR36][R2.64+0x80], !P4 ;  /* 0x04c0008002047fae */ /* 0x0003e2000e101d64 */
[----:B------:R-:W-:-:S03]  /*d680*/  ISETP.LT.OR P4, PT, R6, 0x41, P2 ;  /* 0x000000410600780c */ /* 0x000fc60001781670 */
[----:B-1----:R-:W1:Y:S01]  /*d690*/  SHFL.IDX PT, R3, R19, 0x2, 0x1c1f ;  /* 0x005c1f0013037f89 */ /* 0x002e6200000e0000 */
[----:B0-----:R-:W-:-:S03]  /*d6a0*/  IADD3 R2, P3, R14, R5, RZ ;  /* 0x000000050e027210 */ /* 0x001fc60007f7e0ff */
[----:B------:R-:W0:Y:S04]  /*d6b0*/  SHFL.IDX PT, R19, R19, 0x3, 0x1c1f ;  /* 0x007c1f0013137f89 */ /* 0x000e2800000e0000 */
[----:B------:R2:W3:Y:S01]  /*d6c0*/  SHFL.IDX PT, R14, R18, 0x3, 0x1c1f ;  /* 0x007c1f00120e7f89 */ /* 0x0004e200000e0000 */
[----:B-1----:R-:W-:Y:S01]  /*d6d0*/  IMAD.X R3, RZ, RZ, R3, P3 ;  /* 0x000000ffff037224 */ /* 0x002fe200018e0603 */
[----:B------:R-:W-:-:S04]  /*d6e0*/  ISETP.LT.OR P3, PT, R6, 0x41, P1 ;  /* 0x000000410600780c */ /* 0x000fc80000f61670 */
[----:B------:R2:W-:Y:S01]  /*d6f0*/  LDGSTS.E.BYPASS.LTC128B.128 [R4+0x1400], desc[UR36][R2.64], !P4 ;  /* 0x0140000002047fae */ /* 0x0005e2000e101d64 */
[----:B------:R-:W-:-:S08]  /*d700*/  ISETP.LT.OR P4, PT, R6, 0x41, P0 ;  /* 0x000000410600780c */ /* 0x000fd00000781670 */
[----:B------:R2:W-:Y:S05]  /*d710*/  LDGSTS.E.BYPASS.LTC128B.128 [R4+0x3400], desc[UR36][R2.64+0x40], !P3 ;  /* 0x0340004002047fae */ /* 0x0005ea000d901d64 */
[----:B0--3--:R2:W-:Y:S02]  /*d720*/  LDGSTS.E.BYPASS.LTC128B.128 [R4+0x5400], desc[UR36][R2.64+0x80], !P4 ;  /* 0x0540008002047fae */ /* 0x0095e4000e101d64 */
.L_x_349:
[C---:B------:R-:W-:Y:S02]  /*d730*/  ISETP.LT.OR P2, PT, R6.reuse, 0x61, P2 ;  /* 0x000000610600780c */ /* 0x040fe40001741670 */
[C---:B------:R-:W-:Y:S02]  /*d740*/  ISETP.LT.OR P1, PT, R6.reuse, 0x61, P1 ;  /* 0x000000610600780c */ /* 0x040fe40000f21670 */
[----:B------:R-:W-:Y:S02]  /*d750*/  ISETP.LT.OR P0, PT, R6, 0x61, P0 ;  /* 0x000000610600780c */ /* 0x000fe40000701670 */
[----:B--2---:R-:W-:-:S05]  /*d760*/  IADD3 R2, P3, R14, R5, RZ ;  /* 0x000000050e027210 */ /* 0x004fca0007f7e0ff */
[----:B------:R-:W-:-:S05]  /*d770*/  IMAD.X R3, RZ, RZ, R19, P3 ;  /* 0x000000ffff037224 */ /* 0x000fca00018e0613 */
        /* <DEDUP_REMOVED lines=8> */
.L_x_261:
[----:B------:R-:W-:Y:S02]  /*d800*/  PLOP3.LUT P1, PT, P1, P0, PT, 0xa2, 0x0 ;  /* 0x000000000000781c */ /* 0x000fe40000f21472 */
[----:B------:R-:W-:-:S08]  /*d810*/  @P0 R2UR P1, UR4, R0 ;  /* 0x00000000000402ca */ /* 0x000fd00000020000 */
[----:B------:R-:W-:-:S05]  /*d820*/  @P0 PLOP3.LUT P0, PT, P1, PT, PT, 0x80, 0x0 ;  /* 0x000000000000081c */ /* 0x000fca0000f0f070 */
[----:B------:R-:W-:Y:S01]  /*d830*/  @!P1 SYNCS.ARRIVE.TRANS64.RED.A0T1 RZ, [UR4+0x2d850], RZ ;  /* 0x02d850ffffff99a7 */ /* 0x000fe20008200404 */
[----:B------:R-:W-:Y:S07]  /*d840*/  @!P1 ARRIVES.LDGSTSBAR.64.TRANSCNT [UR4+0x2d850] ;  /* 0x02d85000ff0099b0 */ /* 0x000fee0008000a84 */
[----:B------:R-:W-:Y:S05]  /*d850*/  @P0 BRA.U.ANY `(.L_x_261) ;  /* 0xfffffffd00e80947 */ /* 0x000fea000393ffff */
[----:B------:R-:W-:Y:S01]  /*d860*/  NOP ;  /* 0x0000000000007918 */ /* 0x000fe20000000000 */
[----:B0-----:R-:W2:Y:S02]  /*d870*/  LDL R2, [R1+0x48] ;  /* 0x0000480001027983 */ /* 0x001ea40000100800 */
[----:B--2---:R-:W-:-:S13]  /*d880*/  ISETP.NE.AND P2, PT, R2, 0x3, PT ;  /* 0x000000030200780c */ /* 0x004fda0003f45270 */
[----:B------:R-:W-:Y:S05]  /*d890*/  @!P2 BRA `(.L_x_262) ;  /* 0x000000000004a947 */ /* 0x000fea0003800000 */
[----:B------:R-:W-:Y:S01]  /*d8a0*/  BPT.TRAP 0x1 ;  /* 0x000000040000795c */ /* 0x000fe20000300000 */
.L_x_262:
[----:B------:R-:W-:Y:S01]  /*d8b0*/  VIADD R22, R22, 0x1 ;  /* 0x0000000116167836 */ /* 0x000fe20000000000 */
[----:B------:R0:W-:Y:S04]  /*d8c0*/  SYNCS.ARRIVE.TRANS64.A1T0 RZ, [R0+URZ+0x2d850], RZ ;  /* 0x02d850ff00ff79a7 */ /* 0x0001e8000810003f */
[----:B------:R-:W-:-:S04]  /*d8d0*/  ISETP.NE.AND P0, PT, R22, 0x2, PT ;  /* 0x000000021600780c */ /* 0x000fc80003f05270 */
[----:B0-----:R-:W-:Y:S02]  /*d8e0*/  SEL R0, RZ, 0x1, P0 ;  /* 0x00000001ff007807 */ /* 0x001fe40000000000 */
[----:B------:R-:W-:Y:S02]  /*d8f0*/  SEL R22, R22, RZ, P0 ;  /* 0x000000ff16167207 */ /* 0x000fe40000000000 */
[----:B------:R-:W-:-:S07]  /*d900*/  LOP3.LUT R29, R29, R0, RZ, 0x3c, !PT ;  /* 0x000000001d1d7212 */ /* 0x000fce00078e3cff */
.L_x_221:
[----:B------:R-:W-:Y:S05]  /*d910*/  BSYNC B7 ;  /* 0x0000000000077941 */ /* 0x000fea0003800000 */
.L_x_219:
[----:B------:R-:W-:-:S13]  /*d920*/  LOP3.LUT P0, RZ, R16, 0x40, RZ, 0xc0, !PT ;  /* 0x0000004010ff7812 */ /* 0x000fda000780c0ff */
[----:B------:R-:W-:Y:S05]  /*d930*/  @!P0 BRA `(.L_x_263) ;  /* 0x0000000000248947 */ /* 0x000fea0003800000 */
[----:B------:R-:W-:Y:S05]  /*d940*/  WARPSYNC.ALL ;  /* 0x0000000000007948 */ /* 0x000fea0003800000 */
[----:B------:R-:W0:Y:S08]  /*d950*/  S2UR UR5, SR_CgaCtaId ;  /* 0x00000000000579c3 */ /* 0x000e300000008800 */
[----:B------:R-:W-:Y:S06]  /*d960*/  BAR.SYNC.DEFER_BLOCKING 0x5, 0x200 ;  /* 0x0148000000007b1d */ /* 0x000fec0000010000 */
[----:B------:R-:W-:-:S02]  /*d970*/  UMOV UR4, 0x400 ;  /* 0x0000040000047882 */ /* 0x000fc40000000000 */
[----:B0-----:R-:W-:-:S06]  /*d980*/  ULEA UR4, UR5, UR4, 0x18 ;  /* 0x0000000405047291 */ /* 0x001fcc000f8ec03f */
[----:B------:R-:W-:-:S05]  /*d990*/  IMAD.U32 R17, RZ, RZ, UR4 ;  /* 0x00000004ff117e24 */ /* 0x000fca000f8e00ff */
[----:B------:R0:W1:Y:S01]  /*d9a0*/  LDS.128 R24, [R17+0x2d8d0] ;  /* 0x02d8d00011187984 */ /* 0x0000620000000c00 */
[----:B------:R-:W-:Y:S06]  /*d9b0*/  BAR.ARV 0x4, 0x200 ;  /* 0x0108000000007b1d */ /* 0x000fec0000002000 */
[----:B------:R-:W-:Y:S05]  /*d9c0*/  BRA `(.L_x_264) ;  /* 0x0000000800d07947 */ /* 0x000fea0003800000 */
.L_x_263:
[----:B------:R-:W0:Y:S01]  /*d9d0*/  S2R R0, SR_TID.X ;  /* 0x0000000000007919 */ /* 0x000e220000002100 */
[----:B------:R-:W-:Y:S01]  /*d9e0*/  UMOV UR4, 0xffffffff ;  /* 0xffffffff00047882 */ /* 0x000fe20000000000 */
[----:B0-----:R-:W-:-:S04]  /*d9f0*/  LOP3.LUT R8, R0, 0x1f, RZ, 0xc0, !PT ;  /* 0x0000001f00087812 */ /* 0x001fc800078ec0ff */
[----:B------:R-:W-:Y:S01]  /*da00*/  ISETP.NE.AND P0, PT, R8, 0x1f, PT ;  /* 0x0000001f0800780c */ /* 0x000fe20003f05270 */
[----:B------:R-:W-:-:S12]  /*da10*/  BRA.DIV UR4, `(.L_x_265) ;  /* 0x0000003204507947 */ /* 0x000fd8000b800000 */
[----:B------:R-:W-:Y:S01]  /*da20*/  IMAD.IADD R9, R27, 0x1, R8 ;  /* 0x000000011b097824 */ /* 0x000fe200078e0208 */
[----:B------:R-:W-:-:S04]  /*da30*/  ULDC UR4, c[0x0][0xc3c] ;  /* 0x00030f0000047ab9 */ /* 0x000fc80000000800 */
[----:B------:R-:W-:-:S13]  /*da40*/  ISETP.GE.OR P1, PT, R9, UR4, !P0 ;  /* 0x0000000409007c0c */ /* 0x000fda000c726670 */
[----:B------:R-:W0:Y:S08]  /*da50*/  @!P1 LDC.64 R2, c[0x0][0xc80] ;  /* 0x00032000ff029b82 */ /* 0x000e300000000a00 */
[----:B------:R-:W1:Y:S01]  /*da60*/  @!P1 LDC.64 R4, c[0x0][0xc78] ;  /* 0x00031e00ff049b82 */ /* 0x000e620000000a00 */
[----:B0-----:R-:W-:-:S05]  /*da70*/  @!P1 IMAD.WIDE R2, R9, 0x4, R2 ;  /* 0x0000000409029825 */ /* 0x001fca00078e0202 */
[----:B------:R1:W2:Y:S02]  /*da80*/  @!P1 LDG.E R7, desc[UR36][R2.64] ;  /* 0x0000002402079981 */ /* 0x0002a4000c1e1900 */
[----:B-1----:R-:W-:-:S05]  /*da90*/  @!P1 IMAD.WIDE R2, R9, 0x4, R4 ;  /* 0x0000000409029825 */ /* 0x002fca00078e0204 */
[----:B------:R-:W3:Y:S01]  /*daa0*/  @!P1 LDG.E R5, desc[UR36][R2.64] ;  /* 0x0000002402059981 */ /* 0x000ee2000c1e1900 */
[----:B------:R-:W-:Y:S01]  /*dab0*/  IMAD.MOV.U32 R4, RZ, RZ, RZ ;  /* 0x000000ffff047224 */ /* 0x000fe200078e00ff */
[C---:B------:R-:W-:Y:S02]  /*dac0*/  ISETP.GE.U32.AND P2, PT, R8.reuse, 0x2, PT ;  /* 0x000000020800780c */ /* 0x040fe40003f46070 */
[C---:B------:R-:W-:Y:S01]  /*dad0*/  ISETP.GE.U32.AND P3, PT, R8.reuse, 0x4, PT ;  /* 0x000000040800780c */ /* 0x040fe20003f66070 */
[----:B------:R-:W-:Y:S01]  /*dae0*/  SHFL.IDX PT, R0, R24, RZ, 0x1f ;  /* 0x00001fff18007589 */ /* 0x000fe200000e0000 */
[C---:B------:R-:W-:Y:S02]  /*daf0*/  ISETP.GE.U32.AND P4, PT, R8.reuse, 0x8, PT ;  /* 0x000000080800780c */ /* 0x040fe40003f86070 */
[----:B------:R-:W-:Y:S01]  /*db00*/  ISETP.GE.U32.AND P5, PT, R8, 0x10, PT ;  /* 0x000000100800780c */ /* 0x000fe20003fa6070 */
[----:B------:R0:W-:Y:S02]  /*db10*/  SHFL.IDX PT, R6, R24, 0x1, 0x1f ;  /* 0x00201f0018067f89 */ /* 0x0001e400000e0000 */
[----:B0-----:R-:W-:-:S02]  /*db20*/  IMAD.MOV.U32 R24, RZ, RZ, RZ ;  /* 0x000000ffff187224 */ /* 0x001fc400078e00ff */
[----:B--2---:R-:W-:Y:S02]  /*db30*/  @!P1 IMAD.MOV.U32 R4, RZ, RZ, R7 ;  /* 0x000000ffff049224 */ /* 0x004fe400078e0007 */
[----:B------:R-:W-:Y:S02]  /*db40*/  IMAD.MOV.U32 R7, RZ, RZ, RZ ;  /* 0x000000ffff077224 */ /* 0x000fe400078e00ff */
[----:B---3--:R-:W-:Y:S01]  /*db50*/  @!P1 IMAD.MOV.U32 R7, RZ, RZ, R5 ;  /* 0x000000ffff079224 */ /* 0x008fe200078e0005 */
[----:B------:R-:W-:-:S03]  /*db60*/  ISETP.NE.AND P1, PT, R8, RZ, PT ;  /* 0x000000ff0800720c */ /* 0x000fc60003f25270 */
[----:B------:R-:W-:-:S05]  /*db70*/  IMAD R13, R7, R4, RZ ;  /* 0x00000004070d7224 */ /* 0x000fca00078e02ff */
        /* <DEDUP_REMOVED lines=15> */
[----:B------:R0:W1:Y:S02]  /*dc70*/  SHFL.IDX PT, R14, R2, 0x1f, 0x1f ;  /* 0x03e01f00020e7f89 */ /* 0x00006400000e0000 */
.L_x_359:
[----:B------:R-:W-:Y:S02]  /*dc80*/  ULDC UR4, c[0x0][0xc38] ;  /* 0x00030e0000047ab9 */ /* 0x000fe40000000800 */
[----:B------:R-:W-:-:S04]  /*dc90*/  IMAD.U32 R3, RZ, RZ, UR4 ;  /* 0x00000004ff037e24 */ /* 0x000fc8000f8e00ff */
[----:B-1----:R-:W-:-:S05]  /*dca0*/  IMAD R5, R14, R3, RZ ;  /* 0x000000030e057224 */ /* 0x002fca00078e02ff */
[----:B------:R-:W-:-:S04]  /*dcb0*/  IADD3 R6, R6, R5, RZ ;  /* 0x0000000506067210 */ /* 0x000fc80007ffe0ff */
[----:B------:R-:W-:-:S13]  /*dcc0*/  ISETP.GT.AND P6, PT, R6, R0, PT ;  /* 0x000000000600720c */ /* 0x000fda0003fc4270 */
[----:B------:R-:W-:Y:S05]  /*dcd0*/  @P6 BRA `(.L_x_266) ;  /* 0x0000000000a46947 */ /* 0x000fea0003800000 */
.L_x_269:
[----:B0-----:R-:W0:Y:S01]  /*dce0*/  LDC R2, c[0x0][0xc3c] ;  /* 0x00030f00ff027b82 */ /* 0x001e220000000800 */
[----:B------:R-:W-:-:S05]  /*dcf0*/  VIADD R27, R27, 0x1f ;  /* 0x0000001f1b1b7836 */ /* 0x000fca0000000000 */
[----:B0-----:R-:W-:-:S13]  /*dd00*/  ISETP.GE.AND P6, PT, R27, R2, PT ;  /* 0x000000021b00720c */ /* 0x001fda0003fc6270 */
[----:B------:R-:W-:Y:S05]  /*dd10*/  @P6 BRA `(.L_x_267) ;  /* 0x0000000400b86947 */ /* 0x000fea0003800000 */
[----:B------:R-:W0:Y:S01]  /*dd20*/  S2R R3, SR_TID.X ;  /* 0x0000000000037919 */ /* 0x000e220000002100 */
[----:B------:R-:W-:Y:S01]  /*dd30*/  IMAD.MOV.U32 R4, RZ, RZ, RZ ;  /* 0x000000ffff047224 */ /* 0x000fe200078e00ff */
[----:B0-----:R-:W-:-:S05]  /*dd40*/  LOP3.LUT R3, R3, 0x1f, RZ, 0xc0, !PT ;  /* 0x0000001f03037812 */ /* 0x001fca00078ec0ff */
[----:B------:R-:W-:-:S05]  /*dd50*/  IMAD.IADD R5, R27, 0x1, R3 ;  /* 0x000000011b057824 */ /* 0x000fca00078e0203 */
[----:B------:R-:W-:-:S13]  /*dd60*/  ISETP.GE.OR P6, PT, R5, R2, !P0 ;  /* 0x000000020500720c */ /* 0x000fda00047c6670 */
[----:B------:R-:W0:Y:S02]  /*dd70*/  @!P6 LDC.64 R2, c[0x0][0xc80] ;  /* 0x00032000ff02eb82 */ /* 0x000e240000000a00 */
[----:B0-----:R-:W-:-:S05]  /*dd80*/  @!P6 IMAD.WIDE R2, R5, 0x4, R2 ;  /* 0x000000040502e825 */ /* 0x001fca00078e0202 */
[----:B------:R0:W2:Y:S01]  /*dd90*/  @!P6 LDG.E R4, desc[UR36][R2.64] ;  /* 0x000000240204e981 */ /* 0x0000a2000c1e1900 */
[----:B------:R-:W-:Y:S01]  /*dda0*/  IMAD.MOV.U32 R7, RZ, RZ, RZ ;  /* 0x000000ffff077224 */ /* 0x000fe200078e00ff */
[----:B0-----:R-:W0:Y:S02]  /*ddb0*/  @!P6 LDC.64 R2, c[0x0][0xc78] ;  /* 0x00031e00ff02eb82 */ /* 0x001e240000000a00 */
[----:B0-----:R-:W-:-:S05]  /*ddc0*/  @!P6 IMAD.WIDE R2, R5, 0x4, R2 ;  /* 0x000000040502e825 */ /* 0x001fca00078e0202 */
[----:B------:R-:W2:Y:S01]  /*ddd0*/  @!P6 LDG.E R7, desc[UR36][R2.64] ;  /* 0x000000240207e981 */ /* 0x000ea2000c1e1900 */
[----:B------:R-:W-:Y:S01]  /*dde0*/  UMOV UR4, 0xffffffff ;  /* 0xffffffff00047882 */ /* 0x000fe20000000000 */
[----:B--2---:R-:W-:Y:S02]  /*ddf0*/  IMAD R13, R7, R4, RZ ;  /* 0x00000004070d7224 */ /* 0x004fe400078e02ff */
[----:B------:R-:W-:Y:S05]  /*de00*/  BRA.DIV UR4, `(.L_x_268) ;  /* 0x0000003204907947 */ /* 0x000fea000b800000 */
        /* <DEDUP_REMOVED lines=16> */
.L_x_367:
[----:B------:R-:W-:Y:S02]  /*df10*/  ULDC UR4, c[0x0][0xc38] ;  /* 0x00030e0000047ab9 */ /* 0x000fe40000000800 */
[----:B------:R-:W-:-:S04]  /*df20*/  IMAD.U32 R3, RZ, RZ, UR4 ;  /* 0x00000004ff037e24 */ /* 0x000fc8000f8e00ff */
[----:B-1----:R-:W-:-:S04]  /*df30*/  IMAD R5, R14, R3, RZ ;  /* 0x000000030e057224 */ /* 0x002fc800078e02ff */
[----:B------:R-:W-:-:S05]  /*df40*/  IMAD.IADD R6, R5, 0x1, R6 ;  /* 0x0000000105067824 */ /* 0x000fca00078e0206 */
[----:B------:R-:W-:-:S13]  /*df50*/  ISETP.GT.AND P6, PT, R6, R0, PT ;  /* 0x000000000600720c */ /* 0x000fda0003fc4270 */
[----:B------:R-:W-:Y:S05]  /*df60*/  @!P6 BRA `(.L_x_269) ;  /* 0xfffffffc005ce947 */ /* 0x000fea000383ffff */
.L_x_266:
[----:B------:R-:W-:Y:S01]  /*df70*/  IMAD.IADD R8, R6, 0x1, -R5 ;  /* 0x0000000106087824 */ /* 0x000fe200078e0a05 */
[----:B------:R-:W-:-:S03]  /*df80*/  UMOV UR4, 0xffffffff ;  /* 0xffffffff00047882 */ /* 0x000fc60000000000 */
[----:B------:R-:W-:-:S05]  /*df90*/  IMAD R5, R2, R3, R8 ;  /* 0x0000000302057224 */ /* 0x000fca00078e0208 */
[----:B------:R-:W-:Y:S01]  /*dfa0*/  ISETP.GT.AND P6, PT, R5, R0, PT ;  /* 0x000000000500720c */ /* 0x000fe20003fc4270 */
[----:B------:R-:W-:-:S12]  /*dfb0*/  BRA.DIV UR4, `(.L_x_270) ;  /* 0x0000003204dc7947 */ /* 0x000fd8000b800000 */
[----:B------:R-:W-:-:S04]  /*dfc0*/  VOTE.ANY R6, PT, !P6 ;  /* 0x0000000000067806 */ /* 0x000fc800070e0100 */
[----:B------:R-:W1:Y:S02]  /*dfd0*/  POPC R5, R6 ;  /* 0x0000000600057309 */ /* 0x000e640000000000 */
[----:B-1----:R1:W2:Y:S04]  /*dfe0*/  SHFL.IDX PT, R4, R4, R5, 0x1f ;  /* 0x00001f0504047589 */ /* 0x0022a800000e0000 */
[----:B------:R1:W3:Y:S02]  /*dff0*/  SHFL.IDX PT, R7, R7, R5, 0x1f ;  /* 0x00001f0507077589 */ /* 0x0002e400000e0000 */
.L_x_372:
[----:B------:R-:W-:-:S13]  /*e000*/  ISETP.NE.AND P0, PT, R6, RZ, PT ;  /* 0x000000ff0600720c */ /* 0x000fda0003f05270 */
[----:B------:R-:W-:Y:S05]  /*e010*/  @!P0 BRA `(.L_x_271) ;  /* 0x0000000000108947 */ /* 0x000fea0003800000 */
[----:B------:R-:W-:Y:S01]  /*e020*/  UMOV UR4, 0xffffffff ;  /* 0xffffffff00047882 */ /* 0x000fe20000000000 */
[----:B------:R-:W-:Y:S02]  /*e030*/  VIADD R12, R5, 0xffffffff ;  /* 0xffffffff050c7836 */ /* 0x000fe40000000000 */
[----:B------:R-:W-:Y:S05]  /*e040*/  BRA.DIV UR4, `(.L_x_272) ;  /* 0x0000003604147947 */ /* 0x000fea000b800000 */
[----:B------:R4:W0:Y:S02]  /*e050*/  SHFL.IDX PT, R24, R2, R12, 0x1f ;  /* 0x00001f0c02187589 */ /* 0x00082400000e0000 */
.L_x_271:
[----:B0-----:R-:W-:Y:S01]  /*e060*/  IMAD R24, R24, R3, R8 ;  /* 0x0000000318187224 */ /* 0x001fe200078e0208 */
[-C--:B--2---:R-:W-:Y:S01]  /*e070*/  IABS R8, R4.reuse ;  /* 0x0000000400087213 */ /* 0x084fe20000000000 */
[----:B----4-:R-:W-:Y:S02]  /*e080*/  IMAD.MOV.U32 R2, RZ, RZ, RZ ;  /* 0x000000ffff027224 */ /* 0x010fe400078e00ff */
[----:B------:R-:W-:Y:S01]  /*e090*/  IMAD.IADD R25, R0, 0x1, -R24 ;  /* 0x0000000100197824 */ /* 0x000fe200078e0a18 */
[----:B------:R-:W0:Y:S01]  /*e0a0*/  I2F.RP R6, R8 ;  /* 0x0000000800067306 */ /* 0x000e220000209400 */
[----:B------:R-:W-:Y:S01]  /*e0b0*/  IABS R0, R4 ;  /* 0x0000000400007213 */ /* 0x000fe20000000000 */
[----:B------:R-:W-:-:S04]  /*e0c0*/  IMAD.IADD R27, R5, 0x1, R27 ;  /* 0x00000001051b7824 */ /* 0x000fc800078e021b */
[----:B------:R-:W-:Y:S02]  /*e0d0*/  IMAD.MOV R0, RZ, RZ, -R0 ;  /* 0x000000ffff007224 */ /* 0x000fe400078e0a00 */
[----:B0-----:R-:W0:Y:S02]  /*e0e0*/  MUFU.RCP R6, R6 ;  /* 0x0000000600067308 */ /* 0x001e240000001000 */
[----:B0-----:R-:W-:-:S06]  /*e0f0*/  VIADD R9, R6, 0xffffffe ;  /* 0x0ffffffe06097836 */ /* 0x001fcc0000000000 */
[----:B------:R-:W0:Y:S02]  /*e100*/  F2I.FTZ.U32.TRUNC.NTZ R3, R9 ;  /* 0x0000000900037305 */ /* 0x000e24000021f000 */
[----:B0-----:R-:W-:-:S04]  /*e110*/  IMAD.MOV R11, RZ, RZ, -R3 ;  /* 0x000000ffff0b7224 */ /* 0x001fc800078e0a03 */
[----:B------:R-:W-:-:S04]  /*e120*/  IMAD R11, R11, R8, RZ ;  /* 0x000000080b0b7224 */ /* 0x000fc800078e02ff */
[----:B------:R-:W-:Y:S01]  /*e130*/  IMAD.HI.U32 R2, R3, R11, R2 ;  /* 0x0000000b03027227 */ /* 0x000fe200078e0002 */
[----:B------:R-:W-:-:S05]  /*e140*/  IABS R3, R25 ;  /* 0x0000001900037213 */ /* 0x000fca0000000000 */
[----:B------:R-:W-:-:S04]  /*e150*/  IMAD.HI.U32 R6, R2, R3, RZ ;  /* 0x0000000302067227 */ /* 0x000fc800078e00ff */
[----:B------:R-:W-:Y:S01]  /*e160*/  IMAD R3, R6, R0, R3 ;  /* 0x0000000006037224 */ /* 0x000fe200078e0203 */
[----:B---3--:R-:W-:Y:S01]  /*e170*/  IABS R0, R7 ;  /* 0x0000000700007213 */ /* 0x008fe20000000000 */
[----:B------:R-:W-:-:S03]  /*e180*/  IMAD.MOV.U32 R2, RZ, RZ, RZ ;  /* 0x000000ffff027224 */ /* 0x000fc600078e00ff */
[----:B------:R-:W-:-:S13]  /*e190*/  ISETP.GT.U32.AND P1, PT, R8, R3, PT ;  /* 0x000000030800720c */ /* 0x000fda0003f24070 */
[----:B------:R-:W-:Y:S02]  /*e1a0*/  @!P1 IMAD.IADD R3, R3, 0x1, -R8 ;  /* 0x0000000103039824 */ /* 0x000fe400078e0a08 */
[----:B------:R-:W-:Y:S01]  /*e1b0*/  @!P1 VIADD R6, R6, 0x1 ;  /* 0x0000000106069836 */ /* 0x000fe20000000000 */
[----:B------:R-:W-:Y:S02]  /*e1c0*/  ISETP.NE.AND P1, PT, R4, RZ, PT ;  /* 0x000000ff0400720c */ /* 0x000fe40003f25270 */
[----:B------:R-:W-:Y:S02]  /*e1d0*/  ISETP.GE.U32.AND P0, PT, R3, R8, PT ;  /* 0x000000080300720c */ /* 0x000fe40003f06070 */
[----:B------:R-:W0:Y:S11]  /*e1e0*/  I2F.RP R8, R0 ;  /* 0x0000000000087306 */ /* 0x000e360000209400 */
[----:B------:R-:W-:Y:S01]  /*e1f0*/  @P0 VIADD R6, R6, 0x1 ;  /* 0x0000000106060836 */ /* 0x000fe20000000000 */
[----:B0-----:R-:W0:Y:S02]  /*e200*/  MUFU.RCP R8, R8 ;  /* 0x0000000800087308 */ /* 0x001e240000001000 */
[----:B0-----:R-:W-:Y:S01]  /*e210*/  VIADD R9, R8, 0xffffffe ;  /* 0x0ffffffe08097836 */ /* 0x001fe20000000000 */
[----:B------:R-:W-:-:S05]  /*e220*/  IABS R8, R7 ;  /* 0x0000000700087213 */ /* 0x000fca0000000000 */
[----:B------:R-:W0:Y:S01]  /*e230*/  F2I.FTZ.U32.TRUNC.NTZ R3, R9 ;  /* 0x0000000900037305 */ /* 0x000e22000021f000 */
[----:B------:R-:W-:Y:S02]  /*e240*/  IMAD.MOV R8, RZ, RZ, -R8 ;  /* 0x000000ffff087224 */ /* 0x000fe400078e0a08 */
[----:B0-----:R-:W-:-:S04]  /*e250*/  IMAD.MOV R11, RZ, RZ, -R3 ;  /* 0x000000ffff0b7224 */ /* 0x001fc800078e0a03 */
[----:B------:R-:W-:-:S04]  /*e260*/  IMAD R11, R11, R0, RZ ;  /* 0x000000000b0b7224 */ /* 0x000fc800078e02ff */
[----:B------:R-:W-:Y:S01]  /*e270*/  IMAD.HI.U32 R2, R3, R11, R2 ;  /* 0x0000000b03027227 */ /* 0x000fe200078e0002 */
[----:B------:R-:W-:-:S04]  /*e280*/  LOP3.LUT R3, R25, R4, RZ, 0x3c, !PT ;  /* 0x0000000419037212 */ /* 0x000fc800078e3cff */
[----:B------:R-:W-:-:S13]  /*e290*/  ISETP.GE.AND P2, PT, R3, RZ, PT ;  /* 0x000000ff0300720c */ /* 0x000fda0003f46270 */
[----:B------:R-:W-:Y:S01]  /*e2a0*/  @!P2 IMAD.MOV R6, RZ, RZ, -R6 ;  /* 0x000000ffff06a224 */ /* 0x000fe200078e0a06 */
[----:B------:R-:W-:-:S04]  /*e2b0*/  @!P1 LOP3.LUT R6, RZ, R4, RZ, 0x33, !PT ;  /* 0x00000004ff069212 */ /* 0x000fc800078e33ff */
[-C--:B------:R-:W-:Y:S01]  /*e2c0*/  IABS R3, R6.reuse ;  /* 0x0000000600037213 */ /* 0x080fe20000000000 */
[----:B------:R-:W-:-:S04]  /*e2d0*/  IMAD R4, R4, R6, RZ ;  /* 0x0000000604047224 */ /* 0x000fc800078e02ff */
[----:B------:R-:W-:-:S04]  /*e2e0*/  IMAD.HI.U32 R2, R2, R3, RZ ;  /* 0x0000000302027227 */ /* 0x000fc800078e00ff */
[----:B------:R-:W-:Y:S02]  /*e2f0*/  IMAD R3, R2, R8, R3 ;  /* 0x0000000802037224 */ /* 0x000fe400078e0203 */
[----:B------:R-:W-:-:S03]  /*e300*/  IMAD.IADD R25, R25, 0x1, -R4 ;  /* 0x0000000119197824 */ /* 0x000fc600078e0a04 */
[----:B------:R-:W-:-:S13]  /*e310*/  ISETP.GT.U32.AND P1, PT, R0, R3, PT ;  /* 0x000000030000720c */ /* 0x000fda0003f24070 */
[----:B------:R-:W-:Y:S02]  /*e320*/  @!P1 IMAD.IADD R3, R3, 0x1, -R0 ;  /* 0x0000000103039824 */ /* 0x000fe400078e0a00 */
[----:B------:R-:W-:Y:S01]  /*e330*/  @!P1 VIADD R2, R2, 0x1 ;  /* 0x0000000102029836 */ /* 0x000fe20000000000 */
[----:B------:R-:W-:Y:S02]  /*e340*/  ISETP.NE.AND P1, PT, R7, RZ, PT ;  /* 0x000000ff0700720c */ /* 0x000fe40003f25270 */
[----:B------:R-:W-:Y:S02]  /*e350*/  ISETP.GE.U32.AND P0, PT, R3, R0, PT ;  /* 0x000000000300720c */ /* 0x000fe40003f06070 */
[----:B------:R-:W-:-:S04]  /*e360*/  LOP3.LUT R0, R6, R7, RZ, 0x3c, !PT ;  /* 0x0000000706007212 */ /* 0x000fc800078e3cff */
[----:B------:R-:W-:-:S07]  /*e370*/  ISETP.GE.AND P2, PT, R0, RZ, PT ;  /* 0x000000ff0000720c */ /* 0x000fce0003f46270 */
[----:B------:R-:W-:-:S06]  /*e380*/  @P0 IADD3 R2, R2, 0x1, RZ ;  /* 0x0000000102020810 */ /* 0x000fcc0007ffe0ff */
[----:B------:R-:W-:Y:S01]  /*e390*/  @!P2 IMAD.MOV R2, RZ, RZ, -R2 ;  /* 0x000000ffff02a224 */ /* 0x000fe200078e0a02 */
[----:B------:R-:W-:-:S05]  /*e3a0*/  @!P1 LOP3.LUT R2, RZ, R7, RZ, 0x33, !PT ;  /* 0x00000007ff029212 */ /* 0x000fca00078e33ff */
[----:B------:R-:W-:-:S04]  /*e3b0*/  IMAD.MOV R0, RZ, RZ, -R2 ;  /* 0x000000ffff007224 */ /* 0x000fc800078e0a02 */
[C---:B------:R-:W-:Y:S02]  /*e3c0*/  IMAD R6, R7.reuse, R0, R6 ;  /* 0x0000000007067224 */ /* 0x040fe400078e0206 */
[----:B------:R-:W-:-:S04]  /*e3d0*/  IMAD R7, R7, 0x1000000, R2 ;  /* 0x0100000007077824 */ /* 0x000fc800078e0202 */
[----:B------:R-:W-:Y:S01]  /*e3e0*/  IMAD R26, R6, 0x10000, R7 ;  /* 0x00010000061a7824 */ /* 0x000fe200078e0207 */
[----:B------:R-:W-:Y:S06]  /*e3f0*/  BRA `(.L_x_273) ;  /* 0x00000000001c7947 */ /* 0x000fec0003800000 */
.L_x_267:
[----:B------:R-:W-:Y:S01]  /*e400*/  UMOV UR4, URZ ;  /* 0x0000003f00047c82 */ /* 0x000fe20008000000 */
[----:B------:R-:W-:Y:S01]  /*e410*/  UMOV UR5, URZ ;  /* 0x0000003f00057c82 */ /* 0x000fe20008000000 */
[----:B------:R-:W-:Y:S01]  /*e420*/  ULDC UR6, c[0x0][0xc3c] ;  /* 0x00030f0000067ab9 */ /* 0x000fe20000000800 */
[----:B------:R-:W-:Y:S02]  /*e430*/  IMAD.MOV.U32 R24, RZ, RZ, R0 ;  /* 0x000000ffff187224 */ /* 0x000fe400078e0000 */
[----:B------:R-:W-:Y:S02]  /*e440*/  IMAD.U32 R25, RZ, RZ, UR4 ;  /* 0x00000004ff197e24 */ /* 0x000fe4000f8e00ff */
[----:B------:R-:W-:Y:S02]  /*e450*/  IMAD.U32 R26, RZ, RZ, UR5 ;  /* 0x00000005ff1a7e24 */ /* 0x000fe4000f8e00ff */
[----:B------:R-:W-:-:S07]  /*e460*/  IMAD.U32 R27, RZ, RZ, UR6 ;  /* 0x00000006ff1b7e24 */ /* 0x000fce000f8e00ff */
.L_x_273:
[----:B------:R-:W0:Y:S01]  /*e470*/  S2R R0, SR_TID.X ;  /* 0x0000000000007919 */ /* 0x000e220000002100 */
[----:B------:R-:W-:Y:S05]  /*e480*/  WARPSYNC.ALL ;  /* 0x0000000000007948 */ /* 0x000fea0003800000 */
[----:B------:R-:W-:Y:S01]  /*e490*/  BAR.SYNC.DEFER_BLOCKING 0x4, 0x200 ;  /* 0x0108000000007b1d */ /* 0x000fe20000010000 */
[----:B0-----:R-:W-:-:S04]  /*e4a0*/  LOP3.LUT R0, R0, 0x1f, RZ, 0xc0, !PT ;  /* 0x0000001f00007812 */ /* 0x001fc800078ec0ff */
[----:B------:R-:W-:-:S13]  /*e4b0*/  ISETP.NE.AND P0, PT, R0, RZ, PT ;  /* 0x000000ff0000720c */ /* 0x000fda0003f05270 */
[----:B------:R-:W0:Y:S01]  /*e4c0*/  @!P0 S2R R3, SR_CgaCtaId ;  /* 0x0000000000038919 */ /* 0x000e220000008800 */
[----:B------:R-:W-:-:S04]  /*e4d0*/  @!P0 MOV R0, 0x400 ;  /* 0x0000040000008802 */ /* 0x000fc80000000f00 */
[----:B0-----:R-:W-:-:S05]  /*e4e0*/  @!P0 LEA R17, R3, R0, 0x18 ;  /* 0x0000000003118211 */ /* 0x001fca00078ec0ff */
[----:B------:R2:W-:Y:S01]  /*e4f0*/  @!P0 STS.128 [R17+0x2d8d0], R24 ;  /* 0x02d8d01811008388 */ /* 0x0005e20000000c00 */
[----:B------:R-:W-:Y:S06]  /*e500*/  BAR.ARV 0x5, 0x200 ;  /* 0x0148000000007b1d */ /* 0x000fec0000002000 */
.L_x_264:
[----:B------:R-:W-:Y:S02]  /*e510*/  ULDC UR4, c[0x0][0xc3c] ;  /* 0x00030f0000047ab9 */ /* 0x000fe40000000800 */
[----:B-1----:R-:W-:-:S13]  /*e520*/  ISETP.GE.AND P0, PT, R27, UR4, PT ;  /* 0x000000041b007c0c */ /* 0x002fda000bf06270 */
[----:B------:R-:W-:Y:S05]  /*e530*/  @!P0 BRA `(.L_x_274) ;  /* 0xffffffb400f48947 */ /* 0x000fea000383ffff */
[----:B------:R-:W-:Y:S05]  /*e540*/  BSYNC B8 ;  /* 0x0000000000087941 */ /* 0x000fea0003800000 */
.L_x_213:
[----:B0-----:R-:W3:Y:S01]  /*e550*/  LDL.LU R0, [R1+0x3c] ;  /* 0x00003c0001007983 */ /* 0x001ee20000300800 */
[----:B------:R-:W-:Y:S01]  /*e560*/  BSSY B0, `(.L_x_275) ;  /* 0x000000b000007945 */ /* 0x000fe20003800000 */
[----:B------:R-:W0:Y:S01]  /*e570*/  S2R R5, SR_CgaCtaId ;  /* 0x0000000000057919 */ /* 0x000e220000008800 */
[----:B---3--:R-:W-:-:S05]  /*e580*/  VIADD R0, R0, 0x1 ;  /* 0x0000000100007836 */ /* 0x008fca0000000000 */
[----:B------:R-:W-:-:S04]  /*e590*/  LEA.HI R2, R0, R0, RZ, 0x1 ;  /* 0x0000000000027211 */ /* 0x000fc800078f08ff */
[----:B------:R-:W-:Y:S02]  /*e5a0*/  LOP3.LUT R3, R2, 0xfffffffe, RZ, 0xc0, !PT ;  /* 0xfffffffe02037812 */ /* 0x000fe400078ec0ff */
[----:B------:R-:W-:-:S03]  /*e5b0*/  MOV R2, 0x400 ;  /* 0x0000040000027802 */ /* 0x000fc60000000f00 */
[----:B------:R-:W-:Y:S01]  /*e5c0*/  IMAD.IADD R0, R0, 0x1, -R3 ;  /* 0x0000000100007824 */ /* 0x000fe200078e0a03 */
[----:B0-----:R-:W-:-:S04]  /*e5d0*/  LEA R5, R5, R2, 0x18 ;  /* 0x0000000205057211 */ /* 0x001fc800078ec0ff */
[----:B------:R-:W-:-:S04]  /*e5e0*/  SHF.L.U32 R0, R0, 0x1f, RZ ;  /* 0x0000001f00007819 */ /* 0x000fc800000006ff */
[----:B------:R-:W0:Y:S02]  /*e5f0*/  SYNCS.PHASECHK.TRANS64.TRYWAIT P0, [R5+URZ+0x2d820], R0 ;  /* 0x02d82000050075a7 */ /* 0x000e24000800017f */
[----:B0-----:R-:W-:Y:S05]  /*e600*/  @!P0 BRA `(.L_x_276) ;  /* 0x0000002c00cc8947 */ /* 0x001fea0003800000 */
.L_x_375:
[----:B------:R-:W-:Y:S05]  /*e610*/  BSYNC B0 ;  /* 0x0000000000007941 */ /* 0x000fea0003800000 */
.L_x_275:
[----:B------:R-:W-:-:S03]  /*e620*/  UMOV UR4, 0xffffffff ;  /* 0xffffffff00047882 */ /* 0x000fc60000000000 */
[----:B------:R-:W-:Y:S05]  /*e630*/  BRA.DIV UR4, `(.L_x_277) ;  /* 0x0000002e04d47947 */ /* 0x000fea000b800000 */
[----:B0-----:R-:W0:Y:S02]  /*e640*/  S2R R0, SR_TID.X ;  /* 0x0000000000007919 */ /* 0x001e240000002100 */
[----:B0-----:R-:W-:-:S04]  /*e650*/  SHF.R.U32.HI R0, RZ, 0x5, R0 ;  /* 0x00000005ff007819 */ /* 0x001fc80000011600 */
[----:B------:R-:W-:-:S05]  /*e660*/  LOP3.LUT R0, R0, 0x3, RZ, 0xc0, !PT ;  /* 0x0000000300007812 */ /* 0x000fca00078ec0ff */
[----:B------:R0:W1:Y:S02]  /*e670*/  SHFL.IDX PT, R14, R0, RZ, 0x1f ;  /* 0x00001fff000e7589 */ /* 0x00006400000e0000 */
.L_x_378:
[----:B-1----:R-:W-:Y:S01]  /*e680*/  ISETP.NE.AND P0, PT, R14, RZ, PT ;  /* 0x000000ff0e00720c */ /* 0x002fe20003f05270 */
[----:B------:R-:W-:-:S12]  /*e690*/  BSSY B0, `(.L_x_278) ;  /* 0x0000024000007945 */ /* 0x000fd80003800000 */
[----:B------:R-:W-:Y:S05]  /*e6a0*/  @P0 BRA `(.L_x_279) ;  /* 0x0000000000880947 */ /* 0x000fea0003800000 */
[----:B------:R-:W-:-:S03]  /*e6b0*/  UMOV UR4, 0xffffffff ;  /* 0xffffffff00047882 */ /* 0x000fc60000000000 */
[----:B------:R-:W-:Y:S05]  /*e6c0*/  BRA.DIV UR4, `(.L_x_280) ;  /* 0x0000002e04e47947 */ /* 0x000fea000b800000 */
[----:B------:R-:W-:-:S13]  /*e6d0*/  ELECT P6, URZ, PT ;  /* 0x00000000003f782f */ /* 0x000fda00038c0000 */
.L_x_381:
[----:B------:R-:W-:Y:S05]  /*e6e0*/  @!P6 BRA `(.L_x_279) ;  /* 0x000000000078e947 */ /* 0x000fea0003800000 */
[----:B0-----:R-:W3:Y:S02]  /*e6f0*/  LDL.LU R0, [R1+0x20] ;  /* 0x0000200001007983 */ /* 0x001ee40000300800 */
[----:B---3--:R-:W-:-:S04]  /*e700*/  LOP3.LUT R0, R0, 0x2, RZ, 0xfc, !PT ;  /* 0x0000000200007812 */ /* 0x008fc800078efcff */
[----:B------:R-:W-:-:S13]  /*e710*/  ISETP.NE.AND P0, PT, R0, 0x3, PT ;  /* 0x000000030000780c */ /* 0x000fda0003f05270 */
[----:B------:R-:W-:Y:S05]  /*e720*/  @!P0 BRA `(.L_x_281) ;  /* 0x0000000000048947 */ /* 0x000fea0003800000 */
[----:B------:R-:W-:Y:S01]  /*e730*/  BPT.TRAP 0x1 ;  /* 0x000000040000795c */ /* 0x000fe20000300000 */
.L_x_281:
[C---:B------:R-:W-:Y:S01]  /*e740*/  IMAD R3, R22.reuse, 0x8, R5 ;  /* 0x0000000816037824 */ /* 0x040fe200078e0205 */
[----:B------:R-:W-:Y:S01]  /*e750*/  SHF.L.U32 R2, R29, 0x1f, RZ ;  /* 0x0000001f1d027819 */ /* 0x000fe200000006ff */
[----:B------:R-:W-:-:S03]  /*e760*/  VIADD R22, R22, 0x1 ;  /* 0x0000000116167836 */ /* 0x000fc60000000000 */
[----:B------:R-:W0:Y:S02]  /*e770*/  SYNCS.PHASECHK.TRANS64.TRYWAIT P1, [R3+URZ+0x2d840], R2 ;  /* 0x02d84002030075a7 */ /* 0x000e24000802017f */
[----:B------:R-:W-:-:S04]  /*e780*/  ISETP.NE.AND P2, PT, R22, 0x2, PT ;  /* 0x000000021600780c */ /* 0x000fc80003f45270 */
[----:B------:R-:W-:Y:S01]  /*e790*/  SEL R0, RZ, 0x1, P2 ;  /* 0x00000001ff007807 */ /* 0x000fe20001000000 */
[----:B0-----:R-:W-:Y:S08]  /*e7a0*/  @!P1 BRA `(.L_x_282) ;  /* 0x0000002c00cc9947 */ /* 0x001ff00003800000 */
.L_x_382:
[----:B------:R-:W-:Y:S02]  /*e7b0*/  SEL R22, R22, RZ, P2 ;  /* 0x000000ff16167207 */ /* 0x000fe40001000000 */
[----:B------:R-:W-:Y:S01]  /*e7c0*/  LOP3.LUT R0, R29, R0, RZ, 0x3c, !PT ;  /* 0x000000001d007212 */ /* 0x000fe200078e3cff */
[----:B------:R-:W-:Y:S06]  /*e7d0*/  @!P0 BRA `(.L_x_283) ;  /* 0x0000000000048947 */ /* 0x000fec0003800000 */
[----:B------:R-:W-:Y:S01]  /*e7e0*/  BPT.TRAP 0x1 ;  /* 0x000000040000795c */ /* 0x000fe20000300000 */
.L_x_283:
[----:B------:R-:W-:Y:S01]  /*e7f0*/  IMAD R5, R22, 0x8, R5 ;  /* 0x0000000816057824 */ /* 0x000fe200078e0205 */
[----:B------:R-:W-:-:S04]  /*e800*/  SHF.L.U32 R0, R0, 0x1f, RZ ;  /* 0x0000001f00007819 */ /* 0x000fc800000006ff */
[----:B------:R-:W1:Y:S02]  /*e810*/  SYNCS.PHASECHK.TRANS64.TRYWAIT P1, [R5+URZ+0x2d840], R0 ;  /* 0x02d84000050075a7 */ /* 0x000e64000802017f */
[----:B-1----:R-:W-:Y:S05]  /*e820*/  @!P1 BRA `(.L_x_284) ;  /* 0x0000002c00c09947 */ /* 0x002fea0003800000 */
.L_x_383:
[----:B------:R-:W-:Y:S05]  /*e830*/  @!P0 BRA `(.L_x_285) ;  /* 0x0000000000048947 */ /* 0x000fea0003800000 */
[----:B------:R-:W-:Y:S01]  /*e840*/  BPT.TRAP 0x1 ;  /* 0x000000040000795c */ /* 0x000fe20000300000 */
.L_x_285:
[----:B------:R-:W3:Y:S02]  /*e850*/  SYNCS.PHASECHK.TRANS64.TRYWAIT P1, [R3+URZ+0x2d860], R2 ;  /* 0x02d86002030075a7 */ /* 0x000ee4000802017f */
[----:B---3--:R-:W-:Y:S05]  /*e860*/  @!P1 BRA `(.L_x_286) ;  /* 0x0000002c00c49947 */ /* 0x008fea0003800000 */
.L_x_384:
[----:B------:R-:W-:Y:S05]  /*e870*/  @!P0 BRA `(.L_x_287) ;  /* 0x0000000000048947 */ /* 0x000fea0003800000 */
[----:B------:R-:W-:Y:S01]  /*e880*/  BPT.TRAP 0x1 ;  /* 0x000000040000795c */ /* 0x000fe20000300000 */
.L_x_287:
[----:B----4-:R4:W0:Y:S02]  /*e890*/  SYNCS.PHASECHK.TRANS64.TRYWAIT P0, [R5+URZ+0x2d860], R0 ;  /* 0x02d86000050075a7 */ /* 0x010824000800017f */
[----:B0-----:R-:W-:Y:S05]  /*e8a0*/  @!P0 NANOSLEEP.SYNCS 0x989680 ;  /* 0x009896800000895d */ /* 0x001fea0003900000 */
[----:B------:R-:W0:Y:S02]  /*e8b0*/  @!P0 SYNCS.PHASECHK.TRANS64 P0, [R5+URZ+0x2d860], R0 ;  /* 0x02d86000050085a7 */ /* 0x000e24000800007f */
[----:B0-----:R-:W-:Y:S05]  /*e8c0*/  @!P0 BRA `(.L_x_287) ;  /* 0xfffffffc00f08947 */ /* 0x001fea000383ffff */
.L_x_279:
[----:B------:R-:W-:Y:S05]  /*e8d0*/  BSYNC B0 ;  /* 0x0000000000007941 */ /* 0x000fea0003800000 */
.L_x_278:
[----:B------:R-:W-:Y:S05]  /*e8e0*/  EXIT ;  /* 0x000000000000794d */ /* 0x000fea0003800000 */
.L_x_168:
[----:B0-----:R-:W-:-:S04]  /*e8f0*/  IMAD.U32 R3, RZ, RZ, UR40 ;  /* 0x00000028ff037e24 */ /* 0x001fc8000f8e00ff */
[----:B------:R0:W1:Y:S03]  /*e900*/  SYNCS.PHASECHK.TRANS64.TRYWAIT P1, [R3+URZ+0x2d800], R0 ;  /* 0x02d80000030075a7 */ /* 0x000066000802017f */
[----:B-1----:R-:W-:Y:S05]  /*e910*/  @!P1 NANOSLEEP.SYNCS 0x989680 ;  /* 0x009896800000995d */ /* 0x002fea0003900000 */
[----:B------:R-:W1:Y:S02]  /*e920*/  @!P1 SYNCS.PHASECHK.TRANS64 P1, [R3+URZ+0x2d800], R0 ;  /* 0x02d80000030095a7 */ /* 0x000e64000802007f */
[----:B-1----:R-:W-:Y:S05]  /*e930*/  @!P1 BRA `(.L_x_168) ;  /* 0xfffffffc00ec9947 */ /* 0x002fea000383ffff */
[----:B------:R-:W-:Y:S05]  /*e940*/  BRA `(.L_x_288) ;  /* 0xffffff3000107947 */ /* 0x000fea000383ffff */
.L_x_172:
[----:B-1----:R1:W2:Y:S02]  /*e950*/  SYNCS.PHASECHK.TRANS64.TRYWAIT P1, [R5+URZ+0x2d830], R0 ;  /* 0x02d83000050075a7 */ /* 0x0022a4000802017f */
[----:B--2---:R-:W-:Y:S05]  /*e960*/  @!P1 NANOSLEEP.SYNCS 0x989680 ;  /* 0x009896800000995d */ /* 0x004fea0003900000 */
[----:B------:R-:W2:Y:S02]  /*e970*/  @!P1 SYNCS.PHASECHK.TRANS64 P1, [R5+URZ+0x2d830], R0 ;  /* 0x02d83000050095a7 */ /* 0x000ea4000802007f */
[----:B--2---:R-:W-:Y:S05]  /*e980*/  @!P1 BRA `(.L_x_172) ;  /* 0xfffffffc00f09947 */ /* 0x004fea000383ffff */
[----:B------:R-:W-:Y:S05]  /*e990*/  BRA `(.L_x_171) ;  /* 0xffffff30002c7947 */ /* 0x000fea000383ffff */
.L_x_178:
[----:B--2---:R-:W-:-:S04]  /*e9a0*/  IMAD.U32 R3, RZ, RZ, UR7 ;  /* 0x00000007ff037e24 */ /* 0x004fc8000f8e00ff */
[----:B------:R2:W3:Y:S03]  /*e9b0*/  SYNCS.PHASECHK.TRANS64.TRYWAIT P1, [R3+URZ+0x2d830], R0 ;  /* 0x02d83000030075a7 */ /* 0x0004e6000802017f */
[----:B---3--:R-:W-:Y:S05]  /*e9c0*/  @!P1 NANOSLEEP.SYNCS 0x989680 ;  /* 0x009896800000995d */ /* 0x008fea0003900000 */
[----:B------:R-:W3:Y:S02]  /*e9d0*/  @!P1 SYNCS.PHASECHK.TRANS64 P1, [R3+URZ+0x2d830], R0 ;  /* 0x02d83000030095a7 */ /* 0x000ee4000802007f */
[----:B---3--:R-:W-:Y:S05]  /*e9e0*/  @!P1 BRA `(.L_x_178) ;  /* 0xfffffffc00ec9947 */ /* 0x008fea000383ffff */
[----:B------:R-:W-:Y:S05]  /*e9f0*/  BRA `(.L_x_175) ;  /* 0xffffff5400107947 */ /* 0x000fea000383ffff */
.L_x_182:
[----:B-1----:R-:W-:-:S04]  /*ea00*/  IMAD.U32 R3, RZ, RZ, UR7 ;  /* 0x00000007ff037e24 */ /* 0x002fc8000f8e00ff */
[----:B------:R1:W2:Y:S03]  /*ea10*/  SYNCS.PHASECHK.TRANS64.TRYWAIT P1, [R3+URZ+0x2d850], R0 ;  /* 0x02d85000030075a7 */ /* 0x0002a6000802017f */
[----:B--2---:R-:W-:Y:S05]  /*ea20*/  @!P1 NANOSLEEP.SYNCS 0x989680 ;  /* 0x009896800000995d */ /* 0x004fea0003900000 */
[----:B------:R-:W2:Y:S02]  /*ea30*/  @!P1 SYNCS.PHASECHK.TRANS64 P1, [R3+URZ+0x2d850], R0 ;  /* 0x02d85000030095a7 */ /* 0x000ea4000802007f */
[----:B--2---:R-:W-:Y:S05]  /*ea40*/  @!P1 BRA `(.L_x_182) ;  /* 0xfffffffc00ec9947 */ /* 0x004fea000383ffff */
[----:B------:R-:W-:Y:S05]  /*ea50*/  BRA `(.L_x_179) ;  /* 0xffffff5400c07947 */ /* 0x000fea000383ffff */
.L_x_189:
[----:B--2---:R-:W-:-:S04]  /*ea60*/  IMAD.U32 R6, RZ, RZ, UR4 ;  /* 0x00000004ff067e24 */ /* 0x004fc8000f8e00ff */
[----:B------:R2:W3:Y:S03]  /*ea70*/  SYNCS.PHASECHK.TRANS64.TRYWAIT P1, [R6+URZ+0x2d850], R5 ;  /* 0x02d85005060075a7 */ /* 0x0004e6000802017f */
[----:B---3--:R-:W-:Y:S05]  /*ea80*/  @!P1 NANOSLEEP.SYNCS 0x989680 ;  /* 0x009896800000995d */ /* 0x008fea0003900000 */
[----:B------:R-:W3:Y:S02]  /*ea90*/  @!P1 SYNCS.PHASECHK.TRANS64 P1, [R6+URZ+0x2d850], R5 ;  /* 0x02d85005060095a7 */ /* 0x000ee4000802007f */
[----:B---3--:R-:W-:Y:S05]  /*eaa0*/  @!P1 BRA `(.L_x_189) ;  /* 0xfffffffc00ec9947 */ /* 0x008fea000383ffff */
[----:B------:R-:W-:Y:S05]  /*eab0*/  BRA `(.L_x_188) ;  /* 0xffffff7000f07947 */ /* 0x000fea000383ffff */
.L_x_227:
[----:B------:R-:W0:Y:S01]  /*eac0*/  S2R R20, SR_TID.X ;  /* 0x0000000000147919 */ /* 0x000e220000002100 */
[----:B------:R-:W-:Y:S01]  /*ead0*/  BSSY B0, `(.L_x_289) ;  /* 0x000000a000007945 */ /* 0x000fe20003800000 */
[----:B------:R-:W-:Y:S02]  /*eae0*/  IMAD.MOV.U32 R12, RZ, RZ, RZ ;  /* 0x000000ffff0c7224 */ /* 0x000fe400078e00ff */
[----:B------:R-:W-:Y:S02]  /*eaf0*/  IMAD.MOV.U32 R11, RZ, RZ, 0x1f ;  /* 0x0000001fff0b7424 */ /* 0x000fe400078e00ff */
[----:B------:R-:W-:Y:S01]  /*eb00*/  IMAD.MOV.U32 R15, RZ, RZ, -0x1 ;  /* 0xffffffffff0f7424 */ /* 0x000fe200078e00ff */
[----:B0-----:R-:W-:-:S04]  /*eb10*/  SHF.R.U32.HI R5, RZ, 0x5, R20 ;  /* 0x00000005ff057819 */ /* 0x001fc80000011614 */
[----:B------:R-:W-:-:S05]  /*eb20*/  LOP3.LUT R5, R5, 0x3, RZ, 0xc0, !PT ;  /* 0x0000000305057812 */ /* 0x000fca00078ec0ff */
[----:B------:R-:W-:-:S07]  /*eb30*/  IMAD.MOV.U32 R13, RZ, RZ, R5 ;  /* 0x000000ffff0d7224 */ /* 0x000fce00078e0005 */
[----:B-----5:R-:W-:Y:S05]  /*eb40*/  WARPSYNC.COLLECTIVE R15, `(.L_x_290) ;  /* 0x000000000f087348 */ /* 0x020fea0003c00000 */
[----:B------:R0:W1:Y:S02]  /*eb50*/  SHFL.IDX P6, R14, R13, R12, R11 ;  /* 0x0000000c0d0e7389 */ /* 0x00006400000c000b */
[----:B01---5:R-:W-:Y:S01]  /*eb60*/  ENDCOLLECTIVE ;  /* 0x000000000000791b */ /* 0x023fe20003800000 */
.L_x_290:
[----:B------:R-:W-:Y:S05]  /*eb70*/  BSYNC B0 ;  /* 0x0000000000007941 */ /* 0x000fea0003800000 */
.L_x_289:
[----:B------:R-:W-:Y:S05]  /*eb80*/  BRA `(.L_x_291) ;  /* 0xffffffc000747947 */ /* 0x000fea000383ffff */
.L_x_230:
[----:B0-----:R0:W1:Y:S02]  /*eb90*/  SYNCS.PHASECHK.TRANS64.TRYWAIT P0, [R2+URZ+0x2d840], R3 ;  /* 0x02d84003020075a7 */ /* 0x001064000800017f */
[----:B-1----:R-:W-:Y:S05]  /*eba0*/  @!P0 NANOSLEEP.SYNCS 0x989680 ;  /* 0x009896800000895d */ /* 0x002fea0003900000 */
[----:B------:R-:W1:Y:S02]  /*ebb0*/  @!P0 SYNCS.PHASECHK.TRANS64 P0, [R2+URZ+0x2d840], R3 ;  /* 0x02d84003020085a7 */ /* 0x000e64000800007f */
[----:B-1----:R-:W-:Y:S05]  /*ebc0*/  @!P0 BRA `(.L_x_230) ;  /* 0xfffffffc00f08947 */ /* 0x002fea000383ffff */
[----:B------:R-:W-:Y:S05]  /*ebd0*/  BRA `(.L_x_292) ;  /* 0xffffffc000c87947 */ /* 0x000fea000383ffff */
.L_x_231:
        /* <DEDUP_REMOVED lines=8> */
.L_x_294:
[----:B------:R-:W-:Y:S05]  /*ec60*/  BSYNC B0 ;  /* 0x0000000000007941 */ /* 0x000fea0003800000 */
.L_x_293:
[----:B------:R-:W-:Y:S01]  /*ec70*/  MOV R13, R0 ;  /* 0x00000000000d7202 */ /* 0x000fe20000000f00 */
[----:B------:R-:W-:Y:S02]  /*ec80*/  IMAD.MOV.U32 R12, RZ, RZ, RZ ;  /* 0x000000ffff0c7224 */ /* 0x000fe400078e00ff */
[----:B------:R-:W-:Y:S02]  /*ec90*/  IMAD.MOV.U32 R11, RZ, RZ, 0x1c1f ;  /* 0x00001c1fff0b7424 */ /* 0x000fe400078e00ff */
[----:B------:R-:W-:Y:S02]  /*eca0*/  IMAD.MOV.U32 R15, RZ, RZ, -0x1 ;  /* 0xffffffffff0f7424 */ /* 0x000fe400078e00ff */
[----:B------:R-:W-:Y:S02]  /*ecb0*/  IMAD.MOV.U32 R4, RZ, RZ, R14 ;  /* 0x000000ffff047224 */ /* 0x000fe400078e000e */
[----:B------:R-:W-:-:S07]  /*ecc0*/  @P0 IMAD R8, R7, 0x2, R17 ;  /* 0x0000000207080824 */ /* 0x000fce00078e0211 */
[----:B------:R-:W-:Y:S05]  /*ecd0*/  WARPSYNC.COLLECTIVE R15, `(.L_x_295) ;  /* 0x000000000f087348 */ /* 0x000fea0003c00000 */
[----:B------:R0:W1:Y:S02]  /*ece0*/  SHFL.IDX P6, R14, R13, R12, R11 ;  /* 0x0000000c0d0e7389 */ /* 0x00006400000c000b */
[----:B01----:R-:W-:Y:S01]  /*ecf0*/  ENDCOLLECTIVE ;  /* 0x000000000000791b */ /* 0x003fe20003800000 */
.L_x_295:
[----:B------:R-:W-:Y:S02]  /*ed00*/  IMAD.MOV.U32 R13, RZ, RZ, R6 ;  /* 0x000000ffff0d7224 */ /* 0x000fe400078e0006 */
[----:B------:R-:W-:Y:S02]  /*ed10*/  IMAD.MOV.U32 R12, RZ, RZ, 0x1 ;  /* 0x00000001ff0c7424 */ /* 0x000fe400078e00ff */
[----:B------:R-:W-:-:S07]  /*ed20*/  IMAD.MOV.U32 R5, RZ, RZ, R14 ;  /* 0x000000ffff057224 */ /* 0x000fce00078e000e */
[----:B------:R-:W-:Y:S05]  /*ed30*/  WARPSYNC.COLLECTIVE R15, `(.L_x_296) ;  /* 0x000000000f087348 */ /* 0x000fea0003c00000 */
[----:B------:R0:W1:Y:S02]  /*ed40*/  SHFL.IDX P6, R14, R13, R12, R11 ;  /* 0x0000000c0d0e7389 */ /* 0x00006400000c000b */
[----:B01----:R-:W-:Y:S01]  /*ed50*/  ENDCOLLECTIVE ;  /* 0x000000000000791b */ /* 0x003fe20003800000 */
.L_x_296:
[----:B------:R-:W-:-:S05]  /*ed60*/  @P0 LEA R5, P1, R9, R5, 0x1 ;  /* 0x0000000509050211 */ /* 0x000fca00078208ff */
[----:B------:R-:W-:Y:S01]  /*ed70*/  @P0 IMAD.X R4, RZ, RZ, R4, P1 ;  /* 0x000000ffff040224 */ /* 0x000fe200008e0604 */
[----:B------:R-:W-:-:S04]  /*ed80*/  ISETP.GE.AND P1, PT, R3, 0x21, PT ;  /* 0x000000210300780c */ /* 0x000fc80003f26270 */
[----:B------:R-:W-:Y:S01]  /*ed90*/  @P0 LOP3.LUT R5, R5, R4, RZ, 0x3c, !PT ;  /* 0x0000000405050212 */ /* 0x000fe200078e3cff */
[----:B------:R-:W-:-:S03]  /*eda0*/  IMAD.MOV.U32 R13, RZ, RZ, R0 ;  /* 0x000000ffff0d7224 */ /* 0x000fc600078e0000 */
[----:B------:R-:W-:-:S04]  /*edb0*/  @P0 LOP3.LUT R4, R5, R4, RZ, 0x3c, !PT ;  /* 0x0000000405040212 */ /* 0x000fc800078e3cff */
[----:B------:R-:W-:-:S05]  /*edc0*/  @P0 LOP3.LUT R5, R5, R4, RZ, 0x3c, !PT ;  /* 0x0000000405050212 */ /* 0x000fca00078e3cff */
[----:B------:R-:W-:Y:S01]  /*edd0*/  @!PT LDS RZ, [RZ] ;  /* 0x00000000fffff984 */ /* 0x000fe20000000800 */
[----:B------:R-:W-:Y:S01]  /*ede0*/  @!PT LDS RZ, [RZ] ;  /* 0x00000000fffff984 */ /* 0x000fe20000000800 */
[----:B------:R-:W-:Y:S01]  /*edf0*/  @!PT LDS RZ, [RZ] ;  /* 0x00000000fffff984 */ /* 0x000fe20000000800 */
[----:B------:R-:W-:Y:S04]  /*ee00*/  @P0 LDGSTS.E.BYPASS.LTC128B.128 [R8+0x15400], desc[UR36][R4.64], !P4 ;  /* 0x1540000004080fae */ /* 0x000fe8000e101d64 */
[----:B------:R-:W-:Y:S04]  /*ee10*/  @P0 LDGSTS.E.BYPASS.LTC128B.128 [R8+0x17400], desc[UR36][R4.64+0x40], !P3 ;  /* 0x1740004004080fae */ /* 0x000fe8000d901d64 */
[----:B------:R0:W-:Y:S02]  /*ee20*/  @P0 LDGSTS.E.BYPASS.LTC128B.128 [R8+0x19400], desc[UR36][R4.64+0x80], !P2 ;  /* 0x1940008004080fae */ /* 0x0001e4000d101d64 */
[----:B0-----:R-:W-:-:S07]  /*ee30*/  IMAD.MOV.U32 R4, RZ, RZ, R14 ;  /* 0x000000ffff047224 */ /* 0x001fce00078e000e */
[----:B------:R-:W-:Y:S05]  /*ee40*/  WARPSYNC.COLLECTIVE R15, `(.L_x_297) ;  /* 0x000000000f087348 */ /* 0x000fea0003c00000 */
[----:B------:R0:W1:Y:S02]  /*ee50*/  SHFL.IDX P6, R14, R13, R12, R11 ;  /* 0x0000000c0d0e7389 */ /* 0x00006400000c000b */
[----:B01----:R-:W-:Y:S01]  /*ee60*/  ENDCOLLECTIVE ;  /* 0x000000000000791b */ /* 0x003fe20003800000 */
.L_x_297:
[----:B------:R-:W-:Y:S02]  /*ee70*/  @P1 IMAD R8, R7, 0x2, R17 ;  /* 0x0000000207081824 */ /* 0x000fe400078e0211 */
[----:B------:R-:W-:Y:S02]  /*ee80*/  IMAD.MOV.U32 R13, RZ, RZ, R6 ;  /* 0x000000ffff0d7224 */ /* 0x000fe400078e0006 */
[----:B------:R-:W-:Y:S02]  /*ee90*/  IMAD.MOV.U32 R12, RZ, RZ, 0x2 ;  /* 0x00000002ff0c7424 */ /* 0x000fe400078e00ff */
[----:B------:R-:W-:-:S07]  /*eea0*/  IMAD.MOV.U32 R5, RZ, RZ, R14 ;  /* 0x000000ffff057224 */ /* 0x000fce00078e000e */
[----:B------:R-:W-:Y:S05]  /*eeb0*/  WARPSYNC.COLLECTIVE R15, `(.L_x_298) ;  /* 0x000000000f087348 */ /* 0x000fea0003c00000 */
[----:B------:R0:W1:Y:S02]  /*eec0*/  SHFL.IDX P6, R14, R13, R12, R11 ;  /* 0x0000000c0d0e7389 */ /* 0x00006400000c000b */
[----:B01----:R-:W-:Y:S01]  /*eed0*/  ENDCOLLECTIVE ;  /* 0x000000000000791b */ /* 0x003fe20003800000 */
.L_x_298:
[----:B------:R-:W-:-:S05]  /*eee0*/  @P1 LEA R5, P0, R9, R5, 0x1 ;  /* 0x0000000509051211 */ /* 0x000fca00078008ff */
[----:B------:R-:W-:-:S05]  /*eef0*/  @P1 IMAD.X R4, RZ, RZ, R4, P0 ;  /* 0x000000ffff041224 */ /* 0x000fca00000e0604 */
        /* <DEDUP_REMOVED lines=9> */
[----:B------:R0:W-:Y:S01]  /*ef90*/  @P1 LDGSTS.E.BYPASS.LTC128B.128 [R8+0x19c00], desc[UR36][R4.64+0x80], !P2 ;  /* 0x19c0008004081fae */ /* 0x0001e2000d101d64 */
[----:B------:R-:W-:Y:S01]  /*efa0*/  ISETP.GE.AND P1, PT, R3, 0x41, PT ;  /* 0x000000410300780c */ /* 0x000fe20003f26270 */
[----:B0-----:R-:W-:-:S12]  /*efb0*/  IMAD.MOV.U32 R4, RZ, RZ, R14 ;  /* 0x000000ffff047224 */ /* 0x001fd800078e000e */
[----:B------:R-:W-:Y:S05]  /*efc0*/  WARPSYNC.COLLECTIVE R15, `(.L_x_299) ;  /* 0x000000000f087348 */ /* 0x000fea0003c00000 */
[----:B------:R0:W1:Y:S02]  /*efd0*/  SHFL.IDX P6, R14, R13, R12, R11 ;  /* 0x0000000c0d0e7389 */ /* 0x00006400000c000b */
[----:B01----:R-:W-:Y:S01]  /*efe0*/  ENDCOLLECTIVE ;  /* 0x000000000000791b */ /* 0x003fe20003800000 */
.L_x_299:
[----:B------:R-:W-:Y:S02]  /*eff0*/  @P1 IMAD R8, R7, 0x2, R17 ;  /* 0x0000000207081824 */ /* 0x000fe400078e0211 */
[----:B------:R-:W-:Y:S02]  /*f000*/  IMAD.MOV.U32 R13, RZ, RZ, R6 ;  /* 0x000000ffff0d7224 */ /* 0x000fe400078e0006 */
[----:B------:R-:W-:Y:S02]  /*f010*/  IMAD.MOV.U32 R12, RZ, RZ, 0x3 ;  /* 0x00000003ff0c7424 */ /* 0x000fe400078e00ff */
[----:B------:R-:W-:-:S07]  /*f020*/  IMAD.MOV.U32 R5, RZ, RZ, R14 ;  /* 0x000000ffff057224 */ /* 0x000fce00078e000e */
[----:B------:R-:W-:Y:S05]  /*f030*/  WARPSYNC.COLLECTIVE R15, `(.L_x_300) ;  /* 0x000000000f087348 */ /* 0x000fea0003c00000 */
[----:B------:R0:W1:Y:S02]  /*f040*/  SHFL.IDX P6, R14, R13, R12, R11 ;  /* 0x0000000c0d0e7389 */ /* 0x00006400000c000b */
[----:B01----:R-:W-:Y:S01]  /*f050*/  ENDCOLLECTIVE ;  /* 0x000000000000791b */ /* 0x003fe20003800000 */
.L_x_300:
[----:B------:R-:W-:-:S05]  /*f060*/  @P1 LEA R5, P0, R9, R5, 0x1 ;  /* 0x0000000509051211 */ /* 0x000fca00078008ff */
[----:B------:R-:W-:-:S05]  /*f070*/  @P1 IMAD.X R4, RZ, RZ, R4, P0 ;  /* 0x000000ffff041224 */ /* 0x000fca00000e0604 */
[----:B------:R-:W-:Y:S01]  /*f080*/  @P1 LOP3.LUT R5, R5, R4, RZ, 0x3c, !PT ;  /* 0x0000000405051212 */ /* 0x000fe200078e3cff */
[----:B------:R-:W-:-:S03]  /*f090*/  IMAD.MOV.U32 R13, RZ, RZ, R0 ;  /* 0x000000ffff0d7224 */ /* 0x000fc600078e0000 */
[----:B------:R-:W-:-:S04]  /*f0a0*/  @P1 LOP3.LUT R4, R5, R4, RZ, 0x3c, !PT ;  /* 0x0000000405041212 */ /* 0x000fc800078e3cff */
[----:B------:R-:W-:Y:S01]  /*f0b0*/  @P1 LOP3.LUT R5, R5, R4, RZ, 0x3c, !PT ;  /* 0x0000000405051212 */ /* 0x000fe200078e3cff */
[----:B------:R-:W-:-:S07]  /*f0c0*/  IMAD.MOV.U32 R6, RZ, RZ, R14 ;  /* 0x000000ffff067224 */ /* 0x000fce00078e000e */
[----:B------:R-:W-:Y:S05]  /*f0d0*/  WARPSYNC.COLLECTIVE R15, `(.L_x_301) ;  /* 0x000000000f087348 */ /* 0x000fea0003c00000 */
[----:B------:R0:W1:Y:S02]  /*f0e0*/  SHFL.IDX P6, R14, R13, R12, R11 ;  /* 0x0000000c0d0e7389 */ /* 0x00006400000c000b */
[----:B01----:R-:W-:Y:S01]  /*f0f0*/  ENDCOLLECTIVE ;  /* 0x000000000000791b */ /* 0x003fe20003800000 */
.L_x_301:
[----:B------:R-:W-:Y:S01]  /*f100*/  @!PT LDS RZ, [RZ] ;  /* 0x00000000fffff984 */ /* 0x000fe20000000800 */
[----:B------:R-:W-:Y:S01]  /*f110*/  @!PT LDS RZ, [RZ] ;  /* 0x00000000fffff984 */ /* 0x000fe20000000800 */
[----:B------:R-:W-:Y:S01]  /*f120*/  @!PT LDS RZ, [RZ] ;  /* 0x00000000fffff984 */ /* 0x000fe20000000800 */
[----:B------:R0:W-:Y:S04]  /*f130*/  @P1 LDGSTS.E.BYPASS.LTC128B.128 [R8+0x16400], desc[UR36][R4.64], !P4 ;  /* 0x1640000004081fae */ /* 0x0001e8000e101d64 */
[----:B------:R0:W-:Y:S04]  /*f140*/  @P1 LDGSTS.E.BYPASS.LTC128B.128 [R8+0x18400], desc[UR36][R4.64+0x40], !P3 ;  /* 0x1840004004081fae */ /* 0x0001e8000d901d64 */
[----:B------:R0:W-:Y:S01]  /*f150*/  @P1 LDGSTS.E.BYPASS.LTC128B.128 [R8+0x1a400], desc[UR36][R4.64+0x80], !P2 ;  /* 0x1a40008004081fae */ /* 0x0001e2000d101d64 */
[----:B------:R-:W-:Y:S01]  /*f160*/  IMAD.MOV.U32 R0, RZ, RZ, R14 ;  /* 0x000000ffff007224 */ /* 0x000fe200078e000e */
[----:B------:R-:W-:Y:S06]  /*f170*/  BRA `(.L_x_302) ;  /* 0xffffffc0008c7947 */ /* 0x000fec000383ffff */
.L_x_236:
[----:B------:R-:W2:Y:S04]  /*f180*/  LDL.LU R11, [R1+0x30] ;  /* 0x00003000010b7983 */ /* 0x000ea80000300800 */
[----:B------:R0:W5:Y:S01]  /*f190*/  LDL R9, [R1+0x1c] ;  /* 0x00001c0001097983 */ /* 0x0001620000100800 */
[----:B------:R-:W-:Y:S01]  /*f1a0*/  IMAD.MOV.U32 R13, RZ, RZ, R0 ;  /* 0x000000ffff0d7224 */ /* 0x000fe200078e0000 */
[----:B------:R-:W-:Y:S01]  /*f1b0*/  MOV R15, 0xffffffff ;  /* 0xffffffff000f7802 */ /* 0x000fe20000000f00 */
[----:B------:R-:W-:Y:S02]  /*f1c0*/  IMAD.MOV.U32 R12, RZ, RZ, RZ ;  /* 0x000000ffff0c7224 */ /* 0x000fe400078e00ff */
[----:B------:R-:W-:Y:S02]  /*f1d0*/  IMAD R25, R25, 0xc0, R21 ;  /* 0x000000c019197824 */ /* 0x000fe400078e0215 */
[----:B--2---:R-:W-:-:S02]  /*f1e0*/  IMAD R2, R11, R10, RZ ;  /* 0x0000000a0b027224 */ /* 0x004fc400078e02ff */
[----:B0-----:R-:W-:-:S07]  /*f1f0*/  IMAD.MOV.U32 R11, RZ, RZ, 0x1c1f ;  /* 0x00001c1fff0b7424 */ /* 0x001fce00078e00ff */
[----:B-----5:R-:W-:Y:S05]  /*f200*/  WARPSYNC.COLLECTIVE R15, `(.L_x_303) ;  /* 0x000000000f087348 */ /* 0x020fea0003c00000 */
[----:B------:R0:W1:Y:S02]  /*f210*/  SHFL.IDX P6, R14, R13, R12, R11 ;  /* 0x0000000c0d0e7389 */ /* 0x00006400000c000b */
[----:B01---5:R-:W-:Y:S01]  /*f220*/  ENDCOLLECTIVE ;  /* 0x000000000000791b */ /* 0x023fe20003800000 */
.L_x_303:
[----:B------:R-:W-:Y:S02]  /*f230*/  IMAD.MOV.U32 R13, RZ, RZ, R4 ;  /* 0x000000ffff0d7224 */ /* 0x000fe400078e0004 */
[----:B------:R-:W-:-:S07]  /*f240*/  IMAD.MOV.U32 R6, RZ, RZ, R14 ;  /* 0x000000ffff067224 */ /* 0x000fce00078e000e */
[----:B------:R-:W-:Y:S05]  /*f250*/  WARPSYNC.COLLECTIVE R15, `(.L_x_304) ;  /* 0x000000000f087348 */ /* 0x000fea0003c00000 */
[----:B------:R0:W1:Y:S02]  /*f260*/  SHFL.IDX P6, R14, R13, R12, R11 ;  /* 0x0000000c0d0e7389 */ /* 0x00006400000c000b */
[----:B01----:R-:W-:Y:S01]  /*f270*/  ENDCOLLECTIVE ;  /* 0x000000000000791b */ /* 0x003fe20003800000 */
.L_x_304:
[----:B------:R-:W-:Y:S01]  /*f280*/  ISETP.GE.AND P2, PT, R25, R2, PT ;  /* 0x000000021900720c */ /* 0x000fe20003f46270 */
[----:B------:R-:W-:Y:S02]  /*f290*/  IMAD.MOV.U32 R13, RZ, RZ, R0 ;  /* 0x000000ffff0d7224 */ /* 0x000fe400078e0000 */
[----:B------:R-:W-:Y:S02]  /*f2a0*/  IMAD.MOV.U32 R12, RZ, RZ, 0x1 ;  /* 0x00000001ff0c7424 */ /* 0x000fe400078e00ff */
[----:B------:R-:W-:-:S08]  /*f2b0*/  IMAD.MOV.U32 R5, RZ, RZ, R14 ;  /* 0x000000ffff057224 */ /* 0x000fd000078e000e */
[----:B------:R-:W-:Y:S05]  /*f2c0*/  WARPSYNC.COLLECTIVE R15, `(.L_x_305) ;  /* 0x000000000f087348 */ /* 0x000fea0003c00000 */
[----:B------:R0:W1:Y:S02]  /*f2d0*/  SHFL.IDX P6, R14, R13, R12, R11 ;  /* 0x0000000c0d0e7389 */ /* 0x00006400000c000b */
[----:B01----:R-:W-:Y:S01]  /*f2e0*/  ENDCOLLECTIVE ;  /* 0x000000000000791b */ /* 0x003fe20003800000 */
.L_x_305:
[----:B------:R-:W-:-:S05]  /*f2f0*/  @!P2 LEA R5, P4, R20, R5, 0x1 ;  /* 0x000000051405a211 */ /* 0x000fca00078808ff */
[----:B------:R-:W-:-:S04]  /*f300*/  @!P2 IMAD.X R6, RZ, RZ, R6, P4 ;  /* 0x000000ffff06a224 */ /* 0x000fc800020e0606 */
[----:B------:R-:W-:Y:S02]  /*f310*/  @!P2 IMAD.MOV.U32 R7, RZ, RZ, R6 ;  /* 0x000000ffff07a224 */ /* 0x000fe400078e0006 */
[----:B------:R-:W-:Y:S02]  /*f320*/  @!P2 IMAD.MOV.U32 R6, RZ, RZ, R5 ;  /* 0x000000ffff06a224 */ /* 0x000fe400078e0005 */
[----:B------:R-:W-:-:S03]  /*f330*/  IMAD.MOV.U32 R13, RZ, RZ, R4 ;  /* 0x000000ffff0d7224 */ /* 0x000fc600078e0004 */
[----:B------:R-:W-:Y:S01]  /*f340*/  @!PT LDS RZ, [RZ] ;  /* 0x00000000fffff984 */ /* 0x000fe20000000800 */
[----:B------:R-:W-:Y:S01]  /*f350*/  @!PT LDS RZ, [RZ] ;  /* 0x00000000fffff984 */ /* 0x000fe20000000800 */
[----:B------:R-:W-:Y:S01]  /*f360*/  @!PT LDS RZ, [RZ] ;  /* 0x00000000fffff984 */ /* 0x000fe20000000800 */
[----:B------:R-:W-:Y:S04]  /*f370*/  @!P2 LDGSTS.E.BYPASS.LTC128B.128 [R9+0xc400], desc[UR36][R6.64], !P3 ;  /* 0x0c4000000609afae */ /* 0x000fe8000d901d64 */
[----:B------:R-:W-:Y:S04]  /*f380*/  @!P2 LDGSTS.E.BYPASS.LTC128B.128 [R9+0xf400], desc[UR36][R6.64+0x40], !P0 ;  /* 0x0f4000400609afae */ /* 0x000fe8000c101d64 */
[----:B------:R0:W-:Y:S02]  /*f390*/  @!P2 LDGSTS.E.BYPASS.LTC128B.128 [R9+0x12400], desc[UR36][R6.64+0x80], !P1 ;  /* 0x124000800609afae */ /* 0x0001e4000c901d64 */
[----:B0-----:R-:W-:-:S07]  /*f3a0*/  IMAD.MOV.U32 R7, RZ, RZ, R14 ;  /* 0x000000ffff077224 */ /* 0x001fce00078e000e */
[----:B------:R-:W-:Y:S05]  /*f3b0*/  WARPSYNC.COLLECTIVE R15, `(.L_x_306) ;  /* 0x000000000f087348 */ /* 0x000fea0003c00000 */
[----:B------:R0:W1:Y:S02]  /*f3c0*/  SHFL.IDX P6, R14, R13, R12, R11 ;  /* 0x0000000c0d0e7389 */ /* 0x00006400000c000b */
[----:B01----:R-:W-:Y:S01]  /*f3d0*/  ENDCOLLECTIVE ;  /* 0x000000000000791b */ /* 0x003fe20003800000 */
.L_x_306:
[----:B------:R-:W-:-:S05]  /*f3e0*/  VIADD R5, R25, 0x20 ;  /* 0x0000002019057836 */ /* 0x000fca0000000000 */
[----:B------:R-:W-:Y:S01]  /*f3f0*/  ISETP.GE.AND P2, PT, R5, R2, PT ;  /* 0x000000020500720c */ /* 0x000fe20003f46270 */
[----:B------:R-:W-:Y:S02]  /*f400*/  IMAD.MOV.U32 R13, RZ, RZ, R0 ;  /* 0x000000ffff0d7224 */ /* 0x000fe400078e0000 */
[----:B------:R-:W-:Y:S02]  /*f410*/  IMAD.MOV.U32 R12, RZ, RZ, 0x2 ;  /* 0x00000002ff0c7424 */ /* 0x000fe400078e00ff */
[----:B------:R-:W-:-:S08]  /*f420*/  IMAD.MOV.U32 R5, RZ, RZ, R14 ;  /* 0x000000ffff057224 */ /* 0x000fd000078e000e */
[----:B------:R-:W-:Y:S05]  /*f430*/  WARPSYNC.COLLECTIVE R15, `(.L_x_307) ;  /* 0x000000000f087348 */ /* 0x000fea0003c00000 */
[----:B------:R0:W1:Y:S02]  /*f440*/  SHFL.IDX P6, R14, R13, R12, R11 ;  /* 0x0000000c0d0e7389 */ /* 0x00006400000c000b */
[----:B01----:R-:W-:Y:S01]  /*f450*/  ENDCOLLECTIVE ;  /* 0x000000000000791b */ /* 0x003fe20003800000 */
.L_x_307:
[----:B------:R-:W-:-:S05]  /*f460*/  @!P2 LEA R5, P4, R20, R5, 0x1 ;  /* 0x000000051405a211 */ /* 0x000fca00078808ff */
[----:B------:R-:W-:Y:S02]  /*f470*/  @!P2 IMAD.X R7, RZ, RZ, R7, P4 ;  /* 0x000000ffff07a224 */ /* 0x000fe400020e0607 */
        /* <DEDUP_REMOVED lines=12> */
.L_x_308:
        /* <DEDUP_REMOVED lines=8> */
.L_x_309:
[----:B------:R-:W-:Y:S01]  /*f5c0*/  @!P2 LEA R5, P4, R20, R5, 0x1 ;  /* 0x000000051405a211 */ /* 0x000fe200078808ff */
[----:B------:R-:W-:Y:S02]  /*f5d0*/  IMAD.MOV.U32 R13, RZ, RZ, R4 ;  /* 0x000000ffff0d7224 */ /* 0x000fe400078e0004 */
[----:B------:R-:W-:-:S10]  /*f5e0*/  IMAD.MOV.U32 R0, RZ, RZ, R14 ;  /* 0x000000ffff007224 */ /* 0x000fd400078e000e */
[----:B------:R-:W-:Y:S05]  /*f5f0*/  WARPSYNC.COLLECTIVE R15, `(.L_x_310) ;  /* 0x000000000f087348 */ /* 0x000fea0003c00000 */
[----:B------:R0:W1:Y:S02]  /*f600*/  SHFL.IDX P6, R14, R13, R12, R11 ;  /* 0x0000000c0d0e7389 */ /* 0x00006400000c000b */
[----:B01----:R-:W-:Y:S01]  /*f610*/  ENDCOLLECTIVE ;  /* 0x000000000000791b */ /* 0x003fe20003800000 */
.L_x_310:
[----:B------:R-:W-:Y:S02]  /*f620*/  @!P2 IMAD.X R7, RZ, RZ, R7, P4 ;  /* 0x000000ffff07a224 */ /* 0x000fe400020e0607 */
[----:B------:R-:W-:Y:S02]  /*f630*/  @!P2 IMAD.MOV.U32 R6, RZ, RZ, R5 ;  /* 0x000000ffff06a224 */ /* 0x000fe400078e0005 */
[----:B------:R-:W-:-:S03]  /*f640*/  VIADD R5, R25, 0x60 ;  /* 0x0000006019057836 */ /* 0x000fc60000000000 */
[----:B------:R-:W-:Y:S01]  /*f650*/  @!PT LDS RZ, [RZ] ;  /* 0x00000000fffff984 */ /* 0x000fe20000000800 */
[----:B------:R-:W-:Y:S01]  /*f660*/  @!PT LDS RZ, [RZ] ;  /* 0x00000000fffff984 */ /* 0x000fe20000000800 */
[----:B------:R-:W-:Y:S01]  /*f670*/  @!PT LDS RZ, [RZ] ;  /* 0x00000000fffff984 */ /* 0x000fe20000000800 */
[----:B------:R0:W-:Y:S04]  /*f680*/  @!P2 LDGSTS.E.BYPASS.LTC128B.128 [R9+0xd400], desc[UR36][R6.64], !P3 ;  /* 0x0d4000000609afae */ /* 0x0001e8000d901d64 */
[----:B------:R0:W-:Y:S04]  /*f690*/  @!P2 LDGSTS.E.BYPASS.LTC128B.128 [R9+0x10400], desc[UR36][R6.64+0x40], !P0 ;  /* 0x104000400609afae */ /* 0x0001e8000c101d64 */
[----:B------:R0:W-:Y:S01]  /*f6a0*/  @!P2 LDGSTS.E.BYPASS.LTC128B.128 [R9+0x13400], desc[UR36][R6.64+0x80], !P1 ;  /* 0x134000800609afae */ /* 0x0001e2000c901d64 */
[----:B------:R-:W-:Y:S01]  /*f6b0*/  ISETP.GE.AND P2, PT, R5, R2, PT ;  /* 0x000000020500720c */ /* 0x000fe20003f46270 */
[----:B------:R-:W-:-:S02]  /*f6c0*/  IMAD.MOV.U32 R13, RZ, RZ, R3 ;  /* 0x000000ffff0d7224 */ /* 0x000fc400078e0003 */
[----:B------:R-:W-:Y:S02]  /*f6d0*/  IMAD.MOV.U32 R12, RZ, RZ, RZ ;  /* 0x000000ffff0c7224 */ /* 0x000fe400078e00ff */
[----:B------:R-:W-:-:S08]  /*f6e0*/  IMAD.MOV.U32 R4, RZ, RZ, R14 ;  /* 0x000000ffff047224 */ /* 0x000fd000078e000e */
[----:B0-----:R-:W-:Y:S05]  /*f6f0*/  WARPSYNC.COLLECTIVE R15, `(.L_x_311) ;  /* 0x000000000f087348 */ /* 0x001fea0003c00000 */
[----:B------:R1:W2:Y:S02]  /*f700*/  SHFL.IDX P6, R14, R13, R12, R11 ;  /* 0x0000000c0d0e7389 */ /* 0x0002a400000c000b */
[----:B012---:R-:W-:Y:S01]  /*f710*/  ENDCOLLECTIVE ;  /* 0x000000000000791b */ /* 0x007fe20003800000 */
.L_x_311:
[----:B------:R-:W-:-:S04]  /*f720*/  @!P2 LEA R4, P4, R20, R4, 0x1 ;  /* 0x000000041404a211 */ /* 0x000fc800078808ff */
[----:B------:R-:W-:-:S05]  /*f730*/  @!P2 IADD3.X R0, RZ, R0, RZ, P4, !PT ;  /* 0x00000000ff00a210 */ /* 0x000fca00027fe4ff */
[----:B------:R-:W-:Y:S02]  /*f740*/  @!P2 IMAD.MOV.U32 R5, RZ, RZ, R0 ;  /* 0x000000ffff05a224 */ /* 0x000fe400078e0000 */
[----:B------:R-:W-:Y:S02]  /*f750*/  VIADD R0, R25, 0x80 ;  /* 0x0000008019007836 */ /* 0x000fe40000000000 */
[----:B------:R-:W-:Y:S01]  /*f760*/  IMAD.MOV.U32 R13, RZ, RZ, R8 ;  /* 0x000000ffff0d7224 */ /* 0x000fe200078e0008 */
[----:B------:R-:W-:Y:S01]  /*f770*/  @!PT LDS RZ, [RZ] ;  /* 0x00000000fffff984 */ /* 0x000fe20000000800 */
[----:B------:R-:W-:Y:S01]  /*f780*/  @!PT LDS RZ, [RZ] ;  /* 0x00000000fffff984 */ /* 0x000fe20000000800 */
[----:B------:R-:W-:Y:S01]  /*f790*/  @!PT LDS RZ, [RZ] ;  /* 0x00000000fffff984 */ /* 0x000fe20000000800 */
[----:B------:R0:W-:Y:S04]  /*f7a0*/  @!P2 LDGSTS.E.BYPASS.LTC128B.128 [R9+0xdc00], desc[UR36][R4.64], !P3 ;  /* 0x0dc000000409afae */ /* 0x0001e8000d901d64 */
[----:B------:R0:W-:Y:S04]  /*f7b0*/  @!P2 LDGSTS.E.BYPASS.LTC128B.128 [R9+0x10c00], desc[UR36][R4.64+0x40], !P0 ;  /* 0x10c000400409afae */ /* 0x0001e8000c101d64 */
[----:B------:R0:W-:Y:S01]  /*f7c0*/  @!P2 LDGSTS.E.BYPASS.LTC128B.128 [R9+0x13c00], desc[UR36][R4.64+0x80], !P1 ;  /* 0x13c000800409afae */ /* 0x0001e2000c901d64 */
[----:B------:R-:W-:Y:S01]  /*f7d0*/  ISETP.GE.AND P2, PT, R0, R2, PT ;  /* 0x000000020000720c */ /* 0x000fe20003f46270 */
[----:B------:R-:W-:-:S12]  /*f7e0*/  IMAD.MOV.U32 R0, RZ, RZ, R14 ;  /* 0x000000ffff007224 */ /* 0x000fd800078e000e */
[----:B0-----:R-:W-:Y:S05]  /*f7f0*/  WARPSYNC.COLLECTIVE R15, `(.L_x_312) ;  /* 0x000000000f087348 */ /* 0x001fea0003c00000 */
[----:B------:R1:W2:Y:S02]  /*f800*/  SHFL.IDX P6, R14, R13, R12, R11 ;  /* 0x0000000c0d0e7389 */ /* 0x0002a400000c000b */
[----:B012---:R-:W-:Y:S01]  /*f810*/  ENDCOLLECTIVE ;  /* 0x000000000000791b */ /* 0x007fe20003800000 */
.L_x_312:
[----:B------:R-:W-:Y:S02]  /*f820*/  IMAD.MOV.U32 R13, RZ, RZ, R3 ;  /* 0x000000ffff0d7224 */ /* 0x000fe400078e0003 */
[----:B------:R-:W-:Y:S02]  /*f830*/  IMAD.MOV.U32 R12, RZ, RZ, 0x1 ;  /* 0x00000001ff0c7424 */ /* 0x000fe400078e00ff */
[----:B------:R-:W-:-:S07]  /*f840*/  IMAD.MOV.U32 R4, RZ, RZ, R14 ;  /* 0x000000ffff047224 */ /* 0x000fce00078e000e */
[----:B------:R-:W-:Y:S05]  /*f850*/  WARPSYNC.COLLECTIVE R15, `(.L_x_313) ;  /* 0x000000000f087348 */ /* 0x000fea0003c00000 */
[----:B------:R0:W1:Y:S02]  /*f860*/  SHFL.IDX P6, R14, R13, R12, R11 ;  /* 0x0000000c0d0e7389 */ /* 0x00006400000c000b */
[----:B01----:R-:W-:Y:S01]  /*f870*/  ENDCOLLECTIVE ;  /* 0x000000000000791b */ /* 0x003fe20003800000 */
.L_x_313:
[----:B------:R-:W-:-:S05]  /*f880*/  @!P2 LEA R4, P4, R20, R4, 0x1 ;  /* 0x000000041404a211 */ /* 0x000fca00078808ff */
[----:B------:R-:W-:-:S04]  /*f890*/  @!P2 IMAD.X R0, RZ, RZ, R0, P4 ;  /* 0x000000ffff00a224 */ /* 0x000fc800020e0600 */
[----:B------:R-:W-:Y:S02]  /*f8a0*/  @!P2 IMAD.MOV.U32 R5, RZ, RZ, R0 ;  /* 0x000000ffff05a224 */ /* 0x000fe400078e0000 */
[----:B------:R-:W-:-:S03]  /*f8b0*/  IMAD.MOV.U32 R13, RZ, RZ, R8 ;  /* 0x000000ffff0d7224 */ /* 0x000fc600078e0008 */
[----:B------:R-:W-:Y:S01]  /*f8c0*/  @!PT LDS RZ, [RZ] ;  /* 0x00000000fffff984 */ /* 0x000fe20000000800 */
[----:B------:R-:W-:Y:S01]  /*f8d0*/  @!PT LDS RZ, [RZ] ;  /* 0x00000000fffff984 */ /* 0x000fe20000000800 */
[----:B------:R-:W-:Y:S01]  /*f8e0*/  @!PT LDS RZ, [RZ] ;  /* 0x00000000fffff984 */ /* 0x000fe20000000800 */
[----:B------:R0:W-:Y:S04]  /*f8f0*/  @!P2 LDGSTS.E.BYPASS.LTC128B.128 [R9+0xe400], desc[UR36][R4.64], !P3 ;  /* 0x0e4000000409afae */ /* 0x0001e8000d901d64 */
[----:B------:R0:W-:Y:S01]  /*f900*/  @!P2 LDGSTS.E.BYPASS.LTC128B.128 [R9+0x11400], desc[UR36][R4.64+0x40], !P0 ;  /* 0x114000400409afae */ /* 0x0001e2000c101d64 */
[----:B------:R-:W-:-:S03]  /*f910*/  IMAD.MOV.U32 R3, RZ, RZ, R14 ;  /* 0x000000ffff037224 */ /* 0x000fc600078e000e */
[----:B------:R0:W-:Y:S04]  /*f920*/  @!P2 LDGSTS.E.BYPASS.LTC128B.128 [R9+0x14400], desc[UR36][R4.64+0x80], !P1 ;  /* 0x144000800409afae */ /* 0x0001e8000c901d64 */
[----:B0-----:R-:W-:Y:S05]  /*f930*/  WARPSYNC.COLLECTIVE R15, `(.L_x_314) ;  /* 0x000000000f087348 */ /* 0x001fea0003c00000 */
[----:B------:R1:W2:Y:S02]  /*f940*/  SHFL.IDX P6, R14, R13, R12, R11 ;  /* 0x0000000c0d0e7389 */ /* 0x0002a400000c000b */
[----:B012---:R-:W-:Y:S01]  /*f950*/  ENDCOLLECTIVE ;  /* 0x000000000000791b */ /* 0x007fe20003800000 */
.L_x_314:
[----:B------:R-:W-:Y:S01]  /*f960*/  IMAD.MOV.U32 R8, RZ, RZ, R14 ;  /* 0x000000ffff087224 */ /* 0x000fe200078e000e */
[----:B------:R-:W-:Y:S06]  /*f970*/  BRA `(.L_x_315) ;  /* 0xffffffc400a07947 */ /* 0x000fec000383ffff */
.L_x_239:
[----:B-1----:R1:W2:Y:S02]  /*f980*/  SYNCS.PHASECHK.TRANS64.TRYWAIT P0, [R17+URZ+0x2d820], R0 ;  /* 0x02d82000110075a7 */ /* 0x0022a4000800017f */
[----:B--2---:R-:W-:Y:S05]  /*f990*/  @!P0 NANOSLEEP.SYNCS 0x989680 ;  /* 0x009896800000895d */ /* 0x004fea0003900000 */
[----:B------:R-:W2:Y:S02]  /*f9a0*/  @!P0 SYNCS.PHASECHK.TRANS64 P0, [R17+URZ+0x2d820], R0 ;  /* 0x02d82000110085a7 */ /* 0x000ea4000800007f */
[----:B--2---:R-:W-:Y:S05]  /*f9b0*/  @!P0 BRA `(.L_x_239) ;  /* 0xfffffffc00f08947 */ /* 0x004fea000383ffff */
[----:B------:R-:W-:Y:S05]  /*f9c0*/  BRA `(.L_x_316) ;  /* 0xffffffc800087947 */ /* 0x000fea000383ffff */
.L_x_244:
[----:B0-----:R0:W1:Y:S02]  /*f9d0*/  SYNCS.PHASECHK.TRANS64.TRYWAIT P0, [R5+URZ+0x2d840], R0 ;  /* 0x02d84000050075a7 */ /* 0x001064000800017f */
[----:B-1----:R-:W-:Y:S05]  /*f9e0*/  @!P0 NANOSLEEP.SYNCS 0x989680 ;  /* 0x009896800000895d */ /* 0x002fea0003900000 */
[----:B------:R-:W1:Y:S02]  /*f9f0*/  @!P0 SYNCS.PHASECHK.TRANS64 P0, [R5+URZ+0x2d840], R0 ;  /* 0x02d84000050085a7 */ /* 0x000e64000800007f */
[----:B-1----:R-:W-:Y:S05]  /*fa00*/  @!P0 BRA `(.L_x_244) ;  /* 0xfffffffc00f08947 */ /* 0x002fea000383ffff */
[----:B------:R-:W-:Y:S05]  /*fa10*/  BRA `(.L_x_317) ;  /* 0xffffffc800fc7947 */ /* 0x000fea000383ffff */
.L_x_245:
        /* <DEDUP_REMOVED lines=8> */
.L_x_319:
[----:B------:R-:W-:Y:S05]  /*faa0*/  BSYNC B1 ;  /* 0x0000000000017941 */ /* 0x000fea0003800000 */
.L_x_318:
[----:B------:R-:W0:Y:S01]  /*fab0*/  S2R R25, SR_TID.X ;  /* 0x0000000000197919 */ /* 0x000e220000002100 */
[----:B------:R-:W-:Y:S01]  /*fac0*/  IMAD.MOV.U32 R13, RZ, RZ, R6 ;  /* 0x000000ffff0d7224 */ /* 0x000fe200078e0006 */
[----:B------:R-:W-:Y:S01]  /*fad0*/  LOP3.LUT R16, R16, 0xffffff7f, RZ, 0xc0, !PT ;  /* 0xffffff7f10107812 */ /* 0x000fe200078ec0ff */
[----:B------:R-:W-:Y:S02]  /*fae0*/  IMAD.MOV.U32 R12, RZ, RZ, RZ ;  /* 0x000000ffff0c7224 */ /* 0x000fe400078e00ff */
[----:B------:R-:W-:Y:S01]  /*faf0*/  IMAD.MOV.U32 R11, RZ, RZ, 0x1c1f ;  /* 0x00001c1fff0b7424 */ /* 0x000fe200078e00ff */
[----:B------:R-:W-:Y:S01]  /*fb00*/  @P1 LOP3.LUT R16, R16, 0x80, RZ, 0xfc, !PT ;  /* 0x0000008010101812 */ /* 0x000fe200078efcff */
[----:B------:R-:W-:Y:S02]  /*fb10*/  IMAD.MOV.U32 R15, RZ, RZ, -0x1 ;  /* 0xffffffffff0f7424 */ /* 0x000fe400078e00ff */
[----:B------:R-:W-:Y:S01]  /*fb20*/  IMAD.MOV.U32 R3, RZ, RZ, R14 ;  /* 0x000000ffff037224 */ /* 0x000fe200078e000e */
[----:B------:R-:W-:Y:S01]  /*fb30*/  LOP3.LUT P1, RZ, R16, 0x4, RZ, 0xc0, !PT ;  /* 0x0000000410ff7812 */ /* 0x000fe2000782c0ff */
[----:B------:R-:W-:-:S12]  /*fb40*/  IMAD R4, R4, 0x2, R17 ;  /* 0x0000000204047824 */ /* 0x000fd800078e0211 */
[----:B0-----:R-:W-:Y:S05]  /*fb50*/  WARPSYNC.COLLECTIVE R15, `(.L_x_320) ;  /* 0x000000000f087348 */ /* 0x001fea0003c00000 */
[----:B------:R1:W2:Y:S02]  /*fb60*/  SHFL.IDX P6, R14, R13, R12, R11 ;  /* 0x0000000c0d0e7389 */ /* 0x0002a400000c000b */
[----:B012---:R-:W-:Y:S01]  /*fb70*/  ENDCOLLECTIVE ;  /* 0x000000000000791b */ /* 0x007fe20003800000 */
.L_x_320:
[----:B------:R-:W-:Y:S01]  /*fb80*/  MOV R13, R8 ;  /* 0x00000008000d7202 */ /* 0x000fe20000000f00 */
[----:B------:R-:W-:Y:S02]  /*fb90*/  IMAD.MOV.U32 R12, RZ, RZ, 0x1 ;  /* 0x00000001ff0c7424 */ /* 0x000fe400078e00ff */
[----:B------:R-:W-:Y:S02]  /*fba0*/  IMAD.SHL.U32 R25, R25, 0x8, RZ ;  /* 0x0000000819197824 */ /* 0x000fe400078e00ff */
[----:B------:R-:W-:-:S03]  /*fbb0*/  IMAD.MOV.U32 R2, RZ, RZ, R14 ;  /* 0x000000ffff027224 */ /* 0x000fc600078e000e */
[----:B------:R-:W-:-:S07]  /*fbc0*/  LOP3.LUT R25, R25, 0x18, RZ, 0xc0, !PT ;  /* 0x0000001819197812 */ /* 0x000fce00078ec0ff */
[----:B------:R-:W-:Y:S05]  /*fbd0*/  WARPSYNC.COLLECTIVE R15, `(.L_x_321) ;  /* 0x000000000f087348 */ /* 0x000fea0003c00000 */
[----:B------:R0:W1:Y:S02]  /*fbe0*/  SHFL.IDX P6, R14, R13, R12, R11 ;  /* 0x0000000c0d0e7389 */ /* 0x00006400000c000b */
[----:B01----:R-:W-:Y:S01]  /*fbf0*/  ENDCOLLECTIVE ;  /* 0x000000000000791b */ /* 0x003fe20003800000 */
.L_x_321:
[----:B------:R-:W-:-:S05]  /*fc00*/  IMAD.SHL.U32 R0, R25, 0x2, RZ ;  /* 0x0000000219007824 */ /* 0x000fca00078e00ff */
        /* <DEDUP_REMOVED lines=13> */
.L_x_322:
[----:B------:R-:W-:Y:S02]  /*fce0*/  IMAD.MOV.U32 R13, RZ, RZ, R8 ;  /* 0x000000ffff0d7224 */ /* 0x000fe400078e0008 */
[----:B------:R-:W-:Y:S02]  /*fcf0*/  IMAD.MOV.U32 R12, RZ, RZ, 0x2 ;  /* 0x00000002ff0c7424 */ /* 0x000fe400078e00ff */
[----:B------:R-:W-:-:S07]  /*fd00*/  IMAD.MOV.U32 R2, RZ, RZ, R14 ;  /* 0x000000ffff027224 */ /* 0x000fce00078e000e */
[----:B------:R-:W-:Y:S05]  /*fd10*/  WARPSYNC.COLLECTIVE R15, `(.L_x_323) ;  /* 0x000000000f087348 */ /* 0x000fea0003c00000 */
[----:B------:R0:W1:Y:S02]  /*fd20*/  SHFL.IDX P6, R14, R13, R12, R11 ;  /* 0x0000000c0d0e7389 */ /* 0x00006400000c000b */
[----:B01----:R-:W-:Y:S01]  /*fd30*/  ENDCOLLECTIVE ;  /* 0x000000000000791b */ /* 0x003fe20003800000 */
.L_x_323:
        /* <DEDUP_REMOVED lines=13> */
.L_x_324:
[----:B------:R-:W-:Y:S02]  /*fe10*/  IMAD.MOV.U32 R13, RZ, RZ, R8 ;  /* 0x000000ffff0d7224 */ /* 0x000fe400078e0008 */
[----:B------:R-:W-:Y:S02]  /*fe20*/  IMAD.MOV.U32 R12, RZ, RZ, 0x3 ;  /* 0x00000003ff0c7424 */ /* 0x000fe400078e00ff */
[----:B------:R-:W-:-:S07]  /*fe30*/  IMAD.MOV.U32 R2, RZ, RZ, R14 ;  /* 0x000000ffff027224 */ /* 0x000fce00078e000e */
[----:B------:R-:W-:Y:S05]  /*fe40*/  WARPSYNC.COLLECTIVE R15, `(.L_x_325) ;  /* 0x000000000f087348 */ /* 0x000fea0003c00000 */
[----:B------:R0:W1:Y:S02]  /*fe50*/  SHFL.IDX P6, R14, R13, R12, R11 ;  /* 0x0000000c0d0e7389 */ /* 0x00006400000c000b */
[----:B01----:R-:W-:Y:S01]  /*fe60*/  ENDCOLLECTIVE ;  /* 0x000000000000791b */ /* 0x003fe20003800000 */
.L_x_325:
[----:B------:R-:W-:-:S05]  /*fe70*/  IADD3 R2, P0, R2, R0, RZ ;  /* 0x0000000002027210 */ /* 0x000fca0007f1e0ff */
[----:B------:R-:W-:-:S05]  /*fe80*/  IMAD.X R3, RZ, RZ, R25, P0 ;  /* 0x000000ffff037224 */ /* 0x000fca00000e0619 */
[----:B------:R-:W-:Y:S01]  /*fe90*/  @!PT LDS RZ, [RZ] ;  /* 0x00000000fffff984 */ /* 0x000fe20000000800 */
[----:B------:R-:W-:Y:S01]  /*fea0*/  @!PT LDS RZ, [RZ] ;  /* 0x00000000fffff984 */ /* 0x000fe20000000800 */
[----:B------:R-:W-:Y:S01]  /*feb0*/  @!PT LDS RZ, [RZ] ;  /* 0x00000000fffff984 */ /* 0x000fe20000000800 */
[----:B------:R0:W-:Y:S01]  /*fec0*/  LDGSTS.E.BYPASS.LTC128B.128 [R4+0x16400], desc[UR36][R2.64], !P1 ;  /* 0x1640000002047fae */ /* 0x0001e2000c901d64 */
[----:B------:R-:W-:Y:S01]  /*fed0*/  IMAD.MOV.U32 R13, RZ, RZ, R6 ;  /* 0x000000ffff0d7224 */ /* 0x000fe200078e0006 */
[----:B------:R-:W-:Y:S02]  /*fee0*/  LOP3.LUT P1, RZ, R16, 0x80, RZ, 0xc0, !PT ;  /* 0x0000008010ff7812 */ /* 0x000fe4000782c0ff */
[----:B------:R0:W-:Y:S04]  /*fef0*/  LDGSTS.E.BYPASS.LTC128B.128 [R4+0x18400], desc[UR36][R2.64+0x40], !P5 ;  /* 0x1840004002047fae */ /* 0x0001e8000e901d64 */
[----:B------:R0:W-:Y:S01]  /*ff00*/  LDGSTS.E.BYPASS.LTC128B.128 [R4+0x1a400], desc[UR36][R2.64+0x80], !P4 ;  /* 0x1a40008002047fae */ /* 0x0001e2000e101d64 */
[----:B------:R-:W-:-:S07]  /*ff10*/  IMAD.MOV.U32 R25, RZ, RZ, R14 ;  /* 0x000000ffff197224 */ /* 0x000fce00078e000e */
[----:B0-----:R-:W-:Y:S05]  /*ff20*/  WARPSYNC.COLLECTIVE R15, `(.L_x_326) ;  /* 0x000000000f087348 */ /* 0x001fea0003c00000 */
[----:B------:R1:W2:Y:S02]  /*ff30*/  SHFL.IDX P6, R14, R13, R12, R11 ;  /* 0x0000000c0d0e7389 */ /* 0x0002a400000c000b */
[----:B012---:R-:W-:Y:S01]  /*ff40*/  ENDCOLLECTIVE ;  /* 0x000000000000791b */ /* 0x007fe20003800000 */
.L_x_326:
[----:B------:R-:W-:Y:S01]  /*ff50*/  IMAD.MOV.U32 R2, RZ, RZ, R14 ;  /* 0x000000ffff027224 */ /* 0x000fe200078e000e */
[----:B------:R-:W-:Y:S06]  /*ff60*/  BRA `(.L_x_327) ;  /* 0xffffffc800907947 */ /* 0x000fec000383ffff */
.L_x_250:
[----:B-1----:R1:W2:Y:S02]  /*ff70*/  SYNCS.PHASECHK.TRANS64.TRYWAIT P0, [R5+URZ+0x2d860], R2 ;  /* 0x02d86002050075a7 */ /* 0x0022a4000800017f */
[----:B--2---:R-:W-:Y:S05]  /*ff80*/  @!P0 NANOSLEEP.SYNCS 0x989680 ;  /* 0x009896800000895d */ /* 0x004fea0003900000 */
[----:B------:R-:W2:Y:S02]  /*ff90*/  @!P0 SYNCS.PHASECHK.TRANS64 P0, [R5+URZ+0x2d860], R2 ;  /* 0x02d86002050085a7 */ /* 0x000ea4000800007f */
[----:B--2---:R-:W-:Y:S05]  /*ffa0*/  @!P0 BRA `(.L_x_250) ;  /* 0xfffffffc00f08947 */ /* 0x004fea000383ffff */
[----:B------:R-:W-:Y:S05]  /*ffb0*/  BRA `(.L_x_328) ;  /* 0xffffffc800f47947 */ /* 0x000fea000383ffff */
.L_x_251:
        /* <DEDUP_REMOVED lines=8> */
.L_x_330:
[----:B------:R-:W-:Y:S05]  /*10040*/  BSYNC B1 ;  /* 0x0000000000017941 */ /* 0x000fea0003800000 */
.L_x_329:
[----:B------:R-:W-:Y:S02]  /*10050*/  IMAD.MOV.U32 R13, RZ, RZ, R18 ;  /* 0x000000ffff0d7224 */ /* 0x000fe400078e0012 */
[----:B------:R-:W-:Y:S02]  /*10060*/  IMAD.MOV.U32 R12, RZ, RZ, RZ ;  /* 0x000000ffff0c7224 */ /* 0x000fe400078e00ff */
[----:B------:R-:W-:Y:S02]  /*10070*/  IMAD.MOV.U32 R11, RZ, RZ, 0x1c1f ;  /* 0x00001c1fff0b7424 */ /* 0x000fe400078e00ff */
[----:B------:R-:W-:Y:S02]  /*10080*/  IMAD.MOV.U32 R15, RZ, RZ, -0x1 ;  /* 0xffffffffff0f7424 */ /* 0x000fe400078e00ff */
[----:B------:R-:W-:Y:S02]  /*10090*/  IMAD.MOV.U32 R3, RZ, RZ, R14 ;  /* 0x000000ffff037224 */ /* 0x000fe400078e000e */
[----:B------:R-:W-:-:S07]  /*100a0*/  IMAD R4, R4, 0x2, R17 ;  /* 0x0000000204047824 */ /* 0x000fce00078e0211 */
[----:B------:R-:W-:Y:S05]  /*100b0*/  WARPSYNC.COLLECTIVE R15, `(.L_x_331) ;  /* 0x000000000f087348 */ /* 0x000fea0003c00000 */
[----:B------:R0:W1:Y:S02]  /*100c0*/  SHFL.IDX P6, R14, R13, R12, R11 ;  /* 0x0000000c0d0e7389 */ /* 0x00006400000c000b */
[----:B01----:R-:W-:Y:S01]  /*100d0*/  ENDCOLLECTIVE ;  /* 0x000000000000791b */ /* 0x003fe20003800000 */
.L_x_331:
[----:B------:R-:W-:Y:S01]  /*100e0*/  MOV R13, R19 ;  /* 0x00000013000d7202 */ /* 0x000fe20000000f00 */
[----:B------:R-:W-:Y:S02]  /*100f0*/  IMAD.MOV.U32 R12, RZ, RZ, 0x1 ;  /* 0x00000001ff0c7424 */ /* 0x000fe400078e00ff */
[----:B------:R-:W-:-:S07]  /*10100*/  IMAD.MOV.U32 R2, RZ, RZ, R14 ;  /* 0x000000ffff027224 */ /* 0x000fce00078e000e */
[----:B------:R-:W-:Y:S05]  /*10110*/  WARPSYNC.COLLECTIVE R15, `(.L_x_332) ;  /* 0x000000000f087348 */ /* 0x000fea0003c00000 */
[----:B------:R0:W1:Y:S02]  /*10120*/  SHFL.IDX P6, R14, R13, R12, R11 ;  /* 0x0000000c0d0e7389 */ /* 0x00006400000c000b */
[----:B01----:R-:W-:Y:S01]  /*10130*/  ENDCOLLECTIVE ;  /* 0x000000000000791b */ /* 0x003fe20003800000 */
.L_x_332:
[----:B------:R-:W-:-:S05]  /*10140*/  IADD3 R2, P0, R2, R0, RZ ;  /* 0x0000000002027210 */ /* 0x000fca0007f1e0ff */
        /* <DEDUP_REMOVED lines=15> */
.L_x_333:
[----:B------:R-:W-:Y:S02]  /*10240*/  IMAD.MOV.U32 R13, RZ, RZ, R19 ;  /* 0x000000ffff0d7224 */ /* 0x000fe400078e0013 */
[----:B------:R-:W-:Y:S02]  /*10250*/  IMAD.MOV.U32 R12, RZ, RZ, 0x2 ;  /* 0x00000002ff0c7424 */ /* 0x000fe400078e00ff */
[----:B------:R-:W-:-:S07]  /*10260*/  IMAD.MOV.U32 R2, RZ, RZ, R14 ;  /* 0x000000ffff027224 */ /* 0x000fce00078e000e */
[----:B------:R-:W-:Y:S05]  /*10270*/  WARPSYNC.COLLECTIVE R15, `(.L_x_334) ;  /* 0x000000000f087348 */ /* 0x000fea0003c00000 */
[----:B------:R0:W1:Y:S02]  /*10280*/  SHFL.IDX P6, R14, R13, R12, R11 ;  /* 0x0000000c0d0e7389 */ /* 0x00006400000c000b */
[----:B01----:R-:W-:Y:S01]  /*10290*/  ENDCOLLECTIVE ;  /* 0x000000000000791b */ /* 0x003fe20003800000 */
.L_x_334:
        /* <DEDUP_REMOVED lines=16> */
.L_x_335:
[----:B------:R-:W-:Y:S02]  /*103a0*/  IMAD.MOV.U32 R13, RZ, RZ, R19 ;  /* 0x000000ffff0d7224 */ /* 0x000fe400078e0013 */
[----:B------:R-:W-:Y:S02]  /*103b0*/  IMAD.MOV.U32 R12, RZ, RZ, 0x3 ;  /* 0x00000003ff0c7424 */ /* 0x000fe400078e00ff */
[----:B------:R-:W-:-:S07]  /*103c0*/  IMAD.MOV.U32 R2, RZ, RZ, R14 ;  /* 0x000000ffff027224 */ /* 0x000fce00078e000e */
[----:B------:R-:W-:Y:S05]  /*103d0*/  WARPSYNC.COLLECTIVE R15, `(.L_x_336) ;  /* 0x000000000f087348 */ /* 0x000fea0003c00000 */
[----:B------:R0:W1:Y:S02]  /*103e0*/  SHFL.IDX P6, R14, R13, R12, R11 ;  /* 0x0000000c0d0e7389 */ /* 0x00006400000c000b */
[----:B01----:R-:W-:Y:S01]  /*103f0*/  ENDCOLLECTIVE ;  /* 0x000000000000791b */ /* 0x003fe20003800000 */
.L_x_336:
[----:B------:R-:W-:-:S05]  /*10400*/  IADD3 R2, P0, R2, R0, RZ ;  /* 0x0000000002027210 */ /* 0x000fca0007f1e0ff */
[----:B------:R-:W-:Y:S01]  /*10410*/  IMAD.X R3, RZ, RZ, R3, P0 ;  /* 0x000000ffff037224 */ /* 0x000fe200000e0603 */
[----:B------:R-:W-:Y:S01]  /*10420*/  ISETP.LT.OR P0, PT, R6, 0x41, P3 ;  /* 0x000000410600780c */ /* 0x000fe20001f01670 */
[----:B------:R-:W-:-:S12]  /*10430*/  IMAD.MOV.U32 R13, RZ, RZ, R18 ;  /* 0x000000ffff0d7224 */ /* 0x000fd800078e0012 */
        /* <DEDUP_REMOVED lines=9> */
.L_x_337:
[----:B------:R-:W-:Y:S01]  /*104d0*/  @!PT LDS RZ, [RZ] ;  /* 0x00000000fffff984 */ /* 0x000fe20000000800 */
[----:B------:R-:W-:Y:S01]  /*104e0*/  @!PT LDS RZ, [RZ] ;  /* 0x00000000fffff984 */ /* 0x000fe20000000800 */
[----:B------:R-:W-:Y:S01]  /*104f0*/  @!PT LDS RZ, [RZ] ;  /* 0x00000000fffff984 */ /* 0x000fe20000000800 */
[----:B------:R-:W-:Y:S01]  /*10500*/  LDGSTS.E.BYPASS.LTC128B.128 [R4+0x3400], desc[UR36][R2.64+0x40], !P0 ;  /* 0x0340004002047fae */ /* 0x000fe2000c101d64 */
[----:B------:R-:W-:-:S13]  /*10510*/  ISETP.LT.OR P0, PT, R6, 0x41, P1 ;  /* 0x000000410600780c */ /* 0x000fda0000f01670 */
[----:B------:R0:W-:Y:S02]  /*10520*/  LDGSTS.E.BYPASS.LTC128B.128 [R4+0x5400], desc[UR36][R2.64+0x80], !P0 ;  /* 0x0540008002047fae */ /* 0x0001e4000c101d64 */
[----:B0-----:R-:W-:Y:S01]  /*10530*/  IMAD.MOV.U32 R2, RZ, RZ, R14 ;  /* 0x000000ffff027224 */ /* 0x001fe200078e000e */
[----:B------:R-:W-:Y:S06]  /*10540*/  BRA `(.L_x_338) ;  /* 0xffffffc800587947 */ /* 0x000fec000383ffff */
.L_x_259:
[----:B-1----:R1:W2:Y:S02]  /*10550*/  SYNCS.PHASECHK.TRANS64.TRYWAIT P0, [R0+URZ+0x2d860], R3 ;  /* 0x02d86003000075a7 */ /* 0x0022a4000800017f */
[----:B--2---:R-:W-:Y:S05]  /*10560*/  @!P0 NANOSLEEP.SYNCS 0x989680 ;  /* 0x009896800000895d */ /* 0x004fea0003900000 */
[----:B------:R-:W2:Y:S02]  /*10570*/  @!P0 SYNCS.PHASECHK.TRANS64 P0, [R0+URZ+0x2d860], R3 ;  /* 0x02d86003000085a7 */ /* 0x000ea4000800007f */
[----:B--2---:R-:W-:Y:S05]  /*10580*/  @!P0 BRA `(.L_x_259) ;  /* 0xfffffffc00f08947 */ /* 0x004fea000383ffff */
[----:B------:R-:W-:Y:S05]  /*10590*/  BRA `(.L_x_339) ;  /* 0xffffffcc00807947 */ /* 0x000fea000383ffff */
.L_x_260:
        /* <DEDUP_REMOVED lines=8> */
.L_x_341:
[----:B------:R-:W-:Y:S05]  /*10620*/  BSYNC B0 ;  /* 0x0000000000007941 */ /* 0x000fea0003800000 */
.L_x_340:
[----:B------:R-:W0:Y:S01]  /*10630*/  S2R R2, SR_TID.X ;  /* 0x0000000000027919 */ /* 0x000e220000002100 */
[----:B------:R-:W-:Y:S01]  /*10640*/  IMAD.MOV.U32 R13, RZ, RZ, R18 ;  /* 0x000000ffff0d7224 */ /* 0x000fe200078e0012 */
[----:B------:R-:W-:Y:S01]  /*10650*/  LEA R4, R4, R17, 0x1 ;  /* 0x0000001104047211 */ /* 0x000fe200078e08ff */
[----:B------:R-:W-:Y:S02]  /*10660*/  IMAD.MOV.U32 R12, RZ, RZ, RZ ;  /* 0x000000ffff0c7224 */ /* 0x000fe400078e00ff */
[----:B------:R-:W-:Y:S02]  /*10670*/  IMAD.MOV.U32 R11, RZ, RZ, 0x1c1f ;  /* 0x00001c1fff0b7424 */ /* 0x000fe400078e00ff */
[----:B------:R-:W-:Y:S02]  /*10680*/  IMAD.MOV.U32 R15, RZ, RZ, -0x1 ;  /* 0xffffffffff0f7424 */ /* 0x000fe400078e00ff */
[----:B------:R-:W-:-:S07]  /*10690*/  IMAD.MOV.U32 R3, RZ, RZ, R14 ;  /* 0x000000ffff037224 */ /* 0x000fce00078e000e */
[----:B0-----:R-:W-:Y:S05]  /*106a0*/  WARPSYNC.COLLECTIVE R15, `(.L_x_342) ;  /* 0x000000000f087348 */ /* 0x001fea0003c00000 */
[----:B------:R1:W2:Y:S02]  /*106b0*/  SHFL.IDX P6, R14, R13, R12, R11 ;  /* 0x0000000c0d0e7389 */ /* 0x0002a400000c000b */
[----:B012---:R-:W-:Y:S01]  /*106c0*/  ENDCOLLECTIVE ;  /* 0x000000000000791b */ /* 0x007fe20003800000 */
.L_x_342:
[----:B------:R-:W-:Y:S01]  /*106d0*/  ULDC UR4, c[0x0][0x2f4] ;  /* 0x0000bd0000047ab9 */ /* 0x000fe20000000800 */
[----:B------:R-:W-:Y:S02]  /*106e0*/  IMAD.MOV.U32 R13, RZ, RZ, R19 ;  /* 0x000000ffff0d7224 */ /* 0x000fe400078e0013 */
[----:B------:R-:W-:Y:S02]  /*106f0*/  IMAD.MOV.U32 R12, RZ, RZ, 0x1 ;  /* 0x00000001ff0c7424 */ /* 0x000fe400078e00ff */
[----:B------:R-:W-:-:S05]  /*10700*/  IMAD.SHL.U32 R7, R2, 0x8, RZ ;  /* 0x0000000802077824 */ /* 0x000fca00078e00ff */
[----:B------:R-:W-:-:S04]  /*10710*/  LOP3.LUT R7, R7, 0x18, RZ, 0xc0, !PT ;  /* 0x0000001807077812 */ /* 0x000fc800078ec0ff */
[C---:B------:R-:W-:Y:S01]  /*10720*/  ISETP.GE.AND P2, PT, R7.reuse, UR4, PT ;  /* 0x0000000407007c0c */ /* 0x040fe2000bf46270 */
[C---:B------:R-:W-:Y:S01]  /*10730*/  IMAD.SHL.U32 R5, R7.reuse, 0x2, RZ ;  /* 0x0000000207057824 */ /* 0x040fe200078e00ff */
[C---:B------:R-:W-:Y:S02]  /*10740*/  LOP3.LUT R8, R7.reuse, 0x20, RZ, 0xfc, !PT ;  /* 0x0000002007087812 */ /* 0x040fe400078efcff */
[----:B------:R-:W-:Y:S02]  /*10750*/  LOP3.LUT R7, R7, 0x40, RZ, 0xfc, !PT ;  /* 0x0000004007077812 */ /* 0x000fe400078efcff */
[----:B------:R-:W-:Y:S02]  /*10760*/  IADD3 R2, P0, R14, R5, RZ ;  /* 0x000000050e027210 */ /* 0x000fe40007f1e0ff */
[----:B------:R-:W-:Y:S02]  /*10770*/  ISETP.LT.OR P3, PT, R6, 0x1, P2 ;  /* 0x000000010600780c */ /* 0x000fe40001761670 */
[----:B------:R-:W-:Y:S01]  /*10780*/  ISETP.GE.AND P1, PT, R8, UR4, PT ;  /* 0x0000000408007c0c */ /* 0x000fe2000bf26270 */
[----:B------:R-:W-:Y:S01]  /*10790*/  IMAD.X R3, RZ, RZ, R3, P0 ;  /* 0x000000ffff037224 */ /* 0x000fe200000e0603 */
[----:B------:R-:W-:-:S13]  /*107a0*/  ISETP.GE.AND P0, PT, R7, UR4, PT ;  /* 0x0000000407007c0c */ /* 0x000fda000bf06270 */
[----:B------:R-:W-:Y:S05]  /*107b0*/  WARPSYNC.COLLECTIVE R15, `(.L_x_343) ;  /* 0x000000000f087348 */ /* 0x000fea0003c00000 */
[----:B------:R0:W1:Y:S02]  /*107c0*/  SHFL.IDX P6, R14, R13, R12, R11 ;  /* 0x0000000c0d0e7389 */ /* 0x00006400000c000b */
[----:B01----:R-:W-:Y:S01]  /*107d0*/  ENDCOLLECTIVE ;  /* 0x000000000000791b */ /* 0x003fe20003800000 */
.L_x_343:
[C---:B------:R-:W-:Y:S01]  /*107e0*/  ISETP.LT.OR P4, PT, R6.reuse, 0x1, P1 ;  /* 0x000000010600780c */ /* 0x040fe20000f81670 */
[----:B------:R-:W-:Y:S01]  /*107f0*/  @!PT LDS RZ, [RZ] ;  /* 0x00000000fffff984 */ /* 0x000fe20000000800 */
[----:B------:R-:W-:Y:S01]  /*10800*/  @!PT LDS RZ, [RZ] ;  /* 0x00000000fffff984 */ /* 0x000fe20000000800 */
[----:B------:R-:W-:Y:S01]  /*10810*/  @!PT LDS RZ, [RZ] ;  /* 0x00000000fffff984 */ /* 0x000fe20000000800 */
[----:B------:R-:W-:Y:S01]  /*10820*/  LDGSTS.E.BYPASS.LTC128B.128 [R4+0x400], desc[UR36][R2.64], !P3 ;  /* 0x0040000002047fae */ /* 0x000fe2000d901d64 */
[----:B------:R-:W-:Y:S01]  /*10830*/  ISETP.LT.OR P3, PT, R6, 0x1, P0 ;  /* 0x000000010600780c */ /* 0x000fe20000761670 */
[----:B------:R-:W-:-:S10]  /*10840*/  IMAD.MOV.U32 R13, RZ, RZ, R18 ;  /* 0x000000ffff0d7224 */ /* 0x000fd400078e0012 */
[----:B------:R-:W-:Y:S04]  /*10850*/  LDGSTS.E.BYPASS.LTC128B.128 [R4+0x2400], desc[UR36][R2.64+0x40], !P4 ;  /* 0x0240004002047fae */ /* 0x000fe8000e101d64 */
[----:B------:R0:W-:Y:S01]  /*10860*/  LDGSTS.E.BYPASS.LTC128B.128 [R4+0x4400], desc[UR36][R2.64+0x80], !P3 ;  /* 0x0440008002047fae */ /* 0x0001e2000d901d64 */
[----:B------:R-:W-:Y:S01]  /*10870*/  ISETP.LT.OR P3, PT, R6, 0x21, P2 ;  /* 0x000000210600780c */ /* 0x000fe20001761670 */
[----:B0-----:R-:W-:-:S12]  /*10880*/  IMAD.MOV.U32 R3, RZ, RZ, R14 ;  /* 0x000000ffff037224 */ /* 0x001fd800078e000e */
[----:B------:R-:W-:Y:S05]  /*10890*/  WARPSYNC.COLLECTIVE R15, `(.L_x_344) ;  /* 0x000000000f087348 */ /* 0x000fea0003c00000 */
[----:B------:R0:W1:Y:S02]  /*108a0*/  SHFL.IDX P6, R14, R13, R12, R11 ;  /* 0x0000000c0d0e7389 */ /* 0x00006400000c000b */
[----:B01----:R-:W-:Y:S01]  /*108b0*/  ENDCOLLECTIVE ;  /* 0x000000000000791b */ /* 0x003fe20003800000 */
.L_x_344:
[----:B------:R-:W-:Y:S02]  /*108c0*/  IMAD.MOV.U32 R13, RZ, RZ, R19 ;  /* 0x000000ffff0d7224 */ /* 0x000fe400078e0013 */
[----:B------:R-:W-:Y:S01]  /*108d0*/  IMAD.MOV.U32 R12, RZ, RZ, 0x2 ;  /* 0x00000002ff0c7424 */ /* 0x000fe200078e00ff */
[----:B------:R-:W-:-:S13]  /*108e0*/  IADD3 R2, P4, R14, R5, RZ ;  /* 0x000000050e027210 */ /* 0x000fda0007f9e0ff */
[----:B------:R-:W-:Y:S05]  /*108f0*/  WARPSYNC.COLLECTIVE R15, `(.L_x_345) ;  /* 0x000000000f087348 */ /* 0x000fea0003c00000 */
[----:B------:R0:W1:Y:S02]  /*10900*/  SHFL.IDX P6, R14, R13, R12, R11 ;  /* 0x0000000c0d0e7389 */ /* 0x00006400000c000b */
[----:B01----:R-:W-:Y:S01]  /*10910*/  ENDCOLLECTIVE ;  /* 0x000000000000791b */ /* 0x003fe20003800000 */
.L_x_345:
[----:B------:R-:W-:Y:S01]  /*10920*/  IMAD.X R3, RZ, RZ, R3, P4 ;  /* 0x000000ffff037224 */ /* 0x000fe200020e0603 */
[----:B------:R-:W-:-:S04]  /*10930*/  ISETP.LT.OR P4, PT, R6, 0x21, P1 ;  /* 0x000000210600780c */ /* 0x000fc80000f81670 */
[----:B------:R-:W-:Y:S01]  /*10940*/  @!PT LDS RZ, [RZ] ;  /* 0x00000000fffff984 */ /* 0x000fe20000000800 */
[----:B------:R-:W-:Y:S01]  /*10950*/  @!PT LDS RZ, [RZ] ;  /* 0x00000000fffff984 */ /* 0x000fe20000000800 */
[----:B------:R-:W-:Y:S01]  /*10960*/  @!PT LDS RZ, [RZ] ;  /* 0x00000000fffff984 */ /* 0x000fe20000000800 */
[----:B------:R-:W-:Y:S01]  /*10970*/  LDGSTS.E.BYPASS.LTC128B.128 [R4+0xc00], desc[UR36][R2.64], !P3 ;  /* 0x00c0000002047fae */ /* 0x000fe2000d901d64 */
[----:B------:R-:W-:Y:S01]  /*10980*/  ISETP.LT.OR P3, PT, R6, 0x21, P0 ;  /* 0x000000210600780c */ /* 0x000fe20000761670 */
[----:B------:R-:W-:-:S07]  /*10990*/  IMAD.MOV.U32 R13, RZ, RZ, R18 ;  /* 0x000000ffff0d7224 */ /* 0x000fce00078e0012 */
[----:B------:R-:W-:Y:S05]  /*109a0*/  LDGSTS.E.BYPASS.LTC128B.128 [R4+0x2c00], desc[UR36][R2.64+0x40], !P4 ;  /* 0x02c0004002047fae */ /* 0x000fea000e101d64 */
[----:B------:R0:W-:Y:S01]  /*109b0*/  LDGSTS.E.BYPASS.LTC128B.128 [R4+0x4c00], desc[UR36][R2.64+0x80], !P3 ;  /* 0x04c0008002047fae */ /* 0x0001e2000d901d64 */
[----:B------:R-:W-:Y:S01]  /*109c0*/  ISETP.LT.OR P3, PT, R6, 0x41, P2 ;  /* 0x000000410600780c */ /* 0x000fe20001761670 */
[----:B0-----:R-:W-:-:S12]  /*109d0*/  IMAD.MOV.U32 R3, RZ, RZ, R14 ;  /* 0x000000ffff037224 */ /* 0x001fd800078e000e */
[----:B------:R-:W-:Y:S05]  /*109e0*/  WARPSYNC.COLLECTIVE R15, `(.L_x_346) ;  /* 0x000000000f087348 */ /* 0x000fea0003c00000 */
[----:B------:R0:W1:Y:S02]  /*109f0*/  SHFL.IDX P6, R14, R13, R12, R11 ;  /* 0x0000000c0d0e7389 */ /* 0x00006400000c000b */
[----:B01----:R-:W-:Y:S01]  /*10a00*/  ENDCOLLECTIVE ;  /* 0x000000000000791b */ /* 0x003fe20003800000 */
.L_x_346:
[----:B------:R-:W-:Y:S02]  /*10a10*/  IMAD.MOV.U32 R13, RZ, RZ, R19 ;  /* 0x000000ffff0d7224 */ /* 0x000fe400078e0013 */
[----:B------:R-:W-:Y:S01]  /*10a20*/  IMAD.MOV.U32 R12, RZ, RZ, 0x3 ;  /* 0x00000003ff0c7424 */ /* 0x000fe200078e00ff */
[----:B------:R-:W-:-:S13]  /*10a30*/  IADD3 R2, P4, R14, R5, RZ ;  /* 0x000000050e027210 */ /* 0x000fda0007f9e0ff */
[----:B------:R-:W-:Y:S05]  /*10a40*/  WARPSYNC.COLLECTIVE R15, `(.L_x_347) ;  /* 0x000000000f087348 */ /* 0x000fea0003c00000 */
[----:B------:R0:W1:Y:S02]  /*10a50*/  SHFL.IDX P6, R14, R13, R12, R11 ;  /* 0x0000000c0d0e7389 */ /* 0x00006400000c000b */
[----:B01----:R-:W-:Y:S01]  /*10a60*/  ENDCOLLECTIVE ;  /* 0x000000000000791b */ /* 0x003fe20003800000 */
.L_x_347:
[----:B------:R-:W-:Y:S01]  /*10a70*/  IMAD.X R3, RZ, RZ, R3, P4 ;  /* 0x000000ffff037224 */ /* 0x000fe200020e0603 */
[----:B------:R-:W-:-:S04]  /*10a80*/  ISETP.LT.OR P4, PT, R6, 0x41, P1 ;  /* 0x000000410600780c */ /* 0x000fc80000f81670 */
[----:B------:R-:W-:Y:S01]  /*10a90*/  @!PT LDS RZ, [RZ] ;  /* 0x00000000fffff984 */ /* 0x000fe20000000800 */
[----:B------:R-:W-:Y:S01]  /*10aa0*/  @!PT LDS RZ, [RZ] ;  /* 0x00000000fffff984 */ /* 0x000fe20000000800 */
[----:B------:R-:W-:Y:S01]  /*10ab0*/  @!PT LDS RZ, [RZ] ;  /* 0x00000000fffff984 */ /* 0x000fe20000000800 */
[----:B------:R0:W-:Y:S01]  /*10ac0*/  LDGSTS.E.BYPASS.LTC128B.128 [R4+0x1400], desc[UR36][R2.64], !P3 ;  /* 0x0140000002047fae */ /* 0x0001e2000d901d64 */
[----:B------:R-:W-:Y:S01]  /*10ad0*/  ISETP.LT.OR P3, PT, R6, 0x41, P0 ;  /* 0x000000410600780c */ /* 0x000fe20000761670 */
[----:B------:R-:W-:-:S07]  /*10ae0*/  IMAD.MOV.U32 R13, RZ, RZ, R18 ;  /* 0x000000ffff0d7224 */ /* 0x000fce00078e0012 */
[----:B------:R0:W-:Y:S05]  /*10af0*/  LDGSTS.E.BYPASS.LTC128B.128 [R4+0x3400], desc[UR36][R2.64+0x40], !P4 ;  /* 0x0340004002047fae */ /* 0x0001ea000e101d64 */
[----:B------:R0:W-:Y:S01]  /*10b00*/  LDGSTS.E.BYPASS.LTC128B.128 [R4+0x5400], desc[UR36][R2.64+0x80], !P3 ;  /* 0x0540008002047fae */ /* 0x0001e2000d901d64 */
[----:B------:R-:W-:-:S07]  /*10b10*/  IMAD.MOV.U32 R19, RZ, RZ, R14 ;  /* 0x000000ffff137224 */ /* 0x000fce00078e000e */
[----:B0-----:R-:W-:Y:S05]  /*10b20*/  WARPSYNC.COLLECTIVE R15, `(.L_x_348) ;  /* 0x000000000f087348 */ /* 0x001fea0003c00000 */
[----:B------:R1:W2:Y:S02]  /*10b30*/  SHFL.IDX P6, R14, R13, R12, R11 ;  /* 0x0000000c0d0e7389 */ /* 0x0002a400000c000b */
[----:B012---:R-:W-:Y:S01]  /*10b40*/  ENDCOLLECTIVE ;  /* 0x000000000000791b */ /* 0x007fe20003800000 */
.L_x_348:
[----:B------:R-:W-:Y:S05]  /*10b50*/  BRA `(.L_x_349) ;  /* 0xffffffc800f47947 */ /* 0x000fea000383ffff */
.L_x_265:
        /* <DEDUP_REMOVED lines=8> */
.L_x_351:
[----:B------:R-:W-:Y:S05]  /*10be0*/  BSYNC B0 ;  /* 0x0000000000007941 */ /* 0x000fea0003800000 */
.L_x_350:
[----:B------:R-:W-:Y:S02]  /*10bf0*/  IMAD.MOV.U32 R13, RZ, RZ, R24 ;  /* 0x000000ffff0d7224 */ /* 0x000fe400078e0018 */
[----:B------:R-:W-:Y:S02]  /*10c00*/  IMAD.MOV.U32 R12, RZ, RZ, 0x1 ;  /* 0x00000001ff0c7424 */ /* 0x000fe400078e00ff */
[----:B------:R-:W-:Y:S02]  /*10c10*/  IMAD.MOV.U32 R11, RZ, RZ, 0x1f ;  /* 0x0000001fff0b7424 */ /* 0x000fe400078e00ff */
[----:B------:R-:W-:Y:S02]  /*10c20*/  IMAD.MOV.U32 R15, RZ, RZ, -0x1 ;  /* 0xffffffffff0f7424 */ /* 0x000fe400078e00ff */
[----:B------:R-:W-:Y:S02]  /*10c30*/  IMAD.IADD R9, R27, 0x1, R8 ;  /* 0x000000011b097824 */ /* 0x000fe400078e0208 */
[----:B------:R-:W-:-:S07]  /*10c40*/  IMAD.MOV.U32 R0, RZ, RZ, R14 ;  /* 0x000000ffff007224 */ /* 0x000fce00078e000e */
[----:B------:R-:W-:Y:S05]  /*10c50*/  WARPSYNC.COLLECTIVE R15, `(.L_x_352) ;  /* 0x000000000f087348 */ /* 0x000fea0003c00000 */
[----:B------:R0:W1:Y:S02]  /*10c60*/  SHFL.IDX P6, R14, R13, R12, R11 ;  /* 0x0000000c0d0e7389 */ /* 0x00006400000c000b */
[----:B01----:R-:W-:Y:S01]  /*10c70*/  ENDCOLLECTIVE ;  /* 0x000000000000791b */ /* 0x003fe20003800000 */
.L_x_352:
[----:B------:R-:W-:Y:S02]  /*10c80*/  ULDC UR4, c[0x0][0xc3c] ;  /* 0x00030f0000047ab9 */ /* 0x000fe40000000800 */
[----:B------:R-:W-:-:S13]  /*10c90*/  ISETP.GE.OR P1, PT, R9, UR4, !P0 ;  /* 0x0000000409007c0c */ /* 0x000fda000c726670 */
[----:B------:R-:W0:Y:S08]  /*10ca0*/  @!P1 LDC.64 R2, c[0x0][0xc80] ;  /* 0x00032000ff029b82 */ /* 0x000e300000000a00 */
[----:B------:R-:W1:Y:S01]  /*10cb0*/  @!P1 LDC.64 R4, c[0x0][0xc78] ;  /* 0x00031e00ff049b82 */ /* 0x000e620000000a00 */
[----:B------:R-:W-:Y:S02]  /*10cc0*/  IMAD.MOV.U32 R11, RZ, RZ, RZ ;  /* 0x000000ffff0b7224 */ /* 0x000fe400078e00ff */
[----:B------:R-:W-:-:S02]  /*10cd0*/  IMAD.MOV.U32 R6, RZ, RZ, R14 ;  /* 0x000000ffff067224 */ /* 0x000fc400078e000e */
[----:B0-----:R-:W-:-:S05]  /*10ce0*/  @!P1 IMAD.WIDE R2, R9, 0x4, R2 ;  /* 0x0000000409029825 */ /* 0x001fca00078e0202 */
[----:B------:R1:W2:Y:S02]  /*10cf0*/  @!P1 LDG.E R7, desc[UR36][R2.64] ;  /* 0x0000002402079981 */ /* 0x0002a4000c1e1900 */
[----:B-1----:R-:W-:-:S05]  /*10d00*/  @!P1 IMAD.WIDE R2, R9, 0x4, R4 ;  /* 0x0000000409029825 */ /* 0x002fca00078e0204 */
[----:B------:R-:W3:Y:S01]  /*10d10*/  @!P1 LDG.E R5, desc[UR36][R2.64] ;  /* 0x0000002402059981 */ /* 0x000ee2000c1e1900 */
[----:B------:R-:W-:Y:S01]  /*10d20*/  IMAD.MOV.U32 R4, RZ, RZ, RZ ;  /* 0x000000ffff047224 */ /* 0x000fe200078e00ff */
[C---:B------:R-:W-:Y:S01]  /*10d30*/  ISETP.GE.U32.AND P2, PT, R8.reuse, 0x2, PT ;  /* 0x000000020800780c */ /* 0x040fe20003f46070 */
[----:B------:R-:W-:Y:S01]  /*10d40*/  IMAD.MOV.U32 R24, RZ, RZ, RZ ;  /* 0x000000ffff187224 */ /* 0x000fe200078e00ff */
[C---:B------:R-:W-:Y:S02]  /*10d50*/  ISETP.GE.U32.AND P3, PT, R8.reuse, 0x4, PT ;  /* 0x000000040800780c */ /* 0x040fe40003f66070 */
[C---:B------:R-:W-:Y:S02]  /*10d60*/  ISETP.GE.U32.AND P4, PT, R8.reuse, 0x8, PT ;  /* 0x000000080800780c */ /* 0x040fe40003f86070 */
[----:B------:R-:W-:Y:S01]  /*10d70*/  ISETP.GE.U32.AND P5, PT, R8, 0x10, PT ;  /* 0x000000100800780c */ /* 0x000fe20003fa6070 */
[----:B--2---:R-:W-:Y:S02]  /*10d80*/  @!P1 IMAD.MOV.U32 R4, RZ, RZ, R7 ;  /* 0x000000ffff049224 */ /* 0x004fe400078e0007 */
[----:B------:R-:W-:Y:S01]  /*10d90*/  IMAD.MOV.U32 R7, RZ, RZ, RZ ;  /* 0x000000ffff077224 */ /* 0x000fe200078e00ff */
[----:B---3--:R-:W-:-:S02]  /*10da0*/  @!P1 MOV R7, R5 ;  /* 0x0000000500079202 */ /* 0x008fc40000000f00 */
[----:B------:R-:W-:-:S03]  /*10db0*/  ISETP.NE.AND P1, PT, R8, RZ, PT ;  /* 0x000000ff0800720c */ /* 0x000fc60003f25270 */
[----:B------:R-:W-:-:S10]  /*10dc0*/  IMAD R13, R7, R4, RZ ;  /* 0x00000004070d7224 */ /* 0x000fd400078e02ff */
[----:B------:R-:W-:Y:S05]  /*10dd0*/  WARPSYNC.COLLECTIVE R15, `(.L_x_353) ;  /* 0x000000000f087348 */ /* 0x000fea0003c00000 */
[----:B------:R0:W1:Y:S02]  /*10de0*/  SHFL.UP P6, R14, R13, R12, R11 ;  /* 0x0400000c0d0e7389 */ /* 0x00006400000c000b */
[----:B01----:R-:W-:Y:S01]  /*10df0*/  ENDCOLLECTIVE ;  /* 0x000000000000791b */ /* 0x003fe20003800000 */
.L_x_353:
[----:B------:R-:W-:Y:S01]  /*10e00*/  IMAD.MOV.U32 R12, RZ, RZ, 0x2 ;  /* 0x00000002ff0c7424 */ /* 0x000fe200078e00ff */
[----:B------:R-:W-:-:S05]  /*10e10*/  SEL R14, R14, RZ, P1 ;  /* 0x000000ff0e0e7207 */ /* 0x000fca0000800000 */
[----:B------:R-:W-:-:S04]  /*10e20*/  IMAD.IADD R5, R13, 0x1, R14 ;  /* 0x000000010d057824 */ /* 0x000fc800078e020e */
[----:B------:R-:W-:-:S07]  /*10e30*/  IMAD.MOV.U32 R13, RZ, RZ, R5 ;  /* 0x000000ffff0d7224 */ /* 0x000fce00078e0005 */
[----:B------:R-:W-:Y:S05]  /*10e40*/  WARPSYNC.COLLECTIVE R15, `(.L_x_354) ;  /* 0x000000000f087348 */ /* 0x000fea0003c00000 */
[----:B------:R0:W1:Y:S02]  /*10e50*/  SHFL.UP P6, R14, R13, R12, R11 ;  /* 0x0400000c0d0e7389 */ /* 0x00006400000c000b */
[----:B01----:R-:W-:Y:S01]  /*10e60*/  ENDCOLLECTIVE ;  /* 0x000000000000791b */ /* 0x003fe20003800000 */
.L_x_354:
[----:B------:R-:W-:Y:S01]  /*10e70*/  IMAD.MOV.U32 R12, RZ, RZ, 0x4 ;  /* 0x00000004ff0c7424 */ /* 0x000fe200078e00ff */
[----:B------:R-:W-:-:S05]  /*10e80*/  SEL R2, R14, RZ, P2 ;  /* 0x000000ff0e027207 */ /* 0x000fca0001000000 */
[----:B------:R-:W-:-:S04]  /*10e90*/  IMAD.IADD R2, R5, 0x1, R2 ;  /* 0x0000000105027824 */ /* 0x000fc800078e0202 */
[----:B------:R-:W-:-:S07]  /*10ea0*/  IMAD.MOV.U32 R13, RZ, RZ, R2 ;  /* 0x000000ffff0d7224 */ /* 0x000fce00078e0002 */
[----:B------:R-:W-:Y:S05]  /*10eb0*/  WARPSYNC.COLLECTIVE R15, `(.L_x_355) ;  /* 0x000000000f087348 */ /* 0x000fea0003c00000 */
[----:B------:R0:W1:Y:S02]  /*10ec0*/  SHFL.UP P6, R14, R13, R12, R11 ;  /* 0x0400000c0d0e7389 */ /* 0x00006400000c000b */
[----:B01----:R-:W-:Y:S01]  /*10ed0*/  ENDCOLLECTIVE ;  /* 0x000000000000791b */ /* 0x003fe20003800000 */
.L_x_355:
[----:B------:R-:W-:Y:S01]  /*10ee0*/  IMAD.MOV.U32 R12, RZ, RZ, 0x8 ;  /* 0x00000008ff0c7424 */ /* 0x000fe200078e00ff */
[----:B------:R-:W-:-:S05]  /*10ef0*/  SEL R3, R14, RZ, P3 ;  /* 0x000000ff0e037207 */ /* 0x000fca0001800000 */
[----:B------:R-:W-:-:S04]  /*10f00*/  IMAD.IADD R3, R2, 0x1, R3 ;  /* 0x0000000102037824 */ /* 0x000fc800078e0203 */
[----:B------:R-:W-:-:S07]  /*10f10*/  IMAD.MOV.U32 R13, RZ, RZ, R3 ;  /* 0x000000ffff0d7224 */ /* 0x000fce00078e0003 */
[----:B------:R-:W-:Y:S05]  /*10f20*/  WARPSYNC.COLLECTIVE R15, `(.L_x_356) ;  /* 0x000000000f087348 */ /* 0x000fea0003c00000 */
[----:B------:R0:W1:Y:S02]  /*10f30*/  SHFL.UP P6, R14, R13, R12, R11 ;  /* 0x0400000c0d0e7389 */ /* 0x00006400000c000b */
[----:B01----:R-:W-:Y:S01]  /*10f40*/  ENDCOLLECTIVE ;  /* 0x000000000000791b */ /* 0x003fe20003800000 */
.L_x_356:
[----:B------:R-:W-:Y:S01]  /*10f50*/  IMAD.MOV.U32 R12, RZ, RZ, 0x10 ;  /* 0x00000010ff0c7424 */ /* 0x000fe200078e00ff */
[----:B------:R-:W-:-:S05]  /*10f60*/  SEL R14, R14, RZ, P4 ;  /* 0x000000ff0e0e7207 */ /* 0x000fca0002000000 */
[----:B------:R-:W-:-:S04]  /*10f70*/  IMAD.IADD R5, R3, 0x1, R14 ;  /* 0x0000000103057824 */ /* 0x000fc800078e020e */
[----:B------:R-:W-:-:S07]  /*10f80*/  IMAD.MOV.U32 R13, RZ, RZ, R5 ;  /* 0x000000ffff0d7224 */ /* 0x000fce00078e0005 */
[----:B------:R-:W-:Y:S05]  /*10f90*/  WARPSYNC.COLLECTIVE R15, `(.L_x_357) ;  /* 0x000000000f087348 */ /* 0x000fea0003c00000 */
[----:B------:R0:W1:Y:S02]  /*10fa0*/  SHFL.UP P6, R14, R13, R12, R11 ;  /* 0x0400000c0d0e7389 */ /* 0x00006400000c000b */
[----:B01----:R-:W-:Y:S01]  /*10fb0*/  ENDCOLLECTIVE ;  /* 0x000000000000791b */ /* 0x003fe20003800000 */
.L_x_357:
[----:B------:R-:W-:Y:S02]  /*10fc0*/  IMAD.MOV.U32 R12, RZ, RZ, 0x1f ;  /* 0x0000001fff0c7424 */ /* 0x000fe400078e00ff */
[----:B------:R-:W-:Y:S01]  /*10fd0*/  IMAD.MOV.U32 R11, RZ, RZ, 0x1f ;  /* 0x0000001fff0b7424 */ /* 0x000fe200078e00ff */
[----:B------:R-:W-:-:S05]  /*10fe0*/  SEL R2, R14, RZ, P5 ;  /* 0x000000ff0e027207 */ /* 0x000fca0002800000 */
[----:B------:R-:W-:-:S04]  /*10ff0*/  IMAD.IADD R2, R5, 0x1, R2 ;  /* 0x0000000105027824 */ /* 0x000fc800078e0202 */
[----:B------:R-:W-:-:S07]  /*11000*/  IMAD.MOV.U32 R13, RZ, RZ, R2 ;  /* 0x000000ffff0d7224 */ /* 0x000fce00078e0002 */
[----:B------:R-:W-:Y:S05]  /*11010*/  WARPSYNC.COLLECTIVE R15, `(.L_x_358) ;  /* 0x000000000f087348 */ /* 0x000fea0003c00000 */
[----:B------:R0:W1:Y:S02]  /*11020*/  SHFL.IDX P6, R14, R13, R12, R11 ;  /* 0x0000000c0d0e7389 */ /* 0x00006400000c000b */
[----:B01----:R-:W-:Y:S01]  /*11030*/  ENDCOLLECTIVE ;  /* 0x000000000000791b */ /* 0x003fe20003800000 */
.L_x_358:
[----:B------:R-:W-:Y:S05]  /*11040*/  BRA `(.L_x_359) ;  /* 0xffffffcc000c7947 */ /* 0x000fea000383ffff */
.L_x_268:
[----:B------:R-:W-:Y:S01]  /*11050*/  BSSY B0, `(.L_x_360) ;  /* 0x0000007000007945 */ /* 0x000fe20003800000 */
[----:B------:R-:W-:Y:S02]  /*11060*/  IMAD.MOV.U32 R12, RZ, RZ, 0x1 ;  /* 0x00000001ff0c7424 */ /* 0x000fe400078e00ff */
[----:B------:R-:W-:Y:S02]  /*11070*/  IMAD.MOV.U32 R11, RZ, RZ, RZ ;  /* 0x000000ffff0b7224 */ /* 0x000fe400078e00ff */
[----:B------:R-:W-:-:S07]  /*11080*/  IMAD.MOV.U32 R15, RZ, RZ, -0x1 ;  /* 0xffffffffff0f7424 */ /* 0x000fce00078e00ff */
[----:B------:R-:W-:Y:S05]  /*11090*/  WARPSYNC.COLLECTIVE R15, `(.L_x_361) ;  /* 0x000000000f087348 */ /* 0x000fea0003c00000 */
[----:B------:R0:W1:Y:S02]  /*110a0*/  SHFL.UP P6, R14, R13, R12, R11 ;  /* 0x0400000c0d0e7389 */ /* 0x00006400000c000b */
[----:B01----:R-:W-:Y:S01]  /*110b0*/  ENDCOLLECTIVE ;  /* 0x000000000000791b */ /* 0x003fe20003800000 */
.L_x_361:
[----:B------:R-:W-:Y:S05]  /*110c0*/  BSYNC B0 ;  /* 0x0000000000007941 */ /* 0x000fea0003800000 */
.L_x_360:
[----:B------:R-:W-:Y:S01]  /*110d0*/  SEL R14, R14, RZ, P1 ;  /* 0x000000ff0e0e7207 */ /* 0x000fe20000800000 */
[----:B------:R-:W-:Y:S02]  /*110e0*/  IMAD.MOV.U32 R12, RZ, RZ, 0x2 ;  /* 0x00000002ff0c7424 */ /* 0x000fe400078e00ff */
[----:B------:R-:W-:Y:S02]  /*110f0*/  IMAD.MOV.U32 R11, RZ, RZ, RZ ;  /* 0x000000ffff0b7224 */ /* 0x000fe400078e00ff */
[----:B------:R-:W-:Y:S02]  /*11100*/  IMAD.IADD R13, R13, 0x1, R14 ;  /* 0x000000010d0d7824 */ /* 0x000fe400078e020e */
[----:B------:R-:W-:-:S07]  /*11110*/  IMAD.MOV.U32 R15, RZ, RZ, -0x1 ;  /* 0xffffffffff0f7424 */ /* 0x000fce00078e00ff */
[----:B------:R-:W-:Y:S05]  /*11120*/  WARPSYNC.COLLECTIVE R15, `(.L_x_362) ;  /* 0x000000000f087348 */ /* 0x000fea0003c00000 */
[----:B------:R0:W1:Y:S02]  /*11130*/  SHFL.UP P6, R14, R13, R12, R11 ;  /* 0x0400000c0d0e7389 */ /* 0x00006400000c000b */
[----:B01----:R-:W-:Y:S01]  /*11140*/  ENDCOLLECTIVE ;  /* 0x000000000000791b */ /* 0x003fe20003800000 */
.L_x_362:
[----:B------:R-:W-:Y:S01]  /*11150*/  IMAD.MOV.U32 R12, RZ, RZ, 0x4 ;  /* 0x00000004ff0c7424 */ /* 0x000fe200078e00ff */
[----:B------:R-:W-:-:S05]  /*11160*/  SEL R14, R14, RZ, P2 ;  /* 0x000000ff0e0e7207 */ /* 0x000fca0001000000 */
[----:B------:R-:W-:-:S04]  /*11170*/  IMAD.IADD R3, R13, 0x1, R14 ;  /* 0x000000010d037824 */ /* 0x000fc800078e020e */
[----:B------:R-:W-:-:S07]  /*11180*/  IMAD.MOV.U32 R13, RZ, RZ, R3 ;  /* 0x000000ffff0d7224 */ /* 0x000fce00078e0003 */
[----:B------:R-:W-:Y:S05]  /*11190*/  WARPSYNC.COLLECTIVE R15, `(.L_x_363) ;  /* 0x000000000f087348 */ /* 0x000fea0003c00000 */
[----:B------:R0:W1:Y:S02]  /*111a0*/  SHFL.UP P6, R14, R13, R12, R11 ;  /* 0x0400000c0d0e7389 */ /* 0x00006400000c000b */
[----:B01----:R-:W-:Y:S01]  /*111b0*/  ENDCOLLECTIVE ;  /* 0x000000000000791b */ /* 0x003fe20003800000 */
.L_x_363:
[----:B------:R-:W-:Y:S01]  /*111c0*/  IMAD.MOV.U32 R12, RZ, RZ, 0x8 ;  /* 0x00000008ff0c7424 */ /* 0x000fe200078e00ff */
[----:B------:R-:W-:-:S04]  /*111d0*/  SEL R14, R14, RZ, P3 ;  /* 0x000000ff0e0e7207 */ /* 0x000fc80001800000 */
[----:B------:R-:W-:-:S05]  /*111e0*/  IADD3 R5, R3, R14, RZ ;  /* 0x0000000e03057210 */ /* 0x000fca0007ffe0ff */
[----:B------:R-:W-:-:S07]  /*111f0*/  IMAD.MOV.U32 R13, RZ, RZ, R5 ;  /* 0x000000ffff0d7224 */ /* 0x000fce00078e0005 */
[----:B------:R-:W-:Y:S05]  /*11200*/  WARPSYNC.COLLECTIVE R15, `(.L_x_364) ;  /* 0x000000000f087348 */ /* 0x000fea0003c00000 */
[----:B------:R0:W1:Y:S02]  /*11210*/  SHFL.UP P6, R14, R13, R12, R11 ;  /* 0x0400000c0d0e7389 */ /* 0x00006400000c000b */
[----:B01----:R-:W-:Y:S01]  /*11220*/  ENDCOLLECTIVE ;  /* 0x000000000000791b */ /* 0x003fe20003800000 */
.L_x_364:
[----:B------:R-:W-:Y:S01]  /*11230*/  IMAD.MOV.U32 R12, RZ, RZ, 0x10 ;  /* 0x00000010ff0c7424 */ /* 0x000fe200078e00ff */
[----:B------:R-:W-:-:S05]  /*11240*/  SEL R8, R14, RZ, P4 ;  /* 0x000000ff0e087207 */ /* 0x000fca0002000000 */
[----:B------:R-:W-:-:S04]  /*11250*/  IMAD.IADD R8, R5, 0x1, R8 ;  /* 0x0000000105087824 */ /* 0x000fc800078e0208 */
[----:B------:R-:W-:-:S07]  /*11260*/  IMAD.MOV.U32 R13, RZ, RZ, R8 ;  /* 0x000000ffff0d7224 */ /* 0x000fce00078e0008 */
[----:B------:R-:W-:Y:S05]  /*11270*/  WARPSYNC.COLLECTIVE R15, `(.L_x_365) ;  /* 0x000000000f087348 */ /* 0x000fea0003c00000 */
[----:B------:R0:W1:Y:S02]  /*11280*/  SHFL.UP P6, R14, R13, R12, R11 ;  /* 0x0400000c0d0e7389 */ /* 0x00006400000c000b */
[----:B01----:R-:W-:Y:S01]  /*11290*/  ENDCOLLECTIVE ;  /* 0x000000000000791b */ /* 0x003fe20003800000 */
.L_x_365:
        /* <DEDUP_REMOVED lines=8> */
.L_x_366:
[----:B------:R-:W-:Y:S05]  /*11320*/  BRA `(.L_x_367) ;  /* 0xffffffc800f87947 */ /* 0x000fea000383ffff */
.L_x_270:
[----:B------:R-:W-:Y:S01]  /*11330*/  BSSY B0, `(.L_x_368) ;  /* 0x0000006000007945 */ /* 0x000fe20003800000 */
[----:B------:R-:W-:Y:S01]  /*11340*/  PLOP3.LUT P6, PT, P6, PT, PT, 0x8, 0x0 ;  /* 0x000000000000781c */ /* 0x000fe200037ce170 */
[----:B------:R-:W-:-:S12]  /*11350*/  IMAD.MOV.U32 R15, RZ, RZ, -0x1 ;  /* 0xffffffffff0f7424 */ /* 0x000fd800078e00ff */
[----:B0-----:R-:W-:Y:S05]  /*11360*/  WARPSYNC.COLLECTIVE R15, `(.L_x_369) ;  /* 0x000000000f087348 */ /* 0x001fea0003c00000 */
[----:B------:R-:W-:Y:S01]  /*11370*/  VOTE.ANY R14, PT, P6 ;  /* 0x00000000000e7806 */ /* 0x000fe200030e0100 */
[----:B0-----:R-:W-:Y:S06]  /*11380*/  ENDCOLLECTIVE ;  /* 0x000000000000791b */ /* 0x001fec0003800000 */
.L_x_369:
[----:B------:R-:W-:Y:S05]  /*11390*/  BSYNC B0 ;  /* 0x0000000000007941 */ /* 0x000fea0003800000 */
.L_x_368:
[----:B------:R-:W-:Y:S02]  /*113a0*/  IMAD.MOV.U32 R6, RZ, RZ, R14 ;  /* 0x000000ffff067224 */ /* 0x000fe400078e000e */
[----:B------:R-:W-:Y:S02]  /*113b0*/  IMAD.MOV.U32 R13, RZ, RZ, R4 ;  /* 0x000000ffff0d7224 */ /* 0x000fe400078e0004 */
[----:B------:R-:W0:Y:S01]  /*113c0*/  POPC R5, R6 ;  /* 0x0000000600057309 */ /* 0x000e220000000000 */
[----:B------:R-:W-:Y:S02]  /*113d0*/  IMAD.MOV.U32 R11, RZ, RZ, 0x1f ;  /* 0x0000001fff0b7424 */ /* 0x000fe400078e00ff */
[----:B------:R-:W-:Y:S02]  /*113e0*/  IMAD.MOV.U32 R15, RZ, RZ, -0x1 ;  /* 0xffffffffff0f7424 */ /* 0x000fe400078e00ff */
[----:B0-----:R-:W-:-:S07]  /*113f0*/  IMAD.MOV.U32 R12, RZ, RZ, R5 ;  /* 0x000000ffff0c7224 */ /* 0x001fce00078e0005 */
[----:B------:R-:W-:Y:S05]  /*11400*/  WARPSYNC.COLLECTIVE R15, `(.L_x_370) ;  /* 0x000000000f087348 */ /* 0x000fea0003c00000 */
[----:B------:R0:W1:Y:S02]  /*11410*/  SHFL.IDX P6, R14, R13, R12, R11 ;  /* 0x0000000c0d0e7389 */ /* 0x00006400000c000b */
[----:B01----:R-:W-:Y:S01]  /*11420*/  ENDCOLLECTIVE ;  /* 0x000000000000791b */ /* 0x003fe20003800000 */
.L_x_370:
[----:B------:R-:W-:Y:S02]  /*11430*/  IMAD.MOV.U32 R13, RZ, RZ, R7 ;  /* 0x000000ffff0d7224 */ /* 0x000fe400078e0007 */
[----:B------:R-:W-:-:S07]  /*11440*/  IMAD.MOV.U32 R4, RZ, RZ, R14 ;  /* 0x000000ffff047224 */ /* 0x000fce00078e000e */
[----:B------:R-:W-:Y:S05]  /*11450*/  WARPSYNC.COLLECTIVE R15, `(.L_x_371) ;  /* 0x000000000f087348 */ /* 0x000fea0003c00000 */
[----:B------:R0:W1:Y:S02]  /*11460*/  SHFL.IDX P6, R14, R13, R12, R11 ;  /* 0x0000000c0d0e7389 */ /* 0x00006400000c000b */
[----:B01----:R-:W-:Y:S01]  /*11470*/  ENDCOLLECTIVE ;  /* 0x000000000000791b */ /* 0x003fe20003800000 */
.L_x_371:
[----:B------:R-:W-:Y:S01]  /*11480*/  IMAD.MOV.U32 R7, RZ, RZ, R14 ;  /* 0x000000ffff077224 */ /* 0x000fe200078e000e */
[----:B------:R-:W-:Y:S06]  /*11490*/  BRA `(.L_x_372) ;  /* 0xffffffc800d87947 */ /* 0x000fec000383ffff */
.L_x_272:
[----:B------:R-:W-:Y:S01]  /*114a0*/  BSSY B0, `(.L_x_373) ;  /* 0x0000007000007945 */ /* 0x000fe20003800000 */
[----:B------:R-:W-:Y:S02]  /*114b0*/  IMAD.MOV.U32 R13, RZ, RZ, R2 ;  /* 0x000000ffff0d7224 */ /* 0x000fe400078e0002 */
[----:B------:R-:W-:Y:S02]  /*114c0*/  IMAD.MOV.U32 R11, RZ, RZ, 0x1f ;  /* 0x0000001fff0b7424 */ /* 0x000fe400078e00ff */
[----:B------:R-:W-:-:S07]  /*114d0*/  IMAD.MOV.U32 R15, RZ, RZ, -0x1 ;  /* 0xffffffffff0f7424 */ /* 0x000fce00078e00ff */
[----:B0123--:R-:W-:Y:S05]  /*114e0*/  WARPSYNC.COLLECTIVE R15, `(.L_x_374) ;  /* 0x000000000f087348 */ /* 0x00ffea0003c00000 */
[----:B------:R4:W0:Y:S02]  /*114f0*/  SHFL.IDX P6, R14, R13, R12, R11 ;  /* 0x0000000c0d0e7389 */ /* 0x00082400000c000b */
[----:B01234-:R-:W-:Y:S01]  /*11500*/  ENDCOLLECTIVE ;  /* 0x000000000000791b */ /* 0x01ffe20003800000 */
.L_x_374:
[----:B------:R-:W-:Y:S05]  /*11510*/  BSYNC B0 ;  /* 0x0000000000007941 */ /* 0x000fea0003800000 */
.L_x_373:
[----:B------:R-:W-:Y:S01]  /*11520*/  IMAD.MOV.U32 R24, RZ, RZ, R14 ;  /* 0x000000ffff187224 */ /* 0x000fe200078e000e */
[----:B------:R-:W-:Y:S06]  /*11530*/  BRA `(.L_x_271) ;  /* 0xffffffc800c87947 */ /* 0x000fec000383ffff */
.L_x_276:
[----:B0-----:R0:W1:Y:S02]  /*11540*/  SYNCS.PHASECHK.TRANS64.TRYWAIT P0, [R5+URZ+0x2d820], R0 ;  /* 0x02d82000050075a7 */ /* 0x001064000800017f */
[----:B-1----:R-:W-:Y:S05]  /*11550*/  @!P0 NANOSLEEP.SYNCS 0x989680 ;  /* 0x009896800000895d */ /* 0x002fea0003900000 */
[----:B------:R-:W1:Y:S02]  /*11560*/  @!P0 SYNCS.PHASECHK.TRANS64 P0, [R5+URZ+0x2d820], R0 ;  /* 0x02d82000050085a7 */ /* 0x000e64000800007f */
[----:B-1----:R-:W-:Y:S05]  /*11570*/  @!P0 BRA `(.L_x_276) ;  /* 0xfffffffc00f08947 */ /* 0x002fea000383ffff */
[----:B------:R-:W-:Y:S05]  /*11580*/  BRA `(.L_x_375) ;  /* 0xffffffd000207947 */ /* 0x000fea000383ffff */
.L_x_277:
[----:B------:R-:W1:Y:S01]  /*11590*/  S2R R2, SR_TID.X ;  /* 0x0000000000027919 */ /* 0x000e620000002100 */
[----:B------:R-:W-:Y:S01]  /*115a0*/  BSSY B0, `(.L_x_376) ;  /* 0x000000a000007945 */ /* 0x000fe20003800000 */
[----:B------:R-:W-:Y:S02]  /*115b0*/  IMAD.MOV.U32 R12, RZ, RZ, RZ ;  /* 0x000000ffff0c7224 */ /* 0x000fe400078e00ff */
[----:B------:R-:W-:Y:S02]  /*115c0*/  IMAD.MOV.U32 R11, RZ, RZ, 0x1f ;  /* 0x0000001fff0b7424 */ /* 0x000fe400078e00ff */
[----:B------:R-:W-:Y:S01]  /*115d0*/  IMAD.MOV.U32 R15, RZ, RZ, -0x1 ;  /* 0xffffffffff0f7424 */ /* 0x000fe200078e00ff */
[----:B-1----:R-:W-:-:S04]  /*115e0*/  SHF.R.U32.HI R2, RZ, 0x5, R2 ;  /* 0x00000005ff027819 */ /* 0x002fc80000011602 */
[----:B------:R-:W-:-:S05]  /*115f0*/  LOP3.LUT R2, R2, 0x3, RZ, 0xc0, !PT ;  /* 0x0000000302027812 */ /* 0x000fca00078ec0ff */
[----:B------:R-:W-:-:S07]  /*11600*/  IMAD.MOV.U32 R13, RZ, RZ, R2 ;  /* 0x000000ffff0d7224 */ /* 0x000fce00078e0002 */
[----:B0-2---:R-:W-:Y:S05]  /*11610*/  WARPSYNC.COLLECTIVE R15, `(.L_x_377) ;  /* 0x000000000f087348 */ /* 0x005fea0003c00000 */
[----:B------:R1:W3:Y:S02]  /*11620*/  SHFL.IDX P6, R14, R13, R12, R11 ;  /* 0x0000000c0d0e7389 */ /* 0x0002e400000c000b */
[----:B0123--:R-:W-:Y:S01]  /*11630*/  ENDCOLLECTIVE ;  /* 0x000000000000791b */ /* 0x00ffe20003800000 */
.L_x_377:
[----:B------:R-:W-:Y:S05]  /*11640*/  BSYNC B0 ;  /* 0x0000000000007941 */ /* 0x000fea0003800000 */
.L_x_376:
[----:B------:R-:W-:Y:S05]  /*11650*/  BRA `(.L_x_378) ;  /* 0xffffffd000087947 */ /* 0x000fea000383ffff */
.L_x_280:
[----:B------:R-:W-:Y:S01]  /*11660*/  BSSY B1, `(.L_x_379) ;  /* 0x0000006000017945 */ /* 0x000fe20003800000 */
[----:B------:R-:W-:-:S07]  /*11670*/  IMAD.MOV.U32 R15, RZ, RZ, -0x1 ;  /* 0xffffffffff0f7424 */ /* 0x000fce00078e00ff */
[----:B0-2---:R-:W-:Y:S05]  /*11680*/  WARPSYNC.COLLECTIVE R15, `(.L_x_380) ;  /* 0x000000000f0c7348 */ /* 0x005fea0003c00000 */
[----:B------:R-:W-:Y:S02]  /*11690*/  ELECT P6, UR62, PT ;  /* 0x00000000003e782f */ /* 0x000fe400038c0000 */
[----:B------:R-:W-:Y:S01]  /*116a0*/  MOV R14, UR62 ;  /* 0x0000003e000e7c02 */ /* 0x000fe20008000f00 */
[----:B0-2---:R-:W-:Y:S10]  /*116b0*/  ENDCOLLECTIVE ;  /* 0x000000000000791b */ /* 0x005ff40003800000 */
.L_x_380:
[----:B------:R-:W-:Y:S05]  /*116c0*/  BSYNC B1 ;  /* 0x0000000000017941 */ /* 0x000fea0003800000 */
.L_x_379:
[----:B------:R-:W-:Y:S05]  /*116d0*/  BRA `(.L_x_381) ;  /* 0xffffffd000007947 */ /* 0x000fea000383ffff */
.L_x_282:
[----:B0-----:R0:W1:Y:S02]  /*116e0*/  SYNCS.PHASECHK.TRANS64.TRYWAIT P1, [R3+URZ+0x2d840], R2 ;  /* 0x02d84002030075a7 */ /* 0x001064000802017f */
[----:B-1----:R-:W-:Y:S05]  /*116f0*/  @!P1 NANOSLEEP.SYNCS 0x989680 ;  /* 0x009896800000995d */ /* 0x002fea0003900000 */
[----:B------:R-:W1:Y:S02]  /*11700*/  @!P1 SYNCS.PHASECHK.TRANS64 P1, [R3+URZ+0x2d840], R2 ;  /* 0x02d84002030095a7 */ /* 0x000e64000802007f */
[----:B-1----:R-:W-:Y:S05]  /*11710*/  @!P1 BRA `(.L_x_282) ;  /* 0xfffffffc00f09947 */ /* 0x002fea000383ffff */
[----:B------:R-:W-:Y:S05]  /*11720*/  BRA `(.L_x_382) ;  /* 0xffffffd000207947 */ /* 0x000fea000383ffff */
.L_x_284:
[----:B-1----:R1:W3:Y:S02]  /*11730*/  SYNCS.PHASECHK.TRANS64.TRYWAIT P1, [R5+URZ+0x2d840], R0 ;  /* 0x02d84000050075a7 */ /* 0x0022e4000802017f */
[----:B---3--:R-:W-:Y:S05]  /*11740*/  @!P1 NANOSLEEP.SYNCS 0x989680 ;  /* 0x009896800000995d */ /* 0x008fea0003900000 */
[----:B------:R-:W3:Y:S02]  /*11750*/  @!P1 SYNCS.PHASECHK.TRANS64 P1, [R5+URZ+0x2d840], R0 ;  /* 0x02d84000050095a7 */ /* 0x000ee4000802007f */
[----:B---3--:R-:W-:Y:S05]  /*11760*/  @!P1 BRA `(.L_x_284) ;  /* 0xfffffffc00f09947 */ /* 0x008fea000383ffff */
[----:B------:R-:W-:Y:S05]  /*11770*/  BRA `(.L_x_383) ;  /* 0xffffffd0002c7947 */ /* 0x000fea000383ffff */
.L_x_286:
[----:B---3--:R3:W4:Y:S02]  /*11780*/  SYNCS.PHASECHK.TRANS64.TRYWAIT P1, [R3+URZ+0x2d860], R2 ;  /* 0x02d86002030075a7 */ /* 0x008724000802017f */
[----:B----4-:R-:W-:Y:S05]  /*11790*/  @!P1 NANOSLEEP.SYNCS 0x989680 ;  /* 0x009896800000995d */ /* 0x010fea0003900000 */
[----:B------:R-:W4:Y:S02]  /*117a0*/  @!P1 SYNCS.PHASECHK.TRANS64 P1, [R3+URZ+0x2d860], R2 ;  /* 0x02d86002030095a7 */ /* 0x000f24000802007f */
[----:B----4-:R-:W-:Y:S05]  /*117b0*/  @!P1 BRA `(.L_x_286) ;  /* 0xfffffffc00f09947 */ /* 0x010fea000383ffff */
[----:B------:R-:W-:Y:S05]  /*117c0*/  BRA `(.L_x_384) ;  /* 0xffffffd000287947 */ /* 0x000fea000383ffff */
.L_x_385:
        /* <DEDUP_REMOVED lines=11> */
.L_x_2781:


//--------------------- .text._ZN7cutlass13device_kernelIN5flash11enable_sm90INS1_16FlashAttnFwdSm90INS1_25CollectiveMainloopFwdSm90ILi2EN4cute5tupleIJNS5_1CILi1EEES8_S8_EEENS6_IJNS7_ILi192EEENS7_ILi128EEENS7_ILi96EEEEEELi96ENS_6half_tEfNS_4arch4Sm90ELb0ELb0ELb0ELb1ELb1ELb1ELb0ELb0ELb1ELb1ELb1ELb0EEENS1_21CollectiveEpilogueFwdINS6_IJSA_SC_SB_EEES9_SE_SG_Li384ELb1ELb1ELb1ELb0EEENS1_36VarlenDynamicPersistentTileSchedulerILi192ELi128ELi384ELi128ELb1ELb1ELb1ELb0ELb1ELb1EEEEEEEEEvNT_6ParamsE --------------------------
	.section	.text._ZN7cutlass13device_kernelIN5flash11enable_sm90INS1_16FlashAttnFwdSm90INS1_25CollectiveMainloopFwdSm90ILi2EN4cute5tupleIJNS5_1CILi1EEES8_S8_EEENS6_IJNS7_ILi192EEENS7_ILi128EEENS7_ILi96EEEEEELi96ENS_6half_tEfNS_4arch4Sm90ELb0ELb0ELb0ELb1ELb1ELb1ELb0ELb0ELb1ELb1ELb1ELb0EEENS1_21CollectiveEpilogueFwdINS6_IJSA_SC_SB_EEES9_SE_SG_Li384ELb1ELb1ELb1ELb0EEENS1_36VarlenDynamicPersistentTileSchedulerILi192ELi128ELi384ELi128ELb1ELb1ELb1ELb0ELb1ELb1EEEEEEEEEvNT_6ParamsE,"ax",@progbits
	.align	128
.text._ZN7cutlass13device_kernelIN5flash11enable_sm90INS1_16FlashAttnFwdSm90INS1_25CollectiveMainloopFwdSm90ILi2EN4cute5tupleIJNS5_1CILi1EEES8_S8_EEENS6_IJNS7_ILi192EEENS7_ILi128EEENS7_ILi96EEEEEELi96ENS_6half_tEfNS_4arch4Sm90ELb0ELb0ELb0ELb1ELb1ELb1ELb0ELb0ELb1ELb1ELb1ELb0EEENS1_21CollectiveEpilogueFwdINS6_IJSA_SC_SB_EEES9_SE_SG_Li384ELb1ELb1ELb1ELb0EEENS1_36VarlenDynamicPersistentTileSchedulerILi192ELi128ELi384ELi128ELb1ELb1ELb1ELb0ELb1ELb1EEEEEEEEEvNT_6ParamsE:
        .type           _ZN7cutlass13device_kernelIN5flash11enable_sm90INS1_16FlashAttnFwdSm90INS1_25CollectiveMainloopFwdSm90ILi2EN4cute5tupleIJNS5_1CILi1EEES8_S8_EEENS6_IJNS7_ILi192EEENS7_ILi128EEENS7_ILi96EEEEEELi96ENS_6half_tEfNS_4arch4Sm90ELb0ELb0ELb0ELb1ELb1ELb1ELb0ELb0ELb1ELb1ELb1ELb0EEENS1_21CollectiveEpilogueFwdINS6_IJSA_SC_SB_EEES9_SE_SG_Li384ELb1ELb1ELb1ELb0EEENS1_36VarlenDynamicPersistentTileSchedulerILi192ELi128ELi384ELi128ELb1ELb1ELb1ELb0ELb1ELb1EEEEEEEEEvNT_6ParamsE,@function
        .size           _ZN7cutlass13device_kernelIN5flash11enable_sm90INS1_16FlashAttnFwdSm90INS1_25CollectiveMainloopFwdSm90ILi2EN4cute5tupleIJNS5_1CILi1EEES8_S8_EEENS6_IJNS7_ILi192EEENS7_ILi128EEENS7_ILi96EEEEEELi96ENS_6half_tEfNS_4arch4Sm90ELb0ELb0ELb0ELb1ELb1ELb1ELb0ELb0ELb1ELb1ELb1ELb0EEENS1_21CollectiveEpilogueFwdINS6_IJSA_SC_SB_EEES9_SE_SG_Li384ELb1ELb1ELb1ELb0EEENS1_36VarlenDynamicPersistentTileSchedulerILi192ELi128ELi384ELi128ELb1ELb1ELb1ELb0ELb1ELb1EEEEEEEEEvNT_6ParamsE,(.L_x_2782 - _ZN7cutlass13device_kernelIN5flash11enable_sm90INS1_16FlashAttnFwdSm90INS1_25CollectiveMainloopFwdSm90ILi2EN4cute5tupleIJNS5_1CILi1EEES8_S8_EEENS6_IJNS7_ILi192EEENS7_ILi128EEENS7_ILi96EEEEEELi96ENS_6half_tEfNS_4arch4Sm90ELb0ELb0ELb0ELb1ELb1ELb1ELb0ELb0ELb1ELb1ELb1ELb0EEENS1_21CollectiveEpilogueFwdINS6_IJSA_SC_SB_EEES9_SE_SG_Li384ELb1ELb1ELb1ELb0EEENS1_36VarlenDynamicPersistentTileSchedulerILi192ELi128ELi384ELi128ELb1ELb1ELb1ELb0ELb1ELb1EEEEEEEEEvNT_6ParamsE)
        .other          _ZN7cutlass13device_kernelIN5flash11enable_sm90INS1_16FlashAttnFwdSm90INS1_25CollectiveMainloopFwdSm90ILi2EN4cute5tupleIJNS5_1CILi1EEES8_S8_EEENS6_IJNS7_ILi192EEENS7_ILi128EEENS7_ILi96EEEEEELi96ENS_6half_tEfNS_4arch4Sm90ELb0ELb0ELb0ELb1ELb1ELb1ELb0ELb0ELb1ELb1ELb1ELb0EEENS1_21CollectiveEpilogueFwdINS6_IJSA_SC_SB_EEES9_SE_SG_Li384ELb1ELb1ELb1ELb0EEENS1_36VarlenDynamicPersistentTileSchedulerILi192ELi128ELi384ELi128ELb1ELb1ELb1ELb0ELb1ELb1EEEEEEEEEvNT_6ParamsE,@"STO_CUDA_ENTRY STV_DEFAULT"
_ZN7cutlass13device_kernelIN5flash11enable_sm90INS1_16FlashAttnFwdSm90INS1_25CollectiveMainloopFwdSm90ILi2EN4cute5tupleIJNS5_1CILi1EEES8_S8_EEENS6_IJNS7_ILi192EEENS7_ILi128EEENS7_ILi96EEEEEELi96ENS_6half_tEfNS_4arch4Sm90ELb0ELb0ELb0ELb1ELb1ELb1ELb0ELb0ELb1ELb1ELb1ELb0EEENS1_21CollectiveEpilogueFwdINS6_IJSA_SC_SB_EEES9_SE_SG_Li384ELb1ELb1ELb1ELb0EEENS1_36VarlenDynamicPersistentTileSchedulerILi192ELi128ELi384ELi128ELb1ELb1ELb1ELb0ELb1ELb1EEEEEEEEEvNT_6ParamsE:
[----:B------:R-:W0:Y:S02]  /*0000*/  LDC R1, c[0x0][0x28] ;  /* 0x00000a00ff017b82 */ /* 0x000e240000000800 */
[----:B0-----:R-:W-:Y:S01]  /*0010*/  VIADD R1, R1, 0xffffff20 ;  /* 0xffffff2001017836 */ /* 0x001fe20000000000 */
[----:B------:R-:W0:Y:S01]  /*0020*/  S2R R3, SR_TID.X ;  /* 0x0000000000037919 */ /* 0x000e220000002100 */
[----:B------:R-:W-:Y:S01]  /*0030*/  ELECT P0, URZ, PT ;  /* 0x00000000003f782f */ /* 0x000fe20003800000 */
[----:B------:R-:W-:Y:S01]  /*0040*/  BSSY B0, `(.L_x_386) ;  /* 0x000000e000007945 */ /* 0x000fe20003800000 */
[--C-:B0-----:R-:W-:Y:S02]  /*0050*/  SHF.R.U32.HI R0, RZ, 0x5, R3.reuse ;  /* 0x00000005ff007819 */ /* 0x101fe40000011603 */
[----:B------:R-:W-:-:S03]  /*0060*/  SHF.R.U32.HI R3, RZ, 0x7, R3 ;  /* 0x00000007ff037819 */ /* 0x000fc60000011603 */
[----:B------:R-:W0:Y:S02]  /*0070*/  SHFL.IDX PT, R2, R0, RZ, 0x1f ;  /* 0x00001fff00027589 */ /* 0x000e2400000e0000 */
[----:B0-----:R-:W-:-:S13]  /*0080*/  ISETP.EQ.AND P0, PT, R2, RZ, P0 ;  /* 0x000000ff0200720c */ /* 0x001fda0000702270 */
[----:B------:R-:W-:Y:S05]  /*0090*/  @!P0 BRA `(.L_x_387) ;  /* 0x0000000000208947 */ /* 0x000fea0003800000 */
[----:B------:R-:W-:Y:S02]  /*00a0*/  ULDC.64 UR4, c[0x0][0x198] ;  /* 0x0000660000047ab9 */ /* 0x000fe40000000a00 */
[----:B------:R-:W-:Y:S02]  /*00b0*/  UIADD3 UR6, UP0, UR4, 0x570, URZ ;  /* 0x0000057004067890 */ /* 0x000fe4000ff1e03f */
[----:B------:R-:W-:Y:S02]  /*00c0*/  UIADD3 UR4, UP1, UR4, 0x670, URZ ;  /* 0x0000067004047890 */ /* 0x000fe4000ff3e03f */
[----:B------:R-:W-:Y:S02]  /*00d0*/  UIADD3.X UR7, URZ, UR5, URZ, UP0, !UPT ;  /* 0x000000053f077290 */ /* 0x000fe400087fe43f */
[----:B------:R-:W-:-:S07]  /*00e0*/  UIADD3.X UR5, URZ, UR5, URZ, UP1, !UPT ;  /* 0x000000053f057290 */ /* 0x000fce0008ffe43f */
[----:B------:R0:W-:Y:S02]  /*00f0*/  UTMACCTL.PF [UR6] ;  /* 0x00000000060079b9 */ /* 0x0001e40008040000 */
[----:B------:R0:W-:Y:S02]  /*0100*/  UTMACCTL.PF [UR4] ;  /* 0x00000000040079b9 */ /* 0x0001e40008040000 */
[----:B0-----:R-:W-:Y:S01]  /*0110*/  NOP ;  /* 0x0000000000007918 */ /* 0x001fe20000000000 */
.L_x_387:
[----:B------:R-:W-:Y:S05]  /*0120*/  BSYNC B0 ;  /* 0x0000000000007941 */ /* 0x000fea0003800000 */
.L_x_386:
[----:B------:R-:W-:Y:S01]  /*0130*/  VOTEU.ANY UP0, P0 ;  /* 0x00000000003f7886 */ /* 0x000fe20000000100 */
[----:B------:R-:W0:Y:S01]  /*0140*/  SHFL.IDX PT, R3, R3, RZ, 0x1f ;  /* 0x00001fff03037589 */ /* 0x000e2200000e0000 */
[----:B------:R-:W-:Y:S01]  /*0150*/  UMOV UR4, 0x80 ;  /* 0x0000008000047882 */ /* 0x000fe20000000000 */
[----:B------:R-:W-:Y:S01]  /*0160*/  UMOV UR7, 0x180 ;  /* 0x0000018000077882 */ /* 0x000fe20000000000 */
[----:B------:R-:W-:Y:S01]  /*0170*/  VOTEU.ANY UP1, P0 ;  /* 0x00000000003f7886 */ /* 0x000fe20000020100 */
[----:B------:R-:W1:Y:S01]  /*0180*/  @UP0 S2UR UR8, SR_CgaCtaId ;  /* 0x00000000000809c3 */ /* 0x000e620000008800 */
[----:B------:R-:W2:Y:S01]  /*0190*/  SHFL.IDX PT, R2, R0, RZ, 0x1f ;  /* 0x00001fff00027589 */ /* 0x000ea200000e0000 */
[----:B------:R-:W-:Y:S01]  /*01a0*/  @UP0 UMOV UR6, 0x400 ;  /* 0x0000040000060882 */ /* 0x000fe20000000000 */
[----:B------:R-:W-:-:S04]  /*01b0*/  @UP0 UIADD3 UR4, -UR4, 0x100000, URZ ;  /* 0x0010000004040890 */ /* 0x000fc8000fffe13f */
[----:B------:R-:W-:Y:S02]  /*01c0*/  @UP0 USHF.L.U32 UR5, UR4, 0xb, URZ ;  /* 0x0000000b04050899 */ /* 0x000fe4000800063f */
[----:B------:R-:W-:Y:S01]  /*01d0*/  @UP0 USHF.L.U32 UR4, UR4, 0x1, URZ ;  /* 0x0000000104040899 */ /* 0x000fe2000800063f */
[----:B------:R-:W-:Y:S01]  /*01e0*/  VOTEU.ANY UP2, P0 ;  /* 0x00000000003f7886 */ /* 0x000fe20000040100 */
[----:B0-----:R-:W-:Y:S01]  /*01f0*/  R2UR UR9, R3 ;  /* 0x00000000030972ca */ /* 0x001fe200000e0000 */
[----:B-1----:R-:W-:Y:S01]  /*0200*/  @UP0 ULEA UR8, UR8, UR6, 0x18 ;  /* 0x0000000608080291 */ /* 0x002fe2000f8ec03f */
[----:B--2---:R-:W-:Y:S01]  /*0210*/  ISETP.NE.AND P1, PT, R2, RZ, PT ;  /* 0x000000ff0200720c */ /* 0x004fe20003f25270 */
[----:B------:R-:W-:-:S04]  /*0220*/  @UP0 UIADD3 UR6, -UR7, 0x100000, URZ ;  /* 0x0010000007060890 */ /* 0x000fc8000fffe13f */
[----:B------:R-:W-:Y:S02]  /*0230*/  @UP0 USHF.L.U32 UR7, UR6, 0xb, URZ ;  /* 0x0000000b06070899 */ /* 0x000fe4000800063f */
[----:B------:R-:W-:-:S04]  /*0240*/  @UP0 USHF.L.U32 UR6, UR6, 0x1, URZ ;  /* 0x0000000106060899 */ /* 0x000fc8000800063f */
[----:B------:R-:W-:Y:S01]  /*0250*/  UISETP.NE.AND UP0, UPT, UR9, URZ, UPT ;  /* 0x0000003f0900728c */ /* 0x000fe2000bf05270 */
[----:B------:R-:W0:Y:S02]  /*0260*/  FENCE.VIEW.ASYNC.S ;  /* 0x00000000000073c6 */ /* 0x000e240000000000 */
[----:B0-----:R0:W1:Y:S05]  /*0270*/  @UP1 SYNCS.EXCH.64 URZ, [UR8+0x2d800], UR4 ;  /* 0x02d80004083f15b2 */ /* 0x00106a0008000100 */
[----:B------:R0:W2:Y:S01]  /*0280*/  @UP2 SYNCS.EXCH.64 URZ, [UR8+0x2d820], UR6 ;  /* 0x02d82006083f25b2 */ /* 0x0000a20008000100 */
        /* <DEDUP_REMOVED lines=14> */
[----:B0-----:R3:W4:Y:S08]  /*0370*/  SYNCS.EXCH.64 URZ, [UR8+0x2d830], UR4 ;  /* 0x02d83004083f75b2 */ /* 0x0017300008000100 */
[----:B------:R3:W0:Y:S01]  /*0380*/  SYNCS.EXCH.64 URZ, [UR8+0x2d840], UR6 ;  /* 0x02d84006083f75b2 */ /* 0x0006220008000100 */
[----:B------:R3:W0:Y:S01]  /*0390*/  SYNCS.EXCH.64 URZ, [UR8+0x2d838], UR4 ;  /* 0x02d83804083f75b2 */ /* 0x0006220008000100 */
[----:B------:R3:W0:Y:S02]  /*03a0*/  SYNCS.EXCH.64 URZ, [UR8+0x2d848], UR6 ;  /* 0x02d84806083f75b2 */ /* 0x0006240008000100 */
[----:B---3--:R-:W-:Y:S01]  /*03b0*/  NOP ;  /* 0x0000000000007918 */ /* 0x008fe20000000000 */
.L_x_388:
[----:B------:R-:W3:Y:S01]  /*03c0*/  SHFL.IDX PT, R2, R0, RZ, 0x1f ;  /* 0x00001fff00027589 */ /* 0x000ee200000e0000 */
[----:B------:R-:W-:Y:S01]  /*03d0*/  NOP ;  /* 0x0000000000007918 */ /* 0x000fe20000000000 */
[----:B---3--:R-:W-:-:S13]  /*03e0*/  ISETP.NE.AND P0, PT, R2, RZ, PT ;  /* 0x000000ff0200720c */ /* 0x008fda0003f05270 */
        /* <DEDUP_REMOVED lines=17> */
[----:B------:R3:W0:Y:S02]  /*0500*/  SYNCS.EXCH.64 URZ, [UR8+0x2d868], UR6 ;  /* 0x02d86806083f75b2 */ /* 0x0006240008000100 */
[----:B---3--:R-:W-:Y:S01]  /*0510*/  NOP ;  /* 0x0000000000007918 */ /* 0x008fe20000000000 */
.L_x_389:
[----:B------:R-:W3:Y:S01]  /*0520*/  SHFL.IDX PT, R2, R0, RZ, 0x1f ;  /* 0x00001fff00027589 */ /* 0x000ee200000e0000 */
[----:B------:R-:W-:Y:S01]  /*0530*/  NOP ;  /* 0x0000000000007918 */ /* 0x000fe20000000000 */
[----:B---3--:R-:W-:-:S13]  /*0540*/  ISETP.NE.AND P0, PT, R2, RZ, PT ;  /* 0x000000ff0200720c */ /* 0x008fda0003f05270 */
        /* <DEDUP_REMOVED lines=13> */
[----:B------:R3:W0:Y:S02]  /*0620*/  SYNCS.EXCH.64 URZ, [UR6+0x2d888], UR4 ;  /* 0x02d88804063f75b2 */ /* 0x0006240008000100 */
[----:B---3--:R-:W-:Y:S01]  /*0630*/  NOP ;  /* 0x0000000000007918 */ /* 0x008fe20000000000 */
.L_x_390:
        /* <DEDUP_REMOVED lines=22> */
.L_x_391:
        /* <DEDUP_REMOVED lines=22> */
.L_x_392:
[----:B------:R-:W-:Y:S01]  /*0900*/  PLOP3.LUT P0, PT, PT, PT, UP0, 0x80, 0x0 ;  /* 0x000000000000781c */ /* 0x000fe20003f0f008 */
[----:B------:R-:W-:Y:S01]  /*0910*/  UMOV UR36, 0x1 ;  /* 0x0000000100247882 */ /* 0x000fe20000000000 */
[----:B------:R-:W-:Y:S01]  /*0920*/  NOP ;  /* 0x0000000000007918 */ /* 0x000fe20000000000 */
[----:B------:R-:W-:Y:S01]  /*0930*/  USEL UR36, UR36, 0x2, !UP0 ;  /* 0x0000000224247887 */ /* 0x000fe2000c000000 */
[----:B------:R-:W-:Y:S01]  /*0940*/  BSSY B9, `(.L_x_393) ;  /* 0x00019f1000097945 */ /* 0x000fe20003800000 */
[----:B------:R-:W-:Y:S01]  /*0950*/  ULDC.64 UR42, c[0x0][0x208] ;  /* 0x00008200002a7ab9 */ /* 0x000fe20000000a00 */
[----:B012-4-:R-:W-:Y:S07]  /*0960*/  BAR.SYNC.DEFER_BLOCKING 0x0 ;  /* 0x0000000000007b1d */ /* 0x017fee0000010000 */
[----:B------:R-:W-:Y:S05]  /*0970*/  @!P0 BRA `(.L_x_394) ;  /* 0x0000012c004c8947 */ /* 0x000fea0003800000 */
.L_x_395:
[----:B------:R-:W-:-:S08]  /*0980*/  NOP ;  /* 0x0000000000007918 */ /* 0x000fd00000000000 */
[----:B------:R-:W0:Y:S02]  /*0990*/  USETMAXREG.TRY_ALLOC.CTAPOOL UP0, 0xa0 ;  /* 0x000000a0000079c8 */ /* 0x000e240008000600 */
[----:B0-----:R-:W-:-:S13]  /*09a0*/  PLOP3.LUT P0, PT, PT, PT, UP0, 0x80, 0x0 ;  /* 0x000000000000781c */ /* 0x001fda0003f0f008 */
[----:B------:R-:W-:Y:S05]  /*09b0*/  @!P0 BRA `(.L_x_395) ;  /* 0xfffffffc00f08947 */ /* 0x000fea000383ffff */
[----:B------:R-:W0:Y:S01]  /*09c0*/  S2R R0, SR_TID.X ;  /* 0x0000000000007919 */ /* 0x000e220000002100 */
[----:B------:R-:W1:Y:S01]  /*09d0*/  S2UR UR39, SR_CgaCtaId ;  /* 0x00000000002779c3 */ /* 0x000e620000008800 */
[----:B------:R-:W-:Y:S01]  /*09e0*/  UMOV UR4, 0x400 ;  /* 0x0000040000047882 */ /* 0x000fe20000000000 */
[----:B------:R-:W-:-:S06]  /*09f0*/  LOP3.LUT R19, R19, 0xffffffef, RZ, 0xc0, !PT ;  /* 0xffffffef13137812 */ /* 0x000fcc00078ec0ff */
[----:B------:R-:W-:Y:S06]  /*0a00*/  BAR.ARV 0x8, 0x200 ;  /* 0x0208000000007b1d */ /* 0x000fec0000002000 */
[----:B-1----:R-:W-:-:S06]  /*0a10*/  ULEA UR4, UR39, UR4, 0x18 ;  /* 0x0000000427047291 */ /* 0x002fcc000f8ec03f */
[----:B------:R-:W-:Y:S01]  /*0a20*/  IMAD.U32 R2, RZ, RZ, UR4 ;  /* 0x00000004ff027e24 */ /* 0x000fe2000f8e00ff */
[----:B0-----:R-:W-:Y:S01]  /*0a30*/  SHF.R.U32.HI R0, RZ, 0x7, R0 ;  /* 0x00000007ff007819 */ /* 0x001fe20000011600 */
[----:B------:R-:W-:-:S03]  /*0a40*/  ULDC UR4, c[0x0][0xc3c] ;  /* 0x00030f0000047ab9 */ /* 0x000fc60000000800 */
[----:B------:R-:W-:-:S13]  /*0a50*/  ISETP.NE.AND P0, PT, R0, 0x1, PT ;  /* 0x000000010000780c */ /* 0x000fda0003f05270 */
[----:B------:R-:W-:Y:S01]  /*0a60*/  @P0 LOP3.LUT R19, R19, 0x10, RZ, 0xfc, !PT ;  /* 0x0000001013130812 */ /* 0x000fe200078efcff */
[----:B------:R-:W-:Y:S08]  /*0a70*/  @!P0 BAR.ARV 0x9, 0x100 ;  /* 0x0244000000008b1d */ /* 0x000ff00000002000 */
[----:B------:R-:W-:Y:S06]  /*0a80*/  BAR.SYNC.DEFER_BLOCKING 0x5, 0x200 ;  /* 0x0148000000007b1d */ /* 0x000fec0000010000 */
[----:B------:R-:W0:Y:S02]  /*0a90*/  LDS.128 R96, [R2+0x2d8d0] ;  /* 0x02d8d00002607984 */ /* 0x000e240000000c00 */
[----:B------:R-:W-:Y:S06]  /*0aa0*/  BAR.ARV 0x4, 0x200 ;  /* 0x0108000000007b1d */ /* 0x000fec0000002000 */
[----:B0-----:R-:W-:-:S13]  /*0ab0*/  ISETP.GE.AND P0, PT, R99, UR4, PT ;  /* 0x0000000463007c0c */ /* 0x001fda000bf06270 */
[----:B------:R-:W-:Y:S05]  /*0ac0*/  @P0 BRA `(.L_x_396) ;  /* 0x0000019c00600947 */ /* 0x000fea0003800000 */
[----:B------:R-:W0:Y:S01]  /*0ad0*/  S2R R0, SR_TID.X ;  /* 0x0000000000007919 */ /* 0x000e220000002100 */
[----:B------:R-:W-:Y:S01]  /*0ae0*/  R2UR UR38, R2 ;  /* 0x00000000022672ca */ /* 0x000fe200000e0000 */
[----:B------:R-:W-:Y:S01]  /*0af0*/  IMAD.MOV.U32 R138, RZ, RZ, RZ ;  /* 0x000000ffff8a7224 */ /* 0x000fe200078e00ff */
[----:B------:R-:W-:Y:S01]  /*0b00*/  MOV R18, RZ ;  /* 0x000000ff00127202 */ /* 0x000fe20000000f00 */
[----:B------:R-:W-:Y:S01]  /*0b10*/  IMAD.MOV.U32 R151, RZ, RZ, RZ ;  /* 0x000000ffff977224 */ /* 0x000fe200078e00ff */
[----:B------:R-:W-:Y:S01]  /*0b20*/  ULOP3.LUT UR40, UR36, 0x1, URZ, 0xfc, !UPT ;  /* 0x0000000124287892 */ /* 0x000fe2000f8efc3f */
[----:B------:R-:W-:Y:S01]  /*0b30*/  IMAD.MOV.U32 R140, RZ, RZ, RZ ;  /* 0x000000ffff8c7224 */ /* 0x000fe200078e00ff */
[----:B------:R-:W-:-:S07]  /*0b40*/  UMOV UR37, URZ ;  /* 0x0000003f00257c82 */ /* 0x000fce0008000000 */
[----:B------:R-:W-:Y:S01]  /*0b50*/  UIADD3 UR38, UR38, 0xc400, URZ ;  /* 0x0000c40026267890 */ /* 0x000fe2000fffe03f */
[----:B0-----:R-:W-:-:S05]  /*0b60*/  VIADD R0, R0, 0xffffff80 ;  /* 0xffffff8000007836 */ /* 0x001fca0000000000 */
[----:B------:R-:W-:Y:S02]  /*0b70*/  SHF.R.S32.HI R3, RZ, 0x1f, R0 ;  /* 0x0000001fff037819 */ /* 0x000fe40000011400 */
[-C--:B------:R-:W-:Y:S02]  /*0b80*/  LEA.HI R12, R0, R0.reuse, RZ, 0x1 ;  /* 0x00000000000c7211 */ /* 0x080fe400078f08ff */
[CC--:B------:R-:W-:Y:S02]  /*0b90*/  LEA.HI R4, R3.reuse, R0.reuse, RZ, 0x7 ;  /* 0x0000000003047211 */ /* 0x0c0fe400078f38ff */
[----:B------:R-:W-:Y:S02]  /*0ba0*/  SHF.R.S32.HI R139, RZ, 0x1, R12 ;  /* 0x00000001ff8b7819 */ /* 0x000fe4000001140c */
[CC--:B------:R-:W-:Y:S02]  /*0bb0*/  LEA.HI R5, R3.reuse, R0.reuse, RZ, 0x4 ;  /* 0x0000000003057211 */ /* 0x0c0fe400078f20ff */
[----:B------:R-:W-:-:S02]  /*0bc0*/  LEA.HI R6, R3, R0, RZ, 0x5 ;  /* 0x0000000003067211 */ /* 0x000fc400078f28ff */
[----:B------:R-:W-:Y:S02]  /*0bd0*/  LEA.HI R7, R3, R0, RZ, 0x2 ;  /* 0x0000000003077211 */ /* 0x000fe400078f10ff */
[----:B------:R-:W-:Y:S02]  /*0be0*/  LOP3.LUT R13, R12, 0xfffffffe, RZ, 0xc0, !PT ;  /* 0xfffffffe0c0d7812 */ /* 0x000fe400078ec0ff */
[----:B------:R-:W-:Y:S02]  /*0bf0*/  SHF.R.S32.HI R3, RZ, 0x7, R4 ;  /* 0x00000007ff037819 */ /* 0x000fe40000011404 */
[----:B------:R-:W-:Y:S01]  /*0c00*/  LOP3.LUT R11, R4, 0xffffff80, RZ, 0xc0, !PT ;  /* 0xffffff80040b7812 */ /* 0x000fe200078ec0ff */
[----:B------:R-:W-:Y:S01]  /*0c10*/  IMAD.IADD R16, R0, 0x1, -R13 ;  /* 0x0000000100107824 */ /* 0x000fe200078e0a0d */
[----:B------:R-:W-:Y:S01]  /*0c20*/  LEA.HI R12, R12, R139, RZ, 0x1 ;  /* 0x0000008b0c0c7211 */ /* 0x000fe200078f08ff */
[----:B------:R-:W-:Y:S01]  /*0c30*/  IMAD.HI R10, R3, 0x55555556, RZ ;  /* 0x55555556030a7827 */ /* 0x000fe200078e02ff */
[----:B------:R-:W-:-:S02]  /*0c40*/  SHF.R.S32.HI R4, RZ, 0x4, R5 ;  /* 0x00000004ff047819 */ /* 0x000fc40000011405 */
[----:B------:R-:W-:Y:S01]  /*0c50*/  LOP3.LUT R9, R7, 0xfffffffc, RZ, 0xc0, !PT ;  /* 0xfffffffc07097812 */ /* 0x000fe200078ec0ff */
[----:B------:R-:W-:Y:S01]  /*0c60*/  IMAD.SHL.U32 R142, R16, 0x4, RZ ;  /* 0x00000004108e7824 */ /* 0x000fe200078e00ff */
[--C-:B------:R-:W-:Y:S01]  /*0c70*/  SHF.R.S32.HI R8, RZ, 0x2, R7.reuse ;  /* 0x00000002ff087819 */ /* 0x100fe20000011407 */
[----:B------:R0:W-:Y:S01]  /*0c80*/  STL [R1+0xa0], R16 ;  /* 0x0000a01001007387 */ /* 0x0001e20000100800 */
[----:B------:R-:W-:Y:S01]  /*0c90*/  SHF.R.S32.HI R15, RZ, 0x1f, R7 ;  /* 0x0000001fff0f7819 */ /* 0x000fe20000011407 */
[----:B------:R-:W-:Y:S01]  /*0ca0*/  IMAD.IADD R9, R0, 0x1, -R9 ;  /* 0x0000000100097824 */ /* 0x000fe200078e0a09 */
[C---:B------:R-:W-:Y:S01]  /*0cb0*/  LOP3.LUT R7, R5.reuse, 0xfffffff0, RZ, 0xc0, !PT ;  /* 0xfffffff005077812 */ /* 0x040fe200078ec0ff */
[----:B------:R-:W-:Y:S01]  /*0cc0*/  VIADD R14, R142, 0x10 ;  /* 0x000000108e0e7836 */ /* 0x000fe20000000000 */
[----:B------:R-:W-:Y:S01]  /*0cd0*/  LOP3.LUT R12, R12, 0x7fffffe, RZ, 0xc0, !PT ;  /* 0x07fffffe0c0c7812 */ /* 0x000fe200078ec0ff */
[----:B------:R-:W-:Y:S01]  /*0ce0*/  VIADD R155, R142, 0x20 ;  /* 0x000000208e9b7836 */ /* 0x000fe20000000000 */
[----:B------:R-:W-:Y:S01]  /*0cf0*/  LEA.HI R5, R5, R4, RZ, 0x1 ;  /* 0x0000000405057211 */ /* 0x000fe200078f08ff */
[----:B------:R-:W-:Y:S01]  /*0d00*/  IMAD.IADD R7, R0, 0x1, -R7 ;  /* 0x0000000100077824 */ /* 0x000fe200078e0a07 */
[----:B------:R-:W-:Y:S01]  /*0d10*/  LEA.HI R15, R15, R8, RZ, 0x2 ;  /* 0x000000080f0f7211 */ /* 0x000fe200078f10ff */
[----:B------:R-:W-:Y:S01]  /*0d20*/  IMAD.IADD R13, R139, 0x1, -R12 ;  /* 0x000000018b0d7824 */ /* 0x000fe200078e0a0c */
[----:B------:R-:W-:Y:S01]  /*0d30*/  LOP3.LUT R5, R5, 0x1ffffffe, RZ, 0xc0, !PT ;  /* 0x1ffffffe05057812 */ /* 0x000fe200078ec0ff */
[----:B0-----:R-:W-:Y:S01]  /*0d40*/  IMAD.SHL.U32 R16, R16, 0x8, RZ ;  /* 0x0000000810107824 */ /* 0x001fe200078e00ff */
[----:B------:R-:W-:-:S02]  /*0d50*/  LEA.HI R10, R10, R10, RZ, 0x1 ;  /* 0x0000000a0a0a7211 */ /* 0x000fc400078f08ff */
[----:B------:R-:W-:Y:S01]  /*0d60*/  LOP3.LUT R15, R15, 0xfffffffc, RZ, 0xc0, !PT ;  /* 0xfffffffc0f0f7812 */ /* 0x000fe200078ec0ff */
[----:B------:R-:W-:Y:S01]  /*0d70*/  IMAD.IADD R5, R4, 0x1, -R5 ;  /* 0x0000000104057824 */ /* 0x000fe200078e0a05 */
[----:B------:R-:W-:Y:S01]  /*0d80*/  IADD3 R20, R0, -R11, RZ ;  /* 0x8000000b00147210 */ /* 0x000fe20007ffe0ff */
[----:B------:R-:W-:Y:S01]  /*0d90*/  IMAD R10, R10, -0x3, R3 ;  /* 0xfffffffd0a0a7824 */ /* 0x000fe200078e0203 */
[----:B------:R-:W-:Y:S01]  /*0da0*/  LEA R146, R4, R13, 0x3 ;  /* 0x0000000d04927211 */ /* 0x000fe200078e18ff */
[----:B------:R-:W-:Y:S01]  /*0db0*/  IMAD.IADD R15, R8, 0x1, -R15 ;  /* 0x00000001080f7824 */ /* 0x000fe200078e0a0f */
[----:B------:R-:W-:Y:S01]  /*0dc0*/  LEA.HI R4, R9, R9, RZ, 0x1 ;  /* 0x0000000909047211 */ /* 0x000fe200078f08ff */
[----:B------:R-:W-:Y:S01]  /*0dd0*/  IMAD.IADD R8, R142, 0x1, R14 ;  /* 0x000000018e087824 */ /* 0x000fe200078e020e */
[----:B------:R-:W-:Y:S01]  /*0de0*/  SHF.R.S32.HI R3, RZ, 0x1f, R20 ;  /* 0x0000001fff037819 */ /* 0x000fe20000011414 */
[----:B------:R-:W-:Y:S01]  /*0df0*/  STL [R1+0xa4], R20 ;  /* 0x0000a41401007387 */ /* 0x000fe20000100800 */
[----:B------:R-:W-:Y:S01]  /*0e00*/  SHF.R.S32.HI R0, RZ, 0x1f, R7 ;  /* 0x0000001fff007819 */ /* 0x000fe20000011407 */
[----:B------:R-:W-:Y:S01]  /*0e10*/  IMAD.SHL.U32 R15, R15, 0x40, RZ ;  /* 0x000000400f0f7824 */ /* 0x000fe200078e00ff */
[----:B------:R-:W-:Y:S01]  /*0e20*/  LOP3.LUT R4, R4, 0x1ffffffe, RZ, 0xc0, !PT ;  /* 0x1ffffffe04047812 */ /* 0x000fe200078ec0ff */
[----:B------:R-:W-:Y:S01]  /*0e30*/  STL [R1+0x20], R14 ;  /* 0x0000200e01007387 */ /* 0x000fe20000100800 */
[----:B------:R-:W-:Y:S01]  /*0e40*/  LEA.HI R11, R3, R20, RZ, 0x2 ;  /* 0x00000014030b7211 */ /* 0x000fe200078f10ff */
[----:B------:R-:W-:Y:S01]  /*0e50*/  IMAD.SHL.U32 R146, R146, 0x20, RZ ;  /* 0x0000002092927824 */ /* 0x000fe200078e00ff */
[----:B------:R-:W-:Y:S01]  /*0e60*/  LEA.HI R0, R0, R7, RZ, 0x3 ;  /* 0x0000000700007211 */ /* 0x000fe200078f18ff */
[----:B------:R-:W-:Y:S01]  /*0e70*/  IMAD.IADD R9, R9, 0x1, -R4 ;  /* 0x0000000109097824 */ /* 0x000fe200078e0a04 */
[----:B------:R-:W-:Y:S01]  /*0e80*/  SHF.R.S32.HI R17, RZ, 0x1f, R8 ;  /* 0x0000001fff117819 */ /* 0x000fe20000011408 */
[C---:B------:R-:W-:Y:S01]  /*0e90*/  VIADD R23, R16.reuse, 0x30 ;  /* 0x0000003010177836 */ /* 0x040fe20000000000 */
[--C-:B------:R-:W-:Y:S01]  /*0ea0*/  SHF.R.S32.HI R12, RZ, 0x2, R11.reuse ;  /* 0x00000002ff0c7819 */ /* 0x100fe2000001140b */
[----:B------:R-:W-:Y:S01]  /*0eb0*/  VIADD R136, R16, 0x50 ;  /* 0x0000005010887836 */ /* 0x000fe20000000000 */
[----:B------:R-:W-:-:S02]  /*0ec0*/  SHF.R.S32.HI R13, RZ, 0x1f, R11 ;  /* 0x0000001fff0d7819 */ /* 0x000fc4000001140b */
[C---:B------:R-:W-:Y:S02]  /*0ed0*/  LOP3.LUT R4, R0.reuse, 0xfffffff8, RZ, 0xc0, !PT ;  /* 0xfffffff800047812 */ /* 0x040fe400078ec0ff */
[----:B------:R-:W-:Y:S02]  /*0ee0*/  LEA.HI R147, R17, R8, RZ, 0x3 ;  /* 0x0000000811937211 */ /* 0x000fe400078f18ff */
[----:B------:R-:W-:Y:S01]  /*0ef0*/  SHF.R.S32.HI R8, RZ, 0x5, R6 ;  /* 0x00000005ff087819 */ /* 0x000fe20000011406 */
[----:B------:R-:W-:Y:S01]  /*0f00*/  IMAD.SHL.U32 R6, R0, 0x40, RZ ;  /* 0x0000004000067824 */ /* 0x000fe200078e00ff */
[----:B------:R-:W-:Y:S01]  /*0f10*/  LEA.HI R13, R13, R12, RZ, 0x3 ;  /* 0x0000000c0d0d7211 */ /* 0x000fe200078f18ff */
[----:B------:R-:W-:Y:S01]  /*0f20*/  IMAD.SHL.U32 R0, R5, 0x8, RZ ;  /* 0x0000000805007824 */ /* 0x000fe200078e00ff */
[----:B------:R-:W-:Y:S01]  /*0f30*/  IADD3 R4, R7, -R4, RZ ;  /* 0x8000000407047210 */ /* 0x000fe20007ffe0ff */
[----:B------:R-:W-:Y:S01]  /*0f40*/  IMAD R17, R8, 0x10, R7 ;  /* 0x0000001008117824 */ /* 0x000fe200078e0207 */
[----:B------:R-:W-:-:S02]  /*0f50*/  LOP3.LUT R13, R13, 0xfffffff8, RZ, 0xc0, !PT ;  /* 0xfffffff80d0d7812 */ /* 0x000fc400078ec0ff */
[----:B------:R-:W-:Y:S01]  /*0f60*/  LEA.HI R7, R3, R20, RZ, 0x5 ;  /* 0x0000001403077211 */ /* 0x000fe200078f28ff */
[----:B------:R-:W-:Y:S01]  /*0f70*/  IMAD.SHL.U32 R3, R4, 0x40, RZ ;  /* 0x0000004004037824 */ /* 0x000fe200078e00ff */
[----:B------:R-:W-:Y:S01]  /*0f80*/  LEA R5, R17, R0, 0x5 ;  /* 0x0000000011057211 */ /* 0x000fe200078e28ff */
[----:B------:R-:W-:Y:S01]  /*0f90*/  IMAD.IADD R12, R12, 0x1, -R13 ;  /* 0x000000010c0c7824 */ /* 0x000fe200078e0a0d */
[----:B------:R-:W-:Y:S01]  /*0fa0*/  SHF.R.S32.HI R7, RZ, 0x5, R7 ;  /* 0x00000005ff077819 */ /* 0x000fe20000011407 */
[----:B------:R-:W-:Y:S01]  /*0fb0*/  IMAD.IADD R13, R142, 0x1, R155 ;  /* 0x000000018e0d7824 */ /* 0x000fe200078e029b */
[----:B------:R-:W-:Y:S01]  /*0fc0*/  LOP3.LUT R3, R3, 0x1c0, RZ, 0xc0, !PT ;  /* 0x000001c003037812 */ /* 0x000fe200078ec0ff */
[----:B------:R0:W-:Y:S01]  /*0fd0*/  STL [R1+0xd8], R5 ;  /* 0x0000d80501007387 */ /* 0x0001e20000100800 */
[----:B------:R-:W-:Y:S01]  /*0fe0*/  LOP3.LUT R11, R11, 0x7ffffffc, RZ, 0xc0, !PT ;  /* 0x7ffffffc0b0b7812 */ /* 0x000fe200078ec0ff */
[----:B------:R-:W-:Y:S01]  /*0ff0*/  IMAD R7, R7, 0x10, R12 ;  /* 0x0000001007077824 */ /* 0x000fe200078e020c */
[----:B------:R-:W-:-:S02]  /*1000*/  LOP3.LUT R0, R3, 0x8, R0, 0xf8, !PT ;  /* 0x0000000803007812 */ /* 0x000fc400078ef800 */
[----:B------:R-:W-:Y:S01]  /*1010*/  SHF.R.U32.HI R3, RZ, 0x3, R3 ;  /* 0x00000003ff037819 */ /* 0x000fe20000011603 */
[----:B------:R-:W-:Y:S01]  /*1020*/  IMAD R10, R10, 0x40, R7 ;  /* 0x000000400a0a7824 */ /* 0x000fe200078e0207 */
[----:B------:R-:W-:Y:S01]  /*1030*/  IADD3 R11, R20, -R11, RZ ;  /* 0x8000000b140b7210 */ /* 0x000fe20007ffe0ff */
[----:B------:R-:W-:Y:S01]  /*1040*/  IMAD.MOV.U32 R7, RZ, RZ, 0x40 ;  /* 0x00000040ff077424 */ /* 0x000fe200078e00ff */
[----:B------:R-:W-:Y:S01]  /*1050*/  R2P PR, R4, 0x6 ;  /* 0x0000000604007804 */ /* 0x000fe20000000000 */
[----:B0-----:R-:W-:Y:S01]  /*1060*/  VIADD R5, R142, 0x8 ;  /* 0x000000088e057836 */ /* 0x001fe20000000000 */
[----:B------:R-:W-:Y:S01]  /*1070*/  LOP3.LUT R3, R0, R3, RZ, 0x3c, !PT ;  /* 0x0000000300037212 */ /* 0x000fe200078e3cff */
[C---:B------:R-:W-:Y:S01]  /*1080*/  VIADD R4, R142.reuse, 0x18 ;  /* 0x000000188e047836 */ /* 0x040fe20000000000 */
[----:B------:R-:W-:Y:S01]  /*1090*/  STL [R1+0xd0], R10 ;  /* 0x0000d00a01007387 */ /* 0x000fe20000100800 */
[----:B------:R-:W-:Y:S01]  /*10a0*/  VIADD R0, R142, 0x28 ;  /* 0x000000288e007836 */ /* 0x000fe20000000000 */
[----:B------:R-:W-:Y:S01]  /*10b0*/  LOP3.LUT R144, R15, 0xc0, RZ, 0xc0, !PT ;  /* 0x000000c00f907812 */ /* 0x000fe200078ec0ff */
[----:B------:R-:W-:Y:S01]  /*10c0*/  IMAD.SHL.U32 R27, R11, 0x2, RZ ;  /* 0x000000020b1b7824 */ /* 0x000fe200078e00ff */
[----:B------:R-:W-:Y:S01]  /*10d0*/  STL [R1+0x28], R5 ;  /* 0x0000280501007387 */ /* 0x000fe20000100800 */
[----:B------:R-:W-:-:S02]  /*10e0*/  SHF.R.S32.HI R14, RZ, 0x1f, R13 ;  /* 0x0000001fff0e7819 */ /* 0x000fc4000001140d */
[----:B------:R-:W-:Y:S01]  /*10f0*/  SHF.R.U32.HI R145, RZ, 0x3, R144 ;  /* 0x00000003ff917819 */ /* 0x000fe20000011690 */
[----:B------:R0:W-:Y:S01]  /*1100*/  STL [R1+0x24], R4 ;  /* 0x0000240401007387 */ /* 0x0001e20000100800 */
[C---:B------:R-:W-:Y:S01]  /*1110*/  VIADD R26, R27.reuse, 0x8 ;  /* 0x000000081b1a7836 */ /* 0x040fe20000000000 */
[----:B------:R-:W-:Y:S01]  /*1120*/  LOP3.LUT R6, R6, 0x7ffffe00, RZ, 0xc0, !PT ;  /* 0x7ffffe0006067812 */ /* 0x000fe200078ec0ff */
[C---:B------:R-:W-:Y:S01]  /*1130*/  VIADD R25, R27.reuse, 0x10 ;  /* 0x000000101b197836 */ /* 0x040fe20000000000 */
[----:B------:R1:W-:Y:S01]  /*1140*/  STL [R1+0x2c], R0 ;  /* 0x00002c0001007387 */ /* 0x0003e20000100800 */
[C---:B------:R-:W-:Y:S01]  /*1150*/  VIADD R24, R27.reuse, 0x18 ;  /* 0x000000181b187836 */ /* 0x040fe20000000000 */
[C---:B------:R-:W-:Y:S01]  /*1160*/  IADD3 R21, R27.reuse, 0x20, RZ ;  /* 0x000000201b157810 */ /* 0x040fe20007ffe0ff */
[C---:B------:R-:W-:Y:S01]  /*1170*/  VIADD R20, R27.reuse, 0x28 ;  /* 0x000000281b147836 */ /* 0x040fe20000000000 */
[----:B------:R-:W-:Y:S01]  /*1180*/  LEA.HI R14, R14, R13, RZ, 0x3 ;  /* 0x0000000d0e0e7211 */ /* 0x000fe200078f18ff */
[----:B------:R-:W-:Y:S01]  /*1190*/  STL [R1+0x70], R27 ;  /* 0x0000701b01007387 */ /* 0x000fe20000100800 */
[C-C-:B0-----:R-:W-:Y:S01]  /*11a0*/  LOP3.LUT R4, R144.reuse, 0x18, R16.reuse, 0xf8, !PT ;  /* 0x0000001890047812 */ /* 0x141fe200078ef810 */
[----:B------:R-:W-:Y:S01]  /*11b0*/  VIADD R13, R27, 0x30 ;  /* 0x000000301b0d7836 */ /* 0x000fe20000000000 */
[----:B------:R-:W-:Y:S01]  /*11c0*/  SEL R7, R7, 0xffffffc0, !P2 ;  /* 0xffffffc007077807 */ /* 0x000fe20005000000 */
[----:B------:R-:W-:Y:S01]  /*11d0*/  STL [R1+0x98], R26 ;  /* 0x0000981a01007387 */ /* 0x000fe20000100800 */
[----:B-1----:R-:W-:Y:S01]  /*11e0*/  LOP3.LUT R0, R144, 0x8, R16, 0xf8, !PT ;  /* 0x0000000890007812 */ /* 0x002fe200078ef810 */
[C---:B------:R-:W-:Y:S01]  /*11f0*/  VIADD R12, R27.reuse, 0x38 ;  /* 0x000000381b0c7836 */ /* 0x040fe20000000000 */
[-C--:B------:R-:W-:Y:S01]  /*1200*/  LOP3.LUT R11, R4, R145.reuse, RZ, 0x3c, !PT ;  /* 0x00000091040b7212 */ /* 0x080fe200078e3cff */
[----:B------:R-:W-:Y:S01]  /*1210*/  STL [R1+0x94], R25 ;  /* 0x0000941901007387 */ /* 0x000fe20000100800 */
[----:B------:R-:W-:Y:S01]  /*1220*/  LOP3.LUT R5, R0, R145, RZ, 0x3c, !PT ;  /* 0x0000009100057212 */ /* 0x000fe200078e3cff */
[----:B------:R-:W-:Y:S01]  /*1230*/  IMAD R6, R8, 0x400, R6 ;  /* 0x0000040008067824 */ /* 0x000fe200078e0206 */
[C---:B------:R-:W-:Y:S01]  /*1240*/  IADD3 R4, R27.reuse, 0x50, RZ ;  /* 0x000000501b047810 */ /* 0x040fe20007ffe0ff */
[----:B------:R-:W-:Y:S01]  /*1250*/  STL [R1+0x90], R24 ;  /* 0x0000901801007387 */ /* 0x000fe20000100800 */
[C---:B------:R-:W-:Y:S01]  /*1260*/  VIADD R8, R27.reuse, 0x40 ;  /* 0x000000401b087836 */ /* 0x040fe20000000000 */
[----:B------:R-:W-:Y:S01]  /*1270*/  IADD3 R22, R16, 0x40, RZ ;  /* 0x0000004010167810 */ /* 0x000fe20007ffe0ff */
[----:B------:R-:W-:Y:S01]  /*1280*/  IMAD.IADD R0, R146, 0x1, R5 ;  /* 0x0000000192007824 */ /* 0x000fe200078e0205 */
[----:B------:R-:W-:Y:S01]  /*1290*/  STL [R1+0x8c], R21 ;  /* 0x00008c1501007387 */ /* 0x000fe20000100800 */
[----:B------:R-:W-:Y:S01]  /*12a0*/  IMAD.IADD R3, R6, 0x1, R3 ;  /* 0x0000000106037824 */ /* 0x000fe200078e0203 */
[----:B------:R-:W-:Y:S01]  /*12b0*/  SHF.R.S32.HI R5, RZ, 0x1f, R26 ;  /* 0x0000001fff057819 */ /* 0x000fe2000001141a */
[----:B------:R-:W-:Y:S01]  /*12c0*/  VIADD R6, R27, 0x48 ;  /* 0x000000481b067836 */ /* 0x000fe20000000000 */
[----:B------:R-:W-:Y:S01]  /*12d0*/  STL [R1+0x88], R20 ;  /* 0x0000881401007387 */ /* 0x000fe20000100800 */
[----:B------:R-:W-:Y:S01]  /*12e0*/  IMAD R3, R3, 0x2, R2 ;  /* 0x0000000203037824 */ /* 0x000fe200078e0202 */
[----:B------:R-:W-:Y:S01]  /*12f0*/  SHF.R.S32.HI R17, RZ, 0x1f, R16 ;  /* 0x0000001fff117819 */ /* 0x000fe20000011410 */
[----:B------:R-:W-:Y:S01]  /*1300*/  IMAD.IADD R11, R146, 0x1, R11 ;  /* 0x00000001920b7824 */ /* 0x000fe200078e020b */
[----:B------:R-:W-:Y:S01]  /*1310*/  STL [R1+0x84], R13 ;  /* 0x0000840d01007387 */ /* 0x000fe20000100800 */
[----:B------:R-:W-:-:S02]  /*1320*/  SHF.R.S32.HI R154, RZ, 0x1f, R23 ;  /* 0x0000001fff9a7819 */ /* 0x000fc40000011417 */
[----:B------:R-:W-:Y:S01]  /*1330*/  SHF.R.S32.HI R153, RZ, 0x1f, R22 ;  /* 0x0000001fff997819 */ /* 0x000fe20000011416 */
[----:B------:R0:W-:Y:S01]  /*1340*/  STL [R1+0x80], R12 ;  /* 0x0000800c01007387 */ /* 0x0001e20000100800 */
[----:B------:R-:W-:Y:S02]  /*1350*/  SHF.R.S32.HI R152, RZ, 0x1f, R136 ;  /* 0x0000001fff987819 */ /* 0x000fe40000011488 */
[----:B------:R-:W-:Y:S01]  /*1360*/  SHF.R.S32.HI R147, RZ, 0x3, R147 ;  /* 0x00000003ff937819 */ /* 0x000fe20000011493 */
[----:B------:R1:W-:Y:S01]  /*1370*/  STL [R1+0x6c], R4 ;  /* 0x00006c0401007387 */ /* 0x0003e20000100800 */
[----:B------:R-:W-:-:S03]  /*1380*/  SHF.R.S32.HI R150, RZ, 0x3, R14 ;  /* 0x00000003ff967819 */ /* 0x000fc6000001140e */
[----:B------:R-:W-:Y:S01]  /*1390*/  STL [R1+0x7c], R8 ;  /* 0x00007c0801007387 */ /* 0x000fe20000100800 */
[----:B0-----:R-:W-:-:S03]  /*13a0*/  SHF.R.S32.HI R12, RZ, 0x1f, R12 ;  /* 0x0000001fff0c7819 */ /* 0x001fc6000001140c */
[----:B------:R0:W-:Y:S01]  /*13b0*/  STL [R1+0x4c], R0 ;  /* 0x00004c0001007387 */ /* 0x0001e20000100800 */
[----:B-1----:R-:W-:-:S03]  /*13c0*/  SHF.R.S32.HI R4, RZ, 0x1f, R25 ;  /* 0x0000001fff047819 */ /* 0x002fc60000011419 */
[----:B------:R-:W-:Y:S04]  /*13d0*/  STL [R1+0x78], R6 ;  /* 0x0000780601007387 */ /* 0x000fe80000100800 */
[----:B------:R1:W-:Y:S01]  /*13e0*/  STL [R1+0xc8], R5 ;  /* 0x0000c80501007387 */ /* 0x0003e20000100800 */
[----:B0-----:R-:W-:-:S03]  /*13f0*/  SHF.R.S32.HI R0, RZ, 0x1f, R24 ;  /* 0x0000001fff007819 */ /* 0x001fc60000011418 */
[----:B------:R0:W-:Y:S04]  /*1400*/  STL [R1+0xc4], R4 ;  /* 0x0000c40401007387 */ /* 0x0001e80000100800 */
[----:B------:R2:W-:Y:S01]  /*1410*/  STL [R1+0xc0], R0 ;  /* 0x0000c00001007387 */ /* 0x0005e20000100800 */
[----:B-1----:R-:W-:Y:S02]  /*1420*/  SHF.R.S32.HI R5, RZ, 0x1f, R21 ;  /* 0x0000001fff057819 */ /* 0x002fe40000011415 */
[----:B0-----:R-:W-:-:S03]  /*1430*/  SHF.R.S32.HI R4, RZ, 0x1f, R13 ;  /* 0x0000001fff047819 */ /* 0x001fc6000001140d */
[----:B------:R0:W-:Y:S01]  /*1440*/  STL [R1+0xbc], R5 ;  /* 0x0000bc0501007387 */ /* 0x0001e20000100800 */
[----:B--2---:R-:W-:-:S03]  /*1450*/  SHF.R.S32.HI R0, RZ, 0x1f, R20 ;  /* 0x0000001fff007819 */ /* 0x004fc60000011414 */
[----:B------:R-:W-:Y:S04]  /*1460*/  STL [R1+0x30], R3 ;  /* 0x0000300301007387 */ /* 0x000fe80000100800 */
[----:B------:R1:W-:Y:S01]  /*1470*/  STL [R1+0xb8], R0 ;  /* 0x0000b80001007387 */ /* 0x0003e20000100800 */
[----:B0-----:R-:W-:-:S03]  /*1480*/  SHF.R.S32.HI R5, RZ, 0x1f, R8 ;  /* 0x0000001fff057819 */ /* 0x001fc60000011408 */
[----:B------:R0:W-:Y:S04]  /*1490*/  STL [R1+0xb4], R4 ;  /* 0x0000b40401007387 */ /* 0x0001e80000100800 */
[----:B------:R-:W-:Y:S01]  /*14a0*/  STL [R1+0xb0], R12 ;  /* 0x0000b00c01007387 */ /* 0x000fe20000100800 */
[----:B-1----:R-:W-:-:S03]  /*14b0*/  VIADD R0, R3, 0x21800 ;  /* 0x0002180003007836 */ /* 0x002fc60000000000 */
[----:B------:R1:W-:Y:S01]  /*14c0*/  STL [R1+0xac], R5 ;  /* 0x0000ac0501007387 */ /* 0x0003e20000100800 */
[----:B------:R-:W-:Y:S01]  /*14d0*/  VIADD R3, R3, 0x21820 ;  /* 0x0002182003037836 */ /* 0x000fe20000000000 */
[----:B0-----:R-:W-:Y:S02]  /*14e0*/  SHF.R.S32.HI R4, RZ, 0x1f, R6 ;  /* 0x0000001fff047819 */ /* 0x001fe40000011406 */
[C---:B------:R-:W-:Y:S01]  /*14f0*/  @P1 IADD3 R3, R0.reuse, -0x20, RZ ;  /* 0xffffffe000031810 */ /* 0x040fe20007ffe0ff */
[----:B------:R-:W-:Y:S02]  /*1500*/  IMAD.IADD R0, R0, 0x1, R7 ;  /* 0x0000000100007824 */ /* 0x000fe400078e0207 */
[----:B------:R0:W-:Y:S01]  /*1510*/  STL [R1+0xa8], R4 ;  /* 0x0000a80401007387 */ /* 0x0001e20000100800 */
[----:B-1----:R-:W-:-:S05]  /*1520*/  LEA R5, R11, UR38, 0x1 ;  /* 0x000000260b057c11 */ /* 0x002fca000f8e08ff */
[----:B------:R-:W-:Y:S01]  /*1530*/  STL [R1+0xcc], R5 ;  /* 0x0000cc0501007387 */ /* 0x000fe20000100800 */
[----:B0-----:R-:W-:-:S03]  /*1540*/  IMAD R4, R9, 0x8, R10 ;  /* 0x0000000809047824 */ /* 0x001fc600078e020a */
[----:B------:R-:W-:Y:S04]  /*1550*/  STL [R1+0x50], R3 ;  /* 0x0000500301007387 */ /* 0x000fe80000100800 */
[----:B------:R0:W-:Y:S04]  /*1560*/  STL [R1+0xd4], R4 ;  /* 0x0000d40401007387 */ /* 0x0001e80000100800 */
[----:B------:R1:W-:Y:S01]  /*1570*/  STL [R1+0x38], R0 ;  /* 0x0000380001007387 */ /* 0x0003e20000100800 */
[----:B0-----:R-:W-:Y:S02]  /*1580*/  IMAD.IADD R4, R7, 0x1, R3 ;  /* 0x0000000107047824 */ /* 0x001fe400078e0203 */
[----:B-1----:R-:W-:-:S03]  /*1590*/  VIADD R0, R3, 0x6000 ;  /* 0x0000600003007836 */ /* 0x002fc60000000000 */
[----:B------:R0:W-:Y:S04]  /*15a0*/  STL [R1+0x34], R4 ;  /* 0x0000340401007387 */ /* 0x0001e80000100800 */
[----:B------:R0:W-:Y:S02]  /*15b0*/  STL [R1+0x54], R0 ;  /* 0x0000540001007387 */ /* 0x0001e40000100800 */
.L_x_549:
[----:B0-23--:R-:W0:Y:S02]  /*15c0*/  LDC.64 R4, c[0x0][0xc88] ;  /* 0x00032200ff047b82 */ /* 0x00de240000000a00 */
[----:B0-----:R-:W-:-:S05]  /*15d0*/  IMAD.WIDE R4, R99, 0x4, R4 ;  /* 0x0000000463047825 */ /* 0x001fca00078e0204 */
[----:B----4-:R-:W2:Y:S01]  /*15e0*/  LDG.E R27, desc[UR42][R4.64] ;  /* 0x0000002a041b7981 */ /* 0x010ea2000c1e1900 */
[----:B------:R-:W-:Y:S05]  /*15f0*/  YIELD ;  /* 0x0000000000007946 */ /* 0x000fea0003800000 */
[----:B------:R-:W-:Y:S01]  /*1600*/  ULDC.64 UR4, c[0x0][0xa28] ;  /* 0x00028a0000047ab9 */ /* 0x000fe20000000a00 */
[----:B------:R-:W-:Y:S01]  /*1610*/  ULDC.64 UR8, c[0x0][0xa18] ;  /* 0x0002860000087ab9 */ /* 0x000fe20000000a00 */
[----:B------:R-:W-:Y:S01]  /*1620*/  ISETP.NE.U32.AND P1, PT, RZ, UR4, PT ;  /* 0x00000004ff007c0c */ /* 0x000fe2000bf25070 */
[----:B------:R-:W-:Y:S01]  /*1630*/  ULDC.64 UR6, c[0x0][0xa08] ;  /* 0x0002820000067ab9 */ /* 0x000fe20000000a00 */
[----:B------:R-:W-:Y:S01]  /*1640*/  MOV R11, RZ ;  /* 0x000000ff000b7202 */ /* 0x000fe20000000f00 */
[----:B------:R-:W-:Y:S01]  /*1650*/  IMAD.MOV.U32 R85, RZ, RZ, RZ ;  /* 0x000000ffff557224 */ /* 0x000fe200078e00ff */
[----:B------:R-:W-:-:S02]  /*1660*/  ISETP.NE.AND.EX P1, PT, RZ, UR5, PT, P1 ;  /* 0x00000005ff007c0c */ /* 0x000fc4000bf25310 */
[----:B------:R-:W-:-:S04]  /*1670*/  ISETP.NE.U32.AND P0, PT, RZ, UR6, PT ;  /* 0x00000006ff007c0c */ /* 0x000fc8000bf05070 */
[----:B------:R-:W-:Y:S02]  /*1680*/  ISETP.NE.AND.EX P0, PT, RZ, UR7, PT, P0 ;  /* 0x00000007ff007c0c */ /* 0x000fe4000bf05300 */
[----:B-12---:R-:W-:Y:S01]  /*1690*/  SHF.R.S32.HI R0, RZ, 0x1f, R27 ;  /* 0x0000001fff007819 */ /* 0x006fe2000001141b */
[----:B------:R-:W-:-:S04]  /*16a0*/  IMAD.SHL.U32 R31, R27, 0x4, RZ ;  /* 0x000000041b1f7824 */ /* 0x000fc800078e00ff */
[C---:B------:R-:W-:Y:S01]  /*16b0*/  @P1 LEA R6, P2, R27.reuse, UR4, 0x2 ;  /* 0x000000041b061c11 */ /* 0x040fe2000f8410ff */
[----:B------:R0:W-:Y:S01]  /*16c0*/  STL [R1+0x5c], R27 ;  /* 0x00005c1b01007387 */ /* 0x0001e20000100800 */
[C-C-:B------:R-:W-:Y:S02]  /*16d0*/  SHF.L.U64.HI R30, R27.reuse, 0x2, R0.reuse ;  /* 0x000000021b1e7819 */ /* 0x140fe40000010200 */
[----:B------:R-:W-:Y:S01]  /*16e0*/  @P1 LEA.HI.X R7, R27, UR5, R0, 0x2, P2 ;  /* 0x000000051b071c11 */ /* 0x000fe200090f1400 */
[----:B------:R-:W-:Y:S01]  /*16f0*/  ULDC UR4, c[0x0][0x288] ;  /* 0x0000a20000047ab9 */ /* 0x000fe20000000800 */
[----:B------:R-:W-:Y:S01]  /*1700*/  ISETP.NE.U32.AND P2, PT, RZ, UR8, PT ;  /* 0x00000008ff007c0c */ /* 0x000fe2000bf45070 */
[----:B------:R0:W-:Y:S01]  /*1710*/  STL [R1+0x9c], R0 ;  /* 0x00009c0001007387 */ /* 0x0001e20000100800 */
[C---:B------:R-:W-:Y:S02]  /*1720*/  IADD3 R4, P3, R31.reuse, UR6, RZ ;  /* 0x000000061f047c10 */ /* 0x040fe4000ff7e0ff */
[----:B------:R-:W-:Y:S01]  /*1730*/  ISETP.NE.AND.EX P2, PT, RZ, UR9, PT, P2 ;  /* 0x00000009ff007c0c */ /* 0x000fe2000bf45320 */
[----:B------:R0:W5:Y:S01]  /*1740*/  @P1 LDG.E R11, desc[UR42][R6.64] ;  /* 0x0000002a060b1981 */ /* 0x000162000c1e1900 */
[----:B------:R-:W-:Y:S01]  /*1750*/  IMAD.U32 R100, RZ, RZ, UR4 ;  /* 0x00000004ff647e24 */ /* 0x000fe2000f8e00ff */
[C---:B------:R-:W-:Y:S01]  /*1760*/  IADD3.X R5, R30.reuse, UR7, RZ, P3, !PT ;  /* 0x000000071e057c10 */ /* 0x040fe20009ffe4ff */
[----:B------:R-:W-:Y:S01]  /*1770*/  ULDC.64 UR4, c[0x0][0x418] ;  /* 0x0001060000047ab9 */ /* 0x000fe20000000a00 */
[----:B------:R0:W-:Y:S04]  /*1780*/  STL [R1+0x60], R31 ;  /* 0x0000601f01007387 */ /* 0x0001e80000100800 */
[----:B------:R0:W5:Y:S04]  /*1790*/  @P0 LDG.E R85, desc[UR42][R4.64] ;  /* 0x0000002a04550981 */ /* 0x000168000c1e1900 */
[----:B------:R-:W-:Y:S01]  /*17a0*/  @P2 IADD3 R8, P1, R31, UR8, RZ ;  /* 0x000000081f082c10 */ /* 0x000fe2000ff3e0ff */
[----:B------:R-:W-:Y:S01]  /*17b0*/  UISETP.NE.U32.AND UP0, UPT, UR4, URZ, UPT ;  /* 0x0000003f0400728c */ /* 0x000fe2000bf05070 */
[----:B------:R0:W-:Y:S02]  /*17c0*/  STL [R1+0x64], R30 ;  /* 0x0000641e01007387 */ /* 0x0001e40000100800 */
[----:B------:R-:W-:Y:S01]  /*17d0*/  @P2 IADD3.X R9, R30, UR9, RZ, P1, !PT ;  /* 0x000000091e092c10 */ /* 0x000fe20008ffe4ff */
[----:B------:R-:W-:-:S04]  /*17e0*/  ULDC UR4, c[0x0][0x424] ;  /* 0x0001090000047ab9 */ /* 0x000fc80000000800 */
[----:B------:R0:W5:Y:S01]  /*17f0*/  @P2 LDG.E R100, desc[UR42][R8.64] ;  /* 0x0000002a08642981 */ /* 0x000162000c1e1900 */
[----:B------:R-:W-:-:S03]  /*1800*/  UISETP.NE.AND.EX UP0, UPT, UR5, URZ, UPT, UP0 ;  /* 0x0000003f0500728c */ /* 0x000fc6000bf05300 */
[----:B------:R-:W-:Y:S01]  /*1810*/  ULDC UR5, c[0x0][0x2f0] ;  /* 0x0000bc0000057ab9 */ /* 0x000fe20000000800 */
[----:B------:R-:W-:-:S04]  /*1820*/  USEL UR4, UR4, 0x1, UP0 ;  /* 0x0000000104047887 */ /* 0x000fc80008000000 */
[----:B------:R-:W-:-:S03]  /*1830*/  UIMAD UR4, UR4, UR5, URZ ;  /* 0x00000005040472a4 */ /* 0x000fc6000f8e023f */
[----:B------:R-:W-:Y:S02]  /*1840*/  ULDC UR5, c[0x0][0x348] ;  /* 0x0000d20000057ab9 */ /* 0x000fe40000000800 */
[----:B------:R-:W-:Y:S02]  /*1850*/  IMAD.U32 R24, RZ, RZ, UR5 ;  /* 0x00000005ff187e24 */ /* 0x000fe4000f8e00ff */
[----:B------:R-:W-:Y:S01]  /*1860*/  IMAD.U32 R28, RZ, RZ, UR4 ;  /* 0x00000004ff1c7e24 */ /* 0x000fe2000f8e00ff */
[----:B0-----:R-:W-:Y:S06]  /*1870*/  @P2 BRA `(.L_x_397) ;  /* 0x0000000000242947 */ /* 0x001fec0003800000 */
[----:B------:R-:W-:Y:S02]  /*1880*/  ULDC.64 UR4, c[0x0][0xa00] ;  /* 0x0002800000047ab9 */ /* 0x000fe40000000a00 */
[----:B------:R-:W-:-:S04]  /*1890*/  ISETP.NE.U32.AND P1, PT, RZ, UR4, PT ;  /* 0x00000004ff007c0c */ /* 0x000fc8000bf25070 */
[----:B------:R-:W-:-:S13]  /*18a0*/  ISETP.NE.AND.EX P1, PT, RZ, UR5, PT, P1 ;  /* 0x00000005ff007c0c */ /* 0x000fda000bf25310 */
[----:B------:R-:W-:Y:S05]  /*18b0*/  @!P1 BRA `(.L_x_397) ;  /* 0x0000000000149947 */ /* 0x000fea0003800000 */
[----:B------:R-:W0:Y:S02]  /*18c0*/  LDC.64 R6, c[0x0][0xa00] ;  /* 0x00028000ff067b82 */ /* 0x000e240000000a00 */
[----:B0-----:R-:W-:-:S05]  /*18d0*/  IMAD.WIDE R6, R27, 0x4, R6 ;  /* 0x000000041b067825 */ /* 0x001fca00078e0206 */
[----:B-----5:R-:W2:Y:S04]  /*18e0*/  LDG.E R100, desc[UR42][R6.64] ;  /* 0x0000002a06647981 */ /* 0x020ea8000c1e1900 */
[----:B------:R-:W2:Y:S02]  /*18f0*/  LDG.E R3, desc[UR42][R6.64+0x4] ;  /* 0x0000042a06037981 */ /* 0x000ea4000c1e1900 */
[----:B--2---:R-:W-:-:S07]  /*1900*/  IMAD.IADD R100, R3, 0x1, -R100 ;  /* 0x0000000103647824 */ /* 0x004fce00078e0a64 */
.L_x_397:
[----:B------:R-:W-:Y:S01]  /*1910*/  ULDC.64 UR4, c[0x0][0xa20] ;  /* 0x0002880000047ab9 */ /* 0x000fe20000000a00 */
[----:B------:R0:W-:Y:S01]  /*1920*/  STL [R1+0x68], R97 ;  /* 0x0000686101007387 */ /* 0x0001e20000100800 */
[----:B------:R-:W-:Y:S02]  /*1930*/  ISETP.NE.U32.AND P1, PT, RZ, UR4, PT ;  /* 0x00000004ff007c0c */ /* 0x000fe4000bf25070 */
[C---:B------:R-:W-:Y:S02]  /*1940*/  LOP3.LUT R3, R98.reuse, 0xff000000, RZ, 0xc0, !PT ;  /* 0xff00000062037812 */ /* 0x040fe400078ec0ff */
[----:B------:R-:W-:Y:S02]  /*1950*/  ISETP.NE.AND.EX P1, PT, RZ, UR5, PT, P1 ;  /* 0x00000005ff007c0c */ /* 0x000fe4000bf25310 */
[----:B------:R-:W-:Y:S02]  /*1960*/  LOP3.LUT R0, R98, 0xff0000, RZ, 0xc0, !PT ;  /* 0x00ff000062007812 */ /* 0x000fe400078ec0ff */
[----:B------:R-:W-:-:S02]  /*1970*/  SHF.R.U32.HI R3, RZ, 0x8, R3 ;  /* 0x00000008ff037819 */ /* 0x000fc40000011603 */
[----:B------:R-:W-:Y:S02]  /*1980*/  LOP3.LUT R137, R98, 0xffff, RZ, 0xc0, !PT ;  /* 0x0000ffff62897812 */ /* 0x000fe400078ec0ff */
[----:B------:R-:W-:-:S05]  /*1990*/  LEA.HI R8, R0, R3, RZ, 0x10 ;  /* 0x0000000300087211 */ /* 0x000fca00078f80ff */
[----:B0-----:R-:W-:Y:S05]  /*19a0*/  @!P1 BRA `(.L_x_398) ;  /* 0x0000000000109947 */ /* 0x001fea0003800000 */
[----:B------:R-:W-:-:S04]  /*19b0*/  IADD3 R28, P0, R31, UR4, RZ ;  /* 0x000000041f1c7c10 */ /* 0x000fc8000ff1e0ff */
[----:B------:R-:W-:-:S05]  /*19c0*/  IADD3.X R29, R30, UR5, RZ, P0, !PT ;  /* 0x000000051e1d7c10 */ /* 0x000fca00087fe4ff */
[----:B------:R0:W5:Y:S01]  /*19d0*/  LDG.E R28, desc[UR42][R28.64] ;  /* 0x0000002a1c1c7981 */ /* 0x000162000c1e1900 */
[----:B------:R-:W-:Y:S05]  /*19e0*/  BRA `(.L_x_399) ;  /* 0x0000000000107947 */ /* 0x000fea0003800000 */
.L_x_398:
[----:B------:R-:W-:Y:S05]  /*19f0*/  @!P0 BRA `(.L_x_399) ;  /* 0x00000000000c8947 */ /* 0x000fea0003800000 */
[----:B------:R-:W2:Y:S04]  /*1a00*/  LDG.E R3, desc[UR42][R4.64] ;  /* 0x0000002a04037981 */ /* 0x000ea8000c1e1900 */
[----:B------:R-:W2:Y:S02]  /*1a10*/  LDG.E R28, desc[UR42][R4.64+0x4] ;  /* 0x0000042a041c7981 */ /* 0x000ea4000c1e1900 */
[----:B--2---:R-:W-:-:S07]  /*1a20*/  IADD3 R28, -R3, R28, RZ ;  /* 0x0000001c031c7210 */ /* 0x004fce0007ffe1ff */
.L_x_399:
[----:B------:R-:W-:Y:S02]  /*1a30*/  ULDC.64 UR4, c[0x0][0xa10] ;  /* 0x0002840000047ab9 */ /* 0x000fe40000000a00 */
[----:B------:R-:W-:-:S04]  /*1a40*/  ISETP.NE.U32.AND P0, PT, RZ, UR4, PT ;  /* 0x00000004ff007c0c */ /* 0x000fc8000bf05070 */
[----:B------:R-:W-:Y:S01]  /*1a50*/  ISETP.NE.AND.EX P0, PT, RZ, UR5, PT, P0 ;  /* 0x00000005ff007c0c */ /* 0x000fe2000bf05300 */
[----:B------:R-:W-:Y:S02]  /*1a60*/  ULDC.64 UR4, c[0x0][0xa30] ;  /* 0x00028c0000047ab9 */ /* 0x000fe40000000a00 */
[----:B------:R-:W-:-:S10]  /*1a70*/  ISETP.NE.U32.AND P1, PT, RZ, UR4, PT ;  /* 0x00000004ff007c0c */ /* 0x000fd4000bf25070 */
[----:B------:R-:W1:Y:S01]  /*1a80*/  @P0 LDC.64 R4, c[0x0][0xa10] ;  /* 0x00028400ff040b82 */ /* 0x000e620000000a00 */
[----:B------:R-:W-:Y:S01]  /*1a90*/  ISETP.NE.AND.EX P1, PT, RZ, UR5, PT, P1 ;  /* 0x00000005ff007c0c */ /* 0x000fe2000bf25310 */
[----:B-1----:R-:W-:-:S05]  /*1aa0*/  @P0 IMAD.WIDE R4, R27, 0x4, R4 ;  /* 0x000000041b040825 */ /* 0x002fca00078e0204 */
[----:B------:R-:W2:Y:S04]  /*1ab0*/  @P0 LDG.E R0, desc[UR42][R4.64] ;  /* 0x0000002a04000981 */ /* 0x000ea8000c1e1900 */
[----:B------:R-:W2:Y:S03]  /*1ac0*/  @P0 LDG.E R3, desc[UR42][R4.64+0x4] ;  /* 0x0000042a04030981 */ /* 0x000ea6000c1e1900 */
[----:B------:R-:W-:Y:S01]  /*1ad0*/  @P1 IADD3 R6, P2, R31, UR4, RZ ;  /* 0x000000041f061c10 */ /* 0x000fe2000ff5e0ff */
[----:B-----5:R-:W-:-:S03]  /*1ae0*/  IMAD.MOV.U32 R95, RZ, RZ, R28 ;  /* 0x000000ffff5f7224 */ /* 0x020fc600078e001c */
[----:B------:R-:W-:-:S05]  /*1af0*/  @P1 IADD3.X R7, R30, UR5, RZ, P2, !PT ;  /* 0x000000051e071c10 */ /* 0x000fca00097fe4ff */
[----:B------:R1:W5:Y:S01]  /*1b00*/  @P1 LDG.E R95, desc[UR42][R6.64] ;  /* 0x0000002a065f1981 */ /* 0x000362000c1e1900 */
[----:B------:R-:W-:Y:S01]  /*1b10*/  LOP3.LUT R12, R8, 0xff, RZ, 0xc0, !PT ;  /* 0x000000ff080c7812 */ /* 0x000fe200078ec0ff */
[----:B------:R-:W-:Y:S01]  /*1b20*/  IMAD.IADD R11, R28, 0x1, -R11 ;  /* 0x000000011c0b7824 */ /* 0x000fe200078e0a0b */
[----:B------:R-:W-:Y:S01]  /*1b30*/  SHF.R.U32.HI R9, RZ, 0x10, R8 ;  /* 0x00000010ff097819 */ /* 0x000fe20000011608 */
[----:B------:R-:W-:Y:S01]  /*1b40*/  BSSY B0, `(.L_x_400) ;  /* 0x000002b000007945 */ /* 0x000fe20003800000 */
[----:B------:R-:W-:Y:S01]  /*1b50*/  LOP3.LUT R19, R19, 0xfffffff7, RZ, 0xc0, !PT ;  /* 0xfffffff713137812 */ /* 0x000fe200078ec0ff */
[----:B------:R1:W-:Y:S04]  /*1b60*/  STL [R1+0x74], R12 ;  /* 0x0000740c01007387 */ /* 0x0003e80000100800 */
[----:B------:R1:W-:Y:S01]  /*1b70*/  STL [R1+0x58], R9 ;  /* 0x0000580901007387 */ /* 0x0003e20000100800 */
[----:B--2---:R-:W-:-:S04]  /*1b80*/  @P0 IMAD.IADD R24, R3, 0x1, -R0 ;  /* 0x0000000103180824 */ /* 0x004fc800078e0a00 */
[----:B------:R-:W-:-:S04]  /*1b90*/  IMAD.IADD R102, R11, 0x1, R24 ;  /* 0x000000010b667824 */ /* 0x000fc800078e0218 */
[C---:B------:R-:W-:Y:S01]  /*1ba0*/  VIADD R0, R102.reuse, 0x7f ;  /* 0x0000007f66007836 */ /* 0x040fe20000000000 */
[----:B------:R-:W-:-:S04]  /*1bb0*/  ISETP.GE.AND P3, PT, R102, 0x1, PT ;  /* 0x000000016600780c */ /* 0x000fc80003f66270 */
[----:B------:R-:W-:-:S04]  /*1bc0*/  SHF.R.S32.HI R3, RZ, 0x1f, R0 ;  /* 0x0000001fff037819 */ /* 0x000fc80000011400 */
[----:B------:R-:W-:Y:S02]  /*1bd0*/  LEA.HI R3, R3, R0, RZ, 0x7 ;  /* 0x0000000003037211 */ /* 0x000fe400078f38ff */
[----:B------:R-:W-:Y:S02]  /*1be0*/  MOV R0, RZ ;  /* 0x000000ff00007202 */ /* 0x000fe40000000f00 */
[----:B------:R-:W-:Y:S02]  /*1bf0*/  SHF.R.S32.HI R99, RZ, 0x7, R3 ;  /* 0x00000007ff637819 */ /* 0x000fe40000011403 */
[----:B------:R-:W-:Y:S01]  /*1c00*/  @P3 LOP3.LUT R19, R19, 0x8, RZ, 0xfc, !PT ;  /* 0x0000000813133812 */ /* 0x000fe200078efcff */
[----:B-1----:R-:W-:Y:S06]  /*1c10*/  @!P3 BRA `(.L_x_401) ;  /* 0x000000000074b947 */ /* 0x002fec0003800000 */
[----:B------:R-:W-:Y:S01]  /*1c20*/  ISETP.NE.AND P0, PT, R9, RZ, PT ;  /* 0x000000ff0900720c */ /* 0x000fe20003f05270 */
[----:B------:R-:W-:-:S03]  /*1c30*/  ULDC UR4, c[0x0][0x9f0] ;  /* 0x00027c0000047ab9 */ /* 0x000fc60000000800 */
[----:B------:R-:W-:-:S04]  /*1c40*/  SEL R9, R9, UR4, P0 ;  /* 0x0000000409097c07 */ /* 0x000fc80008000000 */
[-C--:B------:R-:W-:Y:S02]  /*1c50*/  IABS R6, R9.reuse ;  /* 0x0000000900067213 */ /* 0x080fe40000000000 */
[----:B------:R-:W-:Y:S02]  /*1c60*/  IADD3 R0, R99, -0x1, R9 ;  /* 0xffffffff63007810 */ /* 0x000fe40007ffe009 */
[----:B------:R-:W1:Y:S01]  /*1c70*/  I2F.RP R3, R6 ;  /* 0x0000000600037306 */ /* 0x000e620000209400 */
[-C--:B------:R-:W-:Y:S02]  /*1c80*/  IABS R10, R9.reuse ;  /* 0x00000009000a7213 */ /* 0x080fe40000000000 */
[----:B------:R-:W-:Y:S02]  /*1c90*/  IABS R8, R0 ;  /* 0x0000000000087213 */ /* 0x000fe40000000000 */
[----:B------:R-:W-:-:S04]  /*1ca0*/  LOP3.LUT R0, R0, R9, RZ, 0x3c, !PT ;  /* 0x0000000900007212 */ /* 0x000fc800078e3cff */
[----:B------:R-:W-:Y:S01]  /*1cb0*/  ISETP.GE.AND P2, PT, R0, RZ, PT ;  /* 0x000000ff0000720c */ /* 0x000fe20003f46270 */
[----:B-1----:R-:W1:Y:S02]  /*1cc0*/  MUFU.RCP R3, R3 ;  /* 0x0000000300037308 */ /* 0x002e640000001000 */
[----:B-1----:R-:W-:Y:S02]  /*1cd0*/  VIADD R4, R3, 0xffffffe ;  /* 0x0ffffffe03047836 */ /* 0x002fe40000000000 */
[----:B------:R-:W-:-:S04]  /*1ce0*/  IMAD.MOV R3, RZ, RZ, -R10 ;  /* 0x000000ffff037224 */ /* 0x000fc800078e0a0a */
[----:B------:R1:W2:Y:S02]  /*1cf0*/  F2I.FTZ.U32.TRUNC.NTZ R5, R4 ;  /* 0x0000000400057305 */ /* 0x0002a4000021f000 */
[----:B-1----:R-:W-:Y:S02]  /*1d00*/  IMAD.MOV.U32 R4, RZ, RZ, RZ ;  /* 0x000000ffff047224 */ /* 0x002fe400078e00ff */
[----:B--2---:R-:W-:-:S04]  /*1d10*/  IMAD.MOV R7, RZ, RZ, -R5 ;  /* 0x000000ffff077224 */ /* 0x004fc800078e0a05 */
[----:B------:R-:W-:-:S04]  /*1d20*/  IMAD R7, R7, R6, RZ ;  /* 0x0000000607077224 */ /* 0x000fc800078e02ff */
[----:B------:R-:W-:-:S06]  /*1d30*/  IMAD.HI.U32 R5, R5, R7, R4 ;  /* 0x0000000705057227 */ /* 0x000fcc00078e0004 */
[----:B------:R-:W-:-:S04]  /*1d40*/  IMAD.HI.U32 R5, R5, R8, RZ ;  /* 0x0000000805057227 */ /* 0x000fc800078e00ff */
[----:B------:R-:W-:-:S05]  /*1d50*/  IMAD R3, R5, R3, R8 ;  /* 0x0000000305037224 */ /* 0x000fca00078e0208 */
[----:B------:R-:W-:-:S13]  /*1d60*/  ISETP.GT.U32.AND P1, PT, R6, R3, PT ;  /* 0x000000030600720c */ /* 0x000fda0003f24070 */
[----:B------:R-:W-:Y:S01]  /*1d70*/  @!P1 IMAD.IADD R3, R3, 0x1, -R6 ;  /* 0x0000000103039824 */ /* 0x000fe200078e0a06 */
[----:B------:R-:W-:Y:S02]  /*1d80*/  @!P1 IADD3 R5, R5, 0x1, RZ ;  /* 0x0000000105059810 */ /* 0x000fe40007ffe0ff */
[----:B------:R-:W-:Y:S02]  /*1d90*/  ISETP.NE.AND P1, PT, R9, RZ, PT ;  /* 0x000000ff0900720c */ /* 0x000fe40003f25270 */
[----:B------:R-:W-:-:S13]  /*1da0*/  ISETP.GE.U32.AND P0, PT, R3, R6, PT ;  /* 0x000000060300720c */ /* 0x000fda0003f06070 */
[----:B------:R-:W-:-:S04]  /*1db0*/  @P0 VIADD R5, R5, 0x1 ;  /* 0x0000000105050836 */ /* 0x000fc80000000000 */
[----:B------:R-:W-:-:S04]  /*1dc0*/  IMAD.MOV.U32 R0, RZ, RZ, R5 ;  /* 0x000000ffff007224 */ /* 0x000fc800078e0005 */
[----:B------:R-:W-:Y:S01]  /*1dd0*/  @!P2 IMAD.MOV R0, RZ, RZ, -R0 ;  /* 0x000000ffff00a224 */ /* 0x000fe200078e0a00 */
[----:B------:R-:W-:-:S07]  /*1de0*/  @!P1 LOP3.LUT R0, RZ, R9, RZ, 0x33, !PT ;  /* 0x00000009ff009212 */ /* 0x000fce00078e33ff */
.L_x_401:
[----:B------:R-:W-:Y:S05]  /*1df0*/  BSYNC B0 ;  /* 0x0000000000007941 */ /* 0x000fea0003800000 */
.L_x_400:
[----:B------:R-:W-:-:S05]  /*1e00*/  IMAD R3, R12, R0, RZ ;  /* 0x000000000c037224 */ /* 0x000fca00078e02ff */
[C---:B------:R-:W-:Y:S01]  /*1e10*/  VIADDMNMX R0, R3.reuse, R0, R99, PT ;  /* 0x0000000003007246 */ /* 0x040fe20003800163 */
[----:B------:R-:W-:-:S04]  /*1e20*/  IMAD R3, R3, 0x80, -R11 ;  /* 0x0000008003037824 */ /* 0x000fc800078e0a0b */
[----:B------:R-:W-:Y:S01]  /*1e30*/  IMAD R5, R0, 0x80, -R11 ;  /* 0x0000008000057824 */ /* 0x000fe200078e0a0b */
[----:B------:R-:W-:-:S04]  /*1e40*/  VIMNMX R3, RZ, R3, !PT ;  /* 0x00000003ff037248 */ /* 0x000fc80007fe0100 */
[----:B------:R-:W-:Y:S02]  /*1e50*/  VIMNMX R0, R5, R24, PT ;  /* 0x0000001805007248 */ /* 0x000fe40003fe0100 */
[----:B------:R-:W-:Y:S02]  /*1e60*/  SHF.R.U32.HI R72, RZ, 0x7, R3 ;  /* 0x00000007ff487819 */ /* 0x000fe40000011603 */
[----:B------:R-:W-:-:S03]  /*1e70*/  ISETP.GT.AND P0, PT, R0, R3, PT ;  /* 0x000000030000720c */ /* 0x000fc60003f04270 */
[----:B------:R-:W-:-:S10]  /*1e80*/  IMAD.MOV.U32 R25, RZ, RZ, R72 ;  /* 0x000000ffff197224 */ /* 0x000fd400078e0048 */
[----:B------:R-:W-:-:S04]  /*1e90*/  @P0 IADD3 R0, R0, 0x7f, RZ ;  /* 0x0000007f00000810 */ /* 0x000fc80007ffe0ff */
[----:B------:R-:W-:-:S04]  /*1ea0*/  @P0 SHF.R.S32.HI R3, RZ, 0x1f, R0 ;  /* 0x0000001fff030819 */ /* 0x000fc80000011400 */
[----:B------:R-:W-:-:S04]  /*1eb0*/  @P0 LEA.HI R3, R3, R0, RZ, 0x7 ;  /* 0x0000000003030211 */ /* 0x000fc800078f38ff */
[----:B------:R-:W-:Y:S02]  /*1ec0*/  @P0 SHF.R.S32.HI R25, RZ, 0x7, R3 ;  /* 0x00000007ff190819 */ /* 0x000fe40000011403 */
[----:B------:R-:W-:Y:S02]  /*1ed0*/  PLOP3.LUT P0, PT, PT, PT, PT, 0x80, 0x0 ;  /* 0x000000000000781c */ /* 0x000fe40003f0f070 */
[----:B------:R-:W-:-:S13]  /*1ee0*/  ISETP.GT.AND P1, PT, R25, R72, PT ;  /* 0x000000481900720c */ /* 0x000fda0003f24270 */
[----:B------:R-:W-:Y:S05]  /*1ef0*/  @!P1 BRA `(.L_x_402) ;  /* 0x0000005000e09947 */ /* 0x000fea0003800000 */
[----:B------:R-:W-:Y:S01]  /*1f00*/  VIADD R0, R2, 0x15400 ;  /* 0x0001540002007836 */ /* 0x000fe20000000000 */
[----:B------:R-:W-:Y:S04]  /*1f10*/  BSSY B6, `(.L_x_403) ;  /* 0x0000013000067945 */ /* 0x000fe80003800000 */
[----:B------:R-:W-:-:S13]  /*1f20*/  LOP3.LUT P0, RZ, R0, 0x1bf, RZ, 0xc0, !PT ;  /* 0x000001bf00ff7812 */ /* 0x000fda000780c0ff */
[----:B------:R-:W-:Y:S05]  /*1f30*/  @!P0 BRA `(.L_x_404) ;  /* 0x0000000000408947 */ /* 0x000fea0003800000 */
[----:B------:R-:W-:Y:S01]  /*1f40*/  MOV R14, 0x0 ;  /* 0x00000000000e7802 */ /* 0x000fe20000000f00 */
[----:B------:R-:W-:Y:S01]  /*1f50*/  ULDC.64 UR4, c[0x4][0x88] ;  /* 0x0100220000047ab9 */ /* 0x000fe20000000a00 */
[----:B------:R-:W-:Y:S01]  /*1f60*/  ULDC.64 UR6, c[0x4][0x18] ;  /* 0x0100060000067ab9 */ /* 0x000fe20000000a00 */
[----:B------:R-:W-:Y:S02]  /*1f70*/  IMAD.U32 R4, RZ, RZ, UR4 ;  /* 0x00000004ff047e24 */ /* 0x000fe4000f8e00ff */
[----:B------:R-:W-:Y:S01]  /*1f80*/  IMAD.U32 R5, RZ, RZ, UR5 ;  /* 0x00000005ff057e24 */ /* 0x000fe2000f8e00ff */
[----:B------:R-:W1:Y:S01]  /*1f90*/  LDC.64 R14, c[0x4][R14] ;  /* 0x010000000e0e7b82 */ /* 0x000e620000000a00 */
[----:B------:R-:W-:Y:S01]  /*1fa0*/  ULDC.64 UR4, c[0x4][0x90] ;  /* 0x0100240000047ab9 */ /* 0x000fe20000000a00 */
[----:B------:R-:W-:Y:S01]  /*1fb0*/  IMAD.U32 R10, RZ, RZ, UR6 ;  /* 0x00000006ff0a7e24 */ /* 0x000fe2000f8e00ff */
[----:B------:R-:W-:Y:S01]  /*1fc0*/  MOV R7, UR5 ;  /* 0x0000000500077c02 */ /* 0x000fe20008000f00 */
[----:B------:R-:W-:-:S02]  /*1fd0*/  IMAD.U32 R6, RZ, RZ, UR4 ;  /* 0x00000004ff067e24 */ /* 0x000fc4000f8e00ff */
[----:B------:R-:W-:Y:S02]  /*1fe0*/  IMAD.U32 R11, RZ, RZ, UR7 ;  /* 0x00000007ff0b7e24 */ /* 0x000fe4000f8e00ff */
[----:B------:R-:W-:Y:S02]  /*1ff0*/  IMAD.MOV.U32 R8, RZ, RZ, 0x70 ;  /* 0x00000070ff087424 */ /* 0x000fe400078e00ff */
[----:B------:R-:W-:Y:S02]  /*2000*/  IMAD.MOV.U32 R12, RZ, RZ, 0x1 ;  /* 0x00000001ff0c7424 */ /* 0x000fe400078e00ff */
[----:B------:R-:W-:-:S07]  /*2010*/  IMAD.MOV.U32 R13, RZ, RZ, RZ ;  /* 0x000000ffff0d7224 */ /* 0x000fce00078e00ff */
[----:B------:R-:W-:-:S07]  /*2020*/  LEPC R20, `(.L_x_404) ;  /* 0x000000001014794e */ /* 0x000fce0000000000 */
[----:B01---5:R-:W-:Y:S05]  /*2030*/  CALL.ABS.NOINC R14 ;  /* 0x000000000e007343 */ /* 0x023fea0003c00000 */
.L_x_404:
[----:B------:R-:W-:Y:S05]  /*2040*/  BSYNC B6 ;  /* 0x0000000000067941 */ /* 0x000fea0003800000 */
.L_x_403:
[----:B------:R-:W-:Y:S01]  /*2050*/  IADD3 R26, R2, 0x400, RZ ;  /* 0x00000400021a7810 */ /* 0x000fe20007ffe0ff */
[----:B------:R-:W-:Y:S03]  /*2060*/  BSSY B6, `(.L_x_405) ;  /* 0x0000013000067945 */ /* 0x000fe60003800000 */
[----:B------:R-:W-:-:S13]  /*2070*/  LOP3.LUT P0, RZ, R26, 0x1bf, RZ, 0xc0, !PT ;  /* 0x000001bf1aff7812 */ /* 0x000fda000780c0ff */
[----:B------:R-:W-:Y:S05]  /*2080*/  @!P0 BRA `(.L_x_406) ;  /* 0x0000000000408947 */ /* 0x000fea0003800000 */
[----:B------:R-:W-:Y:S01]  /*2090*/  MOV R14, 0x0 ;  /* 0x00000000000e7802 */ /* 0x000fe20000000f00 */
[----:B------:R-:W-:Y:S01]  /*20a0*/  ULDC.64 UR4, c[0x4][0x88] ;  /* 0x0100220000047ab9 */ /* 0x000fe20000000a00 */
[----:B------:R-:W-:Y:S01]  /*20b0*/  ULDC.64 UR6, c[0x4][0x18] ;  /* 0x0100060000067ab9 */ /* 0x000fe20000000a00 */
[----:B------:R-:W-:Y:S01]  /*20c0*/  IMAD.U32 R4, RZ, RZ, UR4 ;  /* 0x00000004ff047e24 */ /* 0x000fe2000f8e00ff */
[----:B------:R-:W-:Y:S01]  /*20d0*/  MOV R11, UR7 ;  /* 0x00000007000b7c02 */ /* 0x000fe20008000f00 */
[----:B------:R-:W-:Y:S01]  /*20e0*/  IMAD.U32 R5, RZ, RZ, UR5 ;  /* 0x00000005ff057e24 */ /* 0x000fe2000f8e00ff */
[----:B------:R-:W1:Y:S01]  /*20f0*/  LDC.64 R14, c[0x4][R14] ;  /* 0x010000000e0e7b82 */ /* 0x000e620000000a00 */
[----:B------:R-:W-:Y:S01]  /*2100*/  ULDC.64 UR4, c[0x4][0x90] ;  /* 0x0100240000047ab9 */ /* 0x000fe20000000a00 */
[----:B------:R-:W-:Y:S02]  /*2110*/  IMAD.U32 R10, RZ, RZ, UR6 ;  /* 0x00000006ff0a7e24 */ /* 0x000fe4000f8e00ff */
[----:B------:R-:W-:-:S02]  /*2120*/  IMAD.U32 R6, RZ, RZ, UR4 ;  /* 0x00000004ff067e24 */ /* 0x000fc4000f8e00ff */
[----:B------:R-:W-:Y:S02]  /*2130*/  IMAD.U32 R7, RZ, RZ, UR5 ;  /* 0x00000005ff077e24 */ /* 0x000fe4000f8e00ff */
[----:B------:R-:W-:Y:S02]  /*2140*/  IMAD.MOV.U32 R8, RZ, RZ, 0x70 ;  /* 0x00000070ff087424 */ /* 0x000fe400078e00ff */
[----:B------:R-:W-:Y:S02]  /*2150*/  IMAD.MOV.U32 R12, RZ, RZ, 0x1 ;  /* 0x00000001ff0c7424 */ /* 0x000fe400078e00ff */
[----:B------:R-:W-:-:S07]  /*2160*/  IMAD.MOV.U32 R13, RZ, RZ, RZ ;  /* 0x000000ffff0d7224 */ /* 0x000fce00078e00ff */
[----:B------:R-:W-:-:S07]  /*2170*/  LEPC R20, `(.L_x_406) ;  /* 0x000000001014794e */ /* 0x000fce0000000000 */
[----:B01---5:R-:W-:Y:S05]  /*2180*/  CALL.ABS.NOINC R14 ;  /* 0x000000000e007343 */ /* 0x023fea0003c00000 */
.L_x_406:
[----:B------:R-:W-:Y:S05]  /*2190*/  BSYNC B6 ;  /* 0x0000000000067941 */ /* 0x000fea0003800000 */
.L_x_405:
[----:B------:R-:W-:Y:S01]  /*21a0*/  ULDC.64 UR4, c[0x0][0x9f8] ;  /* 0x00027e0000047ab9 */ /* 0x000fe20000000a00 */
[----:B------:R-:W-:Y:S01]  /*21b0*/  IMAD.MOV.U32 R0, RZ, RZ, R27 ;  /* 0x000000ffff007224 */ /* 0x000fe200078e001b */
[----:B------:R-:W-:Y:S01]  /*21c0*/  ISETP.NE.U32.AND P0, PT, RZ, UR4, PT ;  /* 0x00000004ff007c0c */ /* 0x000fe2000bf05070 */
[----:B0-----:R-:W2:Y:S01]  /*21d0*/  LDL R29, [R1+0xa0] ;  /* 0x0000a000011d7983 */ /* 0x001ea20000100800 */
[----:B------:R-:W0:Y:S02]  /*21e0*/  LDC.64 R86, c[0x0][0x408] ;  /* 0x00010200ff567b82 */ /* 0x000e240000000a00 */
[----:B------:R-:W-:Y:S01]  /*21f0*/  ISETP.NE.AND.EX P0, PT, RZ, UR5, PT, P0 ;  /* 0x00000005ff007c0c */ /* 0x000fe2000bf05300 */
[----:B------:R-:W1:Y:S01]  /*2200*/  S2R R20, SR_TID.X ;  /* 0x0000000000147919 */ /* 0x000e620000002100 */
[----:B------:R-:W-:-:S04]  /*2210*/  SHF.R.S32.HI R13, RZ, 0x1f, R139 ;  /* 0x0000001fff0d7819 */ /* 0x000fc8000001148b */
[----:B------:R-:W3:Y:S07]  /*2220*/  LDC.64 R8, c[0x0][0x3f8] ;  /* 0x0000fe00ff087b82 */ /* 0x000eee0000000a00 */
[----:B------:R-:W-:Y:S01]  /*2230*/  @P0 IADD3 R4, P1, R31, UR4, RZ ;  /* 0x000000041f040c10 */ /* 0x000fe2000ff3e0ff */
[----:B------:R-:W4:Y:S03]  /*2240*/  LDC R11, c[0x0][0x3f4] ;  /* 0x0000fd00ff0b7b82 */ /* 0x000f260000000800 */
[----:B------:R-:W-:-:S05]  /*2250*/  @P0 IADD3.X R5, R30, UR5, RZ, P1, !PT ;  /* 0x000000051e050c10 */ /* 0x000fca0008ffe4ff */
[----:B------:R0:W2:Y:S01]  /*2260*/  @P0 LDG.E R0, desc[UR42][R4.64] ;  /* 0x0000002a04000981 */ /* 0x0000a2000c1e1900 */
[----:B-1----:R-:W-:Y:S01]  /*2270*/  SHF.R.U32.HI R27, RZ, 0x7, R20 ;  /* 0x00000007ff1b7819 */ /* 0x002fe20000011614 */
[----:B------:R-:W-:-:S03]  /*2280*/  VIADD R3, R20, 0xffffff80 ;  /* 0xffffff8014037836 */ /* 0x000fc60000000000 */
[----:B------:R-:W-:Y:S02]  /*2290*/  ISETP.NE.AND P6, PT, R27, 0x1, PT ;  /* 0x000000011b00780c */ /* 0x000fe40003fc5270 */
[----:B------:R-:W-:-:S04]  /*22a0*/  SHF.R.S32.HI R6, RZ, 0x1f, R3 ;  /* 0x0000001fff067819 */ /* 0x000fc80000011403 */
[----:B------:R-:W-:Y:S02]  /*22b0*/  LEA.HI R6, R6, R3, RZ, 0x2 ;  /* 0x0000000306067211 */ /* 0x000fe400078f10ff */
[----:B------:R-:W-:-:S05]  /*22c0*/  IADD3 R3, R16, 0x10, RZ ;  /* 0x0000001010037810 */ /* 0x000fca0007ffe0ff */
[----:B------:R-:W-:Y:S05]  /*22d0*/  @!P6 WARPSYNC.ALL ;  /* 0x000000000000e948 */ /* 0x000fea0003800000 */
[----:B------:R-:W-:Y:S02]  /*22e0*/  ULDC UR4, c[0x0][0x2f4] ;  /* 0x0000bd0000047ab9 */ /* 0x000fe40000000800 */
[----:B------:R-:W-:Y:S02]  /*22f0*/  ISETP.GE.AND P1, PT, R3, UR4, PT ;  /* 0x0000000403007c0c */ /* 0x000fe4000bf26270 */
[----:B------:R-:W-:Y:S02]  /*2300*/  SHF.R.S32.HI R71, RZ, 0x2, R6 ;  /* 0x00000002ff477819 */ /* 0x000fe40000011406 */
[----:B0-----:R-:W-:-:S02]  /*2310*/  SEL R5, RZ, 0xffffffff, P1 ;  /* 0xffffffffff057807 */ /* 0x001fc40000800000 */
[----:B------:R-:W-:Y:S02]  /*2320*/  SHF.R.S32.HI R6, RZ, 0x1f, R6 ;  /* 0x0000001fff067819 */ /* 0x000fe40000011406 */
[----:B------:R-:W-:Y:S01]  /*2330*/  ISETP.GE.AND P0, PT, R16, UR4, PT ;  /* 0x0000000410007c0c */ /* 0x000fe2000bf06270 */
[----:B------:R-:W-:Y:S01]  /*2340*/  IMAD.SHL.U32 R5, R5, 0x2, RZ ;  /* 0x0000000205057824 */ /* 0x000fe200078e00ff */
[----:B------:R-:W-:Y:S02]  /*2350*/  LEA.HI R6, R6, R71, RZ, 0x2 ;  /* 0x0000004706067211 */ /* 0x000fe400078f10ff */
[----:B------:R-:W-:Y:S02]  /*2360*/  SEL R4, RZ, 0x1, P0 ;  /* 0x00000001ff047807 */ /* 0x000fe40000000000 */
[----:B------:R-:W-:Y:S02]  /*2370*/  LOP3.LUT R6, R6, 0xfffffffc, RZ, 0xc0, !PT ;  /* 0xfffffffc06067812 */ /* 0x000fe400078ec0ff */
[----:B------:R-:W-:Y:S01]  /*2380*/  LOP3.LUT R5, R5, 0x2, R4, 0xe2, !PT ;  /* 0x0000000205057812 */ /* 0x000fe200078ee204 */
[----:B------:R-:W-:-:S02]  /*2390*/  VIADD R4, R16, 0x20 ;  /* 0x0000002010047836 */ /* 0x000fc40000000000 */
[----:B------:R-:W-:Y:S01]  /*23a0*/  IMAD.IADD R71, R71, 0x1, -R6 ;  /* 0x0000000147477824 */ /* 0x000fe200078e0a06 */
[----:B------:R-:W-:Y:S01]  /*23b0*/  ISETP.GE.AND P1, PT, R23, UR4, PT ;  /* 0x0000000417007c0c */ /* 0x000fe2000bf26270 */
[----:B------:R-:W-:Y:S01]  /*23c0*/  IMAD R6, R13, R86, RZ ;  /* 0x000000560d067224 */ /* 0x000fe200078e02ff */
[----:B------:R-:W-:Y:S02]  /*23d0*/  ISETP.GE.AND P0, PT, R4, UR4, PT ;  /* 0x0000000404007c0c */ /* 0x000fe4000bf06270 */
[----:B------:R-:W-:Y:S01]  /*23e0*/  SEL R7, RZ, 0x8, P1 ;  /* 0x00000008ff077807 */ /* 0x000fe20000800000 */
[----:B------:R-:W-:Y:S01]  /*23f0*/  IMAD R15, R139, R87, R6 ;  /* 0x000000578b0f7224 */ /* 0x000fe200078e0206 */
[----:B------:R-:W-:Y:S02]  /*2400*/  SEL R6, RZ, 0x4, P0 ;  /* 0x00000004ff067807 */ /* 0x000fe40000000000 */
[----:B------:R-:W-:Y:S02]  /*2410*/  ISETP.GE.AND P0, PT, R22, UR4, PT ;  /* 0x0000000416007c0c */ /* 0x000fe4000bf06270 */
[----:B------:R-:W-:-:S02]  /*2420*/  LOP3.LUT R5, R7, R5, R6, 0xfe, !PT ;  /* 0x0000000507057212 */ /* 0x000fc400078efe06 */
[----:B------:R-:W-:Y:S02]  /*2430*/  SEL R6, RZ, 0x10, P0 ;  /* 0x00000010ff067807 */ /* 0x000fe40000000000 */
[----:B------:R-:W-:Y:S02]  /*2440*/  LOP3.LUT P0, RZ, R71, 0x2, RZ, 0xc0, !PT ;  /* 0x0000000247ff7812 */ /* 0x000fe4000780c0ff */
[----:B------:R-:W-:Y:S01]  /*2450*/  LOP3.LUT R19, R19, 0xfffffffb, RZ, 0xc0, !PT ;  /* 0xfffffffb13137812 */ /* 0x000fe200078ec0ff */
[----:B------:R-:W-:Y:S01]  /*2460*/  IMAD.IADD R85, R85, 0x1, R28 ;  /* 0x0000000155557824 */ /* 0x000fe200078e021c */
[----:B------:R-:W-:Y:S01]  /*2470*/  LOP3.LUT R28, R5, R6, RZ, 0xfc, !PT ;  /* 0x00000006051c7212 */ /* 0x000fe200078efcff */
[----:B---3--:R-:W-:Y:S01]  /*2480*/  IMAD R6, R13, R8, RZ ;  /* 0x000000080d067224 */ /* 0x008fe200078e02ff */
[----:B----4-:R-:W-:-:S07]  /*2490*/  ISETP.GE.AND P2, PT, R3, R11, PT ;  /* 0x0000000b0300720c */ /* 0x010fce0003f46270 */
[----:B------:R-:W-:Y:S02]  /*24a0*/  @P0 LOP3.LUT R19, R19, 0x4, RZ, 0xfc, !PT ;  /* 0x0000000413130812 */ /* 0x000fe400078efcff */
[----:B------:R-:W-:Y:S01]  /*24b0*/  ISETP.GE.AND P0, PT, R16, R11, PT ;  /* 0x0000000b1000720c */ /* 0x000fe20003f06270 */
[----:B------:R-:W-:Y:S01]  /*24c0*/  IMAD R13, R139, R9, R6 ;  /* 0x000000098b0d7224 */ /* 0x000fe200078e0206 */
[----:B------:R-:W-:Y:S02]  /*24d0*/  SHF.R.S32.HI R143, RZ, 0x1f, R142 ;  /* 0x0000001fff8f7819 */ /* 0x000fe4000001148e */
[C---:B------:R-:W-:Y:S02]  /*24e0*/  SEL R5, R11.reuse, RZ, P0 ;  /* 0x000000ff0b057207 */ /* 0x040fe40000000000 */
[----:B------:R-:W-:Y:S02]  /*24f0*/  ISETP.GE.AND P1, PT, R4, R11, PT ;  /* 0x0000000b0400720c */ /* 0x000fe40003f26270 */
[C---:B------:R-:W-:Y:S01]  /*2500*/  SEL R6, R11.reuse, RZ, P2 ;  /* 0x000000ff0b067207 */ /* 0x040fe20001000000 */
[----:B------:R-:W-:Y:S01]  /*2510*/  IMAD.IADD R5, R16, 0x1, R5 ;  /* 0x0000000110057824 */ /* 0x000fe200078e0205 */
[----:B------:R-:W-:Y:S01]  /*2520*/  SEL R7, R11, RZ, P1 ;  /* 0x000000ff0b077207 */ /* 0x000fe20000800000 */
[----:B------:R-:W-:-:S04]  /*2530*/  IMAD.WIDE.U32 R66, R139, R8, R16 ;  /* 0x000000088b427225 */ /* 0x000fc800078e0010 */
[----:B------:R-:W-:-:S04]  /*2540*/  IMAD.WIDE.U32 R68, R139, R8, R142 ;  /* 0x000000088b447225 */ /* 0x000fc800078e008e */
[----:B------:R-:W-:Y:S01]  /*2550*/  IMAD.IADD R10, R3, 0x1, R6 ;  /* 0x00000001030a7824 */ /* 0x000fe200078e0206 */
[----:B------:R-:W-:Y:S01]  /*2560*/  SHF.R.S32.HI R6, RZ, 0x1f, R5 ;  /* 0x0000001fff067819 */ /* 0x000fe20000011405 */
[----:B------:R-:W-:-:S04]  /*2570*/  IMAD.WIDE.U32 R64, R139, R86, R142 ;  /* 0x000000568b407225 */ /* 0x000fc800078e008e */
[----:B------:R-:W-:-:S04]  /*2580*/  IMAD.WIDE.U32 R62, R139, R86, R16 ;  /* 0x000000568b3e7225 */ /* 0x000fc800078e0010 */
[----:B------:R-:W-:Y:S02]  /*2590*/  IMAD.IADD R67, R67, 0x1, R13 ;  /* 0x0000000143437824 */ /* 0x000fe400078e020d */
[----:B------:R-:W-:Y:S01]  /*25a0*/  IMAD.IADD R69, R13, 0x1, R69 ;  /* 0x000000010d457824 */ /* 0x000fe200078e0245 */
[----:B------:R-:W-:Y:S01]  /*25b0*/  SHF.R.S32.HI R13, RZ, 0x1f, R10 ;  /* 0x0000001fff0d7819 */ /* 0x000fe2000001140a */
[----:B------:R-:W-:Y:S01]  /*25c0*/  IMAD.IADD R12, R4, 0x1, R7 ;  /* 0x00000001040c7824 */ /* 0x000fe200078e0207 */
[----:B------:R-:W-:Y:S01]  /*25d0*/  IADD3 R65, R15, R65, RZ ;  /* 0x000000410f417210 */ /* 0x000fe20007ffe0ff */
[----:B------:R-:W-:Y:S01]  /*25e0*/  IMAD.IADD R63, R63, 0x1, R15 ;  /* 0x000000013f3f7824 */ /* 0x000fe200078e020f */
[CC--:B------:R-:W-:Y:S02]  /*25f0*/  LEA.HI R70, R6.reuse, R5.reuse, RZ, 0x3 ;  /* 0x0000000506467211 */ /* 0x0c0fe400078f18ff */
[----:B------:R-:W-:Y:S02]  /*2600*/  LEA.HI R7, R6, R5, RZ, 0x5 ;  /* 0x0000000506077211 */ /* 0x000fe400078f28ff */
[----:B------:R-:W-:-:S02]  /*2610*/  LOP3.LUT R19, R19, 0xfffffffe, RZ, 0xc0, !PT ;  /* 0xfffffffe13137812 */ /* 0x000fc400078ec0ff */
[----:B------:R-:W-:Y:S02]  /*2620*/  SHF.R.S32.HI R15, RZ, 0x1f, R12 ;  /* 0x0000001fff0f7819 */ /* 0x000fe4000001140c */
[CC--:B------:R-:W-:Y:S02]  /*2630*/  LEA.HI R5, R13.reuse, R10.reuse, RZ, 0x3 ;  /* 0x0000000a0d057211 */ /* 0x0c0fe400078f18ff */
[----:B------:R-:W-:Y:S02]  /*2640*/  LEA.HI R10, R13, R10, RZ, 0x5 ;  /* 0x0000000a0d0a7211 */ /* 0x000fe400078f28ff */
[----:B------:R-:W-:Y:S02]  /*2650*/  @P2 LOP3.LUT R19, R19, 0x1, RZ, 0xfc, !PT ;  /* 0x0000000113132812 */ /* 0x000fe400078efcff */
[CC--:B------:R-:W-:Y:S01]  /*2660*/  LEA.HI R6, R15.reuse, R12.reuse, RZ, 0x3 ;  /* 0x0000000c0f067211 */ /* 0x0c0fe200078f18ff */
[----:B------:R-:W-:Y:S01]  /*2670*/  IMAD.SHL.U32 R13, R10, 0x80, RZ ;  /* 0x000000800a0d7824 */ /* 0x000fe200078e00ff */
[----:B------:R-:W-:-:S02]  /*2680*/  LEA.HI R12, R15, R12, RZ, 0x5 ;  /* 0x0000000c0f0c7211 */ /* 0x000fc400078f28ff */
[----:B------:R-:W-:Y:S02]  /*2690*/  SHF.L.U32 R7, R7, 0x7, RZ ;  /* 0x0000000707077819 */ /* 0x000fe400000006ff */
[----:B------:R-:W-:Y:S02]  /*26a0*/  LOP3.LUT R10, R144, 0x18, R70, 0xf8, !PT ;  /* 0x00000018900a7812 */ /* 0x000fe400078ef846 */
[----:B------:R-:W-:Y:S01]  /*26b0*/  LOP3.LUT R19, R19, 0xfffffffd, RZ, 0xc0, !PT ;  /* 0xfffffffd13137812 */ /* 0x000fe200078ec0ff */
[----:B------:R-:W-:Y:S01]  /*26c0*/  IMAD.SHL.U32 R15, R12, 0x80, RZ ;  /* 0x000000800c0f7824 */ /* 0x000fe200078e00ff */
[----:B-----5:R-:W-:Y:S02]  /*26d0*/  SHF.R.S32.HI R21, RZ, 0x1f, R95 ;  /* 0x0000001fff157819 */ /* 0x020fe4000001145f */
[----:B------:R-:W-:Y:S02]  /*26e0*/  LOP3.LUT R12, R144, 0x18, R5, 0xf8, !PT ;  /* 0x00000018900c7812 */ /* 0x000fe400078ef805 */
[----:B------:R-:W-:-:S02]  /*26f0*/  LOP3.LUT R7, R7, 0xfffff000, RZ, 0xc0, !PT ;  /* 0xfffff00007077812 */ /* 0x000fc400078ec0ff */
[-C--:B------:R-:W-:Y:S02]  /*2700*/  LOP3.LUT R10, R10, R145.reuse, RZ, 0x3c, !PT ;  /* 0x000000910a0a7212 */ /* 0x080fe400078e3cff */
[----:B------:R-:W-:Y:S02]  /*2710*/  @P1 LOP3.LUT R19, R19, 0x2, RZ, 0xfc, !PT ;  /* 0x0000000213131812 */ /* 0x000fe400078efcff */
[----:B------:R-:W-:Y:S01]  /*2720*/  ISETP.GE.AND P1, PT, R136, UR4, PT ;  /* 0x0000000488007c0c */ /* 0x000fe2000bf26270 */
[----:B------:R-:W-:Y:S01]  /*2730*/  IMAD R20, R21, R86, RZ ;  /* 0x0000005615147224 */ /* 0x000fe200078e02ff */
[----:B------:R-:W-:Y:S01]  /*2740*/  LOP3.LUT R13, R13, 0xfffff000, RZ, 0xc0, !PT ;  /* 0xfffff0000d0d7812 */ /* 0x000fe200078ec0ff */
[----:B------:R-:W-:Y:S01]  /*2750*/  VIADD R101, R27, 0x8 ;  /* 0x000000081b657836 */ /* 0x000fe20000000000 */
[----:B------:R-:W-:Y:S02]  /*2760*/  LOP3.LUT R12, R12, R145, RZ, 0x3c, !PT ;  /* 0x000000910c0c7212 */ /* 0x000fe400078e3cff */
[----:B------:R-:W-:Y:S01]  /*2770*/  IADD3 R94, R10, R7, R146 ;  /* 0x000000070a5e7210 */ /* 0x000fe20007ffe092 */
[----:B------:R-:W-:Y:S01]  /*2780*/  IMAD R10, R21, R8, RZ ;  /* 0x00000008150a7224 */ /* 0x000fe200078e02ff */
[----:B------:R-:W-:-:S02]  /*2790*/  LOP3.LUT R14, R144, 0x18, R6, 0xf8, !PT ;  /* 0x00000018900e7812 */ /* 0x000fc400078ef806 */
[----:B------:R-:W-:Y:S01]  /*27a0*/  SEL R27, RZ, 0x20, P1 ;  /* 0x00000020ff1b7807 */ /* 0x000fe20000800000 */
[C---:B------:R-:W-:Y:S01]  /*27b0*/  IMAD R73, R95.reuse, R9, R10 ;  /* 0x000000095f497224 */ /* 0x040fe200078e020a */
[----:B------:R-:W-:Y:S01]  /*27c0*/  IADD3 R93, R12, R13, R146 ;  /* 0x0000000d0c5d7210 */ /* 0x000fe20007ffe092 */
[----:B------:R-:W-:Y:S01]  /*27d0*/  IMAD R13, R95, R87, R20 ;  /* 0x000000575f0d7224 */ /* 0x000fe200078e0214 */
[----:B------:R-:W-:Y:S01]  /*27e0*/  LOP3.LUT R15, R15, 0xfffff000, RZ, 0xc0, !PT ;  /* 0xfffff0000f0f7812 */ /* 0x000fe200078ec0ff */
[C---:B------:R-:W-:Y:S01]  /*27f0*/  IMAD.WIDE.U32 R66, R95.reuse, R8, R66 ;  /* 0x000000085f427225 */ /* 0x040fe200078e0042 */
[----:B------:R-:W-:Y:S02]  /*2800*/  LOP3.LUT R14, R14, R145, RZ, 0x3c, !PT ;  /* 0x000000910e0e7212 */ /* 0x000fe400078e3cff */
[----:B------:R-:W-:Y:S01]  /*2810*/  LOP3.LUT R10, R70, 0xfffffff8, RZ, 0xc0, !PT ;  /* 0xfffffff8460a7812 */ /* 0x000fe200078ec0ff */
[----:B------:R-:W-:Y:S01]  /*2820*/  IMAD.WIDE.U32 R62, R95, R86, R62 ;  /* 0x000000565f3e7225 */ /* 0x000fe200078e003e */
[----:B------:R-:W-:-:S02]  /*2830*/  LOP3.LUT R20, R5, 0xfffffff8, RZ, 0xc0, !PT ;  /* 0xfffffff805147812 */ /* 0x000fc400078ec0ff */
[----:B------:R-:W-:Y:S01]  /*2840*/  LOP3.LUT R21, R6, 0xfffffff8, RZ, 0xc0, !PT ;  /* 0xfffffff806157812 */ /* 0x000fe200078ec0ff */
[----:B------:R-:W-:Y:S01]  /*2850*/  IMAD.WIDE.U32 R64, R95, R86, R64 ;  /* 0x000000565f407225 */ /* 0x000fe200078e0040 */
[----:B------:R-:W-:-:S03]  /*2860*/  LOP3.LUT R27, R28, R27, RZ, 0xfc, !PT ;  /* 0x0000001b1c1b7212 */ /* 0x000fc600078efcff */
[----:B------:R-:W-:Y:S01]  /*2870*/  IMAD.WIDE.U32 R68, R95, R8, R68 ;  /* 0x000000085f447225 */ /* 0x000fe200078e0044 */
[----:B------:R-:W-:Y:S02]  /*2880*/  SHF.L.U64.HI R88, R8, 0x7, R9 ;  /* 0x0000000708587819 */ /* 0x000fe40000010209 */
[C---:B------:R-:W-:Y:S01]  /*2890*/  SHF.L.U64.HI R87, R86.reuse, 0x7, R87 ;  /* 0x0000000756577819 */ /* 0x040fe20000010257 */
[----:B------:R-:W-:Y:S01]  /*28a0*/  IMAD.SHL.U32 R7, R86, 0x80, RZ ;  /* 0x0000008056077824 */ /* 0x000fe200078e00ff */
[----:B------:R-:W-:Y:S01]  /*28b0*/  IADD3 R92, R14, R15, R146 ;  /* 0x0000000f0e5c7210 */ /* 0x000fe20007ffe092 */
[----:B------:R-:W-:Y:S01]  /*28c0*/  IMAD.IADD R81, R67, 0x1, R73 ;  /* 0x0000000143517824 */ /* 0x000fe200078e0249 */
[----:B------:R-:W-:Y:S01]  /*28d0*/  SHF.L.U32 R98, R11, 0x1, RZ ;  /* 0x000000010b627819 */ /* 0x000fe200000006ff */
[----:B------:R-:W-:Y:S01]  /*28e0*/  IMAD.SHL.U32 R8, R8, 0x80, RZ ;  /* 0x0000008008087824 */ /* 0x000fe200078e00ff */
[----:B------:R-:W-:Y:S01]  /*28f0*/  SHF.R.S32.HI R91, RZ, 0x1f, R10 ;  /* 0x0000001fff5b7819 */ /* 0x000fe2000001140a */
[----:B------:R-:W-:Y:S01]  /*2900*/  IMAD.IADD R84, R63, 0x1, R13 ;  /* 0x000000013f547824 */ /* 0x000fe200078e020d */
[----:B------:R-:W-:Y:S01]  /*2910*/  SHF.R.S32.HI R90, RZ, 0x1f, R20 ;  /* 0x0000001fff5a7819 */ /* 0x000fe20000011414 */
[----:B------:R-:W-:Y:S01]  /*2920*/  IMAD.IADD R80, R13, 0x1, R65 ;  /* 0x000000010d507824 */ /* 0x000fe200078e0241 */
[----:B------:R-:W-:Y:S01]  /*2930*/  SHF.R.S32.HI R89, RZ, 0x1f, R21 ;  /* 0x0000001fff597819 */ /* 0x000fe20000011415 */
[----:B------:R-:W-:Y:S01]  /*2940*/  IMAD.IADD R73, R73, 0x1, R69 ;  /* 0x0000000149497824 */ /* 0x000fe200078e0245 */
[----:B------:R-:W-:-:S02]  /*2950*/  LOP3.LUT R28, R28, 0x1, RZ, 0xc0, !PT ;  /* 0x000000011c1c7812 */ /* 0x000fc400078ec0ff */
[----:B------:R-:W-:Y:S01]  /*2960*/  LOP3.LUT R30, R27, 0x4, RZ, 0xc0, !PT ;  /* 0x000000041b1e7812 */ /* 0x000fe200078ec0ff */
[----:B--2---:R-:W-:Y:S01]  /*2970*/  IMAD R9, R29, 0xc0, R139 ;  /* 0x000000c01d097824 */ /* 0x004fe200078e028b */
[----:B------:R-:W-:Y:S02]  /*2980*/  LOP3.LUT R29, R27, 0x2, RZ, 0xc0, !PT ;  /* 0x000000021b1d7812 */ /* 0x000fe400078ec0ff */
[----:B------:R-:W-:Y:S01]  /*2990*/  SHF.R.S32.HI R86, RZ, 0x1f, R0 ;  /* 0x0000001fff567819 */ /* 0x000fe20000011400 */
[----:B------:R-:W-:Y:S06]  /*29a0*/  @!P6 BAR.SYNC.DEFER_BLOCKING 0x9, 0x100 ;  /* 0x024400000000eb1d */ /* 0x000fec0000010000 */
.L_x_465:
[----:B--2---:R-:W2:Y:S01]  /*29b0*/  LDL R34, [R1+0x4c] ;  /* 0x00004c0001227983 */ /* 0x004ea20000100800 */
[----:B0-----:R-:W0:Y:S01]  /*29c0*/  LDC R75, c[0x0][0x430] ;  /* 0x00010c00ff4b7b82 */ /* 0x001e220000000800 */
[----:B------:R-:W-:Y:S02]  /*29d0*/  VIADD R11, R25, 0xffffffff ;  /* 0xffffffff190b7836 */ /* 0x000fe40000000000 */
[----:B------:R-:W-:-:S03]  /*29e0*/  IMAD.MOV.U32 R74, RZ, RZ, RZ ;  /* 0x000000ffff4a7224 */ /* 0x000fc600078e00ff */
[----:B------:R-:W-:Y:S02]  /*29f0*/  LEA R14, R11, R9, 0x7 ;  /* 0x000000090b0e7211 */ /* 0x000fe400078e38ff */
[----:B-1----:R-:W1:Y:S03]  /*2a00*/  LDC R96, c[0x0][0x3f4] ;  /* 0x0000fd00ff607b82 */ /* 0x002e660000000800 */
[----:B---3--:R-:W-:-:S04]  /*2a10*/  IMAD.IADD R31, R85, 0x1, R14 ;  /* 0x00000001551f7824 */ /* 0x008fc800078e020e */
[----:B------:R-:W-:Y:S01]  /*2a20*/  IMAD.MOV.U32 R32, RZ, RZ, R31 ;  /* 0x000000ffff207224 */ /* 0x000fe200078e001f */
[----:B0-----:R-:W-:-:S13]  /*2a30*/  ISETP.NE.AND P1, PT, R75, 0x1, PT ;  /* 0x000000014b00780c */ /* 0x001fda0003f25270 */
[----:B------:R-:W0:Y:S08]  /*2a40*/  @P1 LDC R12, c[0x0][0x434] ;  /* 0x00010d00ff0c1b82 */ /* 0x000e300000000800 */
[----:B------:R-:W3:Y:S01]  /*2a50*/  @P1 LDC R13, c[0x0][0x438] ;  /* 0x00010e00ff0d1b82 */ /* 0x000ee20000000800 */
[----:B0-----:R-:W-:-:S05]  /*2a60*/  @P1 IMAD.HI.U32 R12, R31, R12, RZ ;  /* 0x0000000c1f0c1227 */ /* 0x001fca00078e00ff */
[----:B---3--:R-:W-:Y:S02]  /*2a70*/  @P1 SHF.R.U32.HI R32, RZ, R13, R12 ;  /* 0x0000000dff201219 */ /* 0x008fe4000001160c */
[----:B------:R-:W-:-:S04]  /*2a80*/  ISETP.GE.AND P1, PT, R14, R24, PT ;  /* 0x000000180e00720c */ /* 0x000fc80003f26270 */
[----:B------:R-:W-:-:S13]  /*2a90*/  ISETP.GT.OR P1, PT, R9, 0x7f, P1 ;  /* 0x0000007f0900780c */ /* 0x000fda0000f24670 */
[----:B------:R-:W0:Y:S01]  /*2aa0*/  @!P1 LDC.64 R14, c[0x0][0x428] ;  /* 0x00010a00ff0e9b82 */ /* 0x000e220000000a00 */
[----:B------:R-:W-:-:S07]  /*2ab0*/  @!P1 SHF.R.S32.HI R33, RZ, 0x1f, R32 ;  /* 0x0000001fff219819 */ /* 0x000fce0000011420 */
[----:B------:R-:W3:Y:S01]  /*2ac0*/  @!P1 LDC.64 R12, c[0x0][0x418] ;  /* 0x00010600ff0c9b82 */ /* 0x000ee20000000a00 */
[----:B------:R-:W-:Y:S01]  /*2ad0*/  LOP3.LUT P3, RZ, R71, 0x2, RZ, 0xc0, !PT ;  /* 0x0000000247ff7812 */ /* 0x000fe2000786c0ff */
[----:B0-----:R-:W-:-:S04]  /*2ae0*/  @!P1 IMAD R25, R86, R14, RZ ;  /* 0x0000000e56199224 */ /* 0x001fc800078e02ff */
[C---:B------:R-:W-:Y:S02]  /*2af0*/  @!P1 IMAD R25, R0.reuse, R15, R25 ;  /* 0x0000000f00199224 */ /* 0x040fe400078e0219 */
[----:B------:R-:W-:-:S04]  /*2b00*/  @!P1 IMAD.WIDE.U32 R14, R0, R14, R32 ;  /* 0x0000000e000e9225 */ /* 0x000fc800078e0020 */
[----:B------:R-:W-:Y:S01]  /*2b10*/  @!P1 IMAD.IADD R15, R15, 0x1, R25 ;  /* 0x000000010f0f9824 */ /* 0x000fe200078e0219 */
[----:B---3--:R-:W-:-:S04]  /*2b20*/  @!P1 LEA R12, P2, R14, R12, 0x2 ;  /* 0x0000000c0e0c9211 */ /* 0x008fc800078410ff */
[----:B------:R-:W-:Y:S02]  /*2b30*/  @!P1 LEA.HI.X R13, R14, R13, R15, 0x2, P2 ;  /* 0x0000000d0e0d9211 */ /* 0x000fe400010f140f */
[----:B-1----:R-:W-:Y:S01]  /*2b40*/  ISETP.GE.AND P2, PT, R96, 0x1, PT ;  /* 0x000000016000780c */ /* 0x002fe20003f46270 */
[----:B------:R-:W-:Y:S01]  /*2b50*/  IMAD.MOV R14, RZ, RZ, -R32 ;  /* 0x000000ffff0e7224 */ /* 0x000fe200078e0a20 */
[----:B------:R-:W-:Y:S05]  /*2b60*/  YIELD ;  /* 0x0000000000007946 */ /* 0x000fea0003800000 */
[----:B------:R-:W-:Y:S01]  /*2b70*/  BSSY B0, `(.L_x_407) ;  /* 0x000040f000007945 */ /* 0x000fe20003800000 */
[----:B------:R0:W5:Y:S01]  /*2b80*/  @!P1 LDG.E R74, desc[UR42][R12.64] ;  /* 0x0000002a0c4a9981 */ /* 0x000162000c1e1900 */
[----:B------:R-:W-:Y:S01]  /*2b90*/  IMAD R75, R75, R14, R31 ;  /* 0x0000000e4b4b7224 */ /* 0x000fe200078e021f */
[----:B------:R-:W-:Y:S01]  /*2ba0*/  ISETP.GT.AND P1, PT, R11, R72, PT ;  /* 0x000000480b00720c */ /* 0x000fe20003f24270 */
[----:B------:R-:W-:-:S02]  /*2bb0*/  IMAD.MOV.U32 R25, RZ, RZ, R11 ;  /* 0x000000ffff197224 */ /* 0x000fc400078e000b */
[----:B--2---:R-:W-:-:S05]  /*2bc0*/  IMAD R61, R18, 0x3000, R34 ;  /* 0x00003000123d7824 */ /* 0x004fca00078e0222 */
[C---:B------:R-:W-:Y:S01]  /*2bd0*/  IADD3 R15, R61.reuse, 0x10, RZ ;  /* 0x000000103d0f7810 */ /* 0x040fe20007ffe0ff */
[C---:B------:R-:W-:Y:S02]  /*2be0*/  @P3 VIADD R15, R61.reuse, 0xfffffff0 ;  /* 0xfffffff03d0f3836 */ /* 0x040fe40000000000 */
[--C-:B------:R-:W-:Y:S02]  /*2bf0*/  IMAD R61, R61, 0x2, R26.reuse ;  /* 0x000000023d3d7824 */ /* 0x100fe400078e021a */
[----:B------:R-:W-:Y:S01]  /*2c00*/  IMAD R60, R15, 0x2, R26 ;  /* 0x000000020f3c7824 */ /* 0x000fe200078e021a */
[----:B0-----:R-:W-:Y:S06]  /*2c10*/  @!P2 BRA `(.L_x_408) ;  /* 0x0000003800f4a947 */ /* 0x001fec0003800000 */
[----:B------:R-:W-:Y:S01]  /*2c20*/  SHF.R.S32.HI R76, RZ, 0x1f, R75 ;  /* 0x0000001fff4c7819 */ /* 0x000fe2000001144b */
[----:B------:R-:W-:Y:S01]  /*2c30*/  ULDC.64 UR4, c[0x0][0x300] ;  /* 0x0000c00000047ab9 */ /* 0x000fe20000000a00 */
[----:B-----5:R-:W-:Y:S01]  /*2c40*/  SHF.R.S32.HI R77, RZ, 0x1f, R74 ;  /* 0x0000001fff4d7819 */ /* 0x020fe2000001144a */
[----:B------:R-:W-:Y:S01]  /*2c50*/  IMAD.WIDE.U32 R12, R75, UR4, RZ ;  /* 0x000000044b0c7c25 */ /* 0x000fe2000f8e00ff */
[----:B------:R-:W-:-:S03]  /*2c60*/  ULDC.64 UR6, c[0x0][0x2e8] ;  /* 0x0000ba0000067ab9 */ /* 0x000fc60000000a00 */
[----:B------:R-:W-:Y:S02]  /*2c70*/  IMAD R14, R76, UR4, RZ ;  /* 0x000000044c0e7c24 */ /* 0x000fe4000f8e02ff */
[----:B------:R-:W-:Y:S02]  /*2c80*/  IMAD R78, R11, -0x80, R24 ;  /* 0xffffff800b4e7824 */ /* 0x000fe400078e0218 */
[----:B------:R-:W-:Y:S01]  /*2c90*/  IMAD R15, R75, UR5, R14 ;  /* 0x000000054b0f7c24 */ /* 0x000fe2000f8e020e */
[----:B------:R-:W-:Y:S01]  /*2ca0*/  ULDC.64 UR4, c[0x0][0x310] ;  /* 0x0000c40000047ab9 */ /* 0x000fe20000000a00 */
[----:B------:R-:W-:Y:S01]  /*2cb0*/  IMAD R14, R87, R25, RZ ;  /* 0x00000019570e7224 */ /* 0x000fe200078e02ff */
[----:B------:R-:W-:Y:S01]  /*2cc0*/  VIMNMX R78, R78, 0x80, PT ;  /* 0x000000804e4e7848 */ /* 0x000fe20003fe0100 */
[----:B------:R-:W-:Y:S02]  /*2cd0*/  IMAD R31, R77, UR4, RZ ;  /* 0x000000044d1f7c24 */ /* 0x000fe4000f8e02ff */
[----:B------:R-:W-:-:S02]  /*2ce0*/  IMAD.IADD R13, R13, 0x1, R15 ;  /* 0x000000010d0d7824 */ /* 0x000fc400078e020f */
[C---:B------:R-:W-:Y:S02]  /*2cf0*/  IMAD R31, R74.reuse, UR5, R31 ;  /* 0x000000054a1f7c24 */ /* 0x040fe4000f8e021f */
[----:B------:R-:W-:Y:S01]  /*2d00*/  IMAD.WIDE.U32 R12, R74, UR4, R12 ;  /* 0x000000044a0c7c25 */ /* 0x000fe2000f8e000c */
[----:B------:R-:W-:-:S04]  /*2d10*/  ULDC.64 UR4, c[0x0][0x308] ;  /* 0x0000c20000047ab9 */ /* 0x000fc80000000a00 */
[----:B------:R-:W-:-:S03]  /*2d20*/  IADD3 R13, R13, R31, RZ ;  /* 0x0000001f0d0d7210 */ /* 0x000fc60007ffe0ff */
[----:B------:R-:W-:Y:S01]  /*2d30*/  IMAD.WIDE.U32 R12, R137, UR4, R12 ;  /* 0x00000004890c7c25 */ /* 0x000fe2000f8e000c */
[----:B------:R-:W-:-:S03]  /*2d40*/  ULDC.U8 UR4, c[0x0][0x410] ;  /* 0x0001040000047ab9 */ /* 0x000fc60000000000 */
[----:B------:R-:W-:Y:S01]  /*2d50*/  IMAD R57, R137, UR5, R13 ;  /* 0x0000000589397c24 */ /* 0x000fe2000f8e020d */
[----:B------:R-:W-:Y:S01]  /*2d60*/  LEA R56, P2, R12, UR6, 0x1 ;  /* 0x000000060c387c11 */ /* 0x000fe2000f8408ff */
[----:B------:R-:W-:-:S03]  /*2d70*/  IMAD R13, R88, R25, RZ ;  /* 0x00000019580d7224 */ /* 0x000fc600078e02ff */
[----:B------:R-:W-:Y:S02]  /*2d80*/  LEA.HI.X R57, R12, UR7, R57, 0x1, P2 ;  /* 0x000000070c397c11 */ /* 0x000fe400090f0c39 */
[----:B------:R-:W-:Y:S02]  /*2d90*/  ISETP.NE.AND P2, PT, RZ, UR4, PT ;  /* 0x00000004ff007c0c */ /* 0x000fe4000bf45270 */
[----:B------:R-:W-:-:S05]  /*2da0*/  SHF.R.S32.HI R12, RZ, 0x1f, R25 ;  /* 0x0000001fff0c7819 */ /* 0x000fca0000011419 */
[C---:B------:R-:W-:Y:S02]  /*2db0*/  IMAD R33, R12.reuse, R7, R14 ;  /* 0x000000070c217224 */ /* 0x040fe400078e020e */
[----:B------:R-:W-:Y:S02]  /*2dc0*/  IMAD R31, R12, R8, R13 ;  /* 0x000000080c1f7224 */ /* 0x000fe400078e020d */
[----:B------:R-:W-:-:S04]  /*2dd0*/  IMAD.WIDE.U32 R14, R8, R25, RZ ;  /* 0x00000019080e7225 */ /* 0x000fc800078e00ff */
[----:B------:R-:W-:-:S04]  /*2de0*/  IMAD.WIDE.U32 R12, R7, R25, RZ ;  /* 0x00000019070c7225 */ /* 0x000fc800078e00ff */
[----:B------:R-:W-:Y:S02]  /*2df0*/  IMAD.IADD R11, R15, 0x1, R31 ;  /* 0x000000010f0b7824 */ /* 0x000fe400078e021f */
[----:B------:R-:W-:Y:S01]  /*2e00*/  IMAD.IADD R31, R13, 0x1, R33 ;  /* 0x000000010d1f7824 */ /* 0x000fe200078e0221 */
[----:B------:R-:W-:Y:S06]  /*2e10*/  @!P2 BRA `(.L_x_409) ;  /* 0x0000001c000ca947 */ /* 0x000fec0003800000 */
[----:B------:R-:W-:Y:S01]  /*2e20*/  ISETP.GE.AND P3, PT, R139, R78, PT ;  /* 0x0000004e8b00720c */ /* 0x000fe20003f66270 */
[----:B------:R-:W-:Y:S01]  /*2e30*/  BSSY B1, `(.L_x_410) ;  /* 0x000003a000017945 */ /* 0x000fe20003800000 */
        /* <DEDUP_REMOVED lines=11> */
[----:B------:R-:W-:Y:S01]  /*2ef0*/  CS2R R54, SRZ ;  /* 0x0000000000367805 */ /* 0x000fe2000001ff00 */
[----:B------:R-:W-:Y:S06]  /*2f00*/  @P3 BRA `(.L_x_411) ;  /* 0x0000000000b03947 */ /* 0x000fec0003800000 */
[----:B------:R-:W2:Y:S04]  /*2f10*/  LDL R82, [R1+0x28] ;  /* 0x0000280001527983 */ /* 0x000ea80000100800 */
[----:B------:R-:W3:Y:S04]  /*2f20*/  LDL R79, [R1+0x20] ;  /* 0x00002000014f7983 */ /* 0x000ee80000100800 */
[----:B------:R-:W4:Y:S04]  /*2f30*/  LDL R59, [R1+0x24] ;  /* 0x00002400013b7983 */ /* 0x000f280000100800 */
[----:B------:R-:W4:Y:S01]  /*2f40*/  LDL R58, [R1+0x2c] ;  /* 0x00002c00013a7983 */ /* 0x000f220000100800 */
[----:B------:R-:W-:Y:S01]  /*2f50*/  IADD3 R15, P2, R68, R14, RZ ;  /* 0x0000000e440f7210 */ /* 0x000fe20007f5e0ff */
[----:B------:R-:W-:Y:S01]  /*2f60*/  ULDC.64 UR4, c[0x0][0x3e8] ;  /* 0x0000fa0000047ab9 */ /* 0x000fe20000000a00 */
[----:B------:R-:W-:-:S02]  /*2f70*/  CS2R R52, SRZ ;  /* 0x0000000000347805 */ /* 0x000fc4000001ff00 */
[----:B------:R-:W-:Y:S01]  /*2f80*/  CS2R R54, SRZ ;  /* 0x0000000000367805 */ /* 0x000fe2000001ff00 */
[----:B------:R-:W-:Y:S01]  /*2f90*/  IMAD.X R34, R11, 0x1, R73, P2 ;  /* 0x000000010b227824 */ /* 0x000fe200010e0649 */
[----:B------:R-:W-:-:S05]  /*2fa0*/  IADD3 R13, P2, R64, R12, RZ ;  /* 0x0000000c400d7210 */ /* 0x000fca0007f5e0ff */
[----:B------:R-:W-:Y:S01]  /*2fb0*/  IMAD.X R32, R31, 0x1, R80, P2 ;  /* 0x000000011f207824 */ /* 0x000fe200010e0650 */
[----:B------:R-:W-:-:S04]  /*2fc0*/  LEA R14, P2, R15, UR4, 0x1 ;  /* 0x000000040f0e7c11 */ /* 0x000fc8000f8408ff */
[----:B------:R-:W-:Y:S01]  /*2fd0*/  LEA.HI.X R15, R15, UR5, R34, 0x1, P2 ;  /* 0x000000050f0f7c11 */ /* 0x000fe200090f0c22 */
[----:B------:R-:W-:Y:S02]  /*2fe0*/  ULDC.64 UR4, c[0x0][0x400] ;  /* 0x0001000000047ab9 */ /* 0x000fe40000000a00 */
[----:B------:R-:W-:-:S04]  /*2ff0*/  LEA R12, P2, R13, UR4, 0x1 ;  /* 0x000000040d0c7c11 */ /* 0x000fc8000f8408ff */
[----:B------:R-:W-:Y:S02]  /*3000*/  LEA.HI.X R13, R13, UR5, R32, 0x1, P2 ;  /* 0x000000050d0d7c11 */ /* 0x000fe400090f0c20 */
[----:B------:R-:W-:Y:S02]  /*3010*/  ISETP.GE.AND P2, PT, R142, R96, PT ;  /* 0x000000608e00720c */ /* 0x000fe40003f46270 */
[----:B------:R-:W-:Y:S02]  /*3020*/  CS2R R48, SRZ ;  /* 0x0000000000307805 */ /* 0x000fe4000001ff00 */
[----:B------:R-:W-:-:S09]  /*3030*/  CS2R R50, SRZ ;  /* 0x0000000000327805 */ /* 0x000fd2000001ff00 */
[----:B------:R0:W5:Y:S04]  /*3040*/  @!P2 LDG.E.64 R52, desc[UR42][R14.64] ;  /* 0x0000002a0e34a981 */ /* 0x000168000c1e1b00 */
[----:B------:R0:W5:Y:S01]  /*3050*/  @!P2 LDG.E.64 R54, desc[UR42][R12.64] ;  /* 0x0000002a0c36a981 */ /* 0x000162000c1e1b00 */
        /* <DEDUP_REMOVED lines=8> */
[----:B--2---:R-:W-:-:S13]  /*30e0*/  ISETP.GE.AND P2, PT, R82, R96, PT ;  /* 0x000000605200720c */ /* 0x004fda0003f46270 */
[----:B------:R0:W5:Y:S04]  /*30f0*/  @!P2 LDG.E.64 R48, desc[UR42][R14.64+0x10] ;  /* 0x0000102a0e30a981 */ /* 0x000168000c1e1b00 */
[----:B------:R0:W5:Y:S01]  /*3100*/  @!P2 LDG.E.64 R50, desc[UR42][R12.64+0x10] ;  /* 0x0000102a0c32a981 */ /* 0x000162000c1e1b00 */
[----:B---3--:R-:W-:-:S13]  /*3110*/  ISETP.GE.AND P2, PT, R79, R96, PT ;  /* 0x000000604f00720c */ /* 0x008fda0003f46270 */
[----:B------:R0:W5:Y:S04]  /*3120*/  @!P2 LDG.E.64 R44, desc[UR42][R14.64+0x20] ;  /* 0x0000202a0e2ca981 */ /* 0x000168000c1e1b00 */
[----:B------:R0:W5:Y:S01]  /*3130*/  @!P2 LDG.E.64 R46, desc[UR42][R12.64+0x20] ;  /* 0x0000202a0c2ea981 */ /* 0x000162000c1e1b00 */
[----:B----4-:R-:W-:-:S13]  /*3140*/  ISETP.GE.AND P2, PT, R59, R96, PT ;  /* 0x000000603b00720c */ /* 0x010fda0003f46270 */
[----:B------:R0:W5:Y:S04]  /*3150*/  @!P2 LDG.E.64 R40, desc[UR42][R14.64+0x30] ;  /* 0x0000302a0e28a981 */ /* 0x000168000c1e1b00 */
[----:B------:R0:W5:Y:S01]  /*3160*/  @!P2 LDG.E.64 R42, desc[UR42][R12.64+0x30] ;  /* 0x0000302a0c2aa981 */ /* 0x000162000c1e1b00 */
[----:B------:R-:W-:-:S13]  /*3170*/  ISETP.GE.AND P2, PT, R155, R96, PT ;  /* 0x000000609b00720c */ /* 0x000fda0003f46270 */
[----:B------:R0:W5:Y:S04]  /*3180*/  @!P2 LDG.E.64 R36, desc[UR42][R14.64+0x40] ;  /* 0x0000402a0e24a981 */ /* 0x000168000c1e1b00 */
[----:B------:R0:W5:Y:S01]  /*3190*/  @!P2 LDG.E.64 R38, desc[UR42][R12.64+0x40] ;  /* 0x0000402a0c26a981 */ /* 0x000162000c1e1b00 */
[----:B------:R-:W-:-:S13]  /*31a0*/  ISETP.GE.AND P2, PT, R58, R96, PT ;  /* 0x000000603a00720c */ /* 0x000fda0003f46270 */
[----:B------:R0:W5:Y:S04]  /*31b0*/  @!P2 LDG.E.64 R32, desc[UR42][R14.64+0x50] ;  /* 0x0000502a0e20a981 */ /* 0x000168000c1e1b00 */
[----:B------:R0:W5:Y:S02]  /*31c0*/  @!P2 LDG.E.64 R34, desc[UR42][R12.64+0x50] ;  /* 0x0000502a0c22a981 */ /* 0x000164000c1e1b00 */
.L_x_411:
[----:B------:R-:W-:Y:S05]  /*31d0*/  BSYNC B1 ;  /* 0x0000000000017941 */ /* 0x000fea0003800000 */
.L_x_410:
[----:B-----5:R-:W-:Y:S01]  /*31e0*/  IMAD.MOV.U32 R11, RZ, RZ, R32 ;  /* 0x000000ffff0b7224 */ /* 0x020fe200078e0020 */
[----:B0-----:R-:W-:Y:S01]  /*31f0*/  MOV R12, R33 ;  /* 0x00000021000c7202 */ /* 0x001fe20000000f00 */
[----:B------:R-:W-:-:S03]  /*3200*/  UISETP.NE.AND UP0, UPT, UR40, 0x3, UPT ;  /* 0x000000032800788c */ /* 0x000fc6000bf05270 */
[----:B------:R-:W-:Y:S01]  /*3210*/  PRMT R58, R11, 0x5410, R12 ;  /* 0x000054100b3a7816 */ /* 0x000fe2000000000c */
[----:B------:R-:W-:Y:S02]  /*3220*/  IMAD.MOV.U32 R12, RZ, RZ, R36 ;  /* 0x000000ffff0c7224 */ /* 0x000fe400078e0024 */
[----:B------:R-:W-:Y:S01]  /*3230*/  IMAD.MOV.U32 R11, RZ, RZ, R37 ;  /* 0x000000ffff0b7224 */ /* 0x000fe200078e0025 */
[----:B------:R-:W-:-:S04]  /*3240*/  PLOP3.LUT P2, PT, PT, PT, UP0, 0x80, 0x0 ;  /* 0x000000000000781c */ /* 0x000fc80003f4f008 */
[----:B------:R-:W-:Y:S01]  /*3250*/  PRMT R103, R12, 0x5410, R11 ;  /* 0x000054100c677816 */ /* 0x000fe2000000000b */
[----:B------:R-:W-:Y:S02]  /*3260*/  IMAD.MOV.U32 R12, RZ, RZ, R40 ;  /* 0x000000ffff0c7224 */ /* 0x000fe400078e0028 */
[----:B------:R-:W-:-:S05]  /*3270*/  IMAD.MOV.U32 R11, RZ, RZ, R41 ;  /* 0x000000ffff0b7224 */ /* 0x000fca00078e0029 */
[----:B------:R-:W-:Y:S01]  /*3280*/  PRMT R105, R12, 0x5410, R11 ;  /* 0x000054100c697816 */ /* 0x000fe2000000000b */
[----:B------:R-:W-:Y:S01]  /*3290*/  IMAD.MOV.U32 R12, RZ, RZ, R44 ;  /* 0x000000ffff0c7224 */ /* 0x000fe200078e002c */
[----:B------:R-:W-:-:S04]  /*32a0*/  MOV R11, R45 ;  /* 0x0000002d000b7202 */ /* 0x000fc80000000f00 */
[----:B------:R-:W-:Y:S01]  /*32b0*/  PRMT R107, R11, 0x5410, R12 ;  /* 0x000054100b6b7816 */ /* 0x000fe2000000000c */
[----:B------:R-:W-:Y:S02]  /*32c0*/  IMAD.MOV.U32 R11, RZ, RZ, R48 ;  /* 0x000000ffff0b7224 */ /* 0x000fe400078e0030 */
[----:B------:R-:W-:-:S05]  /*32d0*/  IMAD.MOV.U32 R12, RZ, RZ, R49 ;  /* 0x000000ffff0c7224 */ /* 0x000fca00078e0031 */
        /* <DEDUP_REMOVED lines=13> */
[----:B------:R-:W-:-:S05]  /*33b0*/  IMAD.MOV.U32 R11, RZ, RZ, R46 ;  /* 0x000000ffff0b7224 */ /* 0x000fca00078e002e */
[----:B------:R-:W-:Y:S02]  /*33c0*/  PRMT R108, R108, 0x5410, R11 ;  /* 0x000054106c6c7816 */ /* 0x000fe4000000000b */
[----:B------:R-:W-:-:S04]  /*33d0*/  MOV R11, R47 ;  /* 0x0000002f000b7202 */ /* 0x000fc80000000f00 */
[----:B------:R-:W-:Y:S01]  /*33e0*/  PRMT R108, R11, 0x7610, R108 ;  /* 0x000076100b6c7816 */ /* 0x000fe2000000006c */
[----:B------:R-:W-:-:S05]  /*33f0*/  IMAD.MOV.U32 R11, RZ, RZ, R50 ;  /* 0x000000ffff0b7224 */ /* 0x000fca00078e0032 */
[----:B------:R-:W-:Y:S01]  /*3400*/  PRMT R110, R11, 0x7610, R110 ;  /* 0x000076100b6e7816 */ /* 0x000fe2000000006e */
[----:B------:R-:W-:-:S05]  /*3410*/  IMAD.MOV.U32 R11, RZ, RZ, R51 ;  /* 0x000000ffff0b7224 */ /* 0x000fca00078e0033 */
[----:B------:R-:W-:Y:S01]  /*3420*/  PRMT R110, R110, 0x5410, R11 ;  /* 0x000054106e6e7816 */ /* 0x000fe2000000000b */
[----:B------:R-:W-:-:S05]  /*3430*/  IMAD.MOV.U32 R11, RZ, RZ, R54 ;  /* 0x000000ffff0b7224 */ /* 0x000fca00078e0036 */
[----:B------:R-:W-:Y:S01]  /*3440*/  PRMT R111, R11, 0x7610, R111 ;  /* 0x000076100b6f7816 */ /* 0x000fe2000000006f */
[----:B------:R-:W-:-:S05]  /*3450*/  IMAD.MOV.U32 R11, RZ, RZ, R55 ;  /* 0x000000ffff0b7224 */ /* 0x000fca00078e0037 */
[----:B------:R-:W-:Y:S01]  /*3460*/  PRMT R111, R111, 0x5410, R11 ;  /* 0x000054106f6f7816 */ /* 0x000fe2000000000b */
[----:B------:R-:W-:Y:S06]  /*3470*/  @!P2 BRA `(.L_x_412) ;  /* 0x000000000004a947 */ /* 0x000fec0003800000 */
[----:B------:R-:W-:Y:S01]  /*3480*/  BPT.TRAP 0x1 ;  /* 0x000000040000795c */ /* 0x000fe20000300000 */
.L_x_412:
[----:B------:R-:W-:Y:S01]  /*3490*/  IMAD R31, R18, 0x8, R2 ;  /* 0x00000008121f7824 */ /* 0x000fe200078e0202 */
[----:B------:R-:W-:Y:S01]  /*34a0*/  SHF.L.U32 R79, R138, 0x1f, RZ ;  /* 0x0000001f8a4f7819 */ /* 0x000fe200000006ff */
[----:B------:R-:W-:Y:S03]  /*34b0*/  BSSY B1, `(.L_x_413) ;  /* 0x0000003000017945 */ /* 0x000fe60003800000 */
[----:B------:R-:W0:Y:S02]  /*34c0*/  SYNCS.PHASECHK.TRANS64.TRYWAIT P4, [R31+URZ+0x2d890], R79 ;  /* 0x02d8904f1f0075a7 */ /* 0x000e24000808017f */
[----:B0-----:R-:W-:Y:S05]  /*34d0*/  @!P4 BRA `(.L_x_414) ;  /* 0x0000017000e4c947 */ /* 0x001fea0003800000 */
.L_x_672:
[----:B------:R-:W-:Y:S05]  /*34e0*/  BSYNC B1 ;  /* 0x0000000000017941 */ /* 0x000fea0003800000 */
.L_x_413:
[----:B------:R-:W-:-:S03]  /*34f0*/  UMOV UR4, 0xffffffff ;  /* 0xffffffff00047882 */ /* 0x000fc60000000000 */
[----:B------:R-:W-:Y:S05]  /*3500*/  BRA.DIV UR4, `(.L_x_415) ;  /* 0x0000017204ec7947 */ /* 0x000fea000b800000 */
[----:B------:R-:W1:Y:S04]  /*3510*/  SHFL.IDX PT, R57, R57, RZ, 0x1e1f ;  /* 0x001e1fff39397589 */ /* 0x000e6800000e0000 */
[----:B------:R-:W2:Y:S02]  /*3520*/  SHFL.IDX PT, R56, R56, RZ, 0x1e1f ;  /* 0x001e1fff38387589 */ /* 0x000ea400000e0000 */
.L_x_676:
[----:B------:R-:W-:Y:S05]  /*3530*/  @P3 BRA `(.L_x_416) ;  /* 0x0000003400c83947 */ /* 0x000fea0003800000 */
[----:B------:R-:W-:Y:S01]  /*3540*/  ISETP.NE.AND P3, PT, R28, RZ, PT ;  /* 0x000000ff1c00720c */ /* 0x000fe20003f65270 */
[----:B------:R-:W-:-:S12]  /*3550*/  BSSY B1, `(.L_x_417) ;  /* 0x0000034000017945 */ /* 0x000fd80003800000 */
[----:B------:R-:W-:Y:S05]  /*3560*/  @!P3 BRA `(.L_x_418) ;  /* 0x0000000000c8b947 */ /* 0x000fea0003800000 */
[----:B------:R3:W4:Y:S01]  /*3570*/  LDS.128 R12, [R61+0x15000] ;  /* 0x015000003d0c7984 */ /* 0x0007220000000c00 */
[----:B------:R-:W-:Y:S01]  /*3580*/  ISETP.GE.AND P3, PT, R142, R96, PT ;  /* 0x000000608e00720c */ /* 0x000fe20003f66270 */
[----:B------:R-:W-:-:S12]  /*3590*/  BSSY B2, `(.L_x_419) ;  /* 0x000002c000027945 */ /* 0x000fd80003800000 */
[----:B---3--:R-:W-:Y:S05]  /*35a0*/  @P3 BRA `(.L_x_420) ;  /* 0x0000000000a83947 */ /* 0x008fea0003800000 */
[--C-:B------:R-:W-:Y:S01]  /*35b0*/  SHF.R.U64 R11, R52, 0x10, R53.reuse ;  /* 0x00000010340b7819 */ /* 0x100fe20000001235 */
[----:B----4-:R-:W-:Y:S01]  /*35c0*/  HADD2.F32 R82, -RZ, R13.H0_H0 ;  /* 0x2000000dff527230 */ /* 0x010fe20000004100 */
[----:B------:R-:W-:Y:S02]  /*35d0*/  SHF.R.U32.HI R52, RZ, 0x10, R53 ;  /* 0x00000010ff347819 */ /* 0x000fe40000011635 */
[--C-:B------:R-:W-:Y:S01]  /*35e0*/  SHF.R.U64 R53, R54, 0x10, R55.reuse ;  /* 0x0000001036357819 */ /* 0x100fe20000001237 */
[----:B------:R-:W-:Y:S01]  /*35f0*/  HADD2.F32 R11, -RZ, R11.H0_H0 ;  /* 0x2000000bff0b7230 */ /* 0x000fe20000004100 */
[----:B------:R-:W-:Y:S01]  /*3600*/  SHF.R.U32.HI R54, RZ, 0x10, R55 ;  /* 0x00000010ff367819 */ /* 0x000fe20000011637 */
[----:B------:R-:W-:Y:S02]  /*3610*/  HADD2.F32 R55, -RZ, R13.H1_H1 ;  /* 0x3000000dff377230 */ /* 0x000fe40000004100 */
[----:B------:R-:W-:Y:S02]  /*3620*/  HADD2.F32 R53, -RZ, R53.H0_H0 ;  /* 0x20000035ff357230 */ /* 0x000fe40000004100 */
[----:B------:R-:W-:-:S03]  /*3630*/  HADD2.F32 R54, -RZ, R54.H0_H0 ;  /* 0x20000036ff367230 */ /* 0x000fc60000004100 */
[-C--:B------:R-:W-:Y:S01]  /*3640*/  FMUL.FTZ R13, R55, R53.reuse ;  /* 0x00000035370d7220 */ /* 0x080fe20000410000 */
[----:B------:R-:W-:-:S03]  /*3650*/  FMUL.FTZ R53, R82, R53 ;  /* 0x0000003552357220 */ /* 0x000fc60000410000 */
[-C--:B------:R-:W-:Y:S01]  /*3660*/  FFMA.FTZ R13, R82, R11.reuse, -R13 ;  /* 0x0000000b520d7223 */ /* 0x080fe2000001080d */
[----:B------:R-:W-:Y:S01]  /*3670*/  FFMA.FTZ R11, R55, R11, R53 ;  /* 0x0000000b370b7223 */ /* 0x000fe20000010035 */
[----:B------:R-:W-:Y:S01]  /*3680*/  MOV R53, R15 ;  /* 0x0000000f00357202 */ /* 0x000fe20000000f00 */
[----:B------:R-:W-:Y:S02]  /*3690*/  HADD2.F32 R55, -RZ, R52.H0_H0 ;  /* 0x20000034ff377230 */ /* 0x000fe40000004100 */
[----:B------:R-:W-:Y:S01]  /*36a0*/  IMAD.MOV.U32 R82, RZ, RZ, R12 ;  /* 0x000000ffff527224 */ /* 0x000fe200078e000c */
[----:B------:R-:W-:Y:S01]  /*36b0*/  F2FP.F16.F32.PACK_AB R13, R11, R13 ;  /* 0x0000000d0b0d723e */ /* 0x000fe200000000ff */
[--C-:B------:R-:W-:Y:S02]  /*36c0*/  HADD2.F32 R15, -RZ, R53.reuse.H1_H1 ;  /* 0x30000035ff0f7230 */ /* 0x100fe40000004100 */
[----:B------:R-:W-:Y:S02]  /*36d0*/  HADD2.F32 R53, -RZ, R53.H0_H0 ;  /* 0x20000035ff357230 */ /* 0x000fe40000004100 */
[----:B------:R-:W-:-:S02]  /*36e0*/  HADD2.F32 R12, -RZ, R82.H1_H1 ;  /* 0x30000052ff0c7230 */ /* 0x000fc40000004100 */
[----:B------:R-:W-:Y:S01]  /*36f0*/  FMUL.FTZ R52, R15, R54 ;  /* 0x000000360f347220 */ /* 0x000fe20000410000 */
[----:B------:R-:W-:-:S03]  /*3700*/  HADD2.F32 R82, -RZ, R82.H0_H0 ;  /* 0x20000052ff527230 */ /* 0x000fc60000004100 */
[C---:B------:R-:W-:Y:S01]  /*3710*/  FFMA.FTZ R52, R53.reuse, R55, -R52 ;  /* 0x0000003735347223 */ /* 0x040fe20000010834 */
[----:B------:R-:W-:-:S04]  /*3720*/  FMUL.FTZ R53, R53, R54 ;  /* 0x0000003635357220 */ /* 0x000fc80000410000 */
[----:B------:R-:W-:Y:S01]  /*3730*/  FFMA.FTZ R15, R15, R55, R53 ;  /* 0x000000370f0f7223 */ /* 0x000fe20000010035 */
[----:B------:R-:W-:Y:S02]  /*3740*/  HADD2.F32 R55, -RZ, R111.H0_H0 ;  /* 0x2000006fff377230 */ /* 0x000fe40000004100 */
[----:B------:R-:W-:Y:S02]  /*3750*/  HADD2.F32 R53, -RZ, R83.H0_H0 ;  /* 0x20000053ff357230 */ /* 0x000fe40000004100 */
[----:B------:R-:W-:Y:S01]  /*3760*/  F2FP.F16.F32.PACK_AB R15, R15, R52 ;  /* 0x000000340f0f723e */ /* 0x000fe200000000ff */
[-C--:B------:R-:W-:Y:S01]  /*3770*/  FMUL.FTZ R54, R12, R55.reuse ;  /* 0x000000370c367220 */ /* 0x080fe20000410000 */
[----:B------:R-:W-:-:S03]  /*3780*/  FMUL.FTZ R55, R82, R55 ;  /* 0x0000003752377220 */ /* 0x000fc60000410000 */
[-C--:B------:R-:W-:Y:S01]  /*3790*/  FFMA.FTZ R54, R82, R53.reuse, -R54 ;  /* 0x0000003552367223 */ /* 0x080fe20000010836 */
[----:B------:R-:W-:Y:S01]  /*37a0*/  FFMA.FTZ R12, R12, R53, R55 ;  /* 0x000000350c0c7223 */ /* 0x000fe20000010037 */
[----:B------:R-:W-:Y:S02]  /*37b0*/  HADD2.F32 R53, -RZ, R111.H1_H1 ;  /* 0x3000006fff357230 */ /* 0x000fe40000004100 */
[--C-:B------:R-:W-:Y:S02]  /*37c0*/  HADD2.F32 R55, -RZ, R14.reuse.H1_H1 ;  /* 0x3000000eff377230 */ /* 0x100fe40000004100 */
[----:B------:R-:W-:Y:S01]  /*37d0*/  HADD2.F32 R82, -RZ, R83.H1_H1 ;  /* 0x30000053ff527230 */ /* 0x000fe20000004100 */
[----:B------:R-:W-:Y:S01]  /*37e0*/  F2FP.F16.F32.PACK_AB R12, R12, R54 ;  /* 0x000000360c0c723e */ /* 0x000fe200000000ff */
[----:B------:R-:W-:Y:S02]  /*37f0*/  HADD2.F32 R14, -RZ, R14.H0_H0 ;  /* 0x2000000eff0e7230 */ /* 0x000fe40000004100 */
[----:B------:R-:W-:-:S04]  /*3800*/  FMUL.FTZ R83, R55, R53 ;  /* 0x0000003537537220 */ /* 0x000fc80000410000 */
[C---:B------:R-:W-:Y:S01]  /*3810*/  FFMA.FTZ R83, R14.reuse, R82, -R83 ;  /* 0x000000520e537223 */ /* 0x040fe20000010853 */
[----:B------:R-:W-:-:S04]  /*3820*/  FMUL.FTZ R14, R14, R53 ;  /* 0x000000350e0e7220 */ /* 0x000fc80000410000 */
[----:B------:R-:W-:-:S05]  /*3830*/  FFMA.FTZ R14, R55, R82, R14 ;  /* 0x00000052370e7223 */ /* 0x000fca000001000e */
[----:B------:R-:W-:-:S07]  /*3840*/  F2FP.F16.F32.PACK_AB R14, R14, R83 ;  /* 0x000000530e0e723e */ /* 0x000fce00000000ff */
.L_x_420:
[----:B------:R-:W-:Y:S05]  /*3850*/  BSYNC B2 ;  /* 0x0000000000027941 */ /* 0x000fea0003800000 */
.L_x_419:
[----:B--2---:R-:W-:-:S04]  /*3860*/  LEA R52, P3, R16, R56, 0x1 ;  /* 0x0000003810347211 */ /* 0x004fc800078608ff */
[----:B-1----:R-:W-:-:S05]  /*3870*/  LEA.HI.X R53, R16, R57, R17, 0x1, P3 ;  /* 0x0000003910357211 */ /* 0x002fca00018f0c11 */
[----:B----4-:R3:W-:Y:S04]  /*3880*/  ST.E.128 desc[UR42][R52.64], R12 ;  /* 0x0000000c34007985 */ /* 0x0107e8000c101d2a */
.L_x_418:
[----:B------:R-:W-:Y:S05]  /*3890*/  BSYNC B1 ;  /* 0x0000000000017941 */ /* 0x000fea0003800000 */
.L_x_417:
[----:B------:R-:W-:Y:S01]  /*38a0*/  ISETP.NE.AND P3, PT, R29, RZ, PT ;  /* 0x000000ff1d00720c */ /* 0x000fe20003f65270 */
[----:B------:R-:W-:-:S12]  /*38b0*/  BSSY B1, `(.L_x_421) ;  /* 0x0000037000017945 */ /* 0x000fd80003800000 */
[----:B------:R-:W-:Y:S05]  /*38c0*/  @!P3 BRA `(.L_x_422) ;  /* 0x0000000000d4b947 */ /* 0x000fea0003800000 */
[----:B------:R-:W4:Y:S01]  /*38d0*/  LDL R11, [R1+0x28] ;  /* 0x00002800010b7983 */ /* 0x000f220000100800 */
[----:B------:R-:W-:Y:S03]  /*38e0*/  BSSY B2, `(.L_x_423) ;  /* 0x000002e000027945 */ /* 0x000fe60003800000 */
[----:B---3--:R3:W0:Y:S01]  /*38f0*/  LDS.128 R12, [R60+0x15000] ;  /* 0x015000003c0c7984 */ /* 0x0086220000000c00 */
[----:B----4-:R-:W-:-:S13]  /*3900*/  ISETP.GE.AND P3, PT, R11, R96, PT ;  /* 0x000000600b00720c */ /* 0x010fda0003f66270 */
[----:B0--3--:R-:W-:Y:S05]  /*3910*/  @P3 BRA `(.L_x_424) ;  /* 0x0000000000a83947 */ /* 0x009fea0003800000 */
[--C-:B------:R-:W-:Y:S01]  /*3920*/  SHF.R.U64 R11, R48, 0x10, R49.reuse ;  /* 0x00000010300b7819 */ /* 0x100fe20000001231 */
[----:B------:R-:W-:Y:S01]  /*3930*/  HADD2.F32 R52, -RZ, R13.H0_H0 ;  /* 0x2000000dff347230 */ /* 0x000fe20000004100 */
        /* <DEDUP_REMOVED lines=11> */
[----:B------:R-:W-:Y:S02]  /*39f0*/  IMAD.MOV.U32 R49, RZ, RZ, R15 ;  /* 0x000000ffff317224 */ /* 0x000fe400078e000f */
[----:B------:R-:W-:Y:S02]  /*3a00*/  HADD2.F32 R51, -RZ, R48.H0_H0 ;  /* 0x20000030ff337230 */ /* 0x000fe40000004100 */
[----:B------:R-:W-:Y:S01]  /*3a10*/  IMAD.MOV.U32 R52, RZ, RZ, R12 ;  /* 0x000000ffff347224 */ /* 0x000fe200078e000c */
[----:B------:R-:W-:Y:S01]  /*3a20*/  F2FP.F16.F32.PACK_AB R13, R11, R13 ;  /* 0x0000000d0b0d723e */ /* 0x000fe200000000ff */
[--C-:B------:R-:W-:Y:S02]  /*3a30*/  HADD2.F32 R15, -RZ, R49.reuse.H1_H1 ;  /* 0x30000031ff0f7230 */ /* 0x100fe40000004100 */
[----:B------:R-:W-:-:S02]  /*3a40*/  HADD2.F32 R49, -RZ, R49.H0_H0 ;  /* 0x20000031ff317230 */ /* 0x000fc40000004100 */
[--C-:B------:R-:W-:Y:S02]  /*3a50*/  HADD2.F32 R12, -RZ, R52.reuse.H1_H1 ;  /* 0x30000034ff0c7230 */ /* 0x100fe40000004100 */
        /* <DEDUP_REMOVED lines=22> */
.L_x_424:
[----:B------:R-:W-:Y:S05]  /*3bc0*/  BSYNC B2 ;  /* 0x0000000000027941 */ /* 0x000fea0003800000 */
.L_x_423:
[----:B-1----:R-:W-:Y:S01]  /*3bd0*/  MOV R49, R57 ;  /* 0x0000003900317202 */ /* 0x002fe20000000f00 */
[----:B------:R-:W-:Y:S02]  /*3be0*/  IMAD.SHL.U32 R11, R147, 0x8, RZ ;  /* 0x00000008930b7824 */ /* 0x000fe400078e00ff */
[----:B--2---:R-:W-:-:S04]  /*3bf0*/  IMAD.MOV.U32 R48, RZ, RZ, R56 ;  /* 0x000000ffff307224 */ /* 0x004fc800078e0038 */
[----:B------:R-:W-:-:S05]  /*3c00*/  IMAD.WIDE R48, R11, 0x2, R48 ;  /* 0x000000020b307825 */ /* 0x000fca00078e0230 */
[----:B------:R4:W-:Y:S02]  /*3c10*/  ST.E.128 desc[UR42][R48.64], R12 ;  /* 0x0000000c30007985 */ /* 0x0009e4000c101d2a */
.L_x_422:
[----:B------:R-:W-:Y:S05]  /*3c20*/  BSYNC B1 ;  /* 0x0000000000017941 */ /* 0x000fea0003800000 */
.L_x_421:
[----:B------:R-:W-:Y:S01]  /*3c30*/  ISETP.NE.AND P3, PT, R30, RZ, PT ;  /* 0x000000ff1e00720c */ /* 0x000fe20003f65270 */
[----:B------:R-:W-:-:S12]  /*3c40*/  BSSY B1, `(.L_x_425) ;  /* 0x0000039000017945 */ /* 0x000fd80003800000 */
[----:B------:R-:W-:Y:S05]  /*3c50*/  @!P3 BRA `(.L_x_426) ;  /* 0x0000000000dcb947 */ /* 0x000fea0003800000 */
[----:B------:R-:W5:Y:S01]  /*3c60*/  LDL R11, [R1+0x20] ;  /* 0x00002000010b7983 */ /* 0x000f620000100800 */
[----:B------:R-:W-:Y:S03]  /*3c70*/  BSSY B2, `(.L_x_427) ;  /* 0x0000030000027945 */ /* 0x000fe60003800000 */
[----:B---34-:R3:W4:Y:S01]  /*3c80*/  LDS.128 R12, [R61+0x17000] ;  /* 0x017000003d0c7984 */ /* 0x0187220000000c00 */
[----:B-----5:R-:W-:-:S13]  /*3c90*/  ISETP.GE.AND P3, PT, R11, R96, PT ;  /* 0x000000600b00720c */ /* 0x020fda0003f66270 */
[----:B---34-:R-:W-:Y:S05]  /*3ca0*/  @P3 BRA `(.L_x_428) ;  /* 0x0000000000b03947 */ /* 0x018fea0003800000 */
[----:B------:R-:W-:Y:S01]  /*3cb0*/  SHF.R.U64 R11, R44, 0x10, R45 ;  /* 0x000000102c0b7819 */ /* 0x000fe2000000122d */
[----:B------:R-:W-:Y:S01]  /*3cc0*/  IMAD.MOV.U32 R48, RZ, RZ, R13 ;  /* 0x000000ffff307224 */ /* 0x000fe200078e000d */
[----:B------:R-:W-:Y:S02]  /*3cd0*/  SHF.R.U32.HI R44, RZ, 0x10, R45 ;  /* 0x00000010ff2c7819 */ /* 0x000fe4000001162d */
[--C-:B------:R-:W-:Y:S02]  /*3ce0*/  SHF.R.U64 R45, R46, 0x10, R47.reuse ;  /* 0x000000102e2d7819 */ /* 0x100fe4000000122f */
[----:B------:R-:W-:Y:S01]  /*3cf0*/  SHF.R.U32.HI R46, RZ, 0x10, R47 ;  /* 0x00000010ff2e7819 */ /* 0x000fe2000001162f */
[----:B------:R-:W-:Y:S02]  /*3d00*/  HADD2.F32 R47, -RZ, R11.H0_H0 ;  /* 0x2000000bff2f7230 */ /* 0x000fe40000004100 */
[----:B------:R-:W-:Y:S02]  /*3d10*/  HADD2.F32 R13, -RZ, R45.H0_H0 ;  /* 0x2000002dff0d7230 */ /* 0x000fe40000004100 */
[----:B------:R-:W-:-:S02]  /*3d20*/  HADD2.F32 R45, -RZ, R48.H1_H1 ;  /* 0x30000030ff2d7230 */ /* 0x000fc40000004100 */
[----:B------:R-:W-:Y:S02]  /*3d30*/  HADD2.F32 R48, -RZ, R48.H0_H0 ;  /* 0x20000030ff307230 */ /* 0x000fe40000004100 */
[----:B------:R-:W-:Y:S02]  /*3d40*/  HADD2.F32 R46, -RZ, R46.H0_H0 ;  /* 0x2000002eff2e7230 */ /* 0x000fe40000004100 */
[-C--:B------:R-:W-:Y:S01]  /*3d50*/  FMUL.FTZ R11, R45, R13.reuse ;  /* 0x0000000d2d0b7220 */ /* 0x080fe20000410000 */
[----:B------:R-:W-:Y:S02]  /*3d60*/  HADD2.F32 R44, -RZ, R44.H0_H0 ;  /* 0x2000002cff2c7230 */ /* 0x000fe40000004100 */
[C---:B------:R-:W-:Y:S01]  /*3d70*/  FMUL.FTZ R13, R48.reuse, R13 ;  /* 0x0000000d300d7220 */ /* 0x040fe20000410000 */
[----:B------:R-:W-:-:S03]  /*3d80*/  FFMA.FTZ R11, R48, R47, -R11 ;  /* 0x0000002f300b7223 */ /* 0x000fc6000001080b */
[----:B------:R-:W-:Y:S01]  /*3d90*/  FFMA.FTZ R13, R45, R47, R13 ;  /* 0x0000002f2d0d7223 */ /* 0x000fe2000001000d */
[--C-:B------:R-:W-:Y:S02]  /*3da0*/  HADD2.F32 R45, -RZ, R15.reuse.H1_H1 ;  /* 0x3000000fff2d7230 */ /* 0x100fe40000004100 */
[----:B------:R-:W-:Y:S02]  /*3db0*/  HADD2.F32 R47, -RZ, R15.H0_H0 ;  /* 0x2000000fff2f7230 */ /* 0x000fe40000004100 */
[----:B------:R-:W-:Y:S01]  /*3dc0*/  F2FP.F16.F32.PACK_AB R13, R13, R11 ;  /* 0x0000000b0d0d723e */ /* 0x000fe200000000ff */
[-C--:B------:R-:W-:Y:S02]  /*3dd0*/  FMUL.FTZ R15, R45, R46.reuse ;  /* 0x0000002e2d0f7220 */ /* 0x080fe40000410000 */
[C---:B------:R-:W-:Y:S02]  /*3de0*/  FMUL.FTZ R46, R47.reuse, R46 ;  /* 0x0000002e2f2e7220 */ /* 0x040fe40000410000 */
[----:B------:R-:W-:Y:S01]  /*3df0*/  FFMA.FTZ R15, R47, R44, -R15 ;  /* 0x0000002c2f0f7223 */ /* 0x000fe2000001080f */
[----:B------:R-:W-:-:S02]  /*3e00*/  HADD2.F32 R47, -RZ, R108.H1_H1 ;  /* 0x3000006cff2f7230 */ /* 0x000fc40000004100 */
[----:B------:R-:W-:Y:S01]  /*3e10*/  FFMA.FTZ R44, R45, R44, R46 ;  /* 0x0000002c2d2c7223 */ /* 0x000fe2000001002e */
[----:B------:R-:W-:Y:S02]  /*3e20*/  IMAD.MOV.U32 R46, RZ, RZ, R12 ;  /* 0x000000ffff2e7224 */ /* 0x000fe400078e000c */
[--C-:B------:R-:W-:Y:S02]  /*3e30*/  HADD2.F32 R45, -RZ, R107.reuse.H1_H1 ;  /* 0x3000006bff2d7230 */ /* 0x100fe40000004100 */
[----:B------:R-:W-:Y:S01]  /*3e40*/  HADD2.F32 R107, -RZ, R107.H0_H0 ;  /* 0x2000006bff6b7230 */ /* 0x000fe20000004100 */
[----:B------:R-:W-:Y:S01]  /*3e50*/  F2FP.F16.F32.PACK_AB R15, R44, R15 ;  /* 0x0000000f2c0f723e */ /* 0x000fe200000000ff */
[--C-:B------:R-:W-:Y:S02]  /*3e60*/  HADD2.F32 R12, -RZ, R46.reuse.H1_H1 ;  /* 0x3000002eff0c7230 */ /* 0x100fe40000004100 */
[----:B------:R-:W-:-:S03]  /*3e70*/  HADD2.F32 R46, -RZ, R46.H0_H0 ;  /* 0x2000002eff2e7230 */ /* 0x000fc60000004100 */
[----:B------:R-:W-:-:S04]  /*3e80*/  FMUL.FTZ R48, R12, R47 ;  /* 0x0000002f0c307220 */ /* 0x000fc80000410000 */
[C---:B------:R-:W-:Y:S01]  /*3e90*/  FFMA.FTZ R48, R46.reuse, R45, -R48 ;  /* 0x0000002d2e307223 */ /* 0x040fe20000010830 */
[----:B------:R-:W-:-:S04]  /*3ea0*/  FMUL.FTZ R46, R46, R47 ;  /* 0x0000002f2e2e7220 */ /* 0x000fc80000410000 */
[----:B------:R-:W-:Y:S01]  /*3eb0*/  FFMA.FTZ R46, R12, R45, R46 ;  /* 0x0000002d0c2e7223 */ /* 0x000fe2000001002e */
[----:B------:R-:W-:Y:S02]  /*3ec0*/  HADD2.F32 R12, -RZ, R108.H0_H0 ;  /* 0x2000006cff0c7230 */ /* 0x000fe40000004100 */
[--C-:B------:R-:W-:Y:S02]  /*3ed0*/  HADD2.F32 R45, -RZ, R14.reuse.H1_H1 ;  /* 0x3000000eff2d7230 */ /* 0x100fe40000004100 */
[----:B------:R-:W-:Y:S01]  /*3ee0*/  HADD2.F32 R14, -RZ, R14.H0_H0 ;  /* 0x2000000eff0e7230 */ /* 0x000fe20000004100 */
[----:B------:R-:W-:Y:S02]  /*3ef0*/  F2FP.F16.F32.PACK_AB R46, R46, R48 ;  /* 0x000000302e2e723e */ /* 0x000fe400000000ff */
[-C--:B------:R-:W-:Y:S02]  /*3f00*/  FMUL.FTZ R47, R45, R12.reuse ;  /* 0x0000000c2d2f7220 */ /* 0x080fe40000410000 */
[----:B------:R-:W-:-:S02]  /*3f10*/  FMUL.FTZ R12, R14, R12 ;  /* 0x0000000c0e0c7220 */ /* 0x000fc40000410000 */
[-C--:B------:R-:W-:Y:S02]  /*3f20*/  FFMA.FTZ R47, R14, R107.reuse, -R47 ;  /* 0x0000006b0e2f7223 */ /* 0x080fe4000001082f */
[----:B------:R-:W-:-:S05]  /*3f30*/  FFMA.FTZ R12, R45, R107, R12 ;  /* 0x0000006b2d0c7223 */ /* 0x000fca000001000c */
[----:B------:R-:W-:Y:S01]  /*3f40*/  F2FP.F16.F32.PACK_AB R47, R12, R47 ;  /* 0x0000002f0c2f723e */ /* 0x000fe200000000ff */
[----:B------:R-:W-:-:S04]  /*3f50*/  IMAD.MOV.U32 R12, RZ, RZ, R46 ;  /* 0x000000ffff0c7224 */ /* 0x000fc800078e002e */
[----:B------:R-:W-:-:S07]  /*3f60*/  IMAD.MOV.U32 R14, RZ, RZ, R47 ;  /* 0x000000ffff0e7224 */ /* 0x000fce00078e002f */
.L_x_428:
[----:B------:R-:W-:Y:S05]  /*3f70*/  BSYNC B2 ;  /* 0x0000000000027941 */ /* 0x000fea0003800000 */
.L_x_427:
[----:B--2---:R-:W-:Y:S01]  /*3f80*/  MOV R44, R56 ;  /* 0x00000038002c7202 */ /* 0x004fe20000000f00 */
[----:B------:R-:W-:Y:S02]  /*3f90*/  IMAD.SHL.U32 R11, R150, 0x8, RZ ;  /* 0x00000008960b7824 */ /* 0x000fe400078e00ff */
[----:B-1----:R-:W-:Y:S02]  /*3fa0*/  IMAD.MOV.U32 R45, RZ, RZ, R57 ;  /* 0x000000ffff2d7224 */ /* 0x002fe400078e0039 */
[----:B------:R-:W-:-:S05]  /*3fb0*/  IMAD.WIDE R44, R11, 0x2, R44 ;  /* 0x000000020b2c7825 */ /* 0x000fca00078e022c */
[----:B------:R1:W-:Y:S02]  /*3fc0*/  ST.E.128 desc[UR42][R44.64], R12 ;  /* 0x0000000c2c007985 */ /* 0x0003e4000c101d2a */
.L_x_426:
[----:B------:R-:W-:Y:S05]  /*3fd0*/  BSYNC B1 ;  /* 0x0000000000017941 */ /* 0x000fea0003800000 */
.L_x_425:
[----:B------:R-:W-:Y:S01]  /*3fe0*/  LOP3.LUT P3, RZ, R27, 0x8, RZ, 0xc0, !PT ;  /* 0x000000081bff7812 */ /* 0x000fe2000786c0ff */
[----:B------:R-:W-:-:S12]  /*3ff0*/  BSSY B1, `(.L_x_429) ;  /* 0x0000037000017945 */ /* 0x000fd80003800000 */
[----:B------:R-:W-:Y:S05]  /*4000*/  @!P3 BRA `(.L_x_430) ;  /* 0x0000000000d4b947 */ /* 0x000fea0003800000 */
[----:B------:R-:W5:Y:S01]  /*4010*/  LDL R11, [R1+0x24] ;  /* 0x00002400010b7983 */ /* 0x000f620000100800 */
[----:B------:R-:W-:Y:S03]  /*4020*/  BSSY B2, `(.L_x_431) ;  /* 0x0000030000027945 */ /* 0x000fe60003800000 */
[----:B-1-34-:R1:W3:Y:S01]  /*4030*/  LDS.128 R12, [R60+0x17000] ;  /* 0x017000003c0c7984 */ /* 0x01a2e20000000c00 */
[----:B-----5:R-:W-:-:S13]  /*4040*/  ISETP.GE.AND P3, PT, R11, R96, PT ;  /* 0x000000600b00720c */ /* 0x020fda0003f66270 */
[----:B-1-3--:R-:W-:Y:S05]  /*4050*/  @P3 BRA `(.L_x_432) ;  /* 0x0000000000b03947 */ /* 0x00afea0003800000 */
[--C-:B------:R-:W-:Y:S02]  /*4060*/  SHF.R.U64 R11, R40, 0x10, R41.reuse ;  /* 0x00000010280b7819 */ /* 0x100fe40000001229 */
[----:B------:R-:W-:Y:S01]  /*4070*/  SHF.R.U32.HI R40, RZ, 0x10, R41 ;  /* 0x00000010ff287819 */ /* 0x000fe20000011629 */
[----:B------:R-:W-:Y:S01]  /*4080*/  IMAD.MOV.U32 R41, RZ, RZ, R13 ;  /* 0x000000ffff297224 */ /* 0x000fe200078e000d */
[--C-:B------:R-:W-:Y:S01]  /*4090*/  SHF.R.U64 R42, R42, 0x10, R43.reuse ;  /* 0x000000102a2a7819 */ /* 0x100fe2000000122b */
[----:B------:R-:W-:Y:S01]  /*40a0*/  HADD2.F32 R11, -RZ, R11.H0_H0 ;  /* 0x2000000bff0b7230 */ /* 0x000fe20000004100 */
[----:B------:R-:W-:Y:S01]  /*40b0*/  SHF.R.U32.HI R43, RZ, 0x10, R43 ;  /* 0x00000010ff2b7819 */ /* 0x000fe2000001162b */
[----:B------:R-:W-:Y:S02]  /*40c0*/  HADD2.F32 R40, -RZ, R40.H0_H0 ;  /* 0x20000028ff287230 */ /* 0x000fe40000004100 */
[----:B------:R-:W-:Y:S02]  /*40d0*/  HADD2.F32 R42, -RZ, R42.H0_H0 ;  /* 0x2000002aff2a7230 */ /* 0x000fe40000004100 */
[----:B------:R-:W-:-:S02]  /*40e0*/  HADD2.F32 R13, -RZ, R41.H1_H1 ;  /* 0x30000029ff0d7230 */ /* 0x000fc40000004100 */
[----:B------:R-:W-:-:S03]  /*40f0*/  HADD2.F32 R41, -RZ, R41.H0_H0 ;  /* 0x20000029ff297230 */ /* 0x000fc60000004100 */
[-C--:B------:R-:W-:Y:S02]  /*4100*/  FMUL.FTZ R44, R13, R42.reuse ;  /* 0x0000002a0d2c7220 */ /* 0x080fe40000410000 */
[C---:B------:R-:W-:Y:S02]  /*4110*/  FMUL.FTZ R42, R41.reuse, R42 ;  /* 0x0000002a292a7220 */ /* 0x040fe40000410000 */
[-C--:B------:R-:W-:Y:S02]  /*4120*/  FFMA.FTZ R44, R41, R11.reuse, -R44 ;  /* 0x0000000b292c7223 */ /* 0x080fe4000001082c */
[----:B------:R-:W-:Y:S01]  /*4130*/  FFMA.FTZ R42, R13, R11, R42 ;  /* 0x0000000b0d2a7223 */ /* 0x000fe2000001002a */
[----:B------:R-:W-:Y:S02]  /*4140*/  IMAD.MOV.U32 R13, RZ, RZ, R15 ;  /* 0x000000ffff0d7224 */ /* 0x000fe400078e000f */
[----:B------:R-:W-:Y:S02]  /*4150*/  HADD2.F32 R15, -RZ, R43.H0_H0 ;  /* 0x2000002bff0f7230 */ /* 0x000fe40000004100 */
[----:B------:R-:W-:Y:S01]  /*4160*/  F2FP.F16.F32.PACK_AB R42, R42, R44 ;  /* 0x0000002c2a2a723e */ /* 0x000fe200000000ff */
[----:B------:R-:W-:-:S02]  /*4170*/  HADD2.F32 R11, -RZ, R13.H1_H1 ;  /* 0x3000000dff0b7230 */ /* 0x000fc40000004100 */
[----:B------:R-:W-:-:S03]  /*4180*/  HADD2.F32 R13, -RZ, R13.H0_H0 ;  /* 0x2000000dff0d7230 */ /* 0x000fc60000004100 */
[-C--:B------:R-:W-:Y:S02]  /*4190*/  FMUL.FTZ R41, R11, R15.reuse ;  /* 0x0000000f0b297220 */ /* 0x080fe40000410000 */
[C---:B------:R-:W-:Y:S02]  /*41a0*/  FMUL.FTZ R15, R13.reuse, R15 ;  /* 0x0000000f0d0f7220 */ /* 0x040fe40000410000 */
[-C--:B------:R-:W-:Y:S01]  /*41b0*/  FFMA.FTZ R41, R13, R40.reuse, -R41 ;  /* 0x000000280d297223 */ /* 0x080fe20000010829 */
[----:B------:R-:W-:Y:S02]  /*41c0*/  HADD2.F32 R13, -RZ, R106.H0_H0 ;  /* 0x2000006aff0d7230 */ /* 0x000fe40000004100 */
[----:B------:R-:W-:Y:S01]  /*41d0*/  FFMA.FTZ R15, R11, R40, R15 ;  /* 0x000000280b0f7223 */ /* 0x000fe2000001000f */
[--C-:B------:R-:W-:Y:S02]  /*41e0*/  HADD2.F32 R11, -RZ, R12.reuse.H0_H0 ;  /* 0x2000000cff0b7230 */ /* 0x100fe40000004100 */
[----:B------:R-:W-:-:S02]  /*41f0*/  HADD2.F32 R12, -RZ, R12.H1_H1 ;  /* 0x3000000cff0c7230 */ /* 0x000fc40000004100 */
[--C-:B------:R-:W-:Y:S01]  /*4200*/  HADD2.F32 R40, -RZ, R105.reuse.H0_H0 ;  /* 0x20000069ff287230 */ /* 0x100fe20000004100 */
[----:B------:R-:W-:Y:S01]  /*4210*/  F2FP.F16.F32.PACK_AB R15, R15, R41 ;  /* 0x000000290f0f723e */ /* 0x000fe200000000ff */
[----:B------:R-:W-:Y:S02]  /*4220*/  HADD2.F32 R106, -RZ, R106.H1_H1 ;  /* 0x3000006aff6a7230 */ /* 0x000fe40000004100 */
[CC--:B------:R-:W-:Y:S01]  /*4230*/  FMUL.FTZ R43, R12.reuse, R13.reuse ;  /* 0x0000000d0c2b7220 */ /* 0x0c0fe20000410000 */
[C---:B------:R-:W-:Y:S01]  /*4240*/  FMUL.FTZ R13, R11.reuse, R13 ;  /* 0x0000000d0b0d7220 */ /* 0x040fe20000410000 */
[----:B------:R-:W-:Y:S02]  /*4250*/  HADD2.F32 R105, -RZ, R105.H1_H1 ;  /* 0x30000069ff697230 */ /* 0x000fe40000004100 */
[-C--:B------:R-:W-:Y:S01]  /*4260*/  FFMA.FTZ R43, R11, R40.reuse, -R43 ;  /* 0x000000280b2b7223 */ /* 0x080fe2000001082b */
[--C-:B------:R-:W-:Y:S02]  /*4270*/  HADD2.F32 R11, -RZ, R14.reuse.H0_H0 ;  /* 0x2000000eff0b7230 */ /* 0x100fe40000004100 */
[----:B------:R-:W-:Y:S01]  /*4280*/  FFMA.FTZ R13, R12, R40, R13 ;  /* 0x000000280c0d7223 */ /* 0x000fe2000001000d */
[----:B------:R-:W-:-:S04]  /*4290*/  HADD2.F32 R14, -RZ, R14.H1_H1 ;  /* 0x3000000eff0e7230 */ /* 0x000fc80000004100 */
[----:B------:R-:W-:Y:S01]  /*42a0*/  F2FP.F16.F32.PACK_AB R43, R13, R43 ;  /* 0x0000002b0d2b723e */ /* 0x000fe200000000ff */
[CC--:B------:R-:W-:Y:S01]  /*42b0*/  FMUL.FTZ R12, R14.reuse, R106.reuse ;  /* 0x0000006a0e0c7220 */ /* 0x0c0fe20000410000 */
[C---:B------:R-:W-:Y:S01]  /*42c0*/  FMUL.FTZ R106, R11.reuse, R106 ;  /* 0x0000006a0b6a7220 */ /* 0x040fe20000410000 */
[----:B------:R-:W-:Y:S02]  /*42d0*/  IMAD.MOV.U32 R13, RZ, RZ, R42 ;  /* 0x000000ffff0d7224 */ /* 0x000fe400078e002a */
[-C--:B------:R-:W-:Y:S01]  /*42e0*/  FFMA.FTZ R12, R11, R105.reuse, -R12 ;  /* 0x000000690b0c7223 */ /* 0x080fe2000001080c */
[----:B------:R-:W-:-:S05]  /*42f0*/  FFMA.FTZ R105, R14, R105, R106 ;  /* 0x000000690e697223 */ /* 0x000fca000001006a */
[----:B------:R-:W-:Y:S01]  /*4300*/  F2FP.F16.F32.PACK_AB R14, R105, R12 ;  /* 0x0000000c690e723e */ /* 0x000fe200000000ff */
[----:B------:R-:W-:-:S07]  /*4310*/  IMAD.MOV.U32 R12, RZ, RZ, R43 ;  /* 0x000000ffff0c7224 */ /* 0x000fce00078e002b */
.L_x_432:
[----:B------:R-:W-:Y:S05]  /*4320*/  BSYNC B2 ;  /* 0x0000000000027941 */ /* 0x000fea0003800000 */
.L_x_431:
[----:B--2---:R-:W-:-:S04]  /*4330*/  LEA R40, P3, R23, R56, 0x1 ;  /* 0x0000003817287211 */ /* 0x004fc800078608ff */
[----:B------:R-:W-:-:S05]  /*4340*/  LEA.HI.X R41, R23, R57, R154, 0x1, P3 ;  /* 0x0000003917297211 */ /* 0x000fca00018f0c9a */
[----:B------:R1:W-:Y:S04]  /*4350*/  ST.E.128 desc[UR42][R40.64], R12 ;  /* 0x0000000c28007985 */ /* 0x0003e8000c101d2a */
.L_x_430:
[----:B------:R-:W-:Y:S05]  /*4360*/  BSYNC B1 ;  /* 0x0000000000017941 */ /* 0x000fea0003800000 */
.L_x_429:
[----:B------:R-:W-:Y:S01]  /*4370*/  LOP3.LUT P3, RZ, R27, 0x10, RZ, 0xc0, !PT ;  /* 0x000000101bff7812 */ /* 0x000fe2000786c0ff */
[----:B------:R-:W-:-:S12]  /*4380*/  BSSY B1, `(.L_x_433) ;  /* 0x0000036000017945 */ /* 0x000fd80003800000 */
[----:B------:R-:W-:Y:S05]  /*4390*/  @!P3 BRA `(.L_x_434) ;  /* 0x0000000000d0b947 */ /* 0x000fea0003800000 */
[----:B-1-34-:R1:W3:Y:S01]  /*43a0*/  LDS.128 R12, [R61+0x19000] ;  /* 0x019000003d0c7984 */ /* 0x01a2e20000000c00 */
[C---:B--2---:R-:W-:Y:S01]  /*43b0*/  LEA R40, P3, R22.reuse, R56, 0x1 ;  /* 0x0000003816287211 */ /* 0x044fe200078608ff */
[----:B------:R-:W-:Y:S03]  /*43c0*/  BSSY B2, `(.L_x_435) ;  /* 0x0000030000027945 */ /* 0x000fe60003800000 */
[----:B------:R-:W-:Y:S02]  /*43d0*/  LEA.HI.X R41, R22, R57, R153, 0x1, P3 ;  /* 0x0000003916297211 */ /* 0x000fe400018f0c99 */
[----:B------:R-:W-:-:S13]  /*43e0*/  ISETP.GE.AND P3, PT, R155, R96, PT ;  /* 0x000000609b00720c */ /* 0x000fda0003f66270 */
[----:B-1----:R-:W-:Y:S05]  /*43f0*/  @P3 BRA `(.L_x_436) ;  /* 0x0000000000b03947 */ /* 0x002fea0003800000 */
[----:B------:R-:W-:Y:S02]  /*4400*/  SHF.R.U64 R42, R38, 0x10, R39 ;  /* 0x00000010262a7819 */ /* 0x000fe40000001227 */
[----:B---3--:R-:W-:Y:S02]  /*4410*/  MOV R38, R13 ;  /* 0x0000000d00267202 */ /* 0x008fe40000000f00 */
[----:B------:R-:W-:Y:S01]  /*4420*/  SHF.R.U64 R13, R36, 0x10, R37 ;  /* 0x00000010240d7819 */ /* 0x000fe20000001225 */
[----:B------:R-:W-:Y:S01]  /*4430*/  HADD2.F32 R42, -RZ, R42.H0_H0 ;  /* 0x2000002aff2a7230 */ /* 0x000fe20000004100 */
[----:B------:R-:W-:Y:S01]  /*4440*/  SHF.R.U32.HI R39, RZ, 0x10, R39 ;  /* 0x00000010ff277819 */ /* 0x000fe20000011627 */
[--C-:B------:R-:W-:Y:S01]  /*4450*/  HADD2.F32 R11, -RZ, R38.reuse.H1_H1 ;  /* 0x30000026ff0b7230 */ /* 0x100fe20000004100 */
[----:B------:R-:W-:Y:S01]  /*4460*/  SHF.R.U32.HI R37, RZ, 0x10, R37 ;  /* 0x00000010ff257819 */ /* 0x000fe20000011625 */
[----:B------:R-:W-:Y:S02]  /*4470*/  HADD2.F32 R36, -RZ, R38.H0_H0 ;  /* 0x20000026ff247230 */ /* 0x000fe40000004100 */
[----:B------:R-:W-:-:S02]  /*4480*/  HADD2.F32 R13, -RZ, R13.H0_H0 ;  /* 0x2000000dff0d7230 */ /* 0x000fc40000004100 */
[CC--:B------:R-:W-:Y:S01]  /*4490*/  FMUL.FTZ R38, R11.reuse, R42.reuse ;  /* 0x0000002a0b267220 */ /* 0x0c0fe20000410000 */
[----:B------:R-:W-:Y:S02]  /*44a0*/  HADD2.F32 R39, -RZ, R39.H0_H0 ;  /* 0x20000027ff277230 */ /* 0x000fe40000004100 */
[C---:B------:R-:W-:Y:S01]  /*44b0*/  FMUL.FTZ R42, R36.reuse, R42 ;  /* 0x0000002a242a7220 */ /* 0x040fe20000410000 */
[----:B------:R-:W-:Y:S02]  /*44c0*/  HADD2.F32 R37, -RZ, R37.H0_H0 ;  /* 0x20000025ff257230 */ /* 0x000fe40000004100 */
[-C--:B------:R-:W-:Y:S01]  /*44d0*/  FFMA.FTZ R38, R36, R13.reuse, -R38 ;  /* 0x0000000d24267223 */ /* 0x080fe20000010826 */
[----:B------:R-:W-:Y:S02]  /*44e0*/  IMAD.MOV.U32 R36, RZ, RZ, R12 ;  /* 0x000000ffff247224 */ /* 0x000fe400078e000c */
[----:B------:R-:W-:Y:S01]  /*44f0*/  FFMA.FTZ R11, R11, R13, R42 ;  /* 0x0000000d0b0b7223 */ /* 0x000fe2000001002a */
[----:B------:R-:W-:-:S02]  /*4500*/  HADD2.F32 R13, -RZ, R15.H1_H1 ;  /* 0x3000000fff0d7230 */ /* 0x000fc40000004100 */
[----:B------:R-:W-:Y:S02]  /*4510*/  HADD2.F32 R12, -RZ, R15.H0_H0 ;  /* 0x2000000fff0c7230 */ /* 0x000fe40000004100 */
[----:B------:R-:W-:Y:S01]  /*4520*/  F2FP.F16.F32.PACK_AB R11, R11, R38 ;  /* 0x000000260b0b723e */ /* 0x000fe200000000ff */
[CC--:B------:R-:W-:Y:S02]  /*4530*/  FMUL.FTZ R15, R13.reuse, R39.reuse ;  /* 0x000000270d0f7220 */ /* 0x0c0fe40000410000 */
[C---:B------:R-:W-:Y:S01]  /*4540*/  FMUL.FTZ R42, R12.reuse, R39 ;  /* 0x000000270c2a7220 */ /* 0x040fe20000410000 */
[----:B------:R-:W-:Y:S02]  /*4550*/  HADD2.F32 R39, -RZ, R104.H0_H0 ;  /* 0x20000068ff277230 */ /* 0x000fe40000004100 */
[-C--:B------:R-:W-:Y:S01]  /*4560*/  FFMA.FTZ R12, R12, R37.reuse, -R15 ;  /* 0x000000250c0c7223 */ /* 0x080fe2000001080f */
[--C-:B------:R-:W-:Y:S02]  /*4570*/  HADD2.F32 R15, -RZ, R36.reuse.H0_H0 ;  /* 0x20000024ff0f7230 */ /* 0x100fe40000004100 */
[----:B------:R-:W-:Y:S01]  /*4580*/  FFMA.FTZ R13, R13, R37, R42 ;  /* 0x000000250d0d7223 */ /* 0x000fe2000001002a */
[----:B------:R-:W-:-:S02]  /*4590*/  HADD2.F32 R36, -RZ, R36.H1_H1 ;  /* 0x30000024ff247230 */ /* 0x000fc40000004100 */
[--C-:B------:R-:W-:Y:S02]  /*45a0*/  HADD2.F32 R37, -RZ, R103.reuse.H0_H0 ;  /* 0x20000067ff257230 */ /* 0x100fe40000004100 */
[----:B------:R-:W-:Y:S02]  /*45b0*/  HADD2.F32 R104, -RZ, R104.H1_H1 ;  /* 0x30000068ff687230 */ /* 0x000fe40000004100 */
[CC--:B------:R-:W-:Y:S01]  /*45c0*/  FMUL.FTZ R42, R36.reuse, R39.reuse ;  /* 0x00000027242a7220 */ /* 0x0c0fe20000410000 */
[C---:B------:R-:W-:Y:S01]  /*45d0*/  FMUL.FTZ R39, R15.reuse, R39 ;  /* 0x000000270f277220 */ /* 0x040fe20000410000 */
[----:B------:R-:W-:Y:S02]  /*45e0*/  HADD2.F32 R103, -RZ, R103.H1_H1 ;  /* 0x30000067ff677230 */ /* 0x000fe40000004100 */
[-C--:B------:R-:W-:Y:S01]  /*45f0*/  FFMA.FTZ R15, R15, R37.reuse, -R42 ;  /* 0x000000250f0f7223 */ /* 0x080fe2000001082a */
[----:B------:R-:W-:Y:S01]  /*4600*/  FFMA.FTZ R36, R36, R37, R39 ;  /* 0x0000002524247223 */ /* 0x000fe20000010027 */
[----:B------:R-:W-:-:S02]  /*4610*/  HADD2.F32 R37, -RZ, R14.H0_H0 ;  /* 0x2000000eff257230 */ /* 0x000fc40000004100 */
[----:B------:R-:W-:-:S03]  /*4620*/  HADD2.F32 R14, -RZ, R14.H1_H1 ;  /* 0x3000000eff0e7230 */ /* 0x000fc60000004100 */
[CC--:B------:R-:W-:Y:S02]  /*4630*/  FMUL.FTZ R39, R37.reuse, R104.reuse ;  /* 0x0000006825277220 */ /* 0x0c0fe40000410000 */
[C---:B------:R-:W-:Y:S02]  /*4640*/  FMUL.FTZ R42, R14.reuse, R104 ;  /* 0x000000680e2a7220 */ /* 0x040fe40000410000 */
[-C--:B------:R-:W-:Y:S02]  /*4650*/  FFMA.FTZ R39, R14, R103.reuse, R39 ;  /* 0x000000670e277223 */ /* 0x080fe40000010027 */
[----:B------:R-:W-:Y:S01]  /*4660*/  FFMA.FTZ R42, R37, R103, -R42 ;  /* 0x00000067252a7223 */ /* 0x000fe2000001082a */
[----:B------:R-:W-:Y:S01]  /*4670*/  F2FP.F16.F32.PACK_AB R37, R13, R12 ;  /* 0x0000000c0d25723e */ /* 0x000fe200000000ff */
[----:B------:R-:W-:Y:S01]  /*4680*/  IMAD.MOV.U32 R13, RZ, RZ, R11 ;  /* 0x000000ffff0d7224 */ /* 0x000fe200078e000b */
[----:B------:R-:W-:Y:S02]  /*4690*/  F2FP.F16.F32.PACK_AB R12, R36, R15 ;  /* 0x0000000f240c723e */ /* 0x000fe400000000ff */
[----:B------:R-:W-:Y:S01]  /*46a0*/  F2FP.F16.F32.PACK_AB R14, R39, R42 ;  /* 0x0000002a270e723e */ /* 0x000fe200000000ff */
[----:B------:R-:W-:-:S07]  /*46b0*/  IMAD.MOV.U32 R15, RZ, RZ, R37 ;  /* 0x000000ffff0f7224 */ /* 0x000fce00078e0025 */
.L_x_436:
[----:B------:R-:W-:Y:S05]  /*46c0*/  BSYNC B2 ;  /* 0x0000000000027941 */ /* 0x000fea0003800000 */
.L_x_435:
[----:B---3--:R1:W-:Y:S02]  /*46d0*/  ST.E.128 desc[UR42][R40.64], R12 ;  /* 0x0000000c28007985 */ /* 0x0083e4000c101d2a */
.L_x_434:
[----:B------:R-:W-:Y:S05]  /*46e0*/  BSYNC B1 ;  /* 0x0000000000017941 */ /* 0x000fea0003800000 */
.L_x_433:
[----:B------:R-:W-:-:S13]  /*46f0*/  LOP3.LUT P3, RZ, R27, 0x20, RZ, 0xc0, !PT ;  /* 0x000000201bff7812 */ /* 0x000fda000786c0ff */
[----:B------:R-:W-:Y:S05]  /*4700*/  @!P3 BRA `(.L_x_416) ;  /* 0x000000240054b947 */ /* 0x000fea0003800000 */
[----:B------:R-:W5:Y:S01]  /*4710*/  LDL R11, [R1+0x2c] ;  /* 0x00002c00010b7983 */ /* 0x000f620000100800 */
[C---:B--2---:R-:W-:Y:S01]  /*4720*/  LEA R36, P3, R136.reuse, R56, 0x1 ;  /* 0x0000003888247211 */ /* 0x044fe200078608ff */
[----:B------:R-:W-:Y:S02]  /*4730*/  BSSY B1, `(.L_x_437) ;  /* 0x000002f000017945 */ /* 0x000fe40003800000 */
[----:B-1-34-:R1:W2:Y:S01]  /*4740*/  LDS.128 R12, [R60+0x19000] ;  /* 0x019000003c0c7984 */ /* 0x01a2a20000000c00 */
[----:B------:R-:W-:Y:S02]  /*4750*/  LEA.HI.X R37, R136, R57, R152, 0x1, P3 ;  /* 0x0000003988257211 */ /* 0x000fe400018f0c98 */
[----:B-----5:R-:W-:-:S13]  /*4760*/  ISETP.GE.AND P3, PT, R11, R96, PT ;  /* 0x000000600b00720c */ /* 0x020fda0003f66270 */
[----:B-12---:R-:W-:Y:S05]  /*4770*/  @P3 BRA `(.L_x_438) ;  /* 0x0000000000a83947 */ /* 0x006fea0003800000 */
[--C-:B------:R-:W-:Y:S02]  /*4780*/  SHF.R.U64 R11, R34, 0x10, R35.reuse ;  /* 0x00000010220b7819 */ /* 0x100fe40000001223 */
[----:B------:R-:W-:Y:S02]  /*4790*/  SHF.R.U32.HI R40, RZ, 0x10, R35 ;  /* 0x00000010ff287819 */ /* 0x000fe40000011623 */
[--C-:B------:R-:W-:Y:S01]  /*47a0*/  SHF.R.U64 R39, R32, 0x10, R33.reuse ;  /* 0x0000001020277819 */ /* 0x100fe20000001221 */
[----:B------:R-:W-:Y:S01]  /*47b0*/  IMAD.MOV.U32 R32, RZ, RZ, R12 ;  /* 0x000000ffff207224 */ /* 0x000fe200078e000c */
[----:B------:R-:W-:Y:S01]  /*47c0*/  SHF.R.U32.HI R38, RZ, 0x10, R33 ;  /* 0x00000010ff267819 */ /* 0x000fe20000011621 */
[----:B------:R-:W-:Y:S02]  /*47d0*/  HADD2.F32 R35, -RZ, R11.H0_H0 ;  /* 0x2000000bff237230 */ /* 0x000fe40000004100 */
[----:B------:R-:W-:Y:S02]  /*47e0*/  HADD2.F32 R40, -RZ, R40.H0_H0 ;  /* 0x20000028ff287230 */ /* 0x000fe40000004100 */
[----:B------:R-:W-:-:S02]  /*47f0*/  HADD2.F32 R12, -RZ, R13.H1_H1 ;  /* 0x3000000dff0c7230 */ /* 0x000fc40000004100 */
[----:B------:R-:W-:Y:S02]  /*4800*/  HADD2.F32 R11, -RZ, R13.H0_H0 ;  /* 0x2000000dff0b7230 */ /* 0x000fe40000004100 */
[--C-:B------:R-:W-:Y:S02]  /*4810*/  HADD2.F32 R33, -RZ, R15.reuse.H1_H1 ;  /* 0x3000000fff217230 */ /* 0x100fe40000004100 */
[-C--:B------:R-:W-:Y:S01]  /*4820*/  FMUL.FTZ R42, R12, R35.reuse ;  /* 0x000000230c2a7220 */ /* 0x080fe20000410000 */
[----:B------:R-:W-:Y:S02]  /*4830*/  HADD2.F32 R13, -RZ, R15.H0_H0 ;  /* 0x2000000fff0d7230 */ /* 0x000fe40000004100 */
[----:B------:R-:W-:Y:S01]  /*4840*/  FMUL.FTZ R35, R11, R35 ;  /* 0x000000230b237220 */ /* 0x000fe20000410000 */
[----:B------:R-:W-:Y:S02]  /*4850*/  HADD2.F32 R34, -RZ, R39.H0_H0 ;  /* 0x20000027ff227230 */ /* 0x000fe40000004100 */
[----:B------:R-:W-:Y:S01]  /*4860*/  FMUL.FTZ R44, R33, R40 ;  /* 0x00000028212c7220 */ /* 0x000fe20000410000 */
[----:B------:R-:W-:-:S02]  /*4870*/  HADD2.F32 R38, -RZ, R38.H0_H0 ;  /* 0x20000026ff267230 */ /* 0x000fc40000004100 */
[----:B------:R-:W-:Y:S01]  /*4880*/  FMUL.FTZ R40, R13, R40 ;  /* 0x000000280d287220 */ /* 0x000fe20000410000 */
[--C-:B------:R-:W-:Y:S02]  /*4890*/  HADD2.F32 R15, -RZ, R32.reuse.H1_H1 ;  /* 0x30000020ff0f7230 */ /* 0x100fe40000004100 */
[-C--:B------:R-:W-:Y:S01]  /*48a0*/  FFMA.FTZ R11, R11, R34.reuse, -R42 ;  /* 0x000000220b0b7223 */ /* 0x080fe2000001082a */
[----:B------:R-:W-:Y:S01]  /*48b0*/  FFMA.FTZ R12, R12, R34, R35 ;  /* 0x000000220c0c7223 */ /* 0x000fe20000010023 */
[-C--:B------:R-:W-:Y:S01]  /*48c0*/  FFMA.FTZ R42, R33, R38.reuse, R40 ;  /* 0x00000026212a7223 */ /* 0x080fe20000010028 */
[----:B------:R-:W-:Y:S02]  /*48d0*/  HADD2.F32 R35, -RZ, R59.H0_H0 ;  /* 0x2000003bff237230 */ /* 0x000fe40000004100 */
[----:B------:R-:W-:Y:S01]  /*48e0*/  FFMA.FTZ R13, R13, R38, -R44 ;  /* 0x000000260d0d7223 */ /* 0x000fe2000001082c */
[----:B------:R-:W-:Y:S01]  /*48f0*/  HADD2.F32 R32, -RZ, R32.H0_H0 ;  /* 0x20000020ff207230 */ /* 0x000fe20000004100 */
[----:B------:R-:W-:Y:S01]  /*4900*/  F2FP.F16.F32.PACK_AB R11, R12, R11 ;  /* 0x0000000b0c0b723e */ /* 0x000fe200000000ff */
[----:B------:R-:W-:-:S02]  /*4910*/  HADD2.F32 R33, -RZ, R14.H1_H1 ;  /* 0x3000000eff217230 */ /* 0x000fc40000004100 */
[-C--:B------:R-:W-:Y:S01]  /*4920*/  FMUL.FTZ R39, R15, R35.reuse ;  /* 0x000000230f277220 */ /* 0x080fe20000410000 */
[----:B------:R-:W-:Y:S02]  /*4930*/  HADD2.F32 R59, -RZ, R59.H1_H1 ;  /* 0x3000003bff3b7230 */ /* 0x000fe40000004100 */
[----:B------:R-:W-:Y:S01]  /*4940*/  FMUL.FTZ R38, R32, R35 ;  /* 0x0000002320267220 */ /* 0x000fe20000410000 */
[----:B------:R-:W-:Y:S02]  /*4950*/  HADD2.F32 R14, -RZ, R14.H0_H0 ;  /* 0x2000000eff0e7230 */ /* 0x000fe40000004100 */
[--C-:B------:R-:W-:Y:S02]  /*4960*/  HADD2.F32 R34, -RZ, R58.reuse.H0_H0 ;  /* 0x2000003aff227230 */ /* 0x100fe40000004100 */
[-C--:B------:R-:W-:Y:S01]  /*4970*/  FMUL.FTZ R35, R33, R59.reuse ;  /* 0x0000003b21237220 */ /* 0x080fe20000410000 */
[----:B------:R-:W-:Y:S02]  /*4980*/  HADD2.F32 R58, -RZ, R58.H1_H1 ;  /* 0x3000003aff3a7230 */ /* 0x000fe40000004100 */
[----:B------:R-:W-:Y:S01]  /*4990*/  FMUL.FTZ R40, R14, R59 ;  /* 0x0000003b0e287220 */ /* 0x000fe20000410000 */
[-C--:B------:R-:W-:Y:S01]  /*49a0*/  FFMA.FTZ R39, R32, R34.reuse, -R39 ;  /* 0x0000002220277223 */ /* 0x080fe20000010827 */
[----:B------:R-:W-:Y:S01]  /*49b0*/  FFMA.FTZ R38, R15, R34, R38 ;  /* 0x000000220f267223 */ /* 0x000fe20000010026 */
[-C--:B------:R-:W-:Y:S01]  /*49c0*/  FFMA.FTZ R35, R14, R58.reuse, -R35 ;  /* 0x0000003a0e237223 */ /* 0x080fe20000010823 */
[----:B------:R-:W-:Y:S01]  /*49d0*/  FFMA.FTZ R40, R33, R58, R40 ;  /* 0x0000003a21287223 */ /* 0x000fe20000010028 */
[----:B------:R-:W-:Y:S01]  /*49e0*/  F2FP.F16.F32.PACK_AB R15, R42, R13 ;  /* 0x0000000d2a0f723e */ /* 0x000fe200000000ff */
[----:B------:R-:W-:Y:S01]  /*49f0*/  IMAD.MOV.U32 R13, RZ, RZ, R11 ;  /* 0x000000ffff0d7224 */ /* 0x000fe200078e000b */
[----:B------:R-:W-:-:S02]  /*4a00*/  F2FP.F16.F32.PACK_AB R12, R38, R39 ;  /* 0x00000027260c723e */ /* 0x000fc400000000ff */
[----:B------:R-:W-:-:S07]  /*4a10*/  F2FP.F16.F32.PACK_AB R14, R40, R35 ;  /* 0x00000023280e723e */ /* 0x000fce00000000ff */
.L_x_438:
[----:B------:R-:W-:Y:S05]  /*4a20*/  BSYNC B1 ;  /* 0x0000000000017941 */ /* 0x000fea0003800000 */
.L_x_437:
[----:B------:R1:W-:Y:S01]  /*4a30*/  ST.E.128 desc[UR42][R36.64], R12 ;  /* 0x0000000c24007985 */ /* 0x0003e2000c101d2a */
[----:B------:R-:W-:Y:S05]  /*4a40*/  BRA `(.L_x_416) ;  /* 0x0000002000847947 */ /* 0x000fea0003800000 */
.L_x_409:
        /* <DEDUP_REMOVED lines=15> */
[----:B------:R-:W-:Y:S01]  /*4b40*/  IADD3 R15, P2, R66, R14, RZ ;  /* 0x0000000e420f7210 */ /* 0x000fe20007f5e0ff */
[----:B------:R-:W-:Y:S01]  /*4b50*/  ULDC.64 UR4, c[0x0][0x3e8] ;  /* 0x0000fa0000047ab9 */ /* 0x000fe20000000a00 */
[----:B------:R-:W-:Y:S02]  /*4b60*/  CS2R R42, SRZ ;  /* 0x00000000002a7805 */ /* 0x000fe4000001ff00 */
[----:B------:R-:W-:Y:S02]  /*4b70*/  CS2R R40, SRZ ;  /* 0x0000000000287805 */ /* 0x000fe4000001ff00 */
[----:B------:R-:W-:Y:S02]  /*4b80*/  IADD3.X R34, R11, R81, RZ, P2, !PT ;  /* 0x000000510b227210 */ /* 0x000fe400017fe4ff */
[----:B------:R-:W-:Y:S02]  /*4b90*/  CS2R R54, SRZ ;  /* 0x0000000000367805 */ /* 0x000fe4000001ff00 */
[----:B------:R-:W-:-:S02]  /*4ba0*/  IADD3 R13, P2, R62, R12, RZ ;  /* 0x0000000c3e0d7210 */ /* 0x000fc40007f5e0ff */
[----:B------:R-:W-:-:S03]  /*4bb0*/  CS2R R52, SRZ ;  /* 0x0000000000347805 */ /* 0x000fc6000001ff00 */
        /* <DEDUP_REMOVED lines=8> */
[----:B------:R-:W-:Y:S02]  /*4c40*/  CS2R R36, SRZ ;  /* 0x0000000000247805 */ /* 0x000fe4000001ff00 */
[----:B------:R-:W-:Y:S02]  /*4c50*/  CS2R R50, SRZ ;  /* 0x0000000000327805 */ /* 0x000fe4000001ff00 */
[----:B------:R-:W-:-:S05]  /*4c60*/  CS2R R48, SRZ ;  /* 0x0000000000307805 */ /* 0x000fca000001ff00 */
[----:B------:R0:W5:Y:S04]  /*4c70*/  @!P2 LDG.E.128 R40, desc[UR42][R14.64] ;  /* 0x0000002a0e28a981 */ /* 0x000168000c1e1d00 */
[----:B------:R0:W5:Y:S01]  /*4c80*/  @!P2 LDG.E.128 R52, desc[UR42][R12.64] ;  /* 0x0000002a0c34a981 */ /* 0x000162000c1e1d00 */
[----:B------:R-:W-:Y:S02]  /*4c90*/  ISETP.GE.AND P2, PT, R3, R96, PT ;  /* 0x000000600300720c */ /* 0x000fe40003f46270 */
[----:B------:R-:W-:Y:S02]  /*4ca0*/  CS2R R34, SRZ ;  /* 0x0000000000227805 */ /* 0x000fe4000001ff00 */
[----:B------:R-:W-:Y:S02]  /*4cb0*/  CS2R R32, SRZ ;  /* 0x0000000000207805 */ /* 0x000fe4000001ff00 */
[----:B------:R-:W-:-:S02]  /*4cc0*/  CS2R R46, SRZ ;  /* 0x00000000002e7805 */ /* 0x000fc4000001ff00 */
[----:B------:R-:W-:-:S05]  /*4cd0*/  CS2R R44, SRZ ;  /* 0x00000000002c7805 */ /* 0x000fca000001ff00 */
[----:B------:R0:W5:Y:S04]  /*4ce0*/  @!P2 LDG.E.128 R36, desc[UR42][R14.64+0x20] ;  /* 0x0000202a0e24a981 */ /* 0x000168000c1e1d00 */
[----:B------:R0:W5:Y:S01]  /*4cf0*/  @!P2 LDG.E.128 R48, desc[UR42][R12.64+0x20] ;  /* 0x0000202a0c30a981 */ /* 0x000162000c1e1d00 */
[----:B------:R-:W-:-:S13]  /*4d00*/  ISETP.GE.AND P2, PT, R4, R96, PT ;  /* 0x000000600400720c */ /* 0x000fda0003f46270 */
[----:B------:R0:W5:Y:S04]  /*4d10*/  @!P2 LDG.E.128 R32, desc[UR42][R14.64+0x40] ;  /* 0x0000402a0e20a981 */ /* 0x000168000c1e1d00 */
[----:B------:R0:W5:Y:S02]  /*4d20*/  @!P2 LDG.E.128 R44, desc[UR42][R12.64+0x40] ;  /* 0x0000402a0c2ca981 */ /* 0x000164000c1e1d00 */
.L_x_440:
[----:B------:R-:W-:Y:S05]  /*4d30*/  BSYNC B1 ;  /* 0x0000000000017941 */ /* 0x000fea0003800000 */
.L_x_439:
[----:B-----5:R-:W-:Y:S01]  /*4d40*/  IMAD.MOV.U32 R11, RZ, RZ, R34 ;  /* 0x000000ffff0b7224 */ /* 0x020fe200078e0022 */
[----:B------:R-:W-:Y:S01]  /*4d50*/  UISETP.NE.AND UP0, UPT, UR40, 0x3, UPT ;  /* 0x000000032800788c */ /* 0x000fe2000bf05270 */
[----:B0-----:R-:W-:-:S05]  /*4d60*/  IMAD.MOV.U32 R12, RZ, RZ, R35 ;  /* 0x000000ffff0c7224 */ /* 0x001fca00078e0023 */
[----:B------:R-:W-:Y:S01]  /*4d70*/  PRMT R110, R11, 0x5410, R12 ;  /* 0x000054100b6e7816 */ /* 0x000fe2000000000c */
[----:B------:R-:W-:Y:S01]  /*4d80*/  IMAD.MOV.U32 R12, RZ, RZ, R32 ;  /* 0x000000ffff0c7224 */ /* 0x000fe200078e0020 */
[----:B------:R-:W-:Y:S01]  /*4d90*/  PLOP3.LUT P2, PT, PT, PT, UP0, 0x80, 0x0 ;  /* 0x000000000000781c */ /* 0x000fe20003f4f008 */
[----:B------:R-:W-:-:S05]  /*4da0*/  IMAD.MOV.U32 R11, RZ, RZ, R33 ;  /* 0x000000ffff0b7224 */ /* 0x000fca00078e0021 */
[----:B------:R-:W-:Y:S01]  /*4db0*/  PRMT R111, R12, 0x5410, R11 ;  /* 0x000054100c6f7816 */ /* 0x000fe2000000000b */
[----:B------:R-:W-:Y:S01]  /*4dc0*/  IMAD.MOV.U32 R11, RZ, RZ, R39 ;  /* 0x000000ffff0b7224 */ /* 0x000fe200078e0027 */
[----:B------:R-:W-:-:S04]  /*4dd0*/  MOV R12, R38 ;  /* 0x00000026000c7202 */ /* 0x000fc80000000f00 */
[----:B------:R-:W-:Y:S01]  /*4de0*/  PRMT R114, R114, 0x5410, R12 ;  /* 0x0000541072727816 */ /* 0x000fe2000000000c */
[----:B------:R-:W-:Y:S01]  /*4df0*/  IMAD.MOV.U32 R12, RZ, RZ, R36 ;  /* 0x000000ffff0c7224 */ /* 0x000fe200078e0024 */
[----:B------:R-:W-:Y:S01]  /*4e00*/  PRMT R116, R11, 0x7610, R116 ;  /* 0x000076100b747816 */ /* 0x000fe20000000074 */
[----:B------:R-:W-:-:S03]  /*4e10*/  IMAD.MOV.U32 R11, RZ, RZ, R37 ;  /* 0x000000ffff0b7224 */ /* 0x000fc600078e0025 */
[----:B------:R-:W-:Y:S01]  /*4e20*/  PRMT R115, R12, 0x7610, R115 ;  /* 0x000076100c737816 */ /* 0x000fe20000000073 */
[----:B------:R-:W-:Y:S01]  /*4e30*/  IMAD.MOV.U32 R12, RZ, RZ, R43 ;  /* 0x000000ffff0c7224 */ /* 0x000fe200078e002b */
[----:B------:R-:W-:Y:S01]  /*4e40*/  PRMT R117, R11, 0x7610, R117 ;  /* 0x000076100b757816 */ /* 0x000fe20000000075 */
[----:B------:R-:W-:-:S05]  /*4e50*/  IMAD.MOV.U32 R11, RZ, RZ, R42 ;  /* 0x000000ffff0b7224 */ /* 0x000fca00078e002a */
[----:B------:R-:W-:Y:S01]  /*4e60*/  PRMT R118, R11, 0x5410, R12 ;  /* 0x000054100b767816 */ /* 0x000fe2000000000c */
[----:B------:R-:W-:Y:S01]  /*4e70*/  IMAD.MOV.U32 R12, RZ, RZ, R41 ;  /* 0x000000ffff0c7224 */ /* 0x000fe200078e0029 */
[----:B------:R-:W-:-:S04]  /*4e80*/  MOV R11, R40 ;  /* 0x00000028000b7202 */ /* 0x000fc80000000f00 */
[----:B------:R-:W-:Y:S01]  /*4e90*/  PRMT R119, R11, 0x7610, R119 ;  /* 0x000076100b777816 */ /* 0x000fe20000000077 */
[----:B------:R-:W-:Y:S01]  /*4ea0*/  IMAD.MOV.U32 R11, RZ, RZ, R47 ;  /* 0x000000ffff0b7224 */ /* 0x000fe200078e002f */
[----:B------:R-:W-:Y:S01]  /*4eb0*/  PRMT R108, R12, 0x7610, R108 ;  /* 0x000076100c6c7816 */ /* 0x000fe2000000006c */
        /* <DEDUP_REMOVED lines=8> */
[----:B------:R-:W-:Y:S01]  /*4f40*/  IMAD.MOV.U32 R11, RZ, RZ, R48 ;  /* 0x000000ffff0b7224 */ /* 0x000fe200078e0030 */
[----:B------:R-:W-:-:S04]  /*4f50*/  PRMT R114, R12, 0x7610, R114 ;  /* 0x000076100c727816 */ /* 0x000fc80000000072 */
[----:B------:R-:W-:Y:S01]  /*4f60*/  PRMT R115, R115, 0x5410, R11 ;  /* 0x0000541073737816 */ /* 0x000fe2000000000b */
[----:B------:R-:W-:-:S05]  /*4f70*/  IMAD.MOV.U32 R11, RZ, RZ, R49 ;  /* 0x000000ffff0b7224 */ /* 0x000fca00078e0031 */
[----:B------:R-:W-:Y:S01]  /*4f80*/  PRMT R117, R117, 0x5410, R11 ;  /* 0x0000541075757816 */ /* 0x000fe2000000000b */
        /* <DEDUP_REMOVED lines=8> */
[----:B------:R-:W-:Y:S06]  /*5010*/  @!P2 BRA `(.L_x_441) ;  /* 0x000000000004a947 */ /* 0x000fec0003800000 */
[----:B------:R-:W-:Y:S01]  /*5020*/  BPT.TRAP 0x1 ;  /* 0x000000040000795c */ /* 0x000fe20000300000 */
.L_x_441:
[----:B------:R-:W-:Y:S01]  /*5030*/  IMAD R31, R18, 0x8, R2 ;  /* 0x00000008121f7824 */ /* 0x000fe200078e0202 */
[----:B------:R-:W-:Y:S01]  /*5040*/  SHF.L.U32 R79, R138, 0x1f, RZ ;  /* 0x0000001f8a4f7819 */ /* 0x000fe200000006ff */
[----:B------:R-:W-:Y:S03]  /*5050*/  BSSY B1, `(.L_x_442) ;  /* 0x0000003000017945 */ /* 0x000fe60003800000 */
[----:B------:R-:W0:Y:S02]  /*5060*/  SYNCS.PHASECHK.TRANS64.TRYWAIT P4, [R31+URZ+0x2d890], R79 ;  /* 0x02d8904f1f0075a7 */ /* 0x000e24000808017f */
[----:B0-----:R-:W-:Y:S05]  /*5070*/  @!P4 BRA `(.L_x_443) ;  /* 0x00000158005cc947 */ /* 0x001fea0003800000 */
.L_x_677:
[----:B------:R-:W-:Y:S05]  /*5080*/  BSYNC B1 ;  /* 0x0000000000017941 */ /* 0x000fea0003800000 */
.L_x_442:
[----:B------:R-:W-:-:S03]  /*5090*/  UMOV UR4, 0xffffffff ;  /* 0xffffffff00047882 */ /* 0x000fc60000000000 */
[----:B------:R-:W-:Y:S05]  /*50a0*/  BRA.DIV UR4, `(.L_x_444) ;  /* 0x0000015a04647947 */ /* 0x000fea000b800000 */
[----:B------:R1:W2:Y:S04]  /*50b0*/  SHFL.IDX PT, R83, R57, RZ, 0x1e1f ;  /* 0x001e1fff39537589 */ /* 0x0002a800000e0000 */
[----:B------:R1:W3:Y:S02]  /*50c0*/  SHFL.IDX PT, R82, R56, RZ, 0x1e1f ;  /* 0x001e1fff38527589 */ /* 0x0002e400000e0000 */
.L_x_681:
[----:B------:R-:W-:Y:S05]  /*50d0*/  @P3 BRA `(.L_x_416) ;  /* 0x0000001800e03947 */ /* 0x000fea0003800000 */
[----:B------:R-:W4:Y:S01]  /*50e0*/  LDC R11, c[0x0][0x2f4] ;  /* 0x0000bd00ff0b7b82 */ /* 0x000f220000000800 */
[----:B------:R-:W-:Y:S01]  /*50f0*/  ISETP.NE.AND P3, PT, R28, RZ, PT ;  /* 0x000000ff1c00720c */ /* 0x000fe20003f65270 */
[----:B------:R-:W-:Y:S01]  /*5100*/  BSSY B1, `(.L_x_445) ;  /* 0x000007a000017945 */ /* 0x000fe20003800000 */
[----:B----4-:R-:W-:-:S11]  /*5110*/  IMAD.IADD R103, R11, 0x1, -R98 ;  /* 0x000000010b677824 */ /* 0x010fd600078e0a62 */
[----:B------:R-:W-:Y:S05]  /*5120*/  @!P3 BRA `(.L_x_446) ;  /* 0x0000000400dcb947 */ /* 0x000fea0003800000 */
[----:B------:R-:W-:Y:S01]  /*5130*/  SEL R12, R98, R103, !P0 ;  /* 0x00000067620c7207 */ /* 0x000fe20004000000 */
[----:B------:R-:W-:Y:S01]  /*5140*/  BSSY B2, `(.L_x_447) ;  /* 0x000006f000027945 */ /* 0x000fe20003800000 */
[----:B------:R-:W-:Y:S02]  /*5150*/  ISETP.GE.AND P3, PT, R16, R96, PT ;  /* 0x000000601000720c */ /* 0x000fe40003f66270 */
[----:B------:R-:W-:-:S04]  /*5160*/  SHF.R.S32.HI R13, RZ, 0x1f, R12 ;  /* 0x0000001fff0d7819 */ /* 0x000fc8000001140c */
[----:B------:R-:W-:-:S04]  /*5170*/  LEA.HI R13, R13, R12, RZ, 0x4 ;  /* 0x0000000c0d0d7211 */ /* 0x000fc800078f20ff */
[----:B------:R-:W-:-:S04]  /*5180*/  SHF.R.S32.HI R13, RZ, 0x4, R13 ;  /* 0x00000004ff0d7819 */ /* 0x000fc8000001140d */
[----:B------:R-:W-:-:S04]  /*5190*/  LEA.HI.SX32 R104, R70, R13, 0x1d ;  /* 0x0000000d46687211 */ /* 0x000fc800078feaff */
[----:B------:R-:W-:-:S04]  /*51a0*/  SHF.R.S32.HI R12, RZ, 0x1f, R104 ;  /* 0x0000001fff0c7819 */ /* 0x000fc80000011468 */
[----:B------:R-:W-:Y:S01]  /*51b0*/  LEA.HI R12, R12, R104, RZ, 0x2 ;  /* 0x000000680c0c7211 */ /* 0x000fe200078f10ff */
[----:B------:R-:W-:-:S04]  /*51c0*/  IMAD.SHL.U32 R104, R104, 0x8, RZ ;  /* 0x0000000868687824 */ /* 0x000fc800078e00ff */
[----:B------:R-:W-:Y:S01]  /*51d0*/  IMAD.SHL.U32 R12, R12, 0x400, RZ ;  /* 0x000004000c0c7824 */ /* 0x000fe200078e00ff */
[----:B------:R-:W-:-:S04]  /*51e0*/  LOP3.LUT R13, R144, 0x18, R104, 0xf8, !PT ;  /* 0x00000018900d7812 */ /* 0x000fc800078ef868 */
[----:B------:R-:W-:Y:S02]  /*51f0*/  LOP3.LUT R13, R13, R145, RZ, 0x3c, !PT ;  /* 0x000000910d0d7212 */ /* 0x000fe400078e3cff */
[----:B------:R-:W-:-:S04]  /*5200*/  LOP3.LUT R12, R12, 0x7ffff000, RZ, 0xc0, !PT ;  /* 0x7ffff0000c0c7812 */ /* 0x000fc800078ec0ff */
[----:B------:R-:W-:-:S05]  /*5210*/  IADD3 R12, R13, R12, R146 ;  /* 0x0000000c0d0c7210 */ /* 0x000fca0007ffe092 */
[C---:B-1----:R-:W-:Y:S02]  /*5220*/  IMAD R56, R18.reuse, 0x3000, R12 ;  /* 0x0000300012387824 */ /* 0x042fe400078e020c */
[----:B------:R-:W-:Y:S02]  /*5230*/  IMAD R12, R18, 0x3000, R94 ;  /* 0x00003000120c7824 */ /* 0x000fe400078e025e */
[----:B------:R-:W-:-:S03]  /*5240*/  IMAD R56, R56, 0x2, R2 ;  /* 0x0000000238387824 */ /* 0x000fc600078e0202 */
[----:B------:R-:W-:-:S03]  /*5250*/  LEA R12, R12, R2, 0x1 ;  /* 0x000000020c0c7211 */ /* 0x000fc600078e08ff */
[----:B------:R-:W1:Y:S04]  /*5260*/  LDS.128 R56, [R56+0x15400] ;  /* 0x0154000038387984 */ /* 0x000e680000000c00 */
[----:B------:R-:W4:Y:S01]  /*5270*/  LDS.128 R12, [R12+0x15400] ;  /* 0x015400000c0c7984 */ /* 0x000f220000000c00 */
[----:B------:R-:W-:Y:S05]  /*5280*/  @P3 BRA `(.L_x_448) ;  /* 0x0000000400683947 */ /* 0x000fea0003800000 */
[----:B-1----:R-:W-:Y:S01]  /*5290*/  IMAD.MOV.U32 R106, RZ, RZ, R57 ;  /* 0x000000ffff6a7224 */ /* 0x002fe200078e0039 */
[----:B------:R-:W-:Y:S01]  /*52a0*/  SHF.R.U64 R40, R40, 0x10, R41 ;  /* 0x0000001028287819 */ /* 0x000fe20000001229 */
[----:B----4-:R-:W-:Y:S01]  /*52b0*/  IMAD.MOV.U32 R105, RZ, RZ, R13 ;  /* 0x000000ffff697224 */ /* 0x010fe200078e000d */
[----:B------:R-:W-:Y:S01]  /*52c0*/  SHF.R.U32.HI R41, RZ, 0x10, R41 ;  /* 0x00000010ff297819 */ /* 0x000fe20000011629 */
[----:B------:R-:W-:Y:S01]  /*52d0*/  HADD2.F32 R107, -RZ, R107.H0_H0 ;  /* 0x2000006bff6b7230 */ /* 0x000fe20000004100 */
[----:B------:R-:W-:Y:S01]  /*52e0*/  SHF.R.U64 R42, R42, 0x10, R43 ;  /* 0x000000102a2a7819 */ /* 0x000fe2000000122b */
[----:B------:R-:W-:Y:S02]  /*52f0*/  HADD2.F32 R13, -RZ, R106.H0_H0 ;  /* 0x2000006aff0d7230 */ /* 0x000fe40000004100 */
[----:B------:R-:W-:Y:S02]  /*5300*/  HADD2.F32 R109, -RZ, R105.H0_H0 ;  /* 0x20000069ff6d7230 */ /* 0x000fe40000004100 */
[----:B------:R-:W-:-:S02]  /*5310*/  HADD2.F32 R108, -RZ, R108.H0_H0 ;  /* 0x2000006cff6c7230 */ /* 0x000fc40000004100 */
[-C--:B------:R-:W-:Y:S01]  /*5320*/  FMUL.FTZ R57, R13, R107.reuse ;  /* 0x0000006b0d397220 */ /* 0x080fe20000410000 */
[----:B------:R-:W-:Y:S02]  /*5330*/  HADD2.F32 R106, -RZ, R106.H1_H1 ;  /* 0x3000006aff6a7230 */ /* 0x000fe40000004100 */
[C---:B------:R-:W-:Y:S01]  /*5340*/  FMUL.FTZ R107, R109.reuse, R107 ;  /* 0x0000006b6d6b7220 */ /* 0x040fe20000410000 */
[----:B------:R-:W-:Y:S02]  /*5350*/  HADD2.F32 R41, -RZ, R41.H0_H0 ;  /* 0x20000029ff297230 */ /* 0x000fe40000004100 */
[-C--:B------:R-:W-:Y:S01]  /*5360*/  FFMA.FTZ R57, R109, R108.reuse, -R57 ;  /* 0x0000006c6d397223 */ /* 0x080fe20000010839 */
[----:B------:R-:W-:Y:S02]  /*5370*/  HADD2.F32 R109, -RZ, R15.H0_H0 ;  /* 0x2000000fff6d7230 */ /* 0x000fe40000004100 */
[----:B------:R-:W-:Y:S01]  /*5380*/  FFMA.FTZ R13, R13, R108, R107 ;  /* 0x0000006c0d0d7223 */ /* 0x000fe2000001006b */
[--C-:B------:R-:W-:Y:S01]  /*5390*/  SHF.R.U32.HI R107, RZ, 0x10, R53.reuse ;  /* 0x00000010ff6b7819 */ /* 0x100fe20000011635 */
[----:B------:R-:W-:Y:S01]  /*53a0*/  HADD2.F32 R108, -RZ, R118.H1_H1 ;  /* 0x30000076ff6c7230 */ /* 0x000fe20000004100 */
[----:B------:R-:W-:Y:S01]  /*53b0*/  SHF.R.U64 R53, R52, 0x10, R53 ;  /* 0x0000001034357819 */ /* 0x000fe20000001235 */
[----:B------:R-:W-:-:S02]  /*53c0*/  HADD2.F32 R52, -RZ, R105.H1_H1 ;  /* 0x30000069ff347230 */ /* 0x000fc40000004100 */
[----:B------:R-:W-:Y:S02]  /*53d0*/  HADD2.F32 R107, -RZ, R107.H0_H0 ;  /* 0x2000006bff6b7230 */ /* 0x000fe40000004100 */
[----:B------:R-:W-:Y:S02]  /*53e0*/  HADD2.F32 R15, -RZ, R15.H1_H1 ;  /* 0x3000000fff0f7230 */ /* 0x000fe40000004100 */
[----:B------:R-:W-:Y:S02]  /*53f0*/  HADD2.F32 R53, -RZ, R53.H0_H0 ;  /* 0x20000035ff357230 */ /* 0x000fe40000004100 */
[-C--:B------:R-:W-:Y:S01]  /*5400*/  FMUL.FTZ R105, R106, R107.reuse ;  /* 0x0000006b6a697220 */ /* 0x080fe20000410000 */
[C---:B------:R-:W-:Y:S01]  /*5410*/  FMUL.FTZ R107, R52.reuse, R107 ;  /* 0x0000006b346b7220 */ /* 0x040fe20000410000 */
[----:B------:R-:W-:Y:S02]  /*5420*/  HADD2.F32 R40, -RZ, R40.H0_H0 ;  /* 0x20000028ff287230 */ /* 0x000fe40000004100 */
[----:B------:R-:W-:Y:S01]  /*5430*/  FFMA.FTZ R52, R52, R41, -R105 ;  /* 0x0000002934347223 */ /* 0x000fe20000010869 */
[----:B------:R-:W-:-:S02]  /*5440*/  IMAD.MOV.U32 R105, RZ, RZ, R59 ;  /* 0x000000ffff697224 */ /* 0x000fc400078e003b */
[----:B------:R-:W-:Y:S01]  /*5450*/  FFMA.FTZ R41, R106, R41, R107 ;  /* 0x000000296a297223 */ /* 0x000fe2000001006b */
[----:B------:R-:W-:Y:S02]  /*5460*/  HADD2.F32 R106, -RZ, R120.H0_H0 ;  /* 0x20000078ff6a7230 */ /* 0x000fe40000004100 */
[----:B------:R-:W-:Y:S01]  /*5470*/  HADD2.F32 R42, -RZ, R42.H0_H0 ;  /* 0x2000002aff2a7230 */ /* 0x000fe20000004100 */
[----:B------:R-:W-:Y:S01]  /*5480*/  F2FP.F16.F32.PACK_AB R52, R52, R57 ;  /* 0x000000393434723e */ /* 0x000fe200000000ff */
[----:B------:R-:W-:Y:S01]  /*5490*/  HADD2.F32 R107, -RZ, R105.H0_H0 ;  /* 0x20000069ff6b7230 */ /* 0x000fe20000004100 */
[----:B------:R-:W-:-:S03]  /*54a0*/  F2FP.F16.F32.PACK_AB R41, R41, R13 ;  /* 0x0000000d2929723e */ /* 0x000fc600000000ff */
[----:B------:R-:W-:Y:S02]  /*54b0*/  IMAD.MOV.U32 R13, RZ, RZ, R52 ;  /* 0x000000ffff0d7224 */ /* 0x000fe400078e0034 */
[-C--:B------:R-:W-:Y:S01]  /*54c0*/  FMUL.FTZ R59, R107, R106.reuse ;  /* 0x0000006a6b3b7220 */ /* 0x080fe20000410000 */
[C---:B------:R-:W-:Y:S01]  /*54d0*/  FMUL.FTZ R106, R109.reuse, R106 ;  /* 0x0000006a6d6a7220 */ /* 0x040fe20000410000 */
[----:B------:R-:W-:Y:S02]  /*54e0*/  IMAD.MOV.U32 R57, RZ, RZ, R41 ;  /* 0x000000ffff397224 */ /* 0x000fe400078e0029 */
[-C--:B------:R-:W-:Y:S01]  /*54f0*/  FFMA.FTZ R59, R109, R108.reuse, -R59 ;  /* 0x0000006c6d3b7223 */ /* 0x080fe2000001083b */
[----:B------:R-:W-:Y:S01]  /*5500*/  FFMA.FTZ R107, R107, R108, R106 ;  /* 0x0000006c6b6b7223 */ /* 0x000fe2000001006a */
[----:B------:R-:W-:Y:S01]  /*5510*/  SHF.R.U32.HI R106, RZ, 0x10, R43 ;  /* 0x00000010ff6a7819 */ /* 0x000fe2000001162b */
[----:B------:R-:W-:Y:S01]  /*5520*/  HADD2.F32 R109, -RZ, R120.H1_H1 ;  /* 0x30000078ff6d7230 */ /* 0x000fe20000004100 */
[--C-:B------:R-:W-:Y:S01]  /*5530*/  SHF.R.U64 R43, R54, 0x10, R55.reuse ;  /* 0x00000010362b7819 */ /* 0x100fe20000001237 */
[----:B------:R-:W-:Y:S01]  /*5540*/  HADD2.F32 R54, -RZ, R105.H1_H1 ;  /* 0x30000069ff367230 */ /* 0x000fe20000004100 */
[----:B------:R-:W-:Y:S01]  /*5550*/  SHF.R.U32.HI R55, RZ, 0x10, R55 ;  /* 0x00000010ff377819 */ /* 0x000fe20000011637 */
[----:B------:R-:W-:-:S02]  /*5560*/  HADD2.F32 R106, -RZ, R106.H0_H0 ;  /* 0x2000006aff6a7230 */ /* 0x000fc40000004100 */
[----:B------:R-:W-:Y:S02]  /*5570*/  HADD2.F32 R43, -RZ, R43.H0_H0 ;  /* 0x2000002bff2b7230 */ /* 0x000fe40000004100 */
[----:B------:R-:W-:-:S05]  /*5580*/  HADD2.F32 R55, -RZ, R55.H0_H0 ;  /* 0x20000037ff377230 */ /* 0x000fca0000004100 */
[----:B------:R-:W-:-:S04]  /*5590*/  FMUL.FTZ R105, R54, R55 ;  /* 0x0000003736697220 */ /* 0x000fc80000410000 */
[C---:B------:R-:W-:Y:S01]  /*55a0*/  FFMA.FTZ R105, R15.reuse, R106, -R105 ;  /* 0x0000006a0f697223 */ /* 0x040fe20000010869 */
[----:B------:R-:W-:Y:S01]  /*55b0*/  FMUL.FTZ R15, R15, R55 ;  /* 0x000000370f0f7220 */ /* 0x000fe20000410000 */
[----:B------:R-:W-:-:S03]  /*55c0*/  HADD2.F32 R55, -RZ, R119.H0_H0 ;  /* 0x20000077ff377230 */ /* 0x000fc60000004100 */
[----:B------:R-:W-:Y:S01]  /*55d0*/  FFMA.FTZ R15, R54, R106, R15 ;  /* 0x0000006a360f7223 */ /* 0x000fe2000001000f */
[----:B------:R-:W-:Y:S01]  /*55e0*/  HADD2.F32 R54, -RZ, R56.H0_H0 ;  /* 0x20000038ff367230 */ /* 0x000fe20000004100 */
[----:B------:R-:W-:Y:S01]  /*55f0*/  F2FP.F16.F32.PACK_AB R59, R105, R59 ;  /* 0x0000003b693b723e */ /* 0x000fe200000000ff */
[----:B------:R-:W-:Y:S02]  /*5600*/  HADD2.F32 R106, -RZ, R12.H0_H0 ;  /* 0x2000000cff6a7230 */ /* 0x000fe40000004100 */
[----:B------:R-:W-:Y:S02]  /*5610*/  HADD2.F32 R56, -RZ, R56.H1_H1 ;  /* 0x30000038ff387230 */ /* 0x000fe40000004100 */
[-C--:B------:R-:W-:Y:S01]  /*5620*/  FMUL.FTZ R108, R54, R109.reuse ;  /* 0x0000006d366c7220 */ /* 0x080fe20000410000 */
[----:B------:R-:W-:Y:S02]  /*5630*/  HADD2.F32 R12, -RZ, R12.H1_H1 ;  /* 0x3000000cff0c7230 */ /* 0x000fe40000004100 */
[C---:B------:R-:W-:Y:S01]  /*5640*/  FMUL.FTZ R109, R106.reuse, R109 ;  /* 0x0000006d6a6d7220 */ /* 0x040fe20000410000 */
[----:B------:R-:W-:Y:S01]  /*5650*/  F2FP.F16.F32.PACK_AB R107, R15, R107 ;  /* 0x0000006b0f6b723e */ /* 0x000fe200000000ff */
[----:B------:R-:W-:Y:S01]  /*5660*/  FFMA.FTZ R108, R106, R55, -R108 ;  /* 0x000000376a6c7223 */ /* 0x000fe2000001086c */
[----:B------:R-:W-:-:S02]  /*5670*/  HADD2.F32 R106, -RZ, R119.H1_H1 ;  /* 0x30000077ff6a7230 */ /* 0x000fc40000004100 */
[----:B------:R-:W-:Y:S01]  /*5680*/  FFMA.FTZ R109, R54, R55, R109 ;  /* 0x00000037366d7223 */ /* 0x000fe2000001006d */
[-C--:B------:R-:W-:Y:S01]  /*5690*/  FMUL.FTZ R54, R56, R53.reuse ;  /* 0x0000003538367220 */ /* 0x080fe20000410000 */
[C---:B------:R-:W-:Y:S01]  /*56a0*/  FMUL.FTZ R53, R12.reuse, R53 ;  /* 0x000000350c357220 */ /* 0x040fe20000410000 */
[----:B------:R-:W-:Y:S02]  /*56b0*/  HADD2.F32 R55, -RZ, R14.H0_H0 ;  /* 0x2000000eff377230 */ /* 0x000fe40000004100 */
[-C--:B------:R-:W-:Y:S01]  /*56c0*/  FFMA.FTZ R12, R12, R40.reuse, -R54 ;  /* 0x000000280c0c7223 */ /* 0x080fe20000010836 */
[----:B------:R-:W-:Y:S01]  /*56d0*/  FFMA.FTZ R40, R56, R40, R53 ;  /* 0x0000002838287223 */ /* 0x000fe20000010035 */
[----:B------:R-:W-:Y:S02]  /*56e0*/  HADD2.F32 R53, -RZ, R58.H0_H0 ;  /* 0x2000003aff357230 */ /* 0x000fe40000004100 */
[----:B------:R-:W-:Y:S01]  /*56f0*/  HADD2.F32 R54, -RZ, R118.H0_H0 ;  /* 0x20000076ff367230 */ /* 0x000fe20000004100 */
[----:B------:R-:W-:Y:S01]  /*5700*/  F2FP.F16.F32.PACK_AB R12, R12, R108 ;  /* 0x0000006c0c0c723e */ /* 0x000fe200000000ff */
[----:B------:R-:W-:-:S02]  /*5710*/  HADD2.F32 R58, -RZ, R58.H1_H1 ;  /* 0x3000003aff3a7230 */ /* 0x000fc40000004100 */
[-C--:B------:R-:W-:Y:S01]  /*5720*/  FMUL.FTZ R56, R53, R106.reuse ;  /* 0x0000006a35387220 */ /* 0x080fe20000410000 */
[C---:B------:R-:W-:Y:S01]  /*5730*/  FMUL.FTZ R106, R55.reuse, R106 ;  /* 0x0000006a376a7220 */ /* 0x040fe20000410000 */
[----:B------:R-:W-:Y:S01]  /*5740*/  HADD2.F32 R14, -RZ, R14.H1_H1 ;  /* 0x3000000eff0e7230 */ /* 0x000fe20000004100 */
[----:B------:R-:W-:Y:S01]  /*5750*/  F2FP.F16.F32.PACK_AB R40, R40, R109 ;  /* 0x0000006d2828723e */ /* 0x000fe200000000ff */
[-C--:B------:R-:W-:Y:S01]  /*5760*/  FFMA.FTZ R56, R55, R54.reuse, -R56 ;  /* 0x0000003637387223 */ /* 0x080fe20000010838 */
[----:B------:R-:W-:Y:S01]  /*5770*/  FFMA.FTZ R106, R53, R54, R106 ;  /* 0x00000036356a7223 */ /* 0x000fe2000001006a */
[-C--:B------:R-:W-:Y:S01]  /*5780*/  FMUL.FTZ R53, R58, R43.reuse ;  /* 0x0000002b3a357220 */ /* 0x080fe20000410000 */
[C---:B------:R-:W-:Y:S01]  /*5790*/  FMUL.FTZ R43, R14.reuse, R43 ;  /* 0x0000002b0e2b7220 */ /* 0x040fe20000410000 */
[----:B------:R-:W-:Y:S02]  /*57a0*/  IMAD.MOV.U32 R15, RZ, RZ, R59 ;  /* 0x000000ffff0f7224 */ /* 0x000fe400078e003b */
[-C--:B------:R-:W-:Y:S01]  /*57b0*/  FFMA.FTZ R53, R14, R42.reuse, -R53 ;  /* 0x0000002a0e357223 */ /* 0x080fe20000010835 */
[----:B------:R-:W-:Y:S01]  /*57c0*/  FFMA.FTZ R43, R58, R42, R43 ;  /* 0x0000002a3a2b7223 */ /* 0x000fe2000001002b */
[----:B------:R-:W-:-:S03]  /*57d0*/  IMAD.MOV.U32 R59, RZ, RZ, R107 ;  /* 0x000000ffff3b7224 */ /* 0x000fc600078e006b */
[----:B------:R-:W-:Y:S02]  /*57e0*/  F2FP.F16.F32.PACK_AB R53, R53, R56 ;  /* 0x000000383535723e */ /* 0x000fe400000000ff */
[----:B------:R-:W-:Y:S02]  /*57f0*/  F2FP.F16.F32.PACK_AB R43, R43, R106 ;  /* 0x0000006a2b2b723e */ /* 0x000fe400000000ff */
[----:B------:R-:W-:Y:S01]  /*5800*/  MOV R56, R40 ;  /* 0x0000002800387202 */ /* 0x000fe20000000f00 */
[----:B------:R-:W-:Y:S02]  /*5810*/  IMAD.MOV.U32 R14, RZ, RZ, R53 ;  /* 0x000000ffff0e7224 */ /* 0x000fe400078e0035 */
[----:B------:R-:W-:-:S07]  /*5820*/  IMAD.MOV.U32 R58, RZ, RZ, R43 ;  /* 0x000000ffff3a7224 */ /* 0x000fce00078e002b */
.L_x_448:
[----:B------:R-:W-:Y:S05]  /*5830*/  BSYNC B2 ;  /* 0x0000000000027941 */ /* 0x000fea0003800000 */
.L_x_447:
[----:B---3--:R-:W-:-:S04]  /*5840*/  LEA R40, P3, R10, R82, 0x1 ;  /* 0x000000520a287211 */ /* 0x008fc800078608ff */
[----:B--2---:R-:W-:Y:S02]  /*5850*/  LEA.HI.X R41, R10, R83, R91, 0x1, P3 ;  /* 0x000000530a297211 */ /* 0x004fe400018f0c5b */
[----:B------:R-:W-:-:S03]  /*5860*/  ISETP.GE.AND P3, PT, R104, R11, PT ;  /* 0x0000000b6800720c */ /* 0x000fc60003f66270 */
[----:B----4-:R2:W-:Y:S10]  /*5870*/  ST.E.128 desc[UR42][R40.64], R12 ;  /* 0x0000000c28007985 */ /* 0x0105f4000c101d2a */
[----:B--2---:R-:W-:-:S05]  /*5880*/  @!P3 IMAD.WIDE R12, R104, 0x2, R82 ;  /* 0x00000002680cb825 */ /* 0x004fca00078e0252 */
[----:B-1----:R4:W-:Y:S02]  /*5890*/  @!P3 ST.E.128 desc[UR42][R12.64], R56 ;  /* 0x000000380c00b985 */ /* 0x0029e4000c101d2a */
.L_x_446:
[----:B------:R-:W-:Y:S05]  /*58a0*/  BSYNC B1 ;  /* 0x0000000000017941 */ /* 0x000fea0003800000 */
.L_x_445:
[----:B------:R-:W-:Y:S01]  /*58b0*/  ISETP.NE.AND P3, PT, R29, RZ, PT ;  /* 0x000000ff1d00720c */ /* 0x000fe20003f65270 */
[----:B------:R-:W-:-:S12]  /*58c0*/  BSSY B1, `(.L_x_449) ;  /* 0x000007a000017945 */ /* 0x000fd80003800000 */
[----:B------:R-:W-:Y:S05]  /*58d0*/  @!P3 BRA `(.L_x_450) ;  /* 0x0000000400e0b947 */ /* 0x000fea0003800000 */
[----:B------:R-:W-:Y:S01]  /*58e0*/  LOP3.LUT P4, RZ, R19, 0x1, RZ, 0xc0, !PT ;  /* 0x0000000113ff7812 */ /* 0x000fe2000788c0ff */
[----:B------:R-:W-:Y:S01]  /*58f0*/  BSSY B2, `(.L_x_451) ;  /* 0x0000070000027945 */ /* 0x000fe20003800000 */
[----:B------:R-:W-:Y:S02]  /*5900*/  ISETP.GE.AND P3, PT, R3, R96, PT ;  /* 0x000000600300720c */ /* 0x000fe40003f66270 */
[----:B----4-:R-:W-:-:S04]  /*5910*/  SEL R12, R98, R103, !P4 ;  /* 0x00000067620c7207 */ /* 0x010fc80006000000 */
[----:B------:R-:W-:-:S04]  /*5920*/  SHF.R.S32.HI R13, RZ, 0x1f, R12 ;  /* 0x0000001fff0d7819 */ /* 0x000fc8000001140c */
[----:B------:R-:W-:-:S04]  /*5930*/  LEA.HI R13, R13, R12, RZ, 0x4 ;  /* 0x0000000c0d0d7211 */ /* 0x000fc800078f20ff */
[----:B------:R-:W-:-:S04]  /*5940*/  SHF.R.S32.HI R13, RZ, 0x4, R13 ;  /* 0x00000004ff0d7819 */ /* 0x000fc8000001140d */
[----:B------:R-:W-:-:S04]  /*5950*/  LEA.HI.SX32 R52, R5, R13, 0x1d ;  /* 0x0000000d05347211 */ /* 0x000fc800078feaff */
[----:B------:R-:W-:-:S04]  /*5960*/  SHF.R.S32.HI R12, RZ, 0x1f, R52 ;  /* 0x0000001fff0c7819 */ /* 0x000fc80000011434 */
[----:B------:R-:W-:Y:S02]  /*5970*/  LEA.HI R12, R12, R52, RZ, 0x2 ;  /* 0x000000340c0c7211 */ /* 0x000fe400078f10ff */
[----:B------:R-:W-:-:S03]  /*5980*/  SHF.L.U32 R52, R52, 0x3, RZ ;  /* 0x0000000334347819 */ /* 0x000fc600000006ff */
[----:B------:R-:W-:Y:S01]  /*5990*/  IMAD.SHL.U32 R12, R12, 0x400, RZ ;  /* 0x000004000c0c7824 */ /* 0x000fe200078e00ff */
[----:B------:R-:W-:-:S04]  /*59a0*/  LOP3.LUT R13, R144, 0x18, R52, 0xf8, !PT ;  /* 0x00000018900d7812 */ /* 0x000fc800078ef834 */
[----:B------:R-:W-:Y:S02]  /*59b0*/  LOP3.LUT R13, R13, R145, RZ, 0x3c, !PT ;  /* 0x000000910d0d7212 */ /* 0x000fe400078e3cff */
[----:B------:R-:W-:-:S04]  /*59c0*/  LOP3.LUT R12, R12, 0x7ffff000, RZ, 0xc0, !PT ;  /* 0x7ffff0000c0c7812 */ /* 0x000fc800078ec0ff */
[----:B------:R-:W-:-:S05]  /*59d0*/  IADD3 R12, R13, R12, R146 ;  /* 0x0000000c0d0c7210 */ /* 0x000fca0007ffe092 */
[C---:B------:R-:W-:Y:S02]  /*59e0*/  IMAD R40, R18.reuse, 0x3000, R12 ;  /* 0x0000300012287824 */ /* 0x040fe400078e020c */
[----:B------:R-:W-:Y:S02]  /*59f0*/  IMAD R12, R18, 0x3000, R93 ;  /* 0x00003000120c7824 */ /* 0x000fe400078e025d */
[--C-:B------:R-:W-:Y:S02]  /*5a00*/  IMAD R40, R40, 0x2, R2.reuse ;  /* 0x0000000228287824 */ /* 0x100fe400078e0202 */
[----:B------:R-:W-:-:S04]  /*5a10*/  IMAD R12, R12, 0x2, R2 ;  /* 0x000000020c0c7824 */ /* 0x000fc800078e0202 */
[----:B------:R-:W4:Y:S04]  /*5a20*/  LDS.128 R40, [R40+0x15400] ;  /* 0x0154000028287984 */ /* 0x000f280000000c00 */
[----:B------:R-:W0:Y:S01]  /*5a30*/  LDS.128 R12, [R12+0x15400] ;  /* 0x015400000c0c7984 */ /* 0x000e220000000c00 */
[----:B------:R-:W-:Y:S05]  /*5a40*/  @P3 BRA `(.L_x_452) ;  /* 0x0000000400683947 */ /* 0x000fea0003800000 */
[----:B----4-:R-:W-:Y:S01]  /*5a50*/  IMAD.MOV.U32 R54, RZ, RZ, R41 ;  /* 0x000000ffff367224 */ /* 0x010fe200078e0029 */
[----:B------:R-:W-:Y:S01]  /*5a60*/  SHF.R.U64 R36, R36, 0x10, R37 ;  /* 0x0000001024247819 */ /* 0x000fe20000001225 */
[----:B0-----:R-:W-:Y:S01]  /*5a70*/  IMAD.MOV.U32 R53, RZ, RZ, R13 ;  /* 0x000000ffff357224 */ /* 0x001fe200078e000d */
[----:B------:R-:W-:Y:S01]  /*5a80*/  SHF.R.U32.HI R37, RZ, 0x10, R37 ;  /* 0x00000010ff257819 */ /* 0x000fe20000011625 */
[----:B------:R-:W-:Y:S01]  /*5a90*/  HADD2.F32 R55, -RZ, R117.H1_H1 ;  /* 0x30000075ff377230 */ /* 0x000fe20000004100 */
[----:B------:R-:W-:Y:S01]  /*5aa0*/  SHF.R.U64 R38, R38, 0x10, R39 ;  /* 0x0000001026267819 */ /* 0x000fe20000001227 */
[----:B------:R-:W-:Y:S02]  /*5ab0*/  HADD2.F32 R13, -RZ, R54.H0_H0 ;  /* 0x20000036ff0d7230 */ /* 0x000fe40000004100 */
[----:B-1----:R-:W-:Y:S02]  /*5ac0*/  HADD2.F32 R57, -RZ, R53.H0_H0 ;  /* 0x20000035ff397230 */ /* 0x002fe40000004100 */
        /* <DEDUP_REMOVED lines=13> */
[----:B------:R-:W-:Y:S02]  /*5ba0*/  HADD2.F32 R49, -RZ, R49.H0_H0 ;  /* 0x20000031ff317230 */ /* 0x000fe40000004100 */
[----:B------:R-:W-:Y:S02]  /*5bb0*/  HADD2.F32 R38, -RZ, R38.H0_H0 ;  /* 0x20000026ff267230 */ /* 0x000fe40000004100 */
[-C--:B------:R-:W-:Y:S01]  /*5bc0*/  FMUL.FTZ R53, R54, R55.reuse ;  /* 0x0000003736357220 */ /* 0x080fe20000410000 */
[----:B------:R-:W-:-:S03]  /*5bd0*/  FMUL.FTZ R55, R48, R55 ;  /* 0x0000003730377220 */ /* 0x000fc60000410000 */
[-C--:B------:R-:W-:Y:S01]  /*5be0*/  FFMA.FTZ R48, R48, R37.reuse, -R53 ;  /* 0x0000002530307223 */ /* 0x080fe20000010835 */
[----:B------:R-:W-:Y:S02]  /*5bf0*/  HADD2.F32 R53, -RZ, R43.H0_H0 ;  /* 0x2000002bff357230 */ /* 0x000fe40000004100 */
[----:B------:R-:W-:Y:S01]  /*5c00*/  FFMA.FTZ R37, R54, R37, R55 ;  /* 0x0000002536257223 */ /* 0x000fe20000010037 */
[----:B------:R-:W-:Y:S02]  /*5c10*/  HADD2.F32 R54, -RZ, R116.H0_H0 ;  /* 0x20000074ff367230 */ /* 0x000fe40000004100 */
[--C-:B------:R-:W-:Y:S02]  /*5c20*/  HADD2.F32 R55, -RZ, R15.reuse.H0_H0 ;  /* 0x2000000fff377230 */ /* 0x100fe40000004100 */
[----:B------:R-:W-:Y:S01]  /*5c30*/  FMUL.FTZ R57, R53, R56 ;  /* 0x0000003835397220 */ /* 0x000fe20000410000 */
[----:B------:R-:W-:Y:S01]  /*5c40*/  HADD2.F32 R15, -RZ, R15.H1_H1 ;  /* 0x3000000fff0f7230 */ /* 0x000fe20000004100 */
[----:B------:R-:W-:-:S02]  /*5c50*/  F2FP.F16.F32.PACK_AB R41, R48, R41 ;  /* 0x000000293029723e */ /* 0x000fc400000000ff */
[C---:B------:R-:W-:Y:S01]  /*5c60*/  FFMA.FTZ R57, R55.reuse, R54, -R57 ;  /* 0x0000003637397223 */ /* 0x040fe20000010839 */
[----:B------:R-:W-:Y:S01]  /*5c70*/  FMUL.FTZ R55, R55, R56 ;  /* 0x0000003837377220 */ /* 0x000fe20000410000 */
[----:B------:R-:W-:Y:S01]  /*5c80*/  F2FP.F16.F32.PACK_AB R37, R37, R13 ;  /* 0x0000000d2525723e */ /* 0x000fe200000000ff */
[----:B------:R-:W-:Y:S02]  /*5c90*/  IMAD.MOV.U32 R13, RZ, RZ, R41 ;  /* 0x000000ffff0d7224 */ /* 0x000fe400078e0029 */
[----:B------:R-:W-:Y:S01]  /*5ca0*/  FFMA.FTZ R55, R53, R54, R55 ;  /* 0x0000003635377223 */ /* 0x000fe20000010037 */
[----:B------:R-:W-:Y:S01]  /*5cb0*/  SHF.R.U32.HI R53, RZ, 0x10, R39 ;  /* 0x00000010ff357819 */ /* 0x000fe20000011627 */
[----:B------:R-:W-:Y:S01]  /*5cc0*/  IMAD.MOV.U32 R41, RZ, RZ, R37 ;  /* 0x000000ffff297224 */ /* 0x000fe200078e0025 */
        /* <DEDUP_REMOVED lines=9> */
[--C-:B------:R-:W-:Y:S02]  /*5d60*/  HADD2.F32 R43, -RZ, R40.reuse.H0_H0 ;  /* 0x20000028ff2b7230 */ /* 0x100fe40000004100 */
[----:B------:R-:W-:Y:S02]  /*5d70*/  HADD2.F32 R40, -RZ, R40.H1_H1 ;  /* 0x30000028ff287230 */ /* 0x000fe40000004100 */
[----:B------:R-:W-:Y:S01]  /*5d80*/  FFMA.FTZ R15, R50, R53, R15 ;  /* 0x00000035320f7223 */ /* 0x000fe2000001000f */
[--C-:B------:R-:W-:Y:S01]  /*5d90*/  HADD2.F32 R53, -RZ, R115.reuse.H1_H1 ;  /* 0x30000073ff357230 */ /* 0x100fe20000004100 */
[----:B------:R-:W-:Y:S01]  /*5da0*/  F2FP.F16.F32.PACK_AB R51, R51, R57 ;  /* 0x000000393333723e */ /* 0x000fe200000000ff */
[----:B------:R-:W-:Y:S02]  /*5db0*/  HADD2.F32 R50, -RZ, R12.H0_H0 ;  /* 0x2000000cff327230 */ /* 0x000fe40000004100 */
[----:B------:R-:W-:-:S02]  /*5dc0*/  HADD2.F32 R115, -RZ, R115.H0_H0 ;  /* 0x20000073ff737230 */ /* 0x000fc40000004100 */
[-C--:B------:R-:W-:Y:S01]  /*5dd0*/  FMUL.FTZ R54, R43, R53.reuse ;  /* 0x000000352b367220 */ /* 0x080fe20000410000 */
[----:B------:R-:W-:Y:S02]  /*5de0*/  HADD2.F32 R12, -RZ, R12.H1_H1 ;  /* 0x3000000cff0c7230 */ /* 0x000fe40000004100 */
[C---:B------:R-:W-:Y:S01]  /*5df0*/  FMUL.FTZ R53, R50.reuse, R53 ;  /* 0x0000003532357220 */ /* 0x040fe20000410000 */
[----:B------:R-:W-:Y:S01]  /*5e00*/  F2FP.F16.F32.PACK_AB R55, R15, R55 ;  /* 0x000000370f37723e */ /* 0x000fe200000000ff */
[-C--:B------:R-:W-:Y:S01]  /*5e10*/  FFMA.FTZ R54, R50, R115.reuse, -R54 ;  /* 0x0000007332367223 */ /* 0x080fe20000010836 */
[----:B------:R-:W-:Y:S02]  /*5e20*/  IMAD.MOV.U32 R15, RZ, RZ, R51 ;  /* 0x000000ffff0f7224 */ /* 0x000fe400078e0033 */
[----:B------:R-:W-:Y:S01]  /*5e30*/  FFMA.FTZ R53, R43, R115, R53 ;  /* 0x000000732b357223 */ /* 0x000fe20000010035 */
[-C--:B------:R-:W-:Y:S01]  /*5e40*/  FMUL.FTZ R43, R40, R49.reuse ;  /* 0x00000031282b7220 */ /* 0x080fe20000410000 */
[----:B------:R-:W-:-:S03]  /*5e50*/  FMUL.FTZ R49, R12, R49 ;  /* 0x000000310c317220 */ /* 0x000fc60000410000 */
[-C--:B------:R-:W-:Y:S01]  /*5e60*/  FFMA.FTZ R43, R12, R36.reuse, -R43 ;  /* 0x000000240c2b7223 */ /* 0x080fe2000001082b */
[----:B------:R-:W-:Y:S01]  /*5e70*/  FFMA.FTZ R49, R40, R36, R49 ;  /* 0x0000002428317223 */ /* 0x000fe20000010031 */
[----:B------:R-:W-:Y:S02]  /*5e80*/  HADD2.F32 R40, -RZ, R114.H0_H0 ;  /* 0x20000072ff287230 */ /* 0x000fe40000004100 */
[----:B------:R-:W-:Y:S01]  /*5e90*/  HADD2.F32 R12, -RZ, R42.H0_H0 ;  /* 0x2000002aff0c7230 */ /* 0x000fe20000004100 */
[----:B------:R-:W-:Y:S01]  /*5ea0*/  F2FP.F16.F32.PACK_AB R43, R43, R54 ;  /* 0x000000362b2b723e */ /* 0x000fe200000000ff */
[----:B------:R-:W-:Y:S01]  /*5eb0*/  HADD2.F32 R36, -RZ, R14.H0_H0 ;  /* 0x2000000eff247230 */ /* 0x000fe20000004100 */
[----:B------:R-:W-:Y:S01]  /*5ec0*/  F2FP.F16.F32.PACK_AB R49, R49, R53 ;  /* 0x000000353131723e */ /* 0x000fe200000000ff */
[----:B------:R-:W-:Y:S02]  /*5ed0*/  HADD2.F32 R114, -RZ, R114.H1_H1 ;  /* 0x30000072ff727230 */ /* 0x000fe40000004100 */
[----:B------:R-:W-:Y:S01]  /*5ee0*/  FMUL.FTZ R50, R12, R40 ;  /* 0x000000280c327220 */ /* 0x000fe20000410000 */
[----:B------:R-:W-:-:S02]  /*5ef0*/  HADD2.F32 R42, -RZ, R42.H1_H1 ;  /* 0x3000002aff2a7230 */ /* 0x000fc40000004100 */
[C---:B------:R-:W-:Y:S01]  /*5f00*/  FMUL.FTZ R40, R36.reuse, R40 ;  /* 0x0000002824287220 */ /* 0x040fe20000410000 */
[----:B------:R-:W-:Y:S02]  /*5f10*/  HADD2.F32 R14, -RZ, R14.H1_H1 ;  /* 0x3000000eff0e7230 */ /* 0x000fe40000004100 */
[-C--:B------:R-:W-:Y:S01]  /*5f20*/  FFMA.FTZ R50, R36, R114.reuse, -R50 ;  /* 0x0000007224327223 */ /* 0x080fe20000010832 */
[----:B------:R-:W-:Y:S01]  /*5f30*/  FFMA.FTZ R40, R12, R114, R40 ;  /* 0x000000720c287223 */ /* 0x000fe20000010028 */
[-C--:B------:R-:W-:Y:S01]  /*5f40*/  FMUL.FTZ R12, R42, R39.reuse ;  /* 0x000000272a0c7220 */ /* 0x080fe20000410000 */
[----:B------:R-:W-:-:S03]  /*5f50*/  FMUL.FTZ R39, R14, R39 ;  /* 0x000000270e277220 */ /* 0x000fc60000410000 */
[-C--:B------:R-:W-:Y:S01]  /*5f60*/  FFMA.FTZ R12, R14, R38.reuse, -R12 ;  /* 0x000000260e0c7223 */ /* 0x080fe2000001080c */
[----:B------:R-:W-:-:S04]  /*5f70*/  FFMA.FTZ R39, R42, R38, R39 ;  /* 0x000000262a277223 */ /* 0x000fc80000010027 */
[----:B------:R-:W-:Y:S02]  /*5f80*/  F2FP.F16.F32.PACK_AB R50, R12, R50 ;  /* 0x000000320c32723e */ /* 0x000fe400000000ff */
[----:B------:R-:W-:Y:S01]  /*5f90*/  F2FP.F16.F32.PACK_AB R39, R39, R40 ;  /* 0x000000282727723e */ /* 0x000fe200000000ff */
[----:B------:R-:W-:Y:S01]  /*5fa0*/  IMAD.MOV.U32 R40, RZ, RZ, R49 ;  /* 0x000000ffff287224 */ /* 0x000fe200078e0031 */
[----:B------:R-:W-:Y:S01]  /*5fb0*/  MOV R12, R43 ;  /* 0x0000002b000c7202 */ /* 0x000fe20000000f00 */
[----:B------:R-:W-:Y:S01]  /*5fc0*/  IMAD.MOV.U32 R14, RZ, RZ, R50 ;  /* 0x000000ffff0e7224 */ /* 0x000fe200078e0032 */
[----:B------:R-:W-:Y:S01]  /*5fd0*/  MOV R42, R39 ;  /* 0x00000027002a7202 */ /* 0x000fe20000000f00 */
[----:B------:R-:W-:-:S07]  /*5fe0*/  IMAD.MOV.U32 R43, RZ, RZ, R55 ;  /* 0x000000ffff2b7224 */ /* 0x000fce00078e0037 */
.L_x_452:
[----:B------:R-:W-:Y:S05]  /*5ff0*/  BSYNC B2 ;  /* 0x0000000000027941 */ /* 0x000fea0003800000 */
.L_x_451:
[----:B---3--:R-:W-:-:S04]  /*6000*/  LEA R36, P3, R20, R82, 0x1 ;  /* 0x0000005214247211 */ /* 0x008fc800078608ff */
[----:B--2---:R-:W-:Y:S02]  /*6010*/  LEA.HI.X R37, R20, R83, R90, 0x1, P3 ;  /* 0x0000005314257211 */ /* 0x004fe400018f0c5a */
[----:B------:R-:W-:-:S03]  /*6020*/  ISETP.GE.AND P3, PT, R52, R11, PT ;  /* 0x0000000b3400720c */ /* 0x000fc60003f66270 */
[----:B0-----:R0:W-:Y:S10]  /*6030*/  ST.E.128 desc[UR42][R36.64], R12 ;  /* 0x0000000c24007985 */ /* 0x0011f4000c101d2a */
[----:B0-----:R-:W-:-:S05]  /*6040*/  @!P3 IMAD.WIDE R12, R52, 0x2, R82 ;  /* 0x00000002340cb825 */ /* 0x001fca00078e0252 */
[----:B----4-:R0:W-:Y:S02]  /*6050*/  @!P3 ST.E.128 desc[UR42][R12.64], R40 ;  /* 0x000000280c00b985 */ /* 0x0101e4000c101d2a */
.L_x_450:
[----:B------:R-:W-:Y:S05]  /*6060*/  BSYNC B1 ;  /* 0x0000000000017941 */ /* 0x000fea0003800000 */
.L_x_449:
[----:B------:R-:W-:-:S13]  /*6070*/  ISETP.NE.AND P3, PT, R30, RZ, PT ;  /* 0x000000ff1e00720c */ /* 0x000fda0003f65270 */
[----:B------:R-:W-:Y:S05]  /*6080*/  @!P3 BRA `(.L_x_416) ;  /* 0x0000000800f4b947 */ /* 0x000fea0003800000 */
[----:B------:R-:W-:Y:S01]  /*6090*/  LOP3.LUT P4, RZ, R19, 0x2, RZ, 0xc0, !PT ;  /* 0x0000000213ff7812 */ /* 0x000fe2000788c0ff */
[----:B------:R-:W-:Y:S01]  /*60a0*/  BSSY B1, `(.L_x_453) ;  /* 0x000006e000017945 */ /* 0x000fe20003800000 */
[C---:B0--3--:R-:W-:Y:S02]  /*60b0*/  LEA R40, P3, R21.reuse, R82, 0x1 ;  /* 0x0000005215287211 */ /* 0x049fe400078608ff */
[----:B------:R-:W-:Y:S02]  /*60c0*/  SEL R103, R98, R103, !P4 ;  /* 0x0000006762677207 */ /* 0x000fe40006000000 */
[----:B--2---:R-:W-:Y:S02]  /*60d0*/  LEA.HI.X R41, R21, R83, R89, 0x1, P3 ;  /* 0x0000005315297211 */ /* 0x004fe400018f0c59 */
[----:B----4-:R-:W-:Y:S02]  /*60e0*/  SHF.R.S32.HI R12, RZ, 0x1f, R103 ;  /* 0x0000001fff0c7819 */ /* 0x010fe40000011467 */
[----:B------:R-:W-:-:S02]  /*60f0*/  ISETP.GE.AND P3, PT, R4, R96, PT ;  /* 0x000000600400720c */ /* 0x000fc40003f66270 */
[----:B------:R-:W-:-:S04]  /*6100*/  LEA.HI R12, R12, R103, RZ, 0x4 ;  /* 0x000000670c0c7211 */ /* 0x000fc800078f20ff */
[----:B------:R-:W-:-:S04]  /*6110*/  SHF.R.S32.HI R13, RZ, 0x4, R12 ;  /* 0x00000004ff0d7819 */ /* 0x000fc8000001140c */
[----:B------:R-:W-:-:S04]  /*6120*/  LEA.HI.SX32 R13, R6, R13, 0x1d ;  /* 0x0000000d060d7211 */ /* 0x000fc800078feaff */
[----:B------:R-:W-:Y:S01]  /*6130*/  SHF.R.S32.HI R12, RZ, 0x1f, R13 ;  /* 0x0000001fff0c7819 */ /* 0x000fe2000001140d */
[----:B------:R-:W-:-:S03]  /*6140*/  IMAD.SHL.U32 R42, R13, 0x8, RZ ;  /* 0x000000080d2a7824 */ /* 0x000fc600078e00ff */
[----:B------:R-:W-:-:S05]  /*6150*/  LEA.HI R12, R12, R13, RZ, 0x2 ;  /* 0x0000000d0c0c7211 */ /* 0x000fca00078f10ff */
        /* <DEDUP_REMOVED lines=9> */
[----:B------:R-:W0:Y:S04]  /*61f0*/  LDS.128 R36, [R36+0x15400] ;  /* 0x0154000024247984 */ /* 0x000e280000000c00 */
[----:B------:R-:W2:Y:S01]  /*6200*/  LDS.128 R12, [R13+0x15400] ;  /* 0x015400000d0c7984 */ /* 0x000ea20000000c00 */
[----:B------:R-:W-:Y:S05]  /*6210*/  @P3 BRA `(.L_x_454) ;  /* 0x0000000400583947 */ /* 0x000fea0003800000 */
[----:B------:R-:W-:Y:S01]  /*6220*/  HADD2.F32 R48, -RZ, R113.H1_H1 ;  /* 0x30000071ff307230 */ /* 0x000fe20000004100 */
[--C-:B------:R-:W-:Y:S01]  /*6230*/  SHF.R.U64 R32, R32, 0x10, R33.reuse ;  /* 0x0000001020207819 */ /* 0x100fe20000001221 */
[----:B0-----:R-:W-:Y:S01]  /*6240*/  HADD2.F32 R43, -RZ, R37.H0_H0 ;  /* 0x20000025ff2b7230 */ /* 0x001fe20000004100 */
[----:B------:R-:W-:Y:S01]  /*6250*/  SHF.R.U32.HI R33, RZ, 0x10, R33 ;  /* 0x00000010ff217819 */ /* 0x000fe20000011621 */
[----:B--2---:R-:W-:Y:S01]  /*6260*/  HADD2.F32 R50, -RZ, R13.H0_H0 ;  /* 0x2000000dff327230 */ /* 0x004fe20000004100 */
[----:B------:R-:W-:Y:S01]  /*6270*/  SHF.R.U64 R44, R44, 0x10, R45 ;  /* 0x000000102c2c7819 */ /* 0x000fe2000000122d */
[----:B------:R-:W-:Y:S02]  /*6280*/  HADD2.F32 R49, -RZ, R111.H1_H1 ;  /* 0x3000006fff317230 */ /* 0x000fe40000004100 */
[-C--:B------:R-:W-:Y:S01]  /*6290*/  FMUL.FTZ R51, R43, R48.reuse ;  /* 0x000000302b337220 */ /* 0x080fe20000410000 */
[----:B------:R-:W-:Y:S02]  /*62a0*/  HADD2.F32 R37, -RZ, R37.H1_H1 ;  /* 0x30000025ff257230 */ /* 0x000fe40000004100 */
[----:B------:R-:W-:Y:S01]  /*62b0*/  FMUL.FTZ R48, R50, R48 ;  /* 0x0000003032307220 */ /* 0x000fe20000410000 */
[----:B------:R-:W-:Y:S01]  /*62c0*/  SHF.R.U64 R34, R34, 0x10, R35 ;  /* 0x0000001022227819 */ /* 0x000fe20000001223 */
[----:B------:R-:W-:Y:S01]  /*62d0*/  FFMA.FTZ R51, R50, R49, -R51 ;  /* 0x0000003132337223 */ /* 0x000fe20000010833 */
[----:B------:R-:W-:-:S02]  /*62e0*/  HADD2.F32 R113, -RZ, R113.H0_H0 ;  /* 0x20000071ff717230 */ /* 0x000fc40000004100 */
[----:B------:R-:W-:Y:S01]  /*62f0*/  FFMA.FTZ R43, R43, R49, R48 ;  /* 0x000000312b2b7223 */ /* 0x000fe20000010030 */
[----:B------:R-:W-:Y:S01]  /*6300*/  SHF.R.U32.HI R48, RZ, 0x10, R45 ;  /* 0x00000010ff307819 */ /* 0x000fe2000001162d */
[----:B------:R-:W-:Y:S02]  /*6310*/  HADD2.F32 R45, -RZ, R13.H1_H1 ;  /* 0x3000000dff2d7230 */ /* 0x000fe40000004100 */
[----:B------:R-:W-:Y:S02]  /*6320*/  HADD2.F32 R13, -RZ, R33.H0_H0 ;  /* 0x20000021ff0d7230 */ /* 0x000fe40000004100 */
[----:B------:R-:W-:Y:S02]  /*6330*/  HADD2.F32 R48, -RZ, R48.H0_H0 ;  /* 0x20000030ff307230 */ /* 0x000fe40000004100 */
[--C-:B------:R-:W-:Y:S02]  /*6340*/  HADD2.F32 R49, -RZ, R15.reuse.H0_H0 ;  /* 0x2000000fff317230 */ /* 0x100fe40000004100 */
[----:B------:R-:W-:-:S02]  /*6350*/  HADD2.F32 R15, -RZ, R15.H1_H1 ;  /* 0x3000000fff0f7230 */ /* 0x000fc40000004100 */
[-C--:B------:R-:W-:Y:S01]  /*6360*/  FMUL.FTZ R33, R37, R48.reuse ;  /* 0x0000003025217220 */ /* 0x080fe20000410000 */
[C---:B------:R-:W-:Y:S01]  /*6370*/  FMUL.FTZ R48, R45.reuse, R48 ;  /* 0x000000302d307220 */ /* 0x040fe20000410000 */
[----:B------:R-:W-:Y:S02]  /*6380*/  HADD2.F32 R111, -RZ, R111.H0_H0 ;  /* 0x2000006fff6f7230 */ /* 0x000fe40000004100 */
[-C--:B------:R-:W-:Y:S01]  /*6390*/  FFMA.FTZ R33, R45, R13.reuse, -R33 ;  /* 0x0000000d2d217223 */ /* 0x080fe20000010821 */
[----:B------:R-:W-:Y:S01]  /*63a0*/  FFMA.FTZ R13, R37, R13, R48 ;  /* 0x0000000d250d7223 */ /* 0x000fe20000010030 */
[----:B------:R-:W-:Y:S01]  /*63b0*/  MOV R37, R39 ;  /* 0x0000002700257202 */ /* 0x000fe20000000f00 */
[----:B------:R-:W-:Y:S02]  /*63c0*/  HADD2.F32 R39, -RZ, R112.H1_H1 ;  /* 0x30000070ff277230 */ /* 0x000fe40000004100 */
[----:B------:R-:W-:Y:S01]  /*63d0*/  HADD2.F32 R48, -RZ, R110.H1_H1 ;  /* 0x3000006eff307230 */ /* 0x000fe20000004100 */
[----:B------:R-:W-:Y:S01]  /*63e0*/  F2FP.F16.F32.PACK_AB R33, R33, R51 ;  /* 0x000000332121723e */ /* 0x000fe200000000ff */
[--C-:B------:R-:W-:Y:S01]  /*63f0*/  HADD2.F32 R45, -RZ, R37.reuse.H0_H0 ;  /* 0x20000025ff2d7230 */ /* 0x100fe20000004100 */
[----:B------:R-:W-:Y:S01]  /*6400*/  F2FP.F16.F32.PACK_AB R43, R13, R43 ;  /* 0x0000002b0d2b723e */ /* 0x000fe200000000ff */
[----:B------:R-:W-:-:S02]  /*6410*/  HADD2.F32 R37, -RZ, R37.H1_H1 ;  /* 0x30000025ff257230 */ /* 0x000fc40000004100 */
[----:B------:R-:W-:Y:S02]  /*6420*/  IMAD.MOV.U32 R13, RZ, RZ, R33 ;  /* 0x000000ffff0d7224 */ /* 0x000fe400078e0021 */
[-C--:B------:R-:W-:Y:S01]  /*6430*/  FMUL.FTZ R50, R45, R39.reuse ;  /* 0x000000272d327220 */ /* 0x080fe20000410000 */
[----:B------:R-:W-:-:S03]  /*6440*/  FMUL.FTZ R39, R49, R39 ;  /* 0x0000002731277220 */ /* 0x000fc60000410000 */
[-C--:B------:R-:W-:Y:S01]  /*6450*/  FFMA.FTZ R50, R49, R48.reuse, -R50 ;  /* 0x0000003031327223 */ /* 0x080fe20000010832 */
[----:B------:R-:W-:Y:S01]  /*6460*/  FFMA.FTZ R39, R45, R48, R39 ;  /* 0x000000302d277223 */ /* 0x000fe20000010027 */
[----:B------:R-:W-:Y:S02]  /*6470*/  SHF.R.U32.HI R45, RZ, 0x10, R35 ;  /* 0x00000010ff2d7819 */ /* 0x000fe40000011623 */
[--C-:B------:R-:W-:Y:S02]  /*6480*/  SHF.R.U64 R35, R46, 0x10, R47.reuse ;  /* 0x000000102e237819 */ /* 0x100fe4000000122f */
[----:B------:R-:W-:Y:S01]  /*6490*/  SHF.R.U32.HI R46, RZ, 0x10, R47 ;  /* 0x00000010ff2e7819 */ /* 0x000fe2000001162f */
[----:B------:R-:W-:Y:S02]  /*64a0*/  HADD2.F32 R45, -RZ, R45.H0_H0 ;  /* 0x2000002dff2d7230 */ /* 0x000fe40000004100 */
[----:B------:R-:W-:Y:S02]  /*64b0*/  HADD2.F32 R35, -RZ, R35.H0_H0 ;  /* 0x20000023ff237230 */ /* 0x000fe40000004100 */
[----:B------:R-:W-:-:S05]  /*64c0*/  HADD2.F32 R46, -RZ, R46.H0_H0 ;  /* 0x2000002eff2e7230 */ /* 0x000fca0000004100 */
[----:B------:R-:W-:-:S04]  /*64d0*/  FMUL.FTZ R47, R37, R46 ;  /* 0x0000002e252f7220 */ /* 0x000fc80000410000 */
[C---:B------:R-:W-:Y:S01]  /*64e0*/  FFMA.FTZ R47, R15.reuse, R45, -R47 ;  /* 0x0000002d0f2f7223 */ /* 0x040fe2000001082f */
[----:B------:R-:W-:-:S04]  /*64f0*/  FMUL.FTZ R15, R15, R46 ;  /* 0x0000002e0f0f7220 */ /* 0x000fc80000410000 */
[----:B------:R-:W-:Y:S01]  /*6500*/  FFMA.FTZ R15, R37, R45, R15 ;  /* 0x0000002d250f7223 */ /* 0x000fe2000001000f */
[----:B------:R-:W-:Y:S01]  /*6510*/  HADD2.F32 R37, -RZ, R36.H0_H0 ;  /* 0x20000024ff257230 */ /* 0x000fe20000004100 */
[----:B------:R-:W-:Y:S01]  /*6520*/  F2FP.F16.F32.PACK_AB R47, R47, R50 ;  /* 0x000000322f2f723e */ /* 0x000fe200000000ff */
[----:B------:R-:W-:Y:S02]  /*6530*/  HADD2.F32 R45, -RZ, R12.H0_H0 ;  /* 0x2000000cff2d7230 */ /* 0x000fe40000004100 */
[----:B------:R-:W-:Y:S02]  /*6540*/  HADD2.F32 R36, -RZ, R36.H1_H1 ;  /* 0x30000024ff247230 */ /* 0x000fe40000004100 */
[-C--:B------:R-:W-:Y:S01]  /*6550*/  FMUL.FTZ R46, R37, R113.reuse ;  /* 0x00000071252e7220 */ /* 0x080fe20000410000 */
[----:B------:R-:W-:Y:S02]  /*6560*/  HADD2.F32 R12, -RZ, R12.H1_H1 ;  /* 0x3000000cff0c7230 */ /* 0x000fe40000004100 */
[----:B------:R-:W-:Y:S01]  /*6570*/  FMUL.FTZ R113, R45, R113 ;  /* 0x000000712d717220 */ /* 0x000fe20000410000 */
[----:B------:R-:W-:Y:S01]  /*6580*/  F2FP.F16.F32.PACK_AB R39, R15, R39 ;  /* 0x000000270f27723e */ /* 0x000fe200000000ff */
[----:B------:R-:W-:Y:S01]  /*6590*/  FFMA.FTZ R46, R45, R111, -R46 ;  /* 0x0000006f2d2e7223 */ /* 0x000fe2000001082e */
[----:B------:R-:W-:-:S02]  /*65a0*/  HADD2.F32 R45, -RZ, R32.H0_H0 ;  /* 0x20000020ff2d7230 */ /* 0x000fc40000004100 */
[----:B------:R-:W-:Y:S01]  /*65b0*/  FFMA.FTZ R113, R37, R111, R113 ;  /* 0x0000006f25717223 */ /* 0x000fe20000010071 */
[----:B------:R-:W-:Y:S02]  /*65c0*/  HADD2.F32 R37, -RZ, R44.H0_H0 ;  /* 0x2000002cff257230 */ /* 0x000fe40000004100 */
[--C-:B------:R-:W-:Y:S02]  /*65d0*/  HADD2.F32 R32, -RZ, R14.reuse.H0_H0 ;  /* 0x2000000eff207230 */ /* 0x100fe40000004100 */
[----:B------:R-:W-:Y:S02]  /*65e0*/  HADD2.F32 R14, -RZ, R14.H1_H1 ;  /* 0x3000000eff0e7230 */ /* 0x000fe40000004100 */
[-C--:B------:R-:W-:Y:S01]  /*65f0*/  FMUL.FTZ R49, R36, R37.reuse ;  /* 0x0000002524317220 */ /* 0x080fe20000410000 */
[C---:B------:R-:W-:Y:S01]  /*6600*/  FMUL.FTZ R53, R12.reuse, R37 ;  /* 0x000000250c357220 */ /* 0x040fe20000410000 */
[----:B------:R-:W-:Y:S02]  /*6610*/  IMAD.MOV.U32 R15, RZ, RZ, R47 ;  /* 0x000000ffff0f7224 */ /* 0x000fe400078e002f */
[-C--:B------:R-:W-:Y:S01]  /*6620*/  FFMA.FTZ R37, R12, R45.reuse, -R49 ;  /* 0x0000002d0c257223 */ /* 0x080fe20000010831 */
[----:B------:R-:W-:Y:S01]  /*6630*/  FFMA.FTZ R12, R36, R45, R53 ;  /* 0x0000002d240c7223 */ /* 0x000fe20000010035 */
[----:B------:R-:W-:-:S02]  /*6640*/  HADD2.F32 R49, -RZ, R112.H0_H0 ;  /* 0x20000070ff317230 */ /* 0x000fc40000004100 */
[----:B------:R-:W-:Y:S01]  /*6650*/  HADD2.F32 R36, -RZ, R38.H0_H0 ;  /* 0x20000026ff247230 */ /* 0x000fe20000004100 */
[----:B------:R-:W-:Y:S01]  /*6660*/  F2FP.F16.F32.PACK_AB R46, R37, R46 ;  /* 0x0000002e252e723e */ /* 0x000fe200000000ff */
[----:B------:R-:W-:Y:S02]  /*6670*/  HADD2.F32 R45, -RZ, R110.H0_H0 ;  /* 0x2000006eff2d7230 */ /* 0x000fe40000004100 */
[----:B------:R-:W-:Y:S02]  /*6680*/  HADD2.F32 R38, -RZ, R38.H1_H1 ;  /* 0x30000026ff267230 */ /* 0x000fe40000004100 */
[-C--:B------:R-:W-:Y:S01]  /*6690*/  FMUL.FTZ R53, R36, R49.reuse ;  /* 0x0000003124357220 */ /* 0x080fe20000410000 */
[C---:B------:R-:W-:Y:S01]  /*66a0*/  FMUL.FTZ R49, R32.reuse, R49 ;  /* 0x0000003120317220 */ /* 0x040fe20000410000 */
[----:B------:R-:W-:Y:S02]  /*66b0*/  IMAD.MOV.U32 R37, RZ, RZ, R43 ;  /* 0x000000ffff257224 */ /* 0x000fe400078e002b */
[-C--:B------:R-:W-:Y:S01]  /*66c0*/  FFMA.FTZ R32, R32, R45.reuse, -R53 ;  /* 0x0000002d20207223 */ /* 0x080fe20000010835 */
[----:B------:R-:W-:Y:S01]  /*66d0*/  FFMA.FTZ R36, R36, R45, R49 ;  /* 0x0000002d24247223 */ /* 0x000fe20000010031 */
[----:B------:R-:W-:-:S02]  /*66e0*/  HADD2.F32 R45, -RZ, R34.H0_H0 ;  /* 0x20000022ff2d7230 */ /* 0x000fc40000004100 */
[-C--:B------:R-:W-:Y:S01]  /*66f0*/  FMUL.FTZ R53, R14, R35.reuse ;  /* 0x000000230e357220 */ /* 0x080fe20000410000 */
[----:B------:R-:W-:Y:S01]  /*6700*/  FMUL.FTZ R49, R38, R35 ;  /* 0x0000002326317220 */ /* 0x000fe20000410000 */
[----:B------:R-:W-:Y:S01]  /*6710*/  F2FP.F16.F32.PACK_AB R34, R12, R113 ;  /* 0x000000710c22723e */ /* 0x000fe200000000ff */
[----:B------:R-:W-:Y:S02]  /*6720*/  IMAD.MOV.U32 R12, RZ, RZ, R46 ;  /* 0x000000ffff0c7224 */ /* 0x000fe400078e002e */
[-C--:B------:R-:W-:Y:S01]  /*6730*/  FFMA.FTZ R53, R38, R45.reuse, R53 ;  /* 0x0000002d26357223 */ /* 0x080fe20000010035 */
[----:B------:R-:W-:-:S04]  /*6740*/  FFMA.FTZ R35, R14, R45, -R49 ;  /* 0x0000002d0e237223 */ /* 0x000fc80000010831 */
[----:B------:R-:W-:Y:S01]  /*6750*/  F2FP.F16.F32.PACK_AB R38, R53, R36 ;  /* 0x000000243526723e */ /* 0x000fe200000000ff */
[----:B------:R-:W-:Y:S01]  /*6760*/  IMAD.MOV.U32 R36, RZ, RZ, R34 ;  /* 0x000000ffff247224 */ /* 0x000fe200078e0022 */
[----:B------:R-:W-:-:S07]  /*6770*/  F2FP.F16.F32.PACK_AB R14, R35, R32 ;  /* 0x00000020230e723e */ /* 0x000fce00000000ff */
.L_x_454:
[----:B------:R-:W-:Y:S05]  /*6780*/  BSYNC B1 ;  /* 0x0000000000017941 */ /* 0x000fea0003800000 */
.L_x_453:
[----:B--2---:R2:W-:Y:S01]  /*6790*/  ST.E.128 desc[UR42][R40.64], R12 ;  /* 0x0000000c28007985 */ /* 0x0045e2000c101d2a */
[----:B------:R-:W-:-:S13]  /*67a0*/  ISETP.GE.AND P3, PT, R42, R11, PT ;  /* 0x0000000b2a00720c */ /* 0x000fda0003f66270 */
[----:B------:R-:W-:Y:S05]  /*67b0*/  @P3 BRA `(.L_x_416) ;  /* 0x0000000400283947 */ /* 0x000fea0003800000 */
[----:B------:R-:W-:-:S05]  /*67c0*/  IMAD.WIDE R82, R42, 0x2, R82 ;  /* 0x000000022a527825 */ /* 0x000fca00078e0252 */
[----:B0-----:R0:W-:Y:S01]  /*67d0*/  ST.E.128 desc[UR42][R82.64], R36 ;  /* 0x0000002452007985 */ /* 0x0011e2000c101d2a */
[----:B------:R-:W-:Y:S05]  /*67e0*/  BRA `(.L_x_416) ;  /* 0x00000004001c7947 */ /* 0x000fea0003800000 */
.L_x_408:
[----:B------:R-:W-:-:S06]  /*67f0*/  UISETP.NE.AND UP0, UPT, UR40, 0x3, UPT ;  /* 0x000000032800788c */ /* 0x000fcc000bf05270 */
[----:B------:R-:W-:-:S13]  /*6800*/  PLOP3.LUT P2, PT, PT, PT, UP0, 0x80, 0x0 ;  /* 0x000000000000781c */ /* 0x000fda0003f4f008 */
[----:B------:R-:W-:Y:S05]  /*6810*/  @!P2 BRA `(.L_x_455) ;  /* 0x000000000004a947 */ /* 0x000fea0003800000 */
[----:B------:R-:W-:Y:S01]  /*6820*/  BPT.TRAP 0x1 ;  /* 0x000000040000795c */ /* 0x000fe20000300000 */
.L_x_455:
[----:B------:R-:W-:Y:S01]  /*6830*/  LEA R31, R18, R2, 0x3 ;  /* 0x00000002121f7211 */ /* 0x000fe200078e18ff */
[----:B------:R-:W-:Y:S01]  /*6840*/  BSSY B1, `(.L_x_456) ;  /* 0x0000005000017945 */ /* 0x000fe20003800000 */
[----:B------:R-:W-:Y:S02]  /*6850*/  SHF.L.U32 R79, R138, 0x1f, RZ ;  /* 0x0000001f8a4f7819 */ /* 0x000fe400000006ff */
[----:B------:R-:W-:Y:S02]  /*6860*/  SHF.R.S32.HI R76, RZ, 0x1f, R75 ;  /* 0x0000001fff4c7819 */ /* 0x000fe4000001144b */
[----:B------:R-:W0:Y:S02]  /*6870*/  SYNCS.PHASECHK.TRANS64.TRYWAIT P3, [R31+URZ+0x2d890], R79 ;  /* 0x02d8904f1f0075a7 */ /* 0x000e24000806017f */
[----:B0-----:R-:W-:Y:S05]  /*6880*/  @!P3 BRA `(.L_x_457) ;  /* 0x0000014000b8b947 */ /* 0x001fea0003800000 */
.L_x_682:
[----:B------:R-:W-:Y:S05]  /*6890*/  BSYNC B1 ;  /* 0x0000000000017941 */ /* 0x000fea0003800000 */
.L_x_456:
[----:B------:R-:W-:Y:S01]  /*68a0*/  ULDC.64 UR4, c[0x0][0x300] ;  /* 0x0000c00000047ab9 */ /* 0x000fe20000000a00 */
[----:B-----5:R-:W-:Y:S01]  /*68b0*/  SHF.R.S32.HI R77, RZ, 0x1f, R74 ;  /* 0x0000001fff4d7819 */ /* 0x020fe2000001144a */
[----:B------:R-:W-:Y:S01]  /*68c0*/  IMAD R14, R76, UR4, RZ ;  /* 0x000000044c0e7c24 */ /* 0x000fe2000f8e02ff */
[----:B------:R-:W-:Y:S01]  /*68d0*/  ULDC.64 UR6, c[0x0][0x2e8] ;  /* 0x0000ba0000067ab9 */ /* 0x000fe20000000a00 */
[----:B------:R-:W-:-:S04]  /*68e0*/  IMAD.WIDE.U32 R12, R75, UR4, RZ ;  /* 0x000000044b0c7c25 */ /* 0x000fc8000f8e00ff */
[----:B------:R-:W-:Y:S01]  /*68f0*/  IMAD R15, R75, UR5, R14 ;  /* 0x000000054b0f7c24 */ /* 0x000fe2000f8e020e */
[----:B------:R-:W-:Y:S01]  /*6900*/  ULDC.64 UR4, c[0x0][0x310] ;  /* 0x0000c40000047ab9 */ /* 0x000fe20000000a00 */
[----:B------:R-:W-:Y:S02]  /*6910*/  IMAD R78, R11, -0x80, R24 ;  /* 0xffffff800b4e7824 */ /* 0x000fe400078e0218 */
[----:B------:R-:W-:Y:S02]  /*6920*/  IMAD R33, R77, UR4, RZ ;  /* 0x000000044d217c24 */ /* 0x000fe4000f8e02ff */
[----:B------:R-:W-:Y:S01]  /*6930*/  IMAD.IADD R13, R13, 0x1, R15 ;  /* 0x000000010d0d7824 */ /* 0x000fe200078e020f */
[----:B------:R-:W-:Y:S01]  /*6940*/  VIMNMX R78, R78, 0x80, PT ;  /* 0x000000804e4e7848 */ /* 0x000fe20003fe0100 */
[C---:B------:R-:W-:Y:S02]  /*6950*/  IMAD R33, R74.reuse, UR5, R33 ;  /* 0x000000054a217c24 */ /* 0x040fe4000f8e0221 */
[----:B------:R-:W-:Y:S01]  /*6960*/  IMAD.WIDE.U32 R12, R74, UR4, R12 ;  /* 0x000000044a0c7c25 */ /* 0x000fe2000f8e000c */
[----:B------:R-:W-:-:S03]  /*6970*/  ULDC.64 UR4, c[0x0][0x308] ;  /* 0x0000c20000047ab9 */ /* 0x000fc60000000a00 */
[----:B------:R-:W-:Y:S02]  /*6980*/  IMAD.IADD R13, R13, 0x1, R33 ;  /* 0x000000010d0d7824 */ /* 0x000fe400078e0221 */
[----:B------:R-:W-:Y:S01]  /*6990*/  IMAD.WIDE.U32 R12, R137, UR4, R12 ;  /* 0x00000004890c7c25 */ /* 0x000fe2000f8e000c */
[----:B------:R-:W-:-:S03]  /*69a0*/  UMOV UR4, 0xffffffff ;  /* 0xffffffff00047882 */ /* 0x000fc60000000000 */
[----:B------:R-:W-:Y:S01]  /*69b0*/  IMAD R13, R137, UR5, R13 ;  /* 0x00000005890d7c24 */ /* 0x000fe2000f8e020d */
[----:B------:R-:W-:-:S04]  /*69c0*/  LEA R39, P3, R12, UR6, 0x1 ;  /* 0x000000060c277c11 */ /* 0x000fc8000f8608ff */
[----:B------:R-:W-:Y:S02]  /*69d0*/  LEA.HI.X R13, R12, UR7, R13, 0x1, P3 ;  /* 0x000000070c0d7c11 */ /* 0x000fe400098f0c0d */
[----:B------:R-:W-:Y:S01]  /*69e0*/  ISETP.GT.AND P3, PT, R78, R139, PT ;  /* 0x0000008b4e00720c */ /* 0x000fe20003f64270 */
[----:B------:R-:W-:-:S12]  /*69f0*/  BRA.DIV UR4, `(.L_x_458) ;  /* 0x0000014204707947 */ /* 0x000fd8000b800000 */
[----:B------:R1:W2:Y:S04]  /*6a00*/  SHFL.IDX PT, R38, R13, RZ, 0x1e1f ;  /* 0x001e1fff0d267589 */ /* 0x0002a800000e0000 */
[----:B------:R-:W3:Y:S02]  /*6a10*/  SHFL.IDX PT, R39, R39, RZ, 0x1e1f ;  /* 0x001e1fff27277589 */ /* 0x000ee400000e0000 */
.L_x_686:
[----:B------:R-:W-:Y:S05]  /*6a20*/  @!P3 BRA `(.L_x_416) ;  /* 0x00000000008cb947 */ /* 0x000fea0003800000 */
[----:B------:R-:W-:Y:S02]  /*6a30*/  ULDC UR4, c[0x0][0x2f4] ;  /* 0x0000bd0000047ab9 */ /* 0x000fe40000000800 */
[----:B------:R-:W-:Y:S02]  /*6a40*/  ISETP.GE.AND P5, PT, R16, UR4, PT ;  /* 0x0000000410007c0c */ /* 0x000fe4000bfa6270 */
[----:B------:R-:W-:-:S11]  /*6a50*/  ISETP.GE.AND P4, PT, R23, UR4, PT ;  /* 0x0000000417007c0c */ /* 0x000fd6000bf86270 */
[----:B-1----:R-:W1:Y:S01]  /*6a60*/  @!P5 LDS.128 R12, [R61+0x15000] ;  /* 0x015000003d0cd984 */ /* 0x002e620000000c00 */
[----:B---3--:R-:W-:-:S04]  /*6a70*/  @!P5 LEA R36, P3, R16, R39, 0x1 ;  /* 0x000000271024d211 */ /* 0x008fc800078608ff */
[----:B--2---:R-:W-:Y:S02]  /*6a80*/  @!P5 LEA.HI.X R37, R16, R38, R17, 0x1, P3 ;  /* 0x000000261025d211 */ /* 0x004fe400018f0c11 */
[----:B------:R-:W-:-:S04]  /*6a90*/  @!P4 LEA R34, P3, R23, R39, 0x1 ;  /* 0x000000271722c211 */ /* 0x000fc800078608ff */
[----:B------:R-:W-:Y:S02]  /*6aa0*/  @!P4 LEA.HI.X R35, R23, R38, R154, 0x1, P3 ;  /* 0x000000261723c211 */ /* 0x000fe400018f0c9a */
[----:B------:R-:W-:-:S13]  /*6ab0*/  ISETP.GE.AND P3, PT, R22, UR4, PT ;  /* 0x0000000416007c0c */ /* 0x000fda000bf66270 */
[----:B------:R-:W-:-:S04]  /*6ac0*/  @!P3 LEA R32, P6, R22, R39, 0x1 ;  /* 0x000000271620b211 */ /* 0x000fc800078c08ff */
[----:B------:R-:W-:Y:S01]  /*6ad0*/  @!P3 LEA.HI.X R33, R22, R38, R153, 0x1, P6 ;  /* 0x000000261621b211 */ /* 0x000fe200030f0c99 */
[----:B-1----:R1:W-:Y:S01]  /*6ae0*/  @!P5 ST.E.128 desc[UR42][R36.64], R12 ;  /* 0x0000000c2400d985 */ /* 0x0023e2000c101d2a */
[----:B------:R-:W-:-:S13]  /*6af0*/  ISETP.GE.AND P5, PT, R3, UR4, PT ;  /* 0x0000000403007c0c */ /* 0x000fda000bfa6270 */
[----:B------:R-:W2:Y:S01]  /*6b00*/  @!P5 LDS.128 R12, [R60+0x15000] ;  /* 0x015000003c0cd984 */ /* 0x000ea20000000c00 */
[----:B------:R-:W-:Y:S02]  /*6b10*/  @!P5 IMAD.SHL.U32 R11, R147, 0x8, RZ ;  /* 0x00000008930bd824 */ /* 0x000fe400078e00ff */
[----:B-1----:R-:W-:Y:S02]  /*6b20*/  @!P5 IMAD.MOV.U32 R36, RZ, RZ, R39 ;  /* 0x000000ffff24d224 */ /* 0x002fe400078e0027 */
[----:B------:R-:W-:Y:S02]  /*6b30*/  @!P5 IMAD.MOV.U32 R37, RZ, RZ, R38 ;  /* 0x000000ffff25d224 */ /* 0x000fe400078e0026 */
[----:B------:R-:W-:-:S05]  /*6b40*/  @!P5 IMAD.WIDE R36, R11, 0x2, R36 ;  /* 0x000000020b24d825 */ /* 0x000fca00078e0224 */
[----:B--2---:R1:W-:Y:S01]  /*6b50*/  @!P5 ST.E.128 desc[UR42][R36.64], R12 ;  /* 0x0000000c2400d985 */ /* 0x0043e2000c101d2a */
[----:B------:R-:W-:-:S13]  /*6b60*/  ISETP.GE.AND P5, PT, R4, UR4, PT ;  /* 0x0000000404007c0c */ /* 0x000fda000bfa6270 */
[----:B------:R-:W2:Y:S01]  /*6b70*/  @!P5 LDS.128 R12, [R61+0x17000] ;  /* 0x017000003d0cd984 */ /* 0x000ea20000000c00 */
[----:B------:R-:W-:Y:S01]  /*6b80*/  @!P5 SHF.L.U32 R11, R150, 0x3, RZ ;  /* 0x00000003960bd819 */ /* 0x000fe200000006ff */
[----:B-1----:R-:W-:Y:S02]  /*6b90*/  @!P5 IMAD.MOV.U32 R36, RZ, RZ, R39 ;  /* 0x000000ffff24d224 */ /* 0x002fe400078e0027 */
[----:B------:R-:W-:Y:S02]  /*6ba0*/  @!P5 IMAD.MOV.U32 R37, RZ, RZ, R38 ;  /* 0x000000ffff25d224 */ /* 0x000fe400078e0026 */
[----:B------:R-:W-:-:S05]  /*6bb0*/  @!P5 IMAD.WIDE R36, R11, 0x2, R36 ;  /* 0x000000020b24d825 */ /* 0x000fca00078e0224 */
[----:B--2---:R1:W-:Y:S01]  /*6bc0*/  @!P5 ST.E.128 desc[UR42][R36.64], R12 ;  /* 0x0000000c2400d985 */ /* 0x0043e2000c101d2a */
[----:B------:R-:W-:-:S03]  /*6bd0*/  ISETP.GE.AND P5, PT, R136, UR4, PT ;  /* 0x0000000488007c0c */ /* 0x000fc6000bfa6270 */
[----:B------:R-:W2:Y:S10]  /*6be0*/  @!P4 LDS.128 R12, [R60+0x17000] ;  /* 0x017000003c0cc984 */ /* 0x000eb40000000c00 */
[----:B-1----:R-:W-:-:S04]  /*6bf0*/  @!P5 LEA R36, P6, R136, R39, 0x1 ;  /* 0x000000278824d211 */ /* 0x002fc800078c08ff */
[----:B------:R-:W-:Y:S01]  /*6c00*/  @!P5 LEA.HI.X R37, R136, R38, R152, 0x1, P6 ;  /* 0x000000268825d211 */ /* 0x000fe200030f0c98 */
[----:B--2---:R-:W-:Y:S04]  /*6c10*/  @!P4 ST.E.128 desc[UR42][R34.64], R12 ;  /* 0x0000000c2200c985 */ /* 0x004fe8000c101d2a */
[----:B------:R-:W1:Y:S04]  /*6c20*/  @!P3 LDS.128 R12, [R61+0x19000] ;  /* 0x019000003d0cb984 */ /* 0x000e680000000c00 */
[----:B-1----:R-:W-:Y:S04]  /*6c30*/  @!P3 ST.E.128 desc[UR42][R32.64], R12 ;  /* 0x0000000c2000b985 */ /* 0x002fe8000c101d2a */
[----:B------:R-:W1:Y:S04]  /*6c40*/  @!P5 LDS.128 R12, [R60+0x19000] ;  /* 0x019000003c0cd984 */ /* 0x000e680000000c00 */
[----:B-1----:R4:W-:Y:S02]  /*6c50*/  @!P5 ST.E.128 desc[UR42][R36.64], R12 ;  /* 0x0000000c2400d985 */ /* 0x0029e4000c101d2a */
.L_x_416:
[----:B------:R-:W-:Y:S05]  /*6c60*/  BSYNC B0 ;  /* 0x0000000000007941 */ /* 0x000fea0003800000 */
.L_x_407:
[----:B------:R-:W5:Y:S01]  /*6c70*/  S2R R11, SR_TID.X ;  /* 0x00000000000b7919 */ /* 0x000f620000002100 */
[----:B------:R-:W-:Y:S01]  /*6c80*/  @!PT LDS RZ, [RZ] ;  /* 0x00000000fffff984 */ /* 0x000fe20000000800 */
[----:B------:R-:W-:Y:S01]  /*6c90*/  @!PT LDS RZ, [RZ] ;  /* 0x00000000fffff984 */ /* 0x000fe20000000800 */
[----:B------:R-:W-:Y:S01]  /*6ca0*/  @!PT LDS RZ, [RZ] ;  /* 0x00000000fffff984 */ /* 0x000fe20000000800 */
[----:B------:R-:W-:Y:S01]  /*6cb0*/  @!PT LDS RZ, [RZ] ;  /* 0x00000000fffff984 */ /* 0x000fe20000000800 */
[----:B------:R0:W-:Y:S06]  /*6cc0*/  MEMBAR.ALL.CTA ;  /* 0x0000000000007992 */ /* 0x0001ec0000008000 */
[----:B0-----:R-:W0:Y:S01]  /*6cd0*/  FENCE.VIEW.ASYNC.S ;  /* 0x00000000000073c6 */ /* 0x001e220000000000 */
[----:B------:R-:W-:Y:S05]  /*6ce0*/  WARPSYNC.ALL ;  /* 0x0000000000007948 */ /* 0x000fea0003800000 */
[----:B------:R-:W-:Y:S01]  /*6cf0*/  BSSY B0, `(.L_x_459) ;  /* 0x0000008000007945 */ /* 0x000fe20003800000 */
[----:B0-----:R0:W-:Y:S01]  /*6d00*/  BAR.SYNC.DEFER_BLOCKING R101, 0x80 ;  /* 0x000200650000751d */ /* 0x0011e20000010000 */
[----:B-----5:R-:W-:-:S13]  /*6d10*/  LOP3.LUT P3, RZ, R11, 0x7f, RZ, 0xc0, !PT ;  /* 0x0000007f0bff7812 */ /* 0x020fda000786c0ff */
[----:B------:R-:W-:-:S05]  /*6d20*/  @!P3 VIADD R11, R31, 0x2d8a0 ;  /* 0x0002d8a01f0bb836 */ /* 0x000fca0000000000 */
[----:B------:R-:W-:-:S04]  /*6d30*/  @!P3 PRMT R11, RZ, 0x654, R11 ;  /* 0x00000654ff0bb816 */ /* 0x000fc8000000000b */
[----:B------:R0:W-:Y:S01]  /*6d40*/  @!P3 SYNCS.ARRIVE.TRANS64.RED.A1T0 RZ, [R11+URZ], RZ ;  /* 0x000000ff0bffb9a7 */ /* 0x0001e2000810043f */
[----:B------:R-:W-:Y:S05]  /*6d50*/  @!P2 BRA `(.L_x_460) ;  /* 0x000000000004a947 */ /* 0x000fea0003800000 */
[----:B------:R-:W-:Y:S01]  /*6d60*/  BPT.TRAP 0x1 ;  /* 0x000000040000795c */ /* 0x000fe20000300000 */
.L_x_460:
[----:B------:R-:W-:Y:S05]  /*6d70*/  BSYNC B0 ;  /* 0x0000000000007941 */ /* 0x000fea0003800000 */
.L_x_459:
[----:B------:R-:W5:Y:S01]  /*6d80*/  SYNCS.PHASECHK.TRANS64.TRYWAIT P2, [R31+URZ+0x2d8b0], R79 ;  /* 0x02d8b04f1f0075a7 */ /* 0x000f62000804017f */
[----:B------:R-:W-:Y:S04]  /*6d90*/  BSSY B0, `(.L_x_461) ;  /* 0x0000002000007945 */ /* 0x000fe80003800000 */
[----:B-----5:R-:W-:Y:S05]  /*6da0*/  @!P2 BRA `(.L_x_462) ;  /* 0x0000013c00cca947 */ /* 0x020fea0003800000 */
.L_x_687:
[----:B------:R-:W-:Y:S05]  /*6db0*/  BSYNC B0 ;  /* 0x0000000000007941 */ /* 0x000fea0003800000 */
.L_x_461:
[----:B------:R-:W-:Y:S01]  /*6dc0*/  ULDC.64 UR4, c[0x0][0x328] ;  /* 0x0000ca0000047ab9 */ /* 0x000fe20000000a00 */
[----:B------:R-:W-:Y:S01]  /*6dd0*/  ULDC.64 UR6, c[0x0][0x318] ;  /* 0x0000c60000067ab9 */ /* 0x000fe20000000a00 */
[----:B------:R-:W-:Y:S01]  /*6de0*/  IMAD R76, R76, UR4, RZ ;  /* 0x000000044c4c7c24 */ /* 0x000fe2000f8e02ff */
[----:B------:R-:W-:Y:S01]  /*6df0*/  BSSY B0, `(.L_x_463) ;  /* 0x0000033000007945 */ /* 0x000fe20003800000 */
[----:B-1234-:R-:W-:-:S04]  /*6e00*/  IMAD.WIDE.U32 R12, R75, UR4, RZ ;  /* 0x000000044b0c7c25 */ /* 0x01efc8000f8e00ff */
[----:B------:R-:W-:Y:S01]  /*6e10*/  IMAD R75, R75, UR5, R76 ;  /* 0x000000054b4b7c24 */ /* 0x000fe2000f8e024c */
[----:B------:R-:W-:Y:S02]  /*6e20*/  ULDC.64 UR4, c[0x0][0x338] ;  /* 0x0000ce0000047ab9 */ /* 0x000fe40000000a00 */
[----:B------:R-:W-:Y:S02]  /*6e30*/  IMAD R77, R77, UR4, RZ ;  /* 0x000000044d4d7c24 */ /* 0x000fe4000f8e02ff */
[----:B------:R-:W-:Y:S02]  /*6e40*/  IMAD.IADD R13, R13, 0x1, R75 ;  /* 0x000000010d0d7824 */ /* 0x000fe400078e024b */
[C---:B------:R-:W-:Y:S02]  /*6e50*/  IMAD R77, R74.reuse, UR5, R77 ;  /* 0x000000054a4d7c24 */ /* 0x040fe4000f8e024d */
[----:B------:R-:W-:Y:S01]  /*6e60*/  IMAD.WIDE.U32 R12, R74, UR4, R12 ;  /* 0x000000044a0c7c25 */ /* 0x000fe2000f8e000c */
[----:B------:R-:W-:-:S03]  /*6e70*/  ULDC.64 UR4, c[0x0][0x330] ;  /* 0x0000cc0000047ab9 */ /* 0x000fc60000000a00 */
[----:B------:R-:W-:Y:S02]  /*6e80*/  IMAD.IADD R13, R13, 0x1, R77 ;  /* 0x000000010d0d7824 */ /* 0x000fe400078e024d */
[----:B------:R-:W-:-:S04]  /*6e90*/  IMAD.WIDE.U32 R12, R137, UR4, R12 ;  /* 0x00000004890c7c25 */ /* 0x000fc8000f8e000c */
[----:B------:R-:W-:Y:S01]  /*6ea0*/  IMAD R13, R137, UR5, R13 ;  /* 0x00000005890d7c24 */ /* 0x000fe2000f8e020d */
[----:B0-----:R-:W-:-:S04]  /*6eb0*/  LEA R11, P2, R12, UR6, 0x1 ;  /* 0x000000060c0b7c11 */ /* 0x001fc8000f8408ff */
[----:B------:R-:W-:Y:S01]  /*6ec0*/  LEA.HI.X R12, R12, UR7, R13, 0x1, P2 ;  /* 0x000000070c0c7c11 */ /* 0x000fe200090f0c0d */
[----:B------:R0:W1:Y:S01]  /*6ed0*/  SHFL.IDX PT, R36, R11, RZ, 0x1e1f ;  /* 0x001e1fff0b247589 */ /* 0x00006200000e0000 */
[----:B------:R-:W-:-:S03]  /*6ee0*/  ISETP.GT.AND P2, PT, R78, R139, PT ;  /* 0x0000008b4e00720c */ /* 0x000fc60003f44270 */
[----:B------:R0:W2:Y:S10]  /*6ef0*/  SHFL.IDX PT, R37, R12, RZ, 0x1e1f ;  /* 0x001e1fff0c257589 */ /* 0x0000b400000e0000 */
[----:B0-----:R-:W-:Y:S05]  /*6f00*/  @!P2 BRA `(.L_x_464) ;  /* 0x000000000084a947 */ /* 0x001fea0003800000 */
[----:B------:R-:W-:Y:S02]  /*6f10*/  ULDC UR4, c[0x0][0x2f4] ;  /* 0x0000bd0000047ab9 */ /* 0x000fe40000000800 */
[----:B------:R-:W-:Y:S02]  /*6f20*/  ISETP.GE.AND P5, PT, R16, UR4, PT ;  /* 0x0000000410007c0c */ /* 0x000fe4000bfa6270 */
[----:B------:R-:W-:-:S11]  /*6f30*/  ISETP.GE.AND P4, PT, R23, UR4, PT ;  /* 0x0000000417007c0c */ /* 0x000fd6000bf86270 */
[----:B------:R-:W0:Y:S01]  /*6f40*/  @!P5 LDS.128 R12, [R61] ;  /* 0x000000003d0cd984 */ /* 0x000e220000000c00 */
[----:B-1----:R-:W-:-:S04]  /*6f50*/  @!P5 LEA R38, P2, R16, R36, 0x1 ;  /* 0x000000241026d211 */ /* 0x002fc800078408ff */
[----:B--2---:R-:W-:Y:S02]  /*6f60*/  @!P5 LEA.HI.X R39, R16, R37, R17, 0x1, P2 ;  /* 0x000000251027d211 */ /* 0x004fe400010f0c11 */
[----:B------:R-:W-:-:S04]  /*6f70*/  @!P4 LEA R34, P2, R23, R36, 0x1 ;  /* 0x000000241722c211 */ /* 0x000fc800078408ff */
[----:B------:R-:W-:Y:S02]  /*6f80*/  @!P4 LEA.HI.X R35, R23, R37, R154, 0x1, P2 ;  /* 0x000000251723c211 */ /* 0x000fe400010f0c9a */
[----:B------:R-:W-:-:S13]  /*6f90*/  ISETP.GE.AND P2, PT, R22, UR4, PT ;  /* 0x0000000416007c0c */ /* 0x000fda000bf46270 */
[----:B------:R-:W-:-:S04]  /*6fa0*/  @!P2 LEA R32, P6, R22, R36, 0x1 ;  /* 0x000000241620a211 */ /* 0x000fc800078c08ff */
[----:B------:R-:W-:Y:S01]  /*6fb0*/  @!P2 LEA.HI.X R33, R22, R37, R153, 0x1, P6 ;  /* 0x000000251621a211 */ /* 0x000fe200030f0c99 */
[----:B0-----:R0:W-:Y:S01]  /*6fc0*/  @!P5 ST.E.128 desc[UR42][R38.64], R12 ;  /* 0x0000000c2600d985 */ /* 0x0011e2000c101d2a */
[----:B------:R-:W-:-:S13]  /*6fd0*/  ISETP.GE.AND P5, PT, R3, UR4, PT ;  /* 0x0000000403007c0c */ /* 0x000fda000bfa6270 */
[----:B------:R-:W1:Y:S01]  /*6fe0*/  @!P5 LDS.128 R12, [R60] ;  /* 0x000000003c0cd984 */ /* 0x000e620000000c00 */
[----:B------:R-:W-:-:S05]  /*6ff0*/  @!P5 SHF.L.U32 R11, R147, 0x3, RZ ;  /* 0x00000003930bd819 */ /* 0x000fca00000006ff */
[----:B0-----:R-:W-:-:S05]  /*7000*/  @!P5 IMAD.WIDE R38, R11, 0x2, R36 ;  /* 0x000000020b26d825 */ /* 0x001fca00078e0224 */
[----:B-1----:R0:W-:Y:S01]  /*7010*/  @!P5 ST.E.128 desc[UR42][R38.64], R12 ;  /* 0x0000000c2600d985 */ /* 0x0021e2000c101d2a */
[----:B------:R-:W-:-:S13]  /*7020*/  ISETP.GE.AND P5, PT, R4, UR4, PT ;  /* 0x0000000404007c0c */ /* 0x000fda000bfa6270 */
[----:B------:R-:W1:Y:S01]  /*7030*/  @!P5 LDS.128 R12, [R61+0x2000] ;  /* 0x002000003d0cd984 */ /* 0x000e620000000c00 */
[----:B------:R-:W-:Y:S02]  /*7040*/  @!P5 IMAD.SHL.U32 R11, R150, 0x8, RZ ;  /* 0x00000008960bd824 */ /* 0x000fe400078e00ff */
[----:B0-----:R-:W-:Y:S02]  /*7050*/  @!P5 IMAD.MOV.U32 R38, RZ, RZ, R36 ;  /* 0x000000ffff26d224 */ /* 0x001fe400078e0024 */
[----:B------:R-:W-:Y:S02]  /*7060*/  @!P5 IMAD.MOV.U32 R39, RZ, RZ, R37 ;  /* 0x000000ffff27d224 */ /* 0x000fe400078e0025 */
[----:B------:R-:W-:-:S05]  /*7070*/  @!P5 IMAD.WIDE R38, R11, 0x2, R38 ;  /* 0x000000020b26d825 */ /* 0x000fca00078e0226 */
[----:B-1----:R-:W-:Y:S01]  /*7080*/  @!P5 ST.E.128 desc[UR42][R38.64], R12 ;  /* 0x0000000c2600d985 */ /* 0x002fe2000c101d2a */
[----:B------:R-:W-:-:S03]  /*7090*/  ISETP.GE.AND P5, PT, R136, UR4, PT ;  /* 0x0000000488007c0c */ /* 0x000fc6000bfa6270 */
[----:B------:R-:W0:Y:S10]  /*70a0*/  @!P4 LDS.128 R12, [R60+0x2000] ;  /* 0x002000003c0cc984 */ /* 0x000e340000000c00 */
[----:B------:R-:W-:-:S04]  /*70b0*/  @!P5 LEA R36, P6, R136, R36, 0x1 ;  /* 0x000000248824d211 */ /* 0x000fc800078c08ff */
[----:B------:R-:W-:Y:S01]  /*70c0*/  @!P5 LEA.HI.X R37, R136, R37, R152, 0x1, P6 ;  /* 0x000000258825d211 */ /* 0x000fe200030f0c98 */
[----:B0-----:R-:W-:Y:S04]  /*70d0*/  @!P4 ST.E.128 desc[UR42][R34.64], R12 ;  /* 0x0000000c2200c985 */ /* 0x001fe8000c101d2a */
[----:B------:R-:W0:Y:S04]  /*70e0*/  @!P2 LDS.128 R12, [R61+0x4000] ;  /* 0x004000003d0ca984 */ /* 0x000e280000000c00 */
[----:B0-----:R-:W-:Y:S04]  /*70f0*/  @!P2 ST.E.128 desc[UR42][R32.64], R12 ;  /* 0x0000000c2000a985 */ /* 0x001fe8000c101d2a */
[----:B------:R-:W0:Y:S04]  /*7100*/  @!P5 LDS.128 R12, [R60+0x4000] ;  /* 0x004000003c0cd984 */ /* 0x000e280000000c00 */
[----:B0-----:R0:W-:Y:S02]  /*7110*/  @!P5 ST.E.128 desc[UR42][R36.64], R12 ;  /* 0x0000000c2400d985 */ /* 0x0011e4000c101d2a */
.L_x_464:
[----:B------:R-:W-:Y:S05]  /*7120*/  BSYNC B0 ;  /* 0x0000000000007941 */ /* 0x000fea0003800000 */
.L_x_463:
[----:B------:R-:W-:Y:S01]  /*7130*/  @!PT LDS RZ, [RZ] ;  /* 0x00000000fffff984 */ /* 0x000fe20000000800 */
[----:B------:R-:W-:Y:S01]  /*7140*/  @!PT LDS RZ, [RZ] ;  /* 0x00000000fffff984 */ /* 0x000fe20000000800 */
[----:B------:R-:W-:Y:S01]  /*7150*/  @!PT LDS RZ, [RZ] ;  /* 0x00000000fffff984 */ /* 0x000fe20000000800 */
[----:B------:R-:W-:Y:S01]  /*7160*/  @!PT LDS RZ, [RZ] ;  /* 0x00000000fffff984 */ /* 0x000fe20000000800 */
[----:B------:R3:W-:Y:S06]  /*7170*/  MEMBAR.ALL.CTA ;  /* 0x0000000000007992 */ /* 0x0007ec0000008000 */
[----:B---3--:R-:W3:Y:S01]  /*7180*/  FENCE.VIEW.ASYNC.S ;  /* 0x00000000000073c6 */ /* 0x008ee20000000000 */
[----:B------:R-:W-:Y:S02]  /*7190*/  VIADD R18, R18, 0x1 ;  /* 0x0000000112127836 */ /* 0x000fe40000000000 */
[----:B------:R-:W-:Y:S01]  /*71a0*/  @!P3 VIADD R31, R31, 0x2d8c0 ;  /* 0x0002d8c01f1fb836 */ /* 0x000fe20000000000 */
[----:B---3--:R3:W-:Y:S02]  /*71b0*/  BAR.SYNC.DEFER_BLOCKING R101, 0x80 ;  /* 0x000200650000751d */ /* 0x0087e40000010000 */
[----:B------:R-:W-:-:S02]  /*71c0*/  ISETP.NE.AND P2, PT, R18, 0x2, PT ;  /* 0x000000021200780c */ /* 0x000fc40003f45270 */
[----:B------:R-:W-:Y:S02]  /*71d0*/  @!P3 PRMT R31, RZ, 0x654, R31 ;  /* 0x00000654ff1fb816 */ /* 0x000fe4000000001f */
[----:B------:R-:W-:Y:S02]  /*71e0*/  SEL R11, RZ, 0x1, P2 ;  /* 0x00000001ff0b7807 */ /* 0x000fe40001000000 */
[----:B------:R-:W-:Y:S02]  /*71f0*/  SEL R18, R18, RZ, P2 ;  /* 0x000000ff12127207 */ /* 0x000fe40001000000 */
[----:B------:R-:W-:Y:S01]  /*7200*/  LOP3.LUT R138, R138, R11, RZ, 0x3c, !PT ;  /* 0x0000000b8a8a7212 */ /* 0x000fe200078e3cff */
[----:B------:R3:W-:Y:S01]  /*7210*/  @!P3 SYNCS.ARRIVE.TRANS64.RED.A1T0 RZ, [R31+URZ], RZ ;  /* 0x000000ff1fffb9a7 */ /* 0x0007e2000810043f */
[----:B------:R-:W-:Y:S05]  /*7220*/  @P1 BRA `(.L_x_465) ;  /* 0xffffffb400e01947 */ /* 0x000fea000383ffff */
[----:B0-----:R-:W0:Y:S01]  /*7230*/  S2R R12, SR_TID.X ;  /* 0x00000000000c7919 */ /* 0x001e220000002100 */
[----:B------:R-:W-:Y:S02]  /*7240*/  PLOP3.LUT P0, PT, PT, PT, PT, 0x8, 0x0 ;  /* 0x000000000000781c */ /* 0x000fe40003f0e170 */
[----:B0-----:R-:W-:-:S04]  /*7250*/  SHF.R.U32.HI R12, RZ, 0x7, R12 ;  /* 0x00000007ff0c7819 */ /* 0x001fc8000001160c */
[----:B------:R-:W-:-:S13]  /*7260*/  ISETP.NE.AND P4, PT, R12, 0x1, PT ;  /* 0x000000010c00780c */ /* 0x000fda0003f85270 */
[----:B------:R-:W-:Y:S06]  /*7270*/  @!P4 BAR.ARV 0x9, 0x100 ;  /* 0x024400000000cb1d */ /* 0x000fec0000002000 */
.L_x_402:
[----:B------:R-:W-:Y:S01]  /*7280*/  MOV R88, RZ ;  /* 0x000000ff00587202 */ /* 0x000fe20000000f00 */
[----:B------:R-:W-:Y:S06]  /*7290*/  @P0 BRA `(.L_x_466) ;  /* 0x00000000000c0947 */ /* 0x000fec0003800000 */
[----:B------:R-:W4:Y:S01]  /*72a0*/  FENCE.VIEW.ASYNC.G ;  /* 0x00000000000073c6 */ /* 0x000f220000000100 */
[----:B------:R-:W-:Y:S05]  /*72b0*/  WARPSYNC.ALL ;  /* 0x0000000000007948 */ /* 0x000fea0003800000 */
[----:B----4-:R-:W-:Y:S06]  /*72c0*/  BAR.ARV 0xc, 0x200 ;  /* 0x0308000000007b1d */ /* 0x010fec0000002000 */
.L_x_466:
[----:B------:R-:W-:Y:S01]  /*72d0*/  LOP3.LUT P0, RZ, R19, 0x8, RZ, 0xc0, !PT ;  /* 0x0000000813ff7812 */ /* 0x000fe2000780c0ff */
[----:B------:R-:W-:-:S12]  /*72e0*/  BSSY B0, `(.L_x_467) ;  /* 0x0000020000007945 */ /* 0x000fd80003800000 */
[----:B------:R-:W-:Y:S05]  /*72f0*/  @!P0 BRA `(.L_x_468) ;  /* 0x0000000000788947 */ /* 0x000fea0003800000 */
[----:B------:R-:W4:Y:S01]  /*7300*/  LDL R0, [R1+0x58] ;  /* 0x0000580001007983 */ /* 0x000f220000100800 */
[----:B------:R-:W-:Y:S01]  /*7310*/  ULDC UR4, c[0x0][0x9f0] ;  /* 0x00027c0000047ab9 */ /* 0x000fe20000000800 */
[----:B----4-:R-:W-:-:S04]  /*7320*/  ISETP.NE.AND P0, PT, R0, RZ, PT ;  /* 0x000000ff0000720c */ /* 0x010fc80003f05270 */
[----:B------:R-:W-:-:S04]  /*7330*/  SEL R9, R0, UR4, P0 ;  /* 0x0000000400097c07 */ /* 0x000fc80008000000 */
[-C--:B------:R-:W-:Y:S02]  /*7340*/  IABS R6, R9.reuse ;  /* 0x0000000900067213 */ /* 0x080fe40000000000 */
[----:B------:R-:W-:Y:S02]  /*7350*/  IADD3 R0, R99, -0x1, R9 ;  /* 0xffffffff63007810 */ /* 0x000fe40007ffe009 */
[----:B------:R-:W4:Y:S01]  /*7360*/  I2F.RP R3, R6 ;  /* 0x0000000600037306 */ /* 0x000f220000209400 */
[-C--:B------:R-:W-:Y:S02]  /*7370*/  IABS R10, R9.reuse ;  /* 0x00000009000a7213 */ /* 0x080fe40000000000 */
[----:B------:R-:W-:Y:S02]  /*7380*/  IABS R8, R0 ;  /* 0x0000000000087213 */ /* 0x000fe40000000000 */
[----:B------:R-:W-:-:S04]  /*7390*/  LOP3.LUT R0, R0, R9, RZ, 0x3c, !PT ;  /* 0x0000000900007212 */ /* 0x000fc800078e3cff */
[----:B------:R-:W-:Y:S01]  /*73a0*/  ISETP.GE.AND P2, PT, R0, RZ, PT ;  /* 0x000000ff0000720c */ /* 0x000fe20003f46270 */
[----:B----4-:R-:W4:Y:S02]  /*73b0*/  MUFU.RCP R3, R3 ;  /* 0x0000000300037308 */ /* 0x010f240000001000 */
[----:B----4-:R-:W-:Y:S02]  /*73c0*/  VIADD R4, R3, 0xffffffe ;  /* 0x0ffffffe03047836 */ /* 0x010fe40000000000 */
[----:B------:R-:W-:-:S04]  /*73d0*/  IMAD.MOV R3, RZ, RZ, -R10 ;  /* 0x000000ffff037224 */ /* 0x000fc800078e0a0a */
[----:B------:R4:W0:Y:S02]  /*73e0*/  F2I.FTZ.U32.TRUNC.NTZ R5, R4 ;  /* 0x0000000400057305 */ /* 0x000824000021f000 */
[----:B----4-:R-:W-:Y:S02]  /*73f0*/  IMAD.MOV.U32 R4, RZ, RZ, RZ ;  /* 0x000000ffff047224 */ /* 0x010fe400078e00ff */
[----:B0-----:R-:W-:-:S04]  /*7400*/  IMAD.MOV R7, RZ, RZ, -R5 ;  /* 0x000000ffff077224 */ /* 0x001fc800078e0a05 */
        /* <DEDUP_REMOVED lines=10> */
[----:B------:R-:W-:Y:S01]  /*74b0*/  @!P2 IMAD.MOV R5, RZ, RZ, -R5 ;  /* 0x000000ffff05a224 */ /* 0x000fe200078e0a05 */
[----:B------:R-:W-:-:S05]  /*74c0*/  @!P1 LOP3.LUT R5, RZ, R9, RZ, 0x33, !PT ;  /* 0x00000009ff059212 */ /* 0x000fca00078e33ff */
[----:B------:R-:W-:-:S07]  /*74d0*/  IMAD.MOV.U32 R88, RZ, RZ, R5 ;  /* 0x000000ffff587224 */ /* 0x000fce00078e0005 */
.L_x_468:
[----:B------:R-:W-:Y:S05]  /*74e0*/  BSYNC B0 ;  /* 0x0000000000007941 */ /* 0x000fea0003800000 */
.L_x_467:
[----:B------:R-:W4:Y:S01]  /*74f0*/  LDL R0, [R1+0x74] ;  /* 0x0000740001007983 */ /* 0x000f220000100800 */
[----:B------:R-:W-:Y:S02]  /*7500*/  PLOP3.LUT P0, PT, PT, PT, PT, 0x80, 0x0 ;  /* 0x000000000000781c */ /* 0x000fe40003f0f070 */
        /* <DEDUP_REMOVED lines=16> */
[----:B-12---:R-:W-:-:S02]  /*7610*/  CS2R R36, SRZ ;  /* 0x0000000000247805 */ /* 0x006fc4000001ff00 */
[----:B------:R-:W-:Y:S02]  /*7620*/  CS2R R58, SRZ ;  /* 0x00000000003a7805 */ /* 0x000fe4000001ff00 */
[----:B------:R-:W-:Y:S02]  /*7630*/  CS2R R34, SRZ ;  /* 0x0000000000227805 */ /* 0x000fe4000001ff00 */
[----:B------:R-:W-:Y:S02]  /*7640*/  CS2R R56, SRZ ;  /* 0x0000000000387805 */ /* 0x000fe4000001ff00 */
[----:B------:R-:W-:Y:S02]  /*7650*/  CS2R R32, SRZ ;  /* 0x0000000000207805 */ /* 0x000fe4000001ff00 */
[----:B------:R-:W-:Y:S02]  /*7660*/  CS2R R54, SRZ ;  /* 0x0000000000367805 */ /* 0x000fe4000001ff00 */
[----:B------:R-:W-:-:S02]  /*7670*/  CS2R R20, SRZ ;  /* 0x0000000000147805 */ /* 0x000fc4000001ff00 */
[----:B------:R-:W-:Y:S02]  /*7680*/  CS2R R52, SRZ ;  /* 0x0000000000347805 */ /* 0x000fe4000001ff00 */
[----:B------:R-:W-:Y:S01]  /*7690*/  CS2R R6, SRZ ;  /* 0x0000000000067805 */ /* 0x000fe2000001ff00 */
[----:B----4-:R-:W-:-:S05]  /*76a0*/  IMAD R0, R0, R88, RZ ;  /* 0x0000005800007224 */ /* 0x010fca00078e02ff */
[----:B------:R1:W-:Y:S01]  /*76b0*/  STL [R1+0x3c], R0 ;  /* 0x00003c0001007387 */ /* 0x0003e20000100800 */
[----:B------:R-:W-:-:S04]  /*76c0*/  VIADDMNMX R88, R0, R88, R99, PT ;  /* 0x0000005800587246 */ /* 0x000fc80003800163 */
[----:B------:R-:W-:-:S13]  /*76d0*/  ISETP.GT.AND P1, PT, R88, R0, PT ;  /* 0x000000005800720c */ /* 0x000fda0003f24270 */
[----:B-1----:R-:W-:Y:S05]  /*76e0*/  @!P1 BRA `(.L_x_469) ;  /* 0x0000009000e89947 */ /* 0x002fea0003800000 */
[----:B------:R-:W1:Y:S01]  /*76f0*/  S2R R0, SR_TID.X ;  /* 0x0000000000007919 */ /* 0x000e620000002100 */
[----:B------:R-:W-:Y:S01]  /*7700*/  UMOV UR4, 0xffffffff ;  /* 0xffffffff00047882 */ /* 0x000fe20000000000 */
[----:B-1----:R-:W-:-:S05]  /*7710*/  VIADD R40, R0, 0xffffff80 ;  /* 0xffffff8000287836 */ /* 0x002fca0000000000 */
[----:B------:R-:W-:-:S04]  /*7720*/  SHF.R.S32.HI R41, RZ, 0x1f, R40 ;  /* 0x0000001fff297819 */ /* 0x000fc80000011428 */
[----:B------:R-:W-:-:S04]  /*7730*/  LEA.HI R13, R41, R40, RZ, 0x7 ;  /* 0x00000028290d7211 */ /* 0x000fc800078f38ff */
[----:B------:R-:W-:Y:S01]  /*7740*/  SHF.R.S32.HI R13, RZ, 0x7, R13 ;  /* 0x00000007ff0d7819 */ /* 0x000fe2000001140d */
[----:B------:R-:W-:Y:S06]  /*7750*/  BRA.DIV UR4, `(.L_x_470) ;  /* 0x0000013604747947 */ /* 0x000fec000b800000 */
[----:B------:R-:W1:Y:S04]  /*7760*/  SHFL.IDX PT, R0, R13, RZ, 0x1f ;  /* 0x00001fff0d007589 */ /* 0x000e6800000e0000 */
[----:B-1----:R1:W-:Y:S02]  /*7770*/  STL [R1+0x40], R0 ;  /* 0x0000400001007387 */ /* 0x0023e40000100800 */
.L_x_690:
[----:B------:R-:W1:Y:S01]  /*7780*/  LDL R3, [R1+0x40] ;  /* 0x0000400001037983 */ /* 0x000e620000100800 */
[----:B------:R-:W-:Y:S01]  /*7790*/  BSSY B6, `(.L_x_471) ;  /* 0x000001b000067945 */ /* 0x000fe20003800000 */
[----:B-1----:R-:W-:-:S05]  /*77a0*/  IMAD.HI R0, R3, 0x55555556, RZ ;  /* 0x5555555603007827 */ /* 0x002fca00078e02ff */
[----:B------:R-:W-:-:S05]  /*77b0*/  LEA.HI R44, R0, R0, RZ, 0x1 ;  /* 0x00000000002c7211 */ /* 0x000fca00078f08ff */
[----:B------:R-:W-:Y:S02]  /*77c0*/  IMAD R44, R44, -0x3, R3 ;  /* 0xfffffffd2c2c7824 */ /* 0x000fe400078e0203 */
[----:B------:R-:W-:-:S05]  /*77d0*/  VIADD R3, R2, 0x21800 ;  /* 0x0002180002037836 */ /* 0x000fca0000000000 */
[----:B------:R-:W-:Y:S02]  /*77e0*/  LEA R0, R44, R3, 0xd ;  /* 0x000000032c007211 */ /* 0x000fe400078e68ff */
[----:B------:R-:W-:Y:S02]  /*77f0*/  LOP3.LUT P0, RZ, R3, 0x3ff, RZ, 0xc0, !PT ;  /* 0x000003ff03ff7812 */ /* 0x000fe4000780c0ff */
[----:B------:R-:W-:-:S04]  /*7800*/  SHF.R.U32.HI R0, RZ, 0x4, R0 ;  /* 0x00000004ff007819 */ /* 0x000fc80000011600 */
[----:B------:R-:W-:-:S05]  /*7810*/  LOP3.LUT R0, R0, 0x3fff, RZ, 0xc0, !PT ;  /* 0x00003fff00007812 */ /* 0x000fca00078ec0ff */
[----:B------:R1:W-:Y:S02]  /*7820*/  STL [R1+0x48], R0 ;  /* 0x0000480001007387 */ /* 0x0003e40000100800 */
[----:B------:R-:W-:Y:S05]  /*7830*/  @!P0 BRA `(.L_x_472) ;  /* 0x0000000000408947 */ /* 0x000fea0003800000 */
[----:B0-----:R-:W-:Y:S01]  /*7840*/  MOV R14, 0x0 ;  /* 0x00000000000e7802 */ /* 0x001fe20000000f00 */
[----:B------:R-:W-:Y:S01]  /*7850*/  ULDC.64 UR4, c[0x4][0x88] ;  /* 0x0100220000047ab9 */ /* 0x000fe20000000a00 */
[----:B------:R-:W-:Y:S01]  /*7860*/  ULDC.64 UR6, c[0x4][0x90] ;  /* 0x0100240000067ab9 */ /* 0x000fe20000000a00 */
[----:B------:R-:W-:Y:S02]  /*7870*/  IMAD.U32 R4, RZ, RZ, UR4 ;  /* 0x00000004ff047e24 */ /* 0x000fe4000f8e00ff */
[----:B------:R-:W-:Y:S01]  /*7880*/  IMAD.U32 R5, RZ, RZ, UR5 ;  /* 0x00000005ff057e24 */ /* 0x000fe2000f8e00ff */
[----:B------:R-:W0:Y:S01]  /*7890*/  LDC.64 R14, c[0x4][R14] ;  /* 0x010000000e0e7b82 */ /* 0x000e220000000a00 */
        /* <DEDUP_REMOVED lines=9> */
[----:B01-3-5:R-:W-:Y:S05]  /*7930*/  CALL.ABS.NOINC R14 ;  /* 0x000000000e007343 */ /* 0x02bfea0003c00000 */
.L_x_472:
[----:B------:R-:W-:Y:S05]  /*7940*/  BSYNC B6 ;  /* 0x0000000000067941 */ /* 0x000fea0003800000 */
.L_x_471:
[----:B------:R-:W-:Y:S02]  /*7950*/  ULDC UR4, c[0x0][0x3f4] ;  /* 0x0000fd0000047ab9 */ /* 0x000fe40000000800 */
[----:B------:R-:W-:-:S13]  /*7960*/  ISETP.LT.AND P0, PT, RZ, UR4, PT ;  /* 0x00000004ff007c0c */ /* 0x000fda000bf01270 */
[----:B------:R-:W-:Y:S05]  /*7970*/  @P0 BRA `(.L_x_473) ;  /* 0x0000000000400947 */ /* 0x000fea0003800000 */
[----:B------:R-:W-:-:S04]  /*7980*/  ULEA.HI UR4, UR37, UR37, URZ, 0x1 ;  /* 0x0000002525047291 */ /* 0x000fc8000f8f083f */
[----:B------:R-:W-:-:S04]  /*7990*/  ULOP3.LUT UR4, UR4, 0xfffffffe, URZ, 0xc0, !UPT ;  /* 0xfffffffe04047892 */ /* 0x000fc8000f8ec03f */
[----:B------:R-:W-:-:S06]  /*79a0*/  UIADD3 UR4, UR37, -UR4, URZ ;  /* 0x8000000425047290 */ /* 0x000fcc000fffe03f */
[----:B------:R-:W-:-:S05]  /*79b0*/  IMAD.U32 R3, RZ, RZ, UR4 ;  /* 0x00000004ff037e24 */ /* 0x000fca000f8e00ff */
[----:B------:R-:W-:-:S04]  /*79c0*/  SHF.L.U32 R3, R3, 0x1f, RZ ;  /* 0x0000001f03037819 */ /* 0x000fc800000006ff */
[----:B------:R2:W4:Y:S03]  /*79d0*/  SYNCS.PHASECHK.TRANS64.TRYWAIT P0, [R2+URZ+0x2d800], R3 ;  /* 0x02d80003020075a7 */ /* 0x000526000800017f */
[----:B----4-:R-:W-:Y:S05]  /*79e0*/  @!P0 NANOSLEEP.SYNCS 0x989680 ;  /* 0x009896800000895d */ /* 0x010fea0003900000 */
[----:B------:R-:W4:Y:S01]  /*79f0*/  @!P0 SYNCS.PHASECHK.TRANS64 P0, [R2+URZ+0x2d800], R3 ;  /* 0x02d80003020085a7 */ /* 0x000f22000800007f */
[----:B------:R-:W-:Y:S04]  /*7a00*/  BSSY B0, `(.L_x_474) ;  /* 0x0000006000007945 */ /* 0x000fe80003800000 */
[----:B----4-:R-:W-:Y:S05]  /*7a10*/  @P0 BRA `(.L_x_475) ;  /* 0x0000000000100947 */ /* 0x010fea0003800000 */
.L_x_476:
[----:B----4-:R4:W0:Y:S02]  /*7a20*/  SYNCS.PHASECHK.TRANS64.TRYWAIT P0, [R2+URZ+0x2d800], R3 ;  /* 0x02d80003020075a7 */ /* 0x010824000800017f */
[----:B0-----:R-:W-:Y:S05]  /*7a30*/  @!P0 NANOSLEEP.SYNCS 0x989680 ;  /* 0x009896800000895d */ /* 0x001fea0003900000 */
[----:B------:R-:W0:Y:S02]  /*7a40*/  @!P0 SYNCS.PHASECHK.TRANS64 P0, [R2+URZ+0x2d800], R3 ;  /* 0x02d80003020085a7 */ /* 0x000e24000800007f */
[----:B0-----:R-:W-:Y:S05]  /*7a50*/  @!P0 BRA `(.L_x_476) ;  /* 0xfffffffc00f08947 */ /* 0x001fea000383ffff */
.L_x_475:
[----:B------:R-:W-:Y:S05]  /*7a60*/  BSYNC B0 ;  /* 0x0000000000007941 */ /* 0x000fea0003800000 */
.L_x_474:
[----:B------:R-:W-:Y:S05]  /*7a70*/  BRA `(.L_x_477) ;  /* 0x00000038008c7947 */ /* 0x000fea0003800000 */
.L_x_473:
[----:B-1---5:R-:W-:Y:S01]  /*7a80*/  SHF.R.S32.HI R0, RZ, 0x1f, R95 ;  /* 0x0000001fff007819 */ /* 0x022fe2000001145f */
[----:B------:R-:W-:Y:S01]  /*7a90*/  ULOP3.LUT UP0, URZ, UR38, 0x1bf, URZ, 0xc0, !UPT ;  /* 0x000001bf263f7892 */ /* 0x000fe2000f80c03f */
[----:B------:R-:W-:Y:S01]  /*7aa0*/  ULDC.64 UR4, c[0x0][0x3f8] ;  /* 0x0000fe0000047ab9 */ /* 0x000fe20000000a00 */
[----:B------:R-:W-:Y:S02]  /*7ab0*/  ULDC.64 UR6, c[0x0][0x408] ;  /* 0x0001020000067ab9 */ /* 0x000fe40000000a00 */
[C---:B------:R-:W-:Y:S02]  /*7ac0*/  IMAD R6, R0.reuse, UR4, RZ ;  /* 0x0000000400067c24 */ /* 0x040fe4000f8e02ff */
[----:B------:R-:W-:Y:S01]  /*7ad0*/  IMAD R0, R0, UR6, RZ ;  /* 0x0000000600007c24 */ /* 0x000fe2000f8e02ff */
[----:B------:R-:W-:Y:S01]  /*7ae0*/  PLOP3.LUT P2, PT, PT, PT, UP0, 0x80, 0x0 ;  /* 0x000000000000781c */ /* 0x000fe20003f4f008 */
[C---:B------:R-:W-:Y:S02]  /*7af0*/  IMAD R25, R95.reuse, UR5, R6 ;  /* 0x000000055f197c24 */ /* 0x040fe4000f8e0206 */
[----:B------:R-:W-:Y:S01]  /*7b00*/  IMAD.WIDE.U32 R4, R95, UR4, RZ ;  /* 0x000000045f047c25 */ /* 0x000fe2000f8e00ff */
[----:B------:R-:W-:-:S03]  /*7b10*/  ULDC.64 UR4, c[0x0][0x3e8] ;  /* 0x0000fa0000047ab9 */ /* 0x000fc60000000a00 */
[C---:B------:R-:W-:Y:S01]  /*7b20*/  IMAD R37, R95.reuse, UR7, R0 ;  /* 0x000000075f257c24 */ /* 0x040fe2000f8e0200 */
[----:B------:R-:W-:Y:S01]  /*7b30*/  LEA R24, P0, R4, UR4, 0x1 ;  /* 0x0000000404187c11 */ /* 0x000fe2000f8008ff */
[----:B------:R-:W-:Y:S01]  /*7b40*/  IMAD.WIDE.U32 R6, R95, UR6, RZ ;  /* 0x000000065f067c25 */ /* 0x000fe2000f8e00ff */
[----:B------:R-:W-:-:S03]  /*7b50*/  ULDC.64 UR6, c[0x0][0x400] ;  /* 0x0001000000067ab9 */ /* 0x000fc60000000a00 */
[----:B------:R-:W-:Y:S01]  /*7b60*/  IMAD.IADD R25, R25, 0x1, R5 ;  /* 0x0000000119197824 */ /* 0x000fe200078e0205 */
[----:B------:R-:W-:Y:S02]  /*7b70*/  LEA R39, P1, R6, UR6, 0x1 ;  /* 0x0000000606277c11 */ /* 0x000fe4000f8208ff */
[----:B------:R-:W-:Y:S02]  /*7b80*/  IADD3 R37, R37, R7, RZ ;  /* 0x0000000725257210 */ /* 0x000fe40007ffe0ff */
[----:B------:R-:W-:Y:S02]  /*7b90*/  LEA.HI.X R25, R4, UR5, R25, 0x1, P0 ;  /* 0x0000000504197c11 */ /* 0x000fe400080f0c19 */
[----:B------:R-:W-:Y:S01]  /*7ba0*/  LEA.HI.X R37, R6, UR7, R37, 0x1, P1 ;  /* 0x0000000706257c11 */ /* 0x000fe200088f0c25 */
[----:B------:R-:W-:Y:S06]  /*7bb0*/  @!P2 BRA `(.L_x_478) ;  /* 0x000000000040a947 */ /* 0x000fec0003800000 */
        /* <DEDUP_REMOVED lines=15> */
[----:B0--3--:R-:W-:Y:S05]  /*7cb0*/  CALL.ABS.NOINC R14 ;  /* 0x000000000e007343 */ /* 0x009fea0003c00000 */
.L_x_478:
[----:B------:R-:W-:Y:S01]  /*7cc0*/  ULDC.U8 UR4, c[0x0][0x410] ;  /* 0x0001040000047ab9 */ /* 0x000fe20000000000 */
[----:B------:R-:W-:Y:S01]  /*7cd0*/  BSSY B0, `(.L_x_479) ;  /* 0x0000375000007945 */ /* 0x000fe20003800000 */
[----:B------:R-:W-:Y:S01]  /*7ce0*/  ISETP.NE.AND P0, PT, RZ, UR4, PT ;  /* 0x00000004ff007c0c */ /* 0x000fe2000bf05270 */
[----:B------:R-:W-:-:S12]  /*7cf0*/  IMAD R6, R97, 0xc0, R139 ;  /* 0x000000c061067824 */ /* 0x000fd800078e028b */
[----:B------:R-:W-:Y:S05]  /*7d00*/  @!P0 BRA `(.L_x_480) ;  /* 0x0000001800f48947 */ /* 0x000fea0003800000 */
[----:B------:R-:W-:-:S03]  /*7d10*/  UMOV UR4, 0xffffffff ;  /* 0xffffffff00047882 */ /* 0x000fc60000000000 */
[----:B------:R-:W-:Y:S05]  /*7d20*/  BRA.DIV UR4, `(.L_x_481) ;  /* 0x0000013204287947 */ /* 0x000fea000b800000 */
[----:B------:R1:W2:Y:S04]  /*7d30*/  SHFL.IDX PT, R3, R25, RZ, 0x1e1f ;  /* 0x001e1fff19037589 */ /* 0x0002a800000e0000 */
[----:B------:R1:W4:Y:S04]  /*7d40*/  SHFL.IDX PT, R38, R24, RZ, 0x1e1f ;  /* 0x001e1fff18267589 */ /* 0x00032800000e0000 */
[----:B------:R1:W0:Y:S04]  /*7d50*/  SHFL.IDX PT, R0, R37, RZ, 0x1e1f ;  /* 0x001e1fff25007589 */ /* 0x00022800000e0000 */
[----:B------:R-:W0:Y:S02]  /*7d60*/  SHFL.IDX PT, R39, R39, RZ, 0x1e1f ;  /* 0x001e1fff27277589 */ /* 0x000e2400000e0000 */
.L_x_696:
[----:B------:R-:W-:Y:S01]  /*7d70*/  ULDC UR4, c[0x0][0x448] ;  /* 0x0001120000047ab9 */ /* 0x000fe20000000800 */
[----:B------:R-:W-:Y:S01]  /*7d80*/  BSSY B1, `(.L_x_482) ;  /* 0x000005d000017945 */ /* 0x000fe20003800000 */
[----:B------:R-:W-:Y:S01]  /*7d90*/  IMAD R42, R100, UR4, RZ ;  /* 0x00000004642a7c24 */ /* 0x000fe2000f8e02ff */
[----:B------:R-:W-:Y:S02]  /*7da0*/  CS2R R34, SRZ ;  /* 0x0000000000227805 */ /* 0x000fe4000001ff00 */
[----:B---3--:R-:W-:Y:S02]  /*7db0*/  CS2R R30, SRZ ;  /* 0x00000000001e7805 */ /* 0x008fe4000001ff00 */
[----:B------:R-:W-:Y:S02]  /*7dc0*/  CS2R R26, SRZ ;  /* 0x00000000001a7805 */ /* 0x000fe4000001ff00 */
[----:B------:R-:W-:Y:S02]  /*7dd0*/  CS2R R20, SRZ ;  /* 0x0000000000147805 */ /* 0x000fe4000001ff00 */
[----:B------:R-:W-:Y:S01]  /*7de0*/  ISETP.GE.AND P0, PT, R6, R42, PT ;  /* 0x0000002a0600720c */ /* 0x000fe20003f06270 */
[----:B------:R-:W-:Y:S01]  /*7df0*/  IMAD R42, R97, -0xc0, R42 ;  /* 0xffffff40612a7824 */ /* 0x000fe200078e022a */
[----:B------:R-:W-:-:S02]  /*7e00*/  CS2R R12, SRZ ;  /* 0x00000000000c7805 */ /* 0x000fc4000001ff00 */
[----:B------:R-:W-:Y:S02]  /*7e10*/  CS2R R8, SRZ ;  /* 0x0000000000087805 */ /* 0x000fe4000001ff00 */
[----:B-1----:R-:W-:Y:S02]  /*7e20*/  CS2R R36, SRZ ;  /* 0x0000000000247805 */ /* 0x002fe4000001ff00 */
[----:B------:R-:W-:Y:S02]  /*7e30*/  CS2R R32, SRZ ;  /* 0x0000000000207805 */ /* 0x000fe4000001ff00 */
[----:B0-----:R-:W-:Y:S02]  /*7e40*/  CS2R R28, SRZ ;  /* 0x00000000001c7805 */ /* 0x001fe4000001ff00 */
[----:B------:R-:W-:Y:S02]  /*7e50*/  CS2R R24, SRZ ;  /* 0x0000000000187805 */ /* 0x000fe4000001ff00 */
[----:B------:R-:W-:-:S02]  /*7e60*/  CS2R R14, SRZ ;  /* 0x00000000000e7805 */ /* 0x000fc4000001ff00 */
[----:B------:R-:W-:Y:S01]  /*7e70*/  CS2R R10, SRZ ;  /* 0x00000000000a7805 */ /* 0x000fe2000001ff00 */
[----:B------:R-:W-:Y:S06]  /*7e80*/  @P0 BRA `(.L_x_483) ;  /* 0x0000000400300947 */ /* 0x000fec0003800000 */
[----:B------:R-:W3:Y:S01]  /*7e90*/  LDL R47, [R1+0x28] ;  /* 0x00002800012f7983 */ /* 0x000ee20000100800 */
[----:B------:R-:W-:-:S03]  /*7ea0*/  ULDC UR4, c[0x0][0x3f4] ;  /* 0x0000fd0000047ab9 */ /* 0x000fc60000000800 */
[----:B------:R-:W2:Y:S04]  /*7eb0*/  LDL R46, [R1+0x20] ;  /* 0x00002000012e7983 */ /* 0x000ea80000100800 */
[----:B------:R-:W4:Y:S04]  /*7ec0*/  LDL R45, [R1+0x24] ;  /* 0x00002400012d7983 */ /* 0x000f280000100800 */
[----:B------:R-:W4:Y:S01]  /*7ed0*/  LDL R43, [R1+0x2c] ;  /* 0x00002c00012b7983 */ /* 0x000f220000100800 */
[C---:B------:R-:W-:Y:S01]  /*7ee0*/  ISETP.GE.AND P0, PT, R155.reuse, UR4, PT ;  /* 0x000000049b007c0c */ /* 0x040fe2000bf06270 */
[----:B------:R-:W-:Y:S01]  /*7ef0*/  IMAD.SHL.U32 R7, R155, 0x2, RZ ;  /* 0x000000029b077824 */ /* 0x000fe200078e00ff */
[----:B------:R-:W-:-:S02]  /*7f00*/  SHF.R.S32.HI R8, RZ, 0x1f, R155 ;  /* 0x0000001fff087819 */ /* 0x000fc4000001149b */
[----:B------:R-:W-:Y:S02]  /*7f10*/  CS2R R36, SRZ ;  /* 0x0000000000247805 */ /* 0x000fe4000001ff00 */
[----:B------:R-:W-:Y:S02]  /*7f20*/  CS2R R34, SRZ ;  /* 0x0000000000227805 */ /* 0x000fe4000001ff00 */
[----:B------:R-:W-:Y:S02]  /*7f30*/  CS2R R32, SRZ ;  /* 0x0000000000207805 */ /* 0x000fe4000001ff00 */
[C---:B---3--:R-:W-:Y:S01]  /*7f40*/  ISETP.GE.AND P3, PT, R47.reuse, UR4, PT ;  /* 0x000000042f007c0c */ /* 0x048fe2000bf66270 */
[C---:B------:R-:W-:Y:S01]  /*7f50*/  IMAD.SHL.U32 R24, R47.reuse, 0x2, RZ ;  /* 0x000000022f187824 */ /* 0x040fe200078e00ff */
[----:B------:R-:W-:Y:S02]  /*7f60*/  SHF.R.S32.HI R4, RZ, 0x1f, R47 ;  /* 0x0000001fff047819 */ /* 0x000fe4000001142f */
[C---:B--2---:R-:W-:Y:S01]  /*7f70*/  ISETP.GE.AND P2, PT, R46.reuse, UR4, PT ;  /* 0x000000042e007c0c */ /* 0x044fe2000bf46270 */
[----:B------:R-:W-:Y:S01]  /*7f80*/  IMAD.SHL.U32 R14, R46, 0x2, RZ ;  /* 0x000000022e0e7824 */ /* 0x000fe200078e00ff */
[----:B------:R-:W-:-:S02]  /*7f90*/  SHF.L.U64.HI R4, R47, 0x1, R4 ;  /* 0x000000012f047819 */ /* 0x000fc40000010204 */
[C---:B----4-:R-:W-:Y:S02]  /*7fa0*/  ISETP.GE.AND P1, PT, R45.reuse, UR4, PT ;  /* 0x000000042d007c0c */ /* 0x050fe4000bf26270 */
[----:B------:R-:W-:Y:S02]  /*7fb0*/  SHF.R.S32.HI R5, RZ, 0x1f, R46 ;  /* 0x0000001fff057819 */ /* 0x000fe4000001142e */
[----:B------:R-:W-:Y:S01]  /*7fc0*/  SHF.L.U32 R10, R45, 0x1, RZ ;  /* 0x000000012d0a7819 */ /* 0x000fe200000006ff */
[----:B------:R-:W-:Y:S01]  /*7fd0*/  IMAD.SHL.U32 R30, R43, 0x2, RZ ;  /* 0x000000022b1e7824 */ /* 0x000fe200078e00ff */
[-C--:B------:R-:W-:Y:S02]  /*7fe0*/  @!P3 IADD3 R26, P4, R38, R24.reuse, RZ ;  /* 0x00000018261ab210 */ /* 0x080fe40007f9e0ff */
[----:B------:R-:W-:Y:S02]  /*7ff0*/  @!P3 IADD3 R24, P5, R39, R24, RZ ;  /* 0x000000182718b210 */ /* 0x000fe40007fbe0ff */
[----:B------:R-:W-:Y:S01]  /*8000*/  SHF.L.U64.HI R5, R46, 0x1, R5 ;  /* 0x000000012e057819 */ /* 0x000fe20000010205 */
[--C-:B------:R-:W-:Y:S01]  /*8010*/  @!P3 IMAD.X R27, R3, 0x1, R4.reuse, P4 ;  /* 0x00000001031bb824 */ /* 0x100fe200020e0604 */
[-C--:B------:R-:W-:Y:S01]  /*8020*/  @!P2 IADD3 R20, P4, R38, R14.reuse, RZ ;  /* 0x0000000e2614a210 */ /* 0x080fe20007f9e0ff */
[----:B------:R-:W-:Y:S01]  /*8030*/  @!P3 IMAD.X R25, R0, 0x1, R4, P5 ;  /* 0x000000010019b824 */ /* 0x000fe200028e0604 */
[----:B------:R-:W-:-:S02]  /*8040*/  @!P2 IADD3 R14, P5, R39, R14, RZ ;  /* 0x0000000e270ea210 */ /* 0x000fc40007fbe0ff */
[----:B------:R-:W-:Y:S01]  /*8050*/  SHF.R.S32.HI R6, RZ, 0x1f, R45 ;  /* 0x0000001fff067819 */ /* 0x000fe2000001142d */
[--C-:B------:R-:W-:Y:S01]  /*8060*/  @!P2 IMAD.X R21, R3, 0x1, R5.reuse, P4 ;  /* 0x000000010315a824 */ /* 0x100fe200020e0605 */
[-C--:B------:R-:W-:Y:S01]  /*8070*/  @!P1 IADD3 R12, P4, R38, R10.reuse, RZ ;  /* 0x0000000a260c9210 */ /* 0x080fe20007f9e0ff */
[C---:B------:R-:W-:Y:S01]  /*8080*/  @!P2 IMAD.X R15, R0.reuse, 0x1, R5, P5 ;  /* 0x00000001000fa824 */ /* 0x040fe200028e0605 */
[----:B------:R-:W-:Y:S01]  /*8090*/  SHF.L.U64.HI R6, R45, 0x1, R6 ;  /* 0x000000012d067819 */ /* 0x000fe20000010206 */
[----:B------:R-:W5:Y:S01]  /*80a0*/  @!P3 LD.E.64 R32, desc[UR42][R26.64] ;  /* 0x0000002a1a20b980 */ /* 0x000f62000c101b00 */
[----:B------:R-:W-:Y:S02]  /*80b0*/  @!P1 IADD3 R10, P5, R39, R10, RZ ;  /* 0x0000000a270a9210 */ /* 0x000fe40007fbe0ff */
[----:B------:R-:W-:Y:S02]  /*80c0*/  SHF.L.U64.HI R5, R155, 0x1, R8 ;  /* 0x000000019b057819 */ /* 0x000fe40000010208 */
[----:B------:R-:W-:Y:S01]  /*80d0*/  @!P1 IADD3.X R13, R3, R6, RZ, P4, !PT ;  /* 0x00000006030d9210 */ /* 0x000fe200027fe4ff */
[----:B------:R-:W-:Y:S01]  /*80e0*/  @!P1 IMAD.X R11, R0, 0x1, R6, P5 ;  /* 0x00000001000b9824 */ /* 0x000fe200028e0606 */
[----:B------:R-:W-:-:S02]  /*80f0*/  @!P0 IADD3 R8, P5, R38, R7, RZ ;  /* 0x0000000726088210 */ /* 0x000fc40007fbe0ff */
[----:B------:R-:W-:Y:S02]  /*8100*/  ISETP.GE.AND P4, PT, R142, UR4, PT ;  /* 0x000000048e007c0c */ /* 0x000fe4000bf86270 */
[----:B------:R-:W-:Y:S01]  /*8110*/  SHF.R.S32.HI R31, RZ, 0x1f, R43 ;  /* 0x0000001fff1f7819 */ /* 0x000fe2000001142b */
[----:B------:R-:W-:Y:S01]  /*8120*/  @!P0 IMAD.X R9, R3, 0x1, R5, P5 ;  /* 0x0000000103098824 */ /* 0x000fe200028e0605 */
[----:B------:R-:W-:-:S05]  /*8130*/  @!P0 IADD3 R4, P5, R39, R7, RZ ;  /* 0x0000000727048210 */ /* 0x000fca0007fbe0ff */
[----:B------:R-:W-:Y:S01]  /*8140*/  @!P0 IMAD.X R5, R0, 0x1, R5, P5 ;  /* 0x0000000100058824 */ /* 0x000fe200028e0605 */
[----:B------:R-:W-:-:S03]  /*8150*/  ISETP.GE.AND P5, PT, R43, UR4, PT ;  /* 0x000000042b007c0c */ /* 0x000fc6000bfa6270 */
[----:B------:R-:W-:Y:S01]  /*8160*/  @!P4 MOV R6, R39 ;  /* 0x000000270006c202 */ /* 0x000fe20000000f00 */
[----:B------:R-:W-:Y:S02]  /*8170*/  @!P4 IMAD.MOV.U32 R28, RZ, RZ, R38 ;  /* 0x000000ffff1cc224 */ /* 0x000fe400078e0026 */
[----:B------:R-:W-:Y:S02]  /*8180*/  @!P4 IMAD.MOV.U32 R29, RZ, RZ, R3 ;  /* 0x000000ffff1dc224 */ /* 0x000fe400078e0003 */
[----:B------:R-:W-:Y:S02]  /*8190*/  @!P4 IMAD.MOV.U32 R7, RZ, RZ, R0 ;  /* 0x000000ffff07c224 */ /* 0x000fe400078e0000 */
[----:B------:R-:W-:-:S04]  /*81a0*/  @!P4 IMAD.WIDE R28, R142, 0x2, R28 ;  /* 0x000000028e1cc825 */ /* 0x000fc800078e021c */
[----:B------:R-:W-:Y:S01]  /*81b0*/  @!P4 IMAD.WIDE R6, R142, 0x2, R6 ;  /* 0x000000028e06c825 */ /* 0x000fe200078e0206 */
[----:B------:R-:W5:Y:S01]  /*81c0*/  @!P4 LD.E.64 R36, desc[UR42][R28.64] ;  /* 0x0000002a1c24c980 */ /* 0x000f62000c101b00 */
[----:B------:R-:W-:-:S03]  /*81d0*/  SHF.L.U64.HI R31, R43, 0x1, R31 ;  /* 0x000000012b1f7819 */ /* 0x000fc6000001021f */
[----:B------:R0:W5:Y:S02]  /*81e0*/  @!P4 LD.E.64 R34, desc[UR42][R6.64] ;  /* 0x0000002a0622c980 */ /* 0x000164000c101b00 */
[----:B0-----:R-:W-:-:S05]  /*81f0*/  @!P5 IADD3 R6, P4, R38, R30, RZ ;  /* 0x0000001e2606d210 */ /* 0x001fca0007f9e0ff */
[--C-:B------:R-:W-:Y:S01]  /*8200*/  @!P5 IMAD.X R7, R3, 0x1, R31.reuse, P4 ;  /* 0x000000010307d824 */ /* 0x100fe200020e061f */
[----:B------:R-:W-:Y:S02]  /*8210*/  @!P5 IADD3 R38, P4, R39, R30, RZ ;  /* 0x0000001e2726d210 */ /* 0x000fe40007f9e0ff */
[----:B------:R-:W-:Y:S02]  /*8220*/  CS2R R28, SRZ ;  /* 0x00000000001c7805 */ /* 0x000fe4000001ff00 */
[----:B------:R-:W-:Y:S01]  /*8230*/  CS2R R26, SRZ ;  /* 0x00000000001a7805 */ /* 0x000fe2000001ff00 */
[----:B------:R-:W-:Y:S01]  /*8240*/  @!P5 IMAD.X R39, R0, 0x1, R31, P4 ;  /* 0x000000010027d824 */ /* 0x000fe200020e061f */
[----:B------:R-:W-:Y:S02]  /*8250*/  CS2R R30, SRZ ;  /* 0x00000000001e7805 */ /* 0x000fe4000001ff00 */
[----:B------:R0:W5:Y:S04]  /*8260*/  @!P2 LD.E.64 R28, desc[UR42][R20.64] ;  /* 0x0000002a141ca980 */ /* 0x000168000c101b00 */
[----:B------:R1:W5:Y:S04]  /*8270*/  @!P2 LD.E.64 R26, desc[UR42][R14.64] ;  /* 0x0000002a0e1aa980 */ /* 0x000368000c101b00 */
[----:B------:R2:W5:Y:S01]  /*8280*/  @!P3 LD.E.64 R30, desc[UR42][R24.64] ;  /* 0x0000002a181eb980 */ /* 0x000562000c101b00 */
[----:B0-----:R-:W-:-:S02]  /*8290*/  CS2R R20, SRZ ;  /* 0x0000000000147805 */ /* 0x001fc4000001ff00 */
[----:B-1----:R-:W-:-:S04]  /*82a0*/  CS2R R14, SRZ ;  /* 0x00000000000e7805 */ /* 0x002fc8000001ff00 */
[----:B------:R0:W5:Y:S01]  /*82b0*/  @!P1 LD.E.64 R20, desc[UR42][R10.64] ;  /* 0x0000002a0a149980 */ /* 0x000162000c101b00 */
[----:B--2---:R-:W-:-:S03]  /*82c0*/  CS2R R24, SRZ ;  /* 0x0000000000187805 */ /* 0x004fc6000001ff00 */
[----:B------:R1:W5:Y:S04]  /*82d0*/  @!P0 LD.E.64 R14, desc[UR42][R8.64] ;  /* 0x0000002a080e8980 */ /* 0x000368000c101b00 */
[----:B------:R2:W5:Y:S01]  /*82e0*/  @!P1 LD.E.64 R24, desc[UR42][R12.64] ;  /* 0x0000002a0c189980 */ /* 0x000562000c101b00 */
[----:B0-----:R-:W-:Y:S02]  /*82f0*/  CS2R R10, SRZ ;  /* 0x00000000000a7805 */ /* 0x001fe4000001ff00 */
[----:B-1----:R-:W-:-:S04]  /*8300*/  CS2R R8, SRZ ;  /* 0x0000000000087805 */ /* 0x002fc8000001ff00 */
[----:B------:R0:W5:Y:S01]  /*8310*/  @!P5 LD.E.64 R10, desc[UR42][R6.64] ;  /* 0x0000002a060ad980 */ /* 0x000162000c101b00 */
[----:B--2---:R-:W-:-:S03]  /*8320*/  CS2R R12, SRZ ;  /* 0x00000000000c7805 */ /* 0x004fc6000001ff00 */
[----:B------:R0:W5:Y:S04]  /*8330*/  @!P5 LD.E.64 R8, desc[UR42][R38.64] ;  /* 0x0000002a2608d980 */ /* 0x000168000c101b00 */
[----:B------:R0:W5:Y:S02]  /*8340*/  @!P0 LD.E.64 R12, desc[UR42][R4.64] ;  /* 0x0000002a040c8980 */ /* 0x000164000c101b00 */
.L_x_483:
[----:B------:R-:W-:Y:S05]  /*8350*/  BSYNC B1 ;  /* 0x0000000000017941 */ /* 0x000fea0003800000 */
.L_x_482:
[----:B------:R-:W-:Y:S01]  /*8360*/  ULEA.HI UR4, UR37, UR37, URZ, 0x1 ;  /* 0x0000002525047291 */ /* 0x000fe2000f8f083f */
[----:B0----5:R-:W-:Y:S01]  /*8370*/  IMAD.MOV.U32 R4, RZ, RZ, R30 ;  /* 0x000000ffff047224 */ /* 0x021fe200078e001e */
[----:B--2---:R-:W-:Y:S01]  /*8380*/  MOV R3, R35 ;  /* 0x0000002300037202 */ /* 0x004fe20000000f00 */
[----:B------:R-:W-:Y:S01]  /*8390*/  IMAD.MOV.U32 R0, RZ, RZ, R34 ;  /* 0x000000ffff007224 */ /* 0x000fe200078e0022 */
[----:B------:R-:W-:Y:S01]  /*83a0*/  ULOP3.LUT UR4, UR4, 0xfffffffe, URZ, 0xc0, !UPT ;  /* 0xfffffffe04047892 */ /* 0x000fe2000f8ec03f */
[----:B------:R-:W-:Y:S01]  /*83b0*/  IMAD.MOV.U32 R5, RZ, RZ, R27 ;  /* 0x000000ffff057224 */ /* 0x000fe200078e001b */
[----:B------:R-:W-:Y:S01]  /*83c0*/  PRMT R50, R4, 0x5410, R3 ;  /* 0x0000541004327816 */ /* 0x000fe20000000003 */
[----:B------:R-:W-:Y:S01]  /*83d0*/  IMAD.MOV.U32 R4, RZ, RZ, R26 ;  /* 0x000000ffff047224 */ /* 0x000fe200078e001a */
[----:B------:R-:W-:Y:S01]  /*83e0*/  UIADD3 UR4, UR37, -UR4, URZ ;  /* 0x8000000425047290 */ /* 0x000fe2000fffe03f */
[----:B------:R-:W-:Y:S01]  /*83f0*/  PRMT R51, R0, 0x7610, R51 ;  /* 0x0000761000337816 */ /* 0x000fe20000000033 */
[----:B------:R-:W-:Y:S01]  /*8400*/  IMAD.MOV.U32 R0, RZ, RZ, R31 ;  /* 0x000000ffff007224 */ /* 0x000fe200078e001f */
[----:B------:R-:W-:Y:S01]  /*8410*/  PRMT R47, R47, 0x5410, R5 ;  /* 0x000054102f2f7816 */ /* 0x000fe20000000005 */
[----:B------:R-:W-:Y:S01]  /*8420*/  IMAD.MOV.U32 R5, RZ, RZ, R12 ;  /* 0x000000ffff057224 */ /* 0x000fe200078e000c */
[----:B------:R-:W-:Y:S01]  /*8430*/  PRMT R48, R4, 0x7610, R48 ;  /* 0x0000761004307816 */ /* 0x000fe20000000030 */
[----:B------:R-:W-:Y:S01]  /*8440*/  IMAD.U32 R3, RZ, RZ, UR4 ;  /* 0x00000004ff037e24 */ /* 0x000fe2000f8e00ff */
[----:B------:R-:W-:Y:S01]  /*8450*/  PRMT R49, R0, 0x7610, R49 ;  /* 0x0000761000317816 */ /* 0x000fe20000000031 */
[----:B------:R-:W-:Y:S01]  /*8460*/  IMAD.MOV.U32 R4, RZ, RZ, R21 ;  /* 0x000000ffff047224 */ /* 0x000fe200078e0015 */
[----:B------:R-:W-:Y:S01]  /*8470*/  VIMNMX R42, R42, 0xc0, PT ;  /* 0x000000c02a2a7848 */ /* 0x000fe20003fe0100 */
[----:B------:R-:W-:Y:S01]  /*8480*/  IMAD.MOV.U32 R6, RZ, RZ, R13 ;  /* 0x000000ffff067224 */ /* 0x000fe200078e000d */
[----:B------:R-:W-:Y:S01]  /*8490*/  SHF.L.U32 R3, R3, 0x1f, RZ ;  /* 0x0000001f03037819 */ /* 0x000fe200000006ff */
[----:B------:R-:W-:Y:S01]  /*84a0*/  BSSY B1, `(.L_x_484) ;  /* 0x000001e000017945 */ /* 0x000fe20003800000 */
[----:B------:R-:W-:-:S02]  /*84b0*/  MOV R0, R20 ;  /* 0x0000001400007202 */ /* 0x000fc40000000f00 */
[----:B------:R-:W0:Y:S01]  /*84c0*/  SYNCS.PHASECHK.TRANS64.TRYWAIT P0, [R2+URZ+0x2d800], R3 ;  /* 0x02d80003020075a7 */ /* 0x000e22000800017f */
[----:B------:R-:W-:Y:S02]  /*84d0*/  ISETP.GE.AND P1, PT, R139, R42, PT ;  /* 0x0000002a8b00720c */ /* 0x000fe40003f26270 */
[----:B------:R-:W-:Y:S01]  /*84e0*/  PRMT R45, R0, 0x5410, R4 ;  /* 0x00005410002d7816 */ /* 0x000fe20000000004 */
[----:B------:R-:W-:Y:S01]  /*84f0*/  IMAD.MOV.U32 R0, RZ, RZ, R8 ;  /* 0x000000ffff007224 */ /* 0x000fe200078e0008 */
[----:B------:R-:W-:Y:S01]  /*8500*/  PRMT R42, R5, 0x5410, R6 ;  /* 0x00005410052a7816 */ /* 0x000fe20000000006 */
[----:B------:R-:W-:Y:S01]  /*8510*/  IMAD.MOV.U32 R4, RZ, RZ, R9 ;  /* 0x000000ffff047224 */ /* 0x000fe200078e0009 */
[----:B------:R-:W-:Y:S01]  /*8520*/  MOV R5, R36 ;  /* 0x0000002400057202 */ /* 0x000fe20000000f00 */
[----:B------:R-:W-:-:S03]  /*8530*/  IMAD.MOV.U32 R6, RZ, RZ, R37 ;  /* 0x000000ffff067224 */ /* 0x000fc600078e0025 */
[----:B----4-:R-:W-:Y:S01]  /*8540*/  PRMT R38, R0, 0x5410, R4 ;  /* 0x0000541000267816 */ /* 0x010fe20000000004 */
[----:B------:R-:W-:Y:S01]  /*8550*/  IMAD.MOV.U32 R4, RZ, RZ, R33 ;  /* 0x000000ffff047224 */ /* 0x000fe200078e0021 */
[----:B------:R-:W-:Y:S01]  /*8560*/  PRMT R51, R51, 0x5410, R5 ;  /* 0x0000541033337816 */ /* 0x000fe20000000005 */
        /* <DEDUP_REMOVED lines=11> */
[----:B------:R-:W-:-:S04]  /*8620*/  MOV R0, R24 ;  /* 0x0000001800007202 */ /* 0x000fc80000000f00 */
[----:B------:R-:W-:Y:S01]  /*8630*/  PRMT R46, R0, 0x5410, R4 ;  /* 0x00005410002e7816 */ /* 0x000fe20000000004 */
[----:B------:R-:W-:Y:S01]  /*8640*/  IMAD.MOV.U32 R0, RZ, RZ, R10 ;  /* 0x000000ffff007224 */ /* 0x000fe200078e000a */
[----:B------:R-:W-:Y:S01]  /*8650*/  PRMT R43, R5, 0x5410, R6 ;  /* 0x00005410052b7816 */ /* 0x000fe20000000006 */
[----:B------:R-:W-:Y:S01]  /*8660*/  IMAD.MOV.U32 R4, RZ, RZ, R11 ;  /* 0x000000ffff047224 */ /* 0x000fe200078e000b */
[----:B0-----:R-:W-:Y:S06]  /*8670*/  @!P0 BRA `(.L_x_485) ;  /* 0x0000012800488947 */ /* 0x001fec0003800000 */
.L_x_697:
[----:B------:R-:W-:Y:S05]  /*8680*/  BSYNC B1 ;  /* 0x0000000000017941 */ /* 0x000fea0003800000 */
.L_x_484:
[----:B------:R-:W-:Y:S01]  /*8690*/  PRMT R39, R0, 0x5410, R4 ;  /* 0x0000541000277816 */ /* 0x000fe20000000004 */
[----:B------:R-:W-:Y:S06]  /*86a0*/  @P1 BRA `(.L_x_486) ;  /* 0x0000002c005c1947 */ /* 0x000fec0003800000 */
[----:B------:R-:W2:Y:S01]  /*86b0*/  LDL R54, [R1+0x4c] ;  /* 0x00004c0001367983 */ /* 0x000ea20000100800 */
[----:B------:R-:W1:Y:S03]  /*86c0*/  LDC R4, c[0x0][0x3f4] ;  /* 0x0000fd00ff047b82 */ /* 0x000e660000000800 */
[----:B------:R-:W3:Y:S04]  /*86d0*/  LDL R53, [R1+0x28] ;  /* 0x0000280001357983 */ /* 0x000ee80000100800 */
[----:B------:R-:W4:Y:S04]  /*86e0*/  LDL R52, [R1+0x20] ;  /* 0x0000200001347983 */ /* 0x000f280000100800 */
[----:B------:R-:W5:Y:S04]  /*86f0*/  LDL R7, [R1+0x24] ;  /* 0x0000240001077983 */ /* 0x000f680000100800 */
[----:B------:R-:W5:Y:S01]  /*8700*/  LDL R6, [R1+0x2c] ;  /* 0x00002c0001067983 */ /* 0x000f620000100800 */
[----:B------:R-:W-:Y:S01]  /*8710*/  LEA.HI R40, R41, R40, RZ, 0x2 ;  /* 0x0000002829287211 */ /* 0x000fe200078f10ff */
[----:B------:R-:W-:Y:S03]  /*8720*/  BSSY B1, `(.L_x_487) ;  /* 0x000003a000017945 */ /* 0x000fe60003800000 */
[----:B------:R-:W-:-:S02]  /*8730*/  SHF.R.S32.HI R0, RZ, 0x2, R40 ;  /* 0x00000002ff007819 */ /* 0x000fc40000011428 */
[----:B0-----:R-:W-:Y:S02]  /*8740*/  SHF.R.S32.HI R3, RZ, 0x1f, R40 ;  /* 0x0000001fff037819 */ /* 0x001fe40000011428 */
[----:B-1----:R-:W-:Y:S02]  /*8750*/  ISETP.GE.AND P6, PT, R142, R4, PT ;  /* 0x000000048e00720c */ /* 0x002fe40003fc6270 */
[----:B------:R-:W-:Y:S02]  /*8760*/  LEA.HI R3, R3, R0, RZ, 0x2 ;  /* 0x0000000003037211 */ /* 0x000fe400078f10ff */
[----:B------:R-:W-:Y:S02]  /*8770*/  ISETP.GE.AND P4, PT, R155, R4, PT ;  /* 0x000000049b00720c */ /* 0x000fe40003f86270 */
[----:B------:R-:W-:-:S05]  /*8780*/  LOP3.LUT R5, R3, 0xfffffffc, RZ, 0xc0, !PT ;  /* 0xfffffffc03057812 */ /* 0x000fca00078ec0ff */
[----:B------:R-:W-:-:S05]  /*8790*/  IMAD.IADD R5, R0, 0x1, -R5 ;  /* 0x0000000100057824 */ /* 0x000fca00078e0a05 */
[----:B------:R-:W-:Y:S02]  /*87a0*/  LOP3.LUT P0, RZ, R5, 0x2, RZ, 0xc0, !PT ;  /* 0x0000000205ff7812 */ /* 0x000fe4000780c0ff */
[----:B--2---:R-:W-:Y:S02]  /*87b0*/  LEA R3, R54, R2, 0x1 ;  /* 0x0000000236037211 */ /* 0x004fe400078e08ff */
[----:B---3--:R-:W-:-:S03]  /*87c0*/  ISETP.GE.AND P1, PT, R53, R4, PT ;  /* 0x000000043500720c */ /* 0x008fc60003f26270 */
[----:B------:R-:W-:Y:S01]  /*87d0*/  VIADD R0, R3, 0x20 ;  /* 0x0000002003007836 */ /* 0x000fe20000000000 */
[-C--:B----4-:R-:W-:Y:S02]  /*87e0*/  ISETP.GE.AND P2, PT, R52, R4.reuse, PT ;  /* 0x000000043400720c */ /* 0x090fe40003f46270 */
[-C--:B-----5:R-:W-:Y:S02]  /*87f0*/  ISETP.GE.AND P3, PT, R7, R4.reuse, PT ;  /* 0x000000040700720c */ /* 0x0a0fe40003f66270 */
[----:B------:R-:W-:Y:S01]  /*8800*/  ISETP.GE.AND P5, PT, R6, R4, PT ;  /* 0x000000040600720c */ /* 0x000fe20003fa6270 */
[----:B------:R-:W-:-:S12]  /*8810*/  @P6 BRA `(.L_x_488) ;  /* 0x0000000000a86947 */ /* 0x000fd80003800000 */
[----:B------:R-:W0:Y:S01]  /*8820*/  LDS.128 R4, [R3+0xc400] ;  /* 0x00c4000003047984 */ /* 0x000e220000000c00 */
[----:B------:R-:W-:Y:S01]  /*8830*/  SHF.R.U32.HI R52, RZ, 0x10, R35 ;  /* 0x00000010ff347819 */ /* 0x000fe20000011623 */
[--C-:B------:R-:W-:Y:S01]  /*8840*/  HADD2.F32 R40, -RZ, R51.reuse.H1_H1 ;  /* 0x30000033ff287230 */ /* 0x100fe20000004100 */
[--C-:B------:R-:W-:Y:S01]  /*8850*/  SHF.R.U32.HI R41, RZ, 0x10, R37.reuse ;  /* 0x00000010ff297819 */ /* 0x100fe20000011625 */
[----:B------:R-:W-:Y:S01]  /*8860*/  HADD2.F32 R51, -RZ, R51.H0_H0 ;  /* 0x20000033ff337230 */ /* 0x000fe20000004100 */
[----:B------:R-:W-:Y:S01]  /*8870*/  SHF.R.U64 R57, R36, 0x10, R37 ;  /* 0x0000001024397819 */ /* 0x000fe20000001225 */
[----:B------:R-:W-:Y:S01]  /*8880*/  HADD2.F32 R52, -RZ, R52.H0_H0 ;  /* 0x20000034ff347230 */ /* 0x000fe20000004100 */
[----:B------:R-:W-:Y:S01]  /*8890*/  SHF.R.U64 R55, R34, 0x10, R35 ;  /* 0x0000001022377819 */ /* 0x000fe20000001223 */
[----:B------:R-:W-:Y:S02]  /*88a0*/  HADD2.F32 R41, -RZ, R41.H0_H0 ;  /* 0x20000029ff297230 */ /* 0x000fe40000004100 */
[----:B0-----:R-:W-:-:S02]  /*88b0*/  HADD2.F32 R36, -RZ, R7.H0_H0 ;  /* 0x20000007ff247230 */ /* 0x001fc40000004100 */
[----:B------:R-:W-:Y:S02]  /*88c0*/  HADD2.F32 R37, -RZ, R7.H1_H1 ;  /* 0x30000007ff257230 */ /* 0x000fe40000004100 */
[--C-:B------:R-:W-:Y:S02]  /*88d0*/  HADD2.F32 R7, -RZ, R4.reuse.H0_H0 ;  /* 0x20000004ff077230 */ /* 0x100fe40000004100 */
[----:B------:R-:W-:Y:S02]  /*88e0*/  HADD2.F32 R4, -RZ, R4.H1_H1 ;  /* 0x30000004ff047230 */ /* 0x000fe40000004100 */
[CC--:B------:R-:W-:Y:S01]  /*88f0*/  FMUL.FTZ R53, R37.reuse, R52.reuse ;  /* 0x0000003425357220 */ /* 0x0c0fe20000410000 */
[----:B------:R-:W-:Y:S01]  /*8900*/  FMUL.FTZ R37, R37, R41 ;  /* 0x0000002925257220 */ /* 0x000fe20000410000 */
[--C-:B------:R-:W-:Y:S02]  /*8910*/  HADD2.F32 R34, -RZ, R6.reuse.H0_H0 ;  /* 0x20000006ff227230 */ /* 0x100fe40000004100 */
[----:B------:R-:W-:Y:S01]  /*8920*/  FMUL.FTZ R54, R4, R51 ;  /* 0x0000003304367220 */ /* 0x000fe20000410000 */
[----:B------:R-:W-:Y:S01]  /*8930*/  FFMA.FTZ R56, R36, R52, R37 ;  /* 0x0000003424387223 */ /* 0x000fe20000010025 */
[----:B------:R-:W-:-:S02]  /*8940*/  HADD2.F32 R35, -RZ, R6.H1_H1 ;  /* 0x30000006ff237230 */ /* 0x000fc40000004100 */
[-C--:B------:R-:W-:Y:S01]  /*8950*/  FMUL.FTZ R52, R4, R40.reuse ;  /* 0x0000002804347220 */ /* 0x080fe20000410000 */
[C---:B------:R-:W-:Y:S01]  /*8960*/  FFMA.FTZ R54, R7.reuse, R40, -R54 ;  /* 0x0000002807367223 */ /* 0x040fe20000010836 */
[--C-:B------:R-:W-:Y:S02]  /*8970*/  HADD2.F32 R6, -RZ, R5.reuse.H0_H0 ;  /* 0x20000005ff067230 */ /* 0x100fe40000004100 */
[----:B------:R-:W-:Y:S01]  /*8980*/  FFMA.FTZ R53, R36, R41, -R53 ;  /* 0x0000002924357223 */ /* 0x000fe20000010835 */
[----:B------:R-:W-:Y:S02]  /*8990*/  HADD2.F32 R40, -RZ, R50.H1_H1 ;  /* 0x30000032ff287230 */ /* 0x000fe40000004100 */
[----:B------:R-:W-:Y:S01]  /*89a0*/  FFMA.FTZ R51, R7, R51, R52 ;  /* 0x0000003307337223 */ /* 0x000fe20000010034 */
[----:B------:R-:W-:Y:S02]  /*89b0*/  HADD2.F32 R5, -RZ, R5.H1_H1 ;  /* 0x30000005ff057230 */ /* 0x000fe40000004100 */
[----:B------:R-:W-:-:S02]  /*89c0*/  HADD2.F32 R36, -RZ, R58.H0_H0 ;  /* 0x2000003aff247230 */ /* 0x000fc40000004100 */
[C---:B------:R-:W-:Y:S01]  /*89d0*/  FMUL.FTZ R41, R35.reuse, R40 ;  /* 0x0000002823297220 */ /* 0x040fe20000410000 */
[----:B------:R-:W-:Y:S02]  /*89e0*/  HADD2.F32 R37, -RZ, R55.H0_H0 ;  /* 0x20000037ff257230 */ /* 0x000fe40000004100 */
[----:B------:R-:W-:Y:S02]  /*89f0*/  HADD2.F32 R4, -RZ, R57.H0_H0 ;  /* 0x20000039ff047230 */ /* 0x000fe40000004100 */
[-C--:B------:R-:W-:Y:S01]  /*8a00*/  FMUL.FTZ R35, R35, R36.reuse ;  /* 0x0000002423237220 */ /* 0x080fe20000410000 */
[C---:B------:R-:W-:Y:S01]  /*8a10*/  FFMA.FTZ R41, R34.reuse, R36, -R41 ;  /* 0x0000002422297223 */ /* 0x040fe20000010829 */
[C---:B------:R-:W-:Y:S01]  /*8a20*/  FMUL.FTZ R7, R5.reuse, R37 ;  /* 0x0000002505077220 */ /* 0x040fe20000410000 */
[----:B------:R-:W-:Y:S01]  /*8a30*/  FMUL.FTZ R52, R5, R4 ;  /* 0x0000000405347220 */ /* 0x000fe20000410000 */
[----:B------:R-:W-:Y:S02]  /*8a40*/  FFMA.FTZ R34, R34, R40, R35 ;  /* 0x0000002822227223 */ /* 0x000fe40000010023 */
[----:B------:R-:W-:Y:S01]  /*8a50*/  FFMA.FTZ R5, R6, R4, -R7 ;  /* 0x0000000406057223 */ /* 0x000fe20000010807 */
[----:B------:R-:W-:Y:S01]  /*8a60*/  F2FP.F16.F32.PACK_AB R7, R56, R53 ;  /* 0x000000353807723e */ /* 0x000fe200000000ff */
[----:B------:R-:W-:Y:S01]  /*8a70*/  FFMA.FTZ R52, R6, R37, R52 ;  /* 0x0000002506347223 */ /* 0x000fe20000010034 */
[----:B------:R-:W-:-:S02]  /*8a80*/  F2FP.F16.F32.PACK_AB R4, R51, R54 ;  /* 0x000000363304723e */ /* 0x000fc400000000ff */
[----:B------:R-:W-:Y:S02]  /*8a90*/  F2FP.F16.F32.PACK_AB R6, R34, R41 ;  /* 0x000000292206723e */ /* 0x000fe400000000ff */
[----:B------:R-:W-:-:S05]  /*8aa0*/  F2FP.F16.F32.PACK_AB R5, R52, R5 ;  /* 0x000000053405723e */ /* 0x000fca00000000ff */
[----:B------:R0:W-:Y:S02]  /*8ab0*/  STS.128 [R3+0xc400], R4 ;  /* 0x00c4000403007388 */ /* 0x0001e40000000c00 */
.L_x_488:
[----:B------:R-:W-:Y:S05]  /*8ac0*/  BSYNC B1 ;  /* 0x0000000000017941 */ /* 0x000fea0003800000 */
.L_x_487:
[----:B------:R-:W-:Y:S01]  /*8ad0*/  BSSY B1, `(.L_x_489) ;  /* 0x000002d000017945 */ /* 0x000fe20003800000 */
[----:B------:R-:W-:-:S03]  /*8ae0*/  @P0 VIADD R0, R3, 0xffffffe0 ;  /* 0xffffffe003000836 */ /* 0x000fc60000000000 */
[----:B------:R-:W-:Y:S05]  /*8af0*/  @P1 BRA `(.L_x_490) ;  /* 0x0000000000a81947 */ /* 0x000fea0003800000 */
[----:B0-----:R-:W0:Y:S01]  /*8b00*/  LDS.128 R4, [R0+0xc400] ;  /* 0x00c4000000047984 */ /* 0x001e220000000c00 */
[----:B------:R-:W-:Y:S01]  /*8b10*/  SHF.R.U32.HI R36, RZ, 0x10, R31 ;  /* 0x00000010ff247819 */ /* 0x000fe2000001161f */
[----:B------:R-:W-:Y:S01]  /*8b20*/  HADD2.F32 R34, -RZ, R58.H1_H1 ;  /* 0x3000003aff227230 */ /* 0x000fe20000004100 */
[--C-:B------:R-:W-:Y:S01]  /*8b30*/  SHF.R.U32.HI R35, RZ, 0x10, R33.reuse ;  /* 0x00000010ff237819 */ /* 0x100fe20000011621 */
[----:B------:R-:W-:Y:S01]  /*8b40*/  HADD2.F32 R50, -RZ, R50.H0_H0 ;  /* 0x20000032ff327230 */ /* 0x000fe20000004100 */
[----:B------:R-:W-:Y:S01]  /*8b50*/  SHF.R.U64 R53, R32, 0x10, R33 ;  /* 0x0000001020357819 */ /* 0x000fe20000001221 */
[----:B------:R-:W-:Y:S01]  /*8b60*/  HADD2.F32 R36, -RZ, R36.H0_H0 ;  /* 0x20000024ff247230 */ /* 0x000fe20000004100 */
[----:B------:R-:W-:Y:S01]  /*8b70*/  SHF.R.U64 R51, R30, 0x10, R31 ;  /* 0x000000101e337819 */ /* 0x000fe2000000121f */
[----:B------:R-:W-:Y:S02]  /*8b80*/  HADD2.F32 R35, -RZ, R35.H0_H0 ;  /* 0x20000023ff237230 */ /* 0x000fe40000004100 */
[----:B0-----:R-:W-:-:S02]  /*8b90*/  HADD2.F32 R33, -RZ, R7.H1_H1 ;  /* 0x30000007ff217230 */ /* 0x001fc40000004100 */
[----:B------:R-:W-:Y:S02]  /*8ba0*/  HADD2.F32 R32, -RZ, R7.H0_H0 ;  /* 0x20000007ff207230 */ /* 0x000fe40000004100 */
[--C-:B------:R-:W-:Y:S02]  /*8bb0*/  HADD2.F32 R7, -RZ, R4.reuse.H0_H0 ;  /* 0x20000004ff077230 */ /* 0x100fe40000004100 */
[CC--:B------:R-:W-:Y:S01]  /*8bc0*/  FMUL.FTZ R37, R33.reuse, R36.reuse ;  /* 0x0000002421257220 */ /* 0x0c0fe20000410000 */
[----:B------:R-:W-:Y:S01]  /*8bd0*/  FMUL.FTZ R33, R33, R35 ;  /* 0x0000002321217220 */ /* 0x000fe20000410000 */
[----:B------:R-:W-:Y:S02]  /*8be0*/  HADD2.F32 R4, -RZ, R4.H1_H1 ;  /* 0x30000004ff047230 */ /* 0x000fe40000004100 */
[--C-:B------:R-:W-:Y:S02]  /*8bf0*/  HADD2.F32 R30, -RZ, R6.reuse.H0_H0 ;  /* 0x20000006ff1e7230 */ /* 0x100fe40000004100 */
[----:B------:R-:W-:Y:S01]  /*8c00*/  FFMA.FTZ R52, R32, R36, R33 ;  /* 0x0000002420347223 */ /* 0x000fe20000010021 */
[----:B------:R-:W-:-:S02]  /*8c10*/  HADD2.F32 R31, -RZ, R6.H1_H1 ;  /* 0x30000006ff1f7230 */ /* 0x000fc40000004100 */
[----:B------:R-:W-:Y:S01]  /*8c20*/  FMUL.FTZ R40, R4, R50 ;  /* 0x0000003204287220 */ /* 0x000fe20000410000 */
[----:B------:R-:W-:Y:S02]  /*8c30*/  HADD2.F32 R33, -RZ, R49.H0_H0 ;  /* 0x20000031ff217230 */ /* 0x000fe40000004100 */
[----:B------:R-:W-:Y:S01]  /*8c40*/  FFMA.FTZ R41, R32, R35, -R37 ;  /* 0x0000002320297223 */ /* 0x000fe20000010825 */
[----:B------:R-:W-:Y:S02]  /*8c50*/  HADD2.F32 R6, -RZ, R5.H0_H0 ;  /* 0x20000005ff067230 */ /* 0x000fe40000004100 */
[-C--:B------:R-:W-:Y:S01]  /*8c60*/  FMUL.FTZ R36, R4, R34.reuse ;  /* 0x0000002204247220 */ /* 0x080fe20000410000 */
[----:B------:R-:W-:Y:S02]  /*8c70*/  HADD2.F32 R49, -RZ, R49.H1_H1 ;  /* 0x30000031ff317230 */ /* 0x000fe40000004100 */
[----:B------:R-:W-:Y:S01]  /*8c80*/  FFMA.FTZ R40, R7, R34, -R40 ;  /* 0x0000002207287223 */ /* 0x000fe20000010828 */
[----:B------:R-:W-:-:S02]  /*8c90*/  HADD2.F32 R5, -RZ, R5.H1_H1 ;  /* 0x30000005ff057230 */ /* 0x000fc40000004100 */
[----:B------:R-:W-:Y:S01]  /*8ca0*/  FFMA.FTZ R35, R7, R50, R36 ;  /* 0x0000003207237223 */ /* 0x000fe20000010024 */
[----:B------:R-:W-:Y:S02]  /*8cb0*/  HADD2.F32 R32, -RZ, R51.H0_H0 ;  /* 0x20000033ff207230 */ /* 0x000fe40000004100 */
[C---:B------:R-:W-:Y:S01]  /*8cc0*/  FMUL.FTZ R37, R31.reuse, R33 ;  /* 0x000000211f257220 */ /* 0x040fe20000410000 */
[----:B------:R-:W-:Y:S02]  /*8cd0*/  HADD2.F32 R4, -RZ, R53.H0_H0 ;  /* 0x20000035ff047230 */ /* 0x000fe40000004100 */
[-C--:B------:R-:W-:Y:S01]  /*8ce0*/  FMUL.FTZ R34, R31, R49.reuse ;  /* 0x000000311f227220 */ /* 0x080fe20000410000 */
[C---:B------:R-:W-:Y:S01]  /*8cf0*/  FMUL.FTZ R7, R5.reuse, R32 ;  /* 0x0000002005077220 */ /* 0x040fe20000410000 */
[C---:B------:R-:W-:Y:S01]  /*8d00*/  FFMA.FTZ R37, R30.reuse, R49, -R37 ;  /* 0x000000311e257223 */ /* 0x040fe20000010825 */
[-C--:B------:R-:W-:Y:S01]  /*8d10*/  FMUL.FTZ R31, R5, R4.reuse ;  /* 0x00000004051f7220 */ /* 0x080fe20000410000 */
[----:B------:R-:W-:Y:S01]  /*8d20*/  FFMA.FTZ R34, R30, R33, R34 ;  /* 0x000000211e227223 */ /* 0x000fe20000010022 */
[----:B------:R-:W-:Y:S01]  /*8d30*/  FFMA.FTZ R5, R6, R4, -R7 ;  /* 0x0000000406057223 */ /* 0x000fe20000010807 */
[----:B------:R-:W-:Y:S01]  /*8d40*/  F2FP.F16.F32.PACK_AB R7, R52, R41 ;  /* 0x000000293407723e */ /* 0x000fe200000000ff */
[----:B------:R-:W-:Y:S01]  /*8d50*/  FFMA.FTZ R32, R6, R32, R31 ;  /* 0x0000002006207223 */ /* 0x000fe2000001001f */
[----:B------:R-:W-:-:S02]  /*8d60*/  F2FP.F16.F32.PACK_AB R4, R35, R40 ;  /* 0x000000282304723e */ /* 0x000fc400000000ff */
[----:B------:R-:W-:Y:S02]  /*8d70*/  F2FP.F16.F32.PACK_AB R6, R34, R37 ;  /* 0x000000252206723e */ /* 0x000fe400000000ff */
[----:B------:R-:W-:-:S05]  /*8d80*/  F2FP.F16.F32.PACK_AB R5, R32, R5 ;  /* 0x000000052005723e */ /* 0x000fca00000000ff */
[----:B------:R1:W-:Y:S02]  /*8d90*/  STS.128 [R0+0xc400], R4 ;  /* 0x00c4000400007388 */ /* 0x0003e40000000c00 */
.L_x_490:
[----:B------:R-:W-:Y:S05]  /*8da0*/  BSYNC B1 ;  /* 0x0000000000017941 */ /* 0x000fea0003800000 */
.L_x_489:
[----:B------:R-:W-:Y:S04]  /*8db0*/  BSSY B1, `(.L_x_491) ;  /* 0x000002c000017945 */ /* 0x000fe80003800000 */
[----:B------:R-:W-:Y:S05]  /*8dc0*/  @P2 BRA `(.L_x_492) ;  /* 0x0000000000a82947 */ /* 0x000fea0003800000 */
[----:B01----:R-:W0:Y:S01]  /*8dd0*/  LDS.128 R4, [R3+0xf400] ;  /* 0x00f4000003047984 */ /* 0x003e220000000c00 */
        /* <DEDUP_REMOVED lines=18> */
[----:B------:R-:W-:Y:S02]  /*8f00*/  HADD2.F32 R29, -RZ, R47.H1_H1 ;  /* 0x3000002fff1d7230 */ /* 0x000fe40000004100 */
[----:B------:R-:W-:Y:S01]  /*8f10*/  FFMA.FTZ R35, R28, R31, -R33 ;  /* 0x0000001f1c237223 */ /* 0x000fe20000010821 */
[----:B------:R-:W-:Y:S02]  /*8f20*/  HADD2.F32 R6, -RZ, R5.H0_H0 ;  /* 0x20000005ff067230 */ /* 0x000fe40000004100 */
[-C--:B------:R-:W-:Y:S01]  /*8f30*/  FMUL.FTZ R32, R4, R30.reuse ;  /* 0x0000001e04207220 */ /* 0x080fe20000410000 */
[----:B------:R-:W-:Y:S02]  /*8f40*/  HADD2.F32 R47, -RZ, R47.H0_H0 ;  /* 0x2000002fff2f7230 */ /* 0x000fe40000004100 */
        /* <DEDUP_REMOVED lines=18> */
.L_x_492:
[----:B------:R-:W-:Y:S05]  /*9070*/  BSYNC B1 ;  /* 0x0000000000017941 */ /* 0x000fea0003800000 */
.L_x_491:
[----:B------:R-:W-:Y:S04]  /*9080*/  BSSY B1, `(.L_x_493) ;  /* 0x000002c000017945 */ /* 0x000fe80003800000 */
[----:B------:R-:W-:Y:S05]  /*9090*/  @P3 BRA `(.L_x_494) ;  /* 0x0000000000a83947 */ /* 0x000fea0003800000 */
[----:B012---:R-:W0:Y:S01]  /*90a0*/  LDS.128 R4, [R0+0xf400] ;  /* 0x00f4000000047984 */ /* 0x007e220000000c00 */
[----:B------:R-:W-:Y:S01]  /*90b0*/  SHF.R.U32.HI R27, RZ, 0x10, R25 ;  /* 0x00000010ff1b7819 */ /* 0x000fe20000011619 */
[----:B------:R-:W-:Y:S01]  /*90c0*/  HADD2.F32 R26, -RZ, R46.H0_H0 ;  /* 0x2000002eff1a7230 */ /* 0x000fe20000004100 */
[----:B------:R-:W-:Y:S01]  /*90d0*/  SHF.R.U32.HI R29, RZ, 0x10, R21 ;  /* 0x00000010ff1d7819 */ /* 0x000fe20000011615 */
[----:B------:R-:W-:Y:S01]  /*90e0*/  HADD2.F32 R28, -RZ, R45.H0_H0 ;  /* 0x2000002dff1c7230 */ /* 0x000fe20000004100 */
[----:B------:R-:W-:Y:S01]  /*90f0*/  SHF.R.U64 R35, R24, 0x10, R25 ;  /* 0x0000001018237819 */ /* 0x000fe20000001219 */
[----:B------:R-:W-:Y:S01]  /*9100*/  HADD2.F32 R27, -RZ, R27.H0_H0 ;  /* 0x2000001bff1b7230 */ /* 0x000fe20000004100 */
[----:B------:R-:W-:Y:S01]  /*9110*/  SHF.R.U64 R33, R20, 0x10, R21 ;  /* 0x0000001014217819 */ /* 0x000fe20000001215 */
[----:B------:R-:W-:Y:S02]  /*9120*/  HADD2.F32 R29, -RZ, R29.H0_H0 ;  /* 0x2000001dff1d7230 */ /* 0x000fe40000004100 */
[----:B------:R-:W-:-:S02]  /*9130*/  HADD2.F32 R45, -RZ, R45.H1_H1 ;  /* 0x3000002dff2d7230 */ /* 0x000fc40000004100 */
[----:B------:R-:W-:Y:S02]  /*9140*/  HADD2.F32 R46, -RZ, R46.H1_H1 ;  /* 0x3000002eff2e7230 */ /* 0x000fe40000004100 */
[--C-:B0-----:R-:W-:Y:S02]  /*9150*/  HADD2.F32 R25, -RZ, R7.reuse.H1_H1 ;  /* 0x30000007ff197230 */ /* 0x101fe40000004100 */
[----:B------:R-:W-:Y:S02]  /*9160*/  HADD2.F32 R24, -RZ, R7.H0_H0 ;  /* 0x20000007ff187230 */ /* 0x000fe40000004100 */
[--C-:B------:R-:W-:Y:S02]  /*9170*/  HADD2.F32 R7, -RZ, R4.reuse.H0_H0 ;  /* 0x20000004ff077230 */ /* 0x100fe40000004100 */
[C---:B------:R-:W-:Y:S01]  /*9180*/  FMUL.FTZ R32, R25.reuse, R27 ;  /* 0x0000001b19207220 */ /* 0x040fe20000410000 */
[----:B------:R-:W-:Y:S02]  /*9190*/  HADD2.F32 R4, -RZ, R4.H1_H1 ;  /* 0x30000004ff047230 */ /* 0x000fe40000004100 */
[----:B------:R-:W-:Y:S01]  /*91a0*/  FMUL.FTZ R31, R25, R29 ;  /* 0x0000001d191f7220 */ /* 0x000fe20000410000 */
[----:B------:R-:W-:-:S02]  /*91b0*/  HADD2.F32 R20, -RZ, R6.H0_H0 ;  /* 0x20000006ff147230 */ /* 0x000fc40000004100 */
[----:B------:R-:W-:Y:S01]  /*91c0*/  FFMA.FTZ R34, R24, R29, R32 ;  /* 0x0000001d18227223 */ /* 0x000fe20000010020 */
[----:B------:R-:W-:Y:S02]  /*91d0*/  HADD2.F32 R21, -RZ, R6.H1_H1 ;  /* 0x30000006ff157230 */ /* 0x000fe40000004100 */
[----:B------:R-:W-:Y:S01]  /*91e0*/  FMUL.FTZ R30, R4, R28 ;  /* 0x0000001c041e7220 */ /* 0x000fe20000410000 */
[--C-:B------:R-:W-:Y:S02]  /*91f0*/  HADD2.F32 R6, -RZ, R5.reuse.H0_H0 ;  /* 0x20000005ff067230 */ /* 0x100fe40000004100 */
[----:B------:R-:W-:Y:S01]  /*9200*/  FFMA.FTZ R31, R24, R27, -R31 ;  /* 0x0000001b181f7223 */ /* 0x000fe2000001081f */
[-C--:B------:R-:W-:Y:S01]  /*9210*/  FMUL.FTZ R32, R4, R26.reuse ;  /* 0x0000001a04207220 */ /* 0x080fe20000410000 */
[----:B------:R-:W-:Y:S02]  /*9220*/  HADD2.F32 R5, -RZ, R5.H1_H1 ;  /* 0x30000005ff057230 */ /* 0x000fe40000004100 */
[----:B------:R-:W-:Y:S01]  /*9230*/  FFMA.FTZ R30, R7, R26, -R30 ;  /* 0x0000001a071e7223 */ /* 0x000fe2000001081e */
[----:B------:R-:W-:-:S02]  /*9240*/  HADD2.F32 R24, -RZ, R33.H0_H0 ;  /* 0x20000021ff187230 */ /* 0x000fc40000004100 */
[----:B------:R-:W-:Y:S01]  /*9250*/  FFMA.FTZ R25, R7, R28, R32 ;  /* 0x0000001c07197223 */ /* 0x000fe20000010020 */
[----:B------:R-:W-:Y:S02]  /*9260*/  HADD2.F32 R4, -RZ, R35.H0_H0 ;  /* 0x20000023ff047230 */ /* 0x000fe40000004100 */
[CC--:B------:R-:W-:Y:S01]  /*9270*/  FMUL.FTZ R27, R21.reuse, R45.reuse ;  /* 0x0000002d151b7220 */ /* 0x0c0fe20000410000 */
[----:B------:R-:W-:Y:S01]  /*9280*/  FMUL.FTZ R26, R21, R46 ;  /* 0x0000002e151a7220 */ /* 0x000fe20000410000 */
[C---:B------:R-:W-:Y:S01]  /*9290*/  FMUL.FTZ R7, R5.reuse, R24 ;  /* 0x0000001805077220 */ /* 0x040fe20000410000 */
[----:B------:R-:W-:Y:S01]  /*92a0*/  FMUL.FTZ R21, R5, R4 ;  /* 0x0000000405157220 */ /* 0x000fe20000410000 */
[C---:B------:R-:W-:Y:S01]  /*92b0*/  FFMA.FTZ R27, R20.reuse, R46, -R27 ;  /* 0x0000002e141b7223 */ /* 0x040fe2000001081b */
[----:B------:R-:W-:Y:S01]  /*92c0*/  FFMA.FTZ R26, R20, R45, R26 ;  /* 0x0000002d141a7223 */ /* 0x000fe2000001001a */
[C---:B------:R-:W-:Y:S01]  /*92d0*/  FFMA.FTZ R5, R6.reuse, R4, -R7 ;  /* 0x0000000406057223 */ /* 0x040fe20000010807 */
[----:B------:R-:W-:Y:S01]  /*92e0*/  FFMA.FTZ R24, R6, R24, R21 ;  /* 0x0000001806187223 */ /* 0x000fe20000010015 */
[----:B------:R-:W-:-:S02]  /*92f0*/  F2FP.F16.F32.PACK_AB R7, R34, R31 ;  /* 0x0000001f2207723e */ /* 0x000fc400000000ff */
[----:B------:R-:W-:Y:S02]  /*9300*/  F2FP.F16.F32.PACK_AB R6, R26, R27 ;  /* 0x0000001b1a06723e */ /* 0x000fe400000000ff */
[----:B------:R-:W-:Y:S02]  /*9310*/  F2FP.F16.F32.PACK_AB R4, R25, R30 ;  /* 0x0000001e1904723e */ /* 0x000fe400000000ff */
[----:B------:R-:W-:-:S05]  /*9320*/  F2FP.F16.F32.PACK_AB R5, R24, R5 ;  /* 0x000000051805723e */ /* 0x000fca00000000ff */
[----:B------:R3:W-:Y:S02]  /*9330*/  STS.128 [R0+0xf400], R4 ;  /* 0x00f4000400007388 */ /* 0x0007e40000000c00 */
.L_x_494:
[----:B------:R-:W-:Y:S05]  /*9340*/  BSYNC B1 ;  /* 0x0000000000017941 */ /* 0x000fea0003800000 */
.L_x_493:
[----:B------:R-:W-:Y:S04]  /*9350*/  BSSY B1, `(.L_x_495) ;  /* 0x000002c000017945 */ /* 0x000fe80003800000 */
[----:B------:R-:W-:Y:S05]  /*9360*/  @P4 BRA `(.L_x_496) ;  /* 0x0000000000a84947 */ /* 0x000fea0003800000 */
[----:B0123--:R-:W0:Y:S01]  /*9370*/  LDS.128 R4, [R3+0x12400] ;  /* 0x0124000003047984 */ /* 0x00fe220000000c00 */
[----:B------:R-:W-:Y:S01]  /*9380*/  SHF.R.U32.HI R21, RZ, 0x10, R15 ;  /* 0x00000010ff157819 */ /* 0x000fe2000001160f */
[----:B------:R-:W-:Y:S01]  /*9390*/  HADD2.F32 R20, -RZ, R43.H0_H0 ;  /* 0x2000002bff147230 */ /* 0x000fe20000004100 */
[----:B------:R-:W-:Y:S01]  /*93a0*/  SHF.R.U32.HI R25, RZ, 0x10, R13 ;  /* 0x00000010ff197819 */ /* 0x000fe2000001160d */
[--C-:B------:R-:W-:Y:S01]  /*93b0*/  HADD2.F32 R24, -RZ, R42.reuse.H0_H0 ;  /* 0x2000002aff187230 */ /* 0x100fe20000004100 */
        /* <DEDUP_REMOVED lines=24> */
[C---:B------:R-:W-:Y:S01]  /*9540*/  FMUL.FTZ R21, R13.reuse, R42 ;  /* 0x0000002a0d157220 */ /* 0x040fe20000410000 */
[-C--:B------:R-:W-:Y:S01]  /*9550*/  FMUL.FTZ R25, R13, R43.reuse ;  /* 0x0000002b0d197220 */ /* 0x080fe20000410000 */
        /* <DEDUP_REMOVED lines=11> */
.L_x_496:
[----:B------:R-:W-:Y:S05]  /*9610*/  BSYNC B1 ;  /* 0x0000000000017941 */ /* 0x000fea0003800000 */
.L_x_495:
[----:B------:R-:W-:Y:S05]  /*9620*/  @P5 BRA `(.L_x_486) ;  /* 0x0000001c007c5947 */ /* 0x000fea0003800000 */
[----:B01234-:R-:W0:Y:S01]  /*9630*/  LDS.128 R4, [R0+0x12400] ;  /* 0x0124000000047984 */ /* 0x01fe220000000c00 */
[----:B------:R-:W-:Y:S01]  /*9640*/  SHF.R.U32.HI R14, RZ, 0x10, R9 ;  /* 0x00000010ff0e7819 */ /* 0x000fe20000011609 */
[--C-:B------:R-:W-:Y:S01]  /*9650*/  HADD2.F32 R13, -RZ, R38.reuse.H0_H0 ;  /* 0x20000026ff0d7230 */ /* 0x100fe20000004100 */
[--C-:B------:R-:W-:Y:S01]  /*9660*/  SHF.R.U32.HI R12, RZ, 0x10, R11.reuse ;  /* 0x00000010ff0c7819 */ /* 0x100fe2000001160b */
[----:B------:R-:W-:Y:S01]  /*9670*/  HADD2.F32 R38, -RZ, R38.H1_H1 ;  /* 0x30000026ff267230 */ /* 0x000fe20000004100 */
[----:B------:R-:W-:Y:S01]  /*9680*/  SHF.R.U64 R24, R10, 0x10, R11 ;  /* 0x000000100a187819 */ /* 0x000fe2000000120b */
[----:B------:R-:W-:Y:S01]  /*9690*/  HADD2.F32 R14, -RZ, R14.H0_H0 ;  /* 0x2000000eff0e7230 */ /* 0x000fe20000004100 */
[----:B------:R-:W-:Y:S01]  /*96a0*/  SHF.R.U64 R21, R8, 0x10, R9 ;  /* 0x0000001008157819 */ /* 0x000fe20000001209 */
[----:B------:R-:W-:Y:S02]  /*96b0*/  HADD2.F32 R12, -RZ, R12.H0_H0 ;  /* 0x2000000cff0c7230 */ /* 0x000fe40000004100 */
[----:B------:R-:W-:-:S02]  /*96c0*/  HADD2.F32 R11, -RZ, R39.H0_H0 ;  /* 0x20000027ff0b7230 */ /* 0x000fc40000004100 */
[----:B------:R-:W-:Y:S02]  /*96d0*/  HADD2.F32 R39, -RZ, R39.H1_H1 ;  /* 0x30000027ff277230 */ /* 0x000fe40000004100 */
[--C-:B0-----:R-:W-:Y:S02]  /*96e0*/  HADD2.F32 R10, -RZ, R7.reuse.H1_H1 ;  /* 0x30000007ff0a7230 */ /* 0x101fe40000004100 */
[--C-:B------:R-:W-:Y:S02]  /*96f0*/  HADD2.F32 R3, -RZ, R4.reuse.H0_H0 ;  /* 0x20000004ff037230 */ /* 0x100fe40000004100 */
[----:B------:R-:W-:Y:S02]  /*9700*/  HADD2.F32 R9, -RZ, R7.H0_H0 ;  /* 0x20000007ff097230 */ /* 0x000fe40000004100 */
[C---:B------:R-:W-:Y:S01]  /*9710*/  FMUL.FTZ R20, R10.reuse, R14 ;  /* 0x0000000e0a147220 */ /* 0x040fe20000410000 */
[----:B------:R-:W-:Y:S02]  /*9720*/  HADD2.F32 R4, -RZ, R4.H1_H1 ;  /* 0x30000004ff047230 */ /* 0x000fe40000004100 */
[----:B------:R-:W-:Y:S01]  /*9730*/  FMUL.FTZ R15, R10, R12 ;  /* 0x0000000c0a0f7220 */ /* 0x000fe20000410000 */
[----:B------:R-:W-:-:S02]  /*9740*/  HADD2.F32 R7, -RZ, R6.H0_H0 ;  /* 0x20000006ff077230 */ /* 0x000fc40000004100 */
[C---:B------:R-:W-:Y:S01]  /*9750*/  FFMA.FTZ R20, R9.reuse, R12, -R20 ;  /* 0x0000000c09147223 */ /* 0x040fe20000010814 */
[----:B------:R-:W-:Y:S02]  /*9760*/  HADD2.F32 R8, -RZ, R6.H1_H1 ;  /* 0x30000006ff087230 */ /* 0x000fe40000004100 */
[C---:B------:R-:W-:Y:S01]  /*9770*/  FMUL.FTZ R10, R4.reuse, R13 ;  /* 0x0000000d040a7220 */ /* 0x040fe20000410000 */
[--C-:B------:R-:W-:Y:S02]  /*9780*/  HADD2.F32 R6, -RZ, R5.reuse.H0_H0 ;  /* 0x20000005ff067230 */ /* 0x100fe40000004100 */
[----:B------:R-:W-:Y:S01]  /*9790*/  FFMA.FTZ R15, R9, R14, R15 ;  /* 0x0000000e090f7223 */ /* 0x000fe2000001000f */
[-C--:B------:R-:W-:Y:S01]  /*97a0*/  FMUL.FTZ R12, R4, R11.reuse ;  /* 0x0000000b040c7220 */ /* 0x080fe20000410000 */
[----:B------:R-:W-:Y:S02]  /*97b0*/  HADD2.F32 R5, -RZ, R5.H1_H1 ;  /* 0x30000005ff057230 */ /* 0x000fe40000004100 */
[----:B------:R-:W-:Y:S01]  /*97c0*/  FFMA.FTZ R10, R3, R11, -R10 ;  /* 0x0000000b030a7223 */ /* 0x000fe2000001080a */
[----:B------:R-:W-:-:S02]  /*97d0*/  HADD2.F32 R9, -RZ, R21.H0_H0 ;  /* 0x20000015ff097230 */ /* 0x000fc40000004100 */
[----:B------:R-:W-:Y:S01]  /*97e0*/  FFMA.FTZ R3, R3, R13, R12 ;  /* 0x0000000d03037223 */ /* 0x000fe2000001000c */
[----:B------:R-:W-:Y:S02]  /*97f0*/  HADD2.F32 R4, -RZ, R24.H0_H0 ;  /* 0x20000018ff047230 */ /* 0x000fe40000004100 */
[C---:B------:R-:W-:Y:S01]  /*9800*/  FMUL.FTZ R12, R8.reuse, R38 ;  /* 0x00000026080c7220 */ /* 0x040fe20000410000 */
        /* <DEDUP_REMOVED lines=11> */
[----:B------:R0:W-:Y:S01]  /*98c0*/  STS.128 [R0+0x12400], R4 ;  /* 0x0124000400007388 */ /* 0x0001e20000000c00 */
[----:B------:R-:W-:Y:S05]  /*98d0*/  BRA `(.L_x_486) ;  /* 0x0000001800d07947 */ /* 0x000fea0003800000 */
.L_x_480:
[----:B------:R-:W-:-:S03]  /*98e0*/  UMOV UR4, 0xffffffff ;  /* 0xffffffff00047882 */ /* 0x000fc60000000000 */
[----:B------:R-:W-:Y:S05]  /*98f0*/  BRA.DIV UR4, `(.L_x_497) ;  /* 0x0000011604bc7947 */ /* 0x000fea000b800000 */
[----:B------:R1:W2:Y:S04]  /*9900*/  SHFL.IDX PT, R0, R25, RZ, 0x1e1f ;  /* 0x001e1fff19007589 */ /* 0x0002a800000e0000 */
[----:B------:R1:W4:Y:S04]  /*9910*/  SHFL.IDX PT, R3, R24, RZ, 0x1e1f ;  /* 0x001e1fff18037589 */ /* 0x00032800000e0000 */
[----:B------:R-:W0:Y:S04]  /*9920*/  SHFL.IDX PT, R37, R37, RZ, 0x1e1f ;  /* 0x001e1fff25257589 */ /* 0x000e2800000e0000 */
[----:B------:R1:W0:Y:S02]  /*9930*/  SHFL.IDX PT, R38, R39, RZ, 0x1e1f ;  /* 0x001e1fff27267589 */ /* 0x00022400000e0000 */
.L_x_703:
[----:B------:R-:W-:Y:S01]  /*9940*/  ULDC UR4, c[0x0][0x448] ;  /* 0x0001120000047ab9 */ /* 0x000fe20000000800 */
[----:B------:R-:W-:Y:S01]  /*9950*/  BSSY B1, `(.L_x_498) ;  /* 0x0000039000017945 */ /* 0x000fe20003800000 */
[----:B------:R-:W-:Y:S01]  /*9960*/  IMAD R40, R100, UR4, RZ ;  /* 0x0000000464287c24 */ /* 0x000fe2000f8e02ff */
[----:B------:R-:W-:Y:S02]  /*9970*/  CS2R R4, SRZ ;  /* 0x0000000000047805 */ /* 0x000fe4000001ff00 */
[----:B------:R-:W-:Y:S02]  /*9980*/  CS2R R8, SRZ ;  /* 0x0000000000087805 */ /* 0x000fe4000001ff00 */
[----:B------:R-:W-:Y:S02]  /*9990*/  CS2R R10, SRZ ;  /* 0x00000000000a7805 */ /* 0x000fe4000001ff00 */
[----:B------:R-:W-:Y:S02]  /*99a0*/  CS2R R12, SRZ ;  /* 0x00000000000c7805 */ /* 0x000fe4000001ff00 */
[----:B------:R-:W-:Y:S01]  /*99b0*/  ISETP.GE.AND P0, PT, R6, R40, PT ;  /* 0x000000280600720c */ /* 0x000fe20003f06270 */
[----:B------:R-:W-:Y:S01]  /*99c0*/  IMAD R40, R97, -0xc0, R40 ;  /* 0xffffff4061287824 */ /* 0x000fe200078e0228 */
[----:B------:R-:W-:-:S02]  /*99d0*/  CS2R R6, SRZ ;  /* 0x0000000000067805 */ /* 0x000fc4000001ff00 */
[----:B0-----:R-:W-:Y:S02]  /*99e0*/  CS2R R14, SRZ ;  /* 0x00000000000e7805 */ /* 0x001fe4000001ff00 */
[----:B-1----:R-:W-:Y:S02]  /*99f0*/  CS2R R24, SRZ ;  /* 0x0000000000187805 */ /* 0x002fe4000001ff00 */
[----:B------:R-:W-:Y:S02]  /*9a00*/  CS2R R26, SRZ ;  /* 0x00000000001a7805 */ /* 0x000fe4000001ff00 */
[----:B------:R-:W-:Y:S02]  /*9a10*/  CS2R R28, SRZ ;  /* 0x00000000001c7805 */ /* 0x000fe4000001ff00 */
[----:B---3--:R-:W-:Y:S02]  /*9a20*/  CS2R R30, SRZ ;  /* 0x00000000001e7805 */ /* 0x008fe4000001ff00 */
[----:B------:R-:W-:-:S02]  /*9a30*/  CS2R R32, SRZ ;  /* 0x0000000000207805 */ /* 0x000fc4000001ff00 */
[----:B------:R-:W-:Y:S01]  /*9a40*/  CS2R R34, SRZ ;  /* 0x0000000000227805 */ /* 0x000fe2000001ff00 */
[----:B------:R-:W-:Y:S06]  /*9a50*/  @P0 BRA `(.L_x_499) ;  /* 0x0000000000a00947 */ /* 0x000fec0003800000 */
[C---:B------:R-:W-:Y:S01]  /*9a60*/  VIADD R4, R16.reuse, 0x10 ;  /* 0x0000001010047836 */ /* 0x040fe20000000000 */
[----:B------:R-:W-:Y:S01]  /*9a70*/  ULDC UR4, c[0x0][0x3f4] ;  /* 0x0000fd0000047ab9 */ /* 0x000fe20000000800 */
[C---:B------:R-:W-:Y:S01]  /*9a80*/  VIADD R5, R16.reuse, 0x20 ;  /* 0x0000002010057836 */ /* 0x040fe20000000000 */
[----:B------:R-:W-:Y:S01]  /*9a90*/  ISETP.GE.AND P2, PT, R16, UR4, PT ;  /* 0x0000000410007c0c */ /* 0x000fe2000bf46270 */
[----:B----4-:R-:W-:Y:S01]  /*9aa0*/  IMAD.MOV.U32 R6, RZ, RZ, R3 ;  /* 0x000000ffff067224 */ /* 0x010fe200078e0003 */
[----:B------:R-:W-:Y:S01]  /*9ab0*/  ISETP.GE.AND P3, PT, R4, UR4, PT ;  /* 0x0000000404007c0c */ /* 0x000fe2000bf66270 */
[----:B--2---:R-:W-:Y:S01]  /*9ac0*/  IMAD.MOV.U32 R7, RZ, RZ, R0 ;  /* 0x000000ffff077224 */ /* 0x004fe200078e0000 */
[----:B------:R-:W-:Y:S01]  /*9ad0*/  ISETP.GE.AND P4, PT, R5, UR4, PT ;  /* 0x0000000405007c0c */ /* 0x000fe2000bf86270 */
[----:B------:R-:W-:Y:S01]  /*9ae0*/  IMAD.MOV.U32 R8, RZ, RZ, R38 ;  /* 0x000000ffff087224 */ /* 0x000fe200078e0026 */
[----:B------:R-:W-:Y:S02]  /*9af0*/  MOV R9, R37 ;  /* 0x0000002500097202 */ /* 0x000fe40000000f00 */
[----:B------:R-:W-:-:S02]  /*9b00*/  CS2R R28, SRZ ;  /* 0x00000000001c7805 */ /* 0x000fc4000001ff00 */
[----:B------:R-:W-:Y:S02]  /*9b10*/  CS2R R30, SRZ ;  /* 0x00000000001e7805 */ /* 0x000fe4000001ff00 */
[----:B------:R-:W-:Y:S02]  /*9b20*/  CS2R R10, SRZ ;  /* 0x00000000000a7805 */ /* 0x000fe4000001ff00 */
[----:B------:R-:W-:Y:S02]  /*9b30*/  CS2R R32, SRZ ;  /* 0x0000000000207805 */ /* 0x000fe4000001ff00 */
[----:B------:R-:W-:Y:S02]  /*9b40*/  CS2R R34, SRZ ;  /* 0x0000000000227805 */ /* 0x000fe4000001ff00 */
[----:B------:R-:W-:Y:S01]  /*9b50*/  @!P2 SHF.L.U32 R36, R16, 0x1, RZ ;  /* 0x000000011024a819 */ /* 0x000fe200000006ff */
[----:B------:R-:W-:Y:S02]  /*9b60*/  @!P3 IMAD.SHL.U32 R13, R147, 0x8, RZ ;  /* 0x00000008930db824 */ /* 0x000fe400078e00ff */
[----:B------:R-:W-:Y:S01]  /*9b70*/  @!P4 IMAD.SHL.U32 R39, R150, 0x8, RZ ;  /* 0x000000089627c824 */ /* 0x000fe200078e00ff */
[-C--:B------:R-:W-:Y:S01]  /*9b80*/  @!P2 IADD3 R20, P0, R3, R36.reuse, RZ ;  /* 0x000000240314a210 */ /* 0x080fe20007f1e0ff */
[----:B------:R-:W-:Y:S01]  /*9b90*/  @!P3 IMAD.WIDE R4, R13, 0x2, R6 ;  /* 0x000000020d04b825 */ /* 0x000fe200078e0206 */
[----:B------:R-:W-:-:S02]  /*9ba0*/  @!P2 IADD3 R36, P1, R38, R36, RZ ;  /* 0x000000242624a210 */ /* 0x000fc40007f3e0ff */
[----:B------:R-:W-:Y:S01]  /*9bb0*/  @!P2 SHF.L.U64.HI R3, R16, 0x1, R17 ;  /* 0x000000011003a819 */ /* 0x000fe20000010211 */
[----:B------:R-:W-:Y:S01]  /*9bc0*/  @!P4 IMAD.WIDE R6, R39, 0x2, R6 ;  /* 0x000000022706c825 */ /* 0x000fe200078e0206 */
[----:B------:R0:W5:Y:S03]  /*9bd0*/  @!P3 LD.E.128 R28, desc[UR42][R4.64] ;  /* 0x0000002a041cb980 */ /* 0x000166000c101d00 */
[--C-:B------:R-:W-:Y:S01]  /*9be0*/  @!P3 IMAD.WIDE R12, R13, 0x2, R8.reuse ;  /* 0x000000020d0cb825 */ /* 0x100fe200078e0208 */
[----:B------:R1:W5:Y:S03]  /*9bf0*/  @!P4 LD.E.128 R32, desc[UR42][R6.64] ;  /* 0x0000002a0620c980 */ /* 0x000366000c101d00 */
[----:B------:R-:W-:Y:S01]  /*9c00*/  @!P4 IMAD.WIDE R38, R39, 0x2, R8 ;  /* 0x000000022726c825 */ /* 0x000fe200078e0208 */
[----:B------:R-:W-:-:S02]  /*9c10*/  CS2R R8, SRZ ;  /* 0x0000000000087805 */ /* 0x000fc4000001ff00 */
[----:B------:R-:W-:Y:S02]  /*9c20*/  CS2R R14, SRZ ;  /* 0x00000000000e7805 */ /* 0x000fe4000001ff00 */
[----:B------:R-:W-:Y:S02]  /*9c30*/  CS2R R24, SRZ ;  /* 0x0000000000187805 */ /* 0x000fe4000001ff00 */
[----:B------:R-:W-:Y:S02]  /*9c40*/  CS2R R26, SRZ ;  /* 0x00000000001a7805 */ /* 0x000fe4000001ff00 */
[----:B0-----:R-:W-:Y:S01]  /*9c50*/  CS2R R4, SRZ ;  /* 0x0000000000047805 */ /* 0x001fe2000001ff00 */
[--C-:B------:R-:W-:Y:S01]  /*9c60*/  @!P2 IMAD.X R21, R0, 0x1, R3.reuse, P0 ;  /* 0x000000010015a824 */ /* 0x100fe200000e0603 */
[----:B------:R0:W5:Y:S01]  /*9c70*/  @!P3 LD.E.128 R8, desc[UR42][R12.64] ;  /* 0x0000002a0c08b980 */ /* 0x000162000c101d00 */
[----:B-1----:R-:W-:Y:S01]  /*9c80*/  CS2R R6, SRZ ;  /* 0x0000000000067805 */ /* 0x002fe2000001ff00 */
[----:B------:R-:W-:-:S02]  /*9c90*/  @!P2 IMAD.X R37, R37, 0x1, R3, P1 ;  /* 0x000000012525a824 */ /* 0x000fc400008e0603 */
[----:B------:R1:W5:Y:S04]  /*9ca0*/  @!P2 LD.E.128 R24, desc[UR42][R20.64] ;  /* 0x0000002a1418a980 */ /* 0x000368000c101d00 */
[----:B------:R1:W5:Y:S01]  /*9cb0*/  @!P2 LD.E.128 R4, desc[UR42][R36.64] ;  /* 0x0000002a2404a980 */ /* 0x000362000c101d00 */
[----:B0-----:R-:W-:-:S06]  /*9cc0*/  CS2R R12, SRZ ;  /* 0x00000000000c7805 */ /* 0x001fcc000001ff00 */
[----:B------:R1:W5:Y:S02]  /*9cd0*/  @!P4 LD.E.128 R12, desc[UR42][R38.64] ;  /* 0x0000002a260cc980 */ /* 0x000364000c101d00 */
.L_x_499:
[----:B------:R-:W-:Y:S05]  /*9ce0*/  BSYNC B1 ;  /* 0x0000000000017941 */ /* 0x000fea0003800000 */
.L_x_498:
[----:B------:R-:W-:Y:S01]  /*9cf0*/  ULEA.HI UR4, UR37, UR37, URZ, 0x1 ;  /* 0x0000002525047291 */ /* 0x000fe2000f8f083f */
[----:B----45:R-:W-:Y:S01]  /*9d00*/  IMAD.MOV.U32 R3, RZ, RZ, R5 ;  /* 0x000000ffff037224 */ /* 0x030fe200078e0005 */
[----:B------:R-:W-:Y:S01]  /*9d10*/  VIMNMX R40, R40, 0xc0, PT ;  /* 0x000000c028287848 */ /* 0x000fe20003fe0100 */
[----:B--2---:R-:W-:Y:S01]  /*9d20*/  IMAD.MOV.U32 R0, RZ, RZ, R4 ;  /* 0x000000ffff007224 */ /* 0x004fe200078e0004 */
[----:B------:R-:W-:Y:S01]  /*9d30*/  ULOP3.LUT UR4, UR4, 0xfffffffe, URZ, 0xc0, !UPT ;  /* 0xfffffffe04047892 */ /* 0x000fe2000f8ec03f */
[----:B-1----:R-:W-:Y:S01]  /*9d40*/  IMAD.MOV.U32 R20, RZ, RZ, R6 ;  /* 0x000000ffff147224 */ /* 0x002fe200078e0006 */
        /* <DEDUP_REMOVED lines=8> */
[----:B------:R-:W-:Y:S01]  /*9dd0*/  IMAD.MOV.U32 R36, RZ, RZ, R13 ;  /* 0x000000ffff247224 */ /* 0x000fe200078e000d */
[----:B------:R-:W-:Y:S01]  /*9de0*/  MOV R3, UR4 ;  /* 0x0000000400037c02 */ /* 0x000fe20008000f00 */
[----:B------:R-:W-:Y:S01]  /*9df0*/  IMAD.MOV.U32 R38, RZ, RZ, R25 ;  /* 0x000000ffff267224 */ /* 0x000fe200078e0019 */
[----:B------:R-:W-:Y:S01]  /*9e00*/  PRMT R57, R0, 0x7610, R57 ;  /* 0x0000761000397816 */ /* 0x000fe20000000039 */
[----:B------:R-:W-:Y:S01]  /*9e10*/  IMAD.MOV.U32 R0, RZ, RZ, R10 ;  /* 0x000000ffff007224 */ /* 0x000fe200078e000a */
[----:B------:R-:W-:Y:S01]  /*9e20*/  SHF.L.U32 R3, R3, 0x1f, RZ ;  /* 0x0000001f03037819 */ /* 0x000fe200000006ff */
[----:B------:R-:W-:Y:S01]  /*9e30*/  IMAD.MOV.U32 R37, RZ, RZ, R24 ;  /* 0x000000ffff257224 */ /* 0x000fe200078e0018 */
[----:B------:R-:W-:Y:S01]  /*9e40*/  PRMT R49, R49, 0x5410, R20 ;  /* 0x0000541031317816 */ /* 0x000fe20000000014 */
[----:B------:R-:W-:Y:S01]  /*9e50*/  IMAD.MOV.U32 R20, RZ, RZ, R11 ;  /* 0x000000ffff147224 */ /* 0x000fe200078e000b */
[----:B------:R-:W0:Y:S01]  /*9e60*/  SYNCS.PHASECHK.TRANS64.TRYWAIT P0, [R2+URZ+0x2d800], R3 ;  /* 0x02d80003020075a7 */ /* 0x000e22000800017f */
[----:B------:R-:W-:Y:S01]  /*9e70*/  MOV R21, R12 ;  /* 0x0000000c00157202 */ /* 0x000fe20000000f00 */
[----:B------:R-:W-:Y:S01]  /*9e80*/  BSSY B1, `(.L_x_500) ;  /* 0x0000019000017945 */ /* 0x000fe20003800000 */
        /* <DEDUP_REMOVED lines=12> */
[----:B------:R-:W-:-:S02]  /*9f50*/  MOV R0, R26 ;  /* 0x0000001a00007202 */ /* 0x000fc40000000f00 */
[----:B------:R-:W-:Y:S02]  /*9f60*/  PRMT R49, R37, 0x7610, R49 ;  /* 0x0000761025317816 */ /* 0x000fe40000000031 */
[----:B------:R-:W-:Y:S01]  /*9f70*/  PRMT R68, R0, 0x5410, R36 ;  /* 0x0000541000447816 */ /* 0x000fe20000000024 */
[----:B------:R-:W-:Y:S01]  /*9f80*/  IMAD.MOV.U32 R0, RZ, RZ, R30 ;  /* 0x000000ffff007224 */ /* 0x000fe200078e001e */
[----:B------:R-:W-:Y:S01]  /*9f90*/  MOV R37, R32 ;  /* 0x0000002000257202 */ /* 0x000fe20000000f00 */
[----:B------:R-:W-:Y:S01]  /*9fa0*/  IMAD.MOV.U32 R36, RZ, RZ, R31 ;  /* 0x000000ffff247224 */ /* 0x000fe200078e001f */
[----:B------:R-:W-:Y:S02]  /*9fb0*/  ISETP.GE.AND P1, PT, R139, R40, PT ;  /* 0x000000288b00720c */ /* 0x000fe40003f26270 */
[----:B------:R-:W-:Y:S02]  /*9fc0*/  PRMT R45, R37, 0x5410, R38 ;  /* 0x00005410252d7816 */ /* 0x000fe40000000026 */
[----:B------:R-:W-:Y:S01]  /*9fd0*/  PRMT R48, R0, 0x5410, R36 ;  /* 0x0000541000307816 */ /* 0x000fe20000000024 */
[----:B------:R-:W-:-:S02]  /*9fe0*/  IMAD.MOV.U32 R0, RZ, RZ, R34 ;  /* 0x000000ffff007224 */ /* 0x000fc400078e0022 */
[----:B------:R-:W-:Y:S01]  /*9ff0*/  IMAD.MOV.U32 R36, RZ, RZ, R35 ;  /* 0x000000ffff247224 */ /* 0x000fe200078e0023 */
[----:B0-----:R-:W-:Y:S06]  /*a000*/  @!P0 BRA `(.L_x_501) ;  /* 0x00000110006c8947 */ /* 0x001fec0003800000 */
.L_x_704:
[----:B------:R-:W-:Y:S05]  /*a010*/  BSYNC B1 ;  /* 0x0000000000017941 */ /* 0x000fea0003800000 */
.L_x_500:
[----:B------:R-:W-:Y:S01]  /*a020*/  PRMT R46, R0, 0x5410, R36 ;  /* 0x00005410002e7816 */ /* 0x000fe20000000024 */
[----:B------:R-:W-:Y:S06]  /*a030*/  @P1 BRA `(.L_x_486) ;  /* 0x0000001000f81947 */ /* 0x000fec0003800000 */
[----:B0-----:R-:W0:Y:S01]  /*a040*/  LDC R3, c[0x0][0x3f4] ;  /* 0x0000fd00ff037b82 */ /* 0x001e220000000800 */
[C---:B------:R-:W-:Y:S01]  /*a050*/  VIADD R0, R16.reuse, 0x10 ;  /* 0x0000001010007836 */ /* 0x040fe20000000000 */
[----:B------:R-:W-:Y:S01]  /*a060*/  BSSY B1, `(.L_x_502) ;  /* 0x0000066000017945 */ /* 0x000fe20003800000 */
[C---:B------:R-:W-:Y:S01]  /*a070*/  VIADD R36, R16.reuse, 0x20 ;  /* 0x0000002010247836 */ /* 0x040fe20000000000 */
[-C--:B0-----:R-:W-:Y:S02]  /*a080*/  ISETP.GE.AND P0, PT, R16, R3.reuse, PT ;  /* 0x000000031000720c */ /* 0x081fe40003f06270 */
[-C--:B------:R-:W-:Y:S02]  /*a090*/  ISETP.GE.AND P1, PT, R0, R3.reuse, PT ;  /* 0x000000030000720c */ /* 0x080fe40003f26270 */
[----:B------:R-:W-:-:S09]  /*a0a0*/  ISETP.GE.AND P2, PT, R36, R3, PT ;  /* 0x000000032400720c */ /* 0x000fd20003f46270 */
[----:B------:R-:W-:Y:S05]  /*a0b0*/  @P0 BRA `(.L_x_503) ;  /* 0x0000000400800947 */ /* 0x000fea0003800000 */
[----:B------:R-:W2:Y:S04]  /*a0c0*/  LDL R37, [R1+0xa0] ;  /* 0x0000a00001257983 */ /* 0x000ea80000100800 */
[----:B------:R-:W3:Y:S01]  /*a0d0*/  LDL R69, [R1+0xcc] ;  /* 0x0000cc0001457983 */ /* 0x000ee20000100800 */
[----:B------:R-:W-:Y:S01]  /*a0e0*/  HADD2.F32 R60, -RZ, R60.H0_H0 ;  /* 0x2000003cff3c7230 */ /* 0x000fe20000004100 */
[----:B------:R-:W-:Y:S01]  /*a0f0*/  SHF.R.U32.HI R54, RZ, 0x10, R25 ;  /* 0x00000010ff367819 */ /* 0x000fe20000011619 */
[----:B------:R-:W-:Y:S01]  /*a100*/  HADD2.F32 R62, -RZ, R62.H0_H0 ;  /* 0x2000003eff3e7230 */ /* 0x000fe20000004100 */
[--C-:B------:R-:W-:Y:S01]  /*a110*/  SHF.R.U32.HI R63, RZ, 0x10, R5.reuse ;  /* 0x00000010ff3f7819 */ /* 0x100fe20000011605 */
[----:B------:R-:W-:Y:S01]  /*a120*/  HADD2.F32 R61, -RZ, R61.H0_H0 ;  /* 0x2000003dff3d7230 */ /* 0x000fe20000004100 */
[----:B------:R-:W-:Y:S01]  /*a130*/  SHF.R.U64 R4, R4, 0x10, R5 ;  /* 0x0000001004047819 */ /* 0x000fe20000001205 */
[----:B------:R-:W-:Y:S01]  /*a140*/  HADD2.F32 R54, -RZ, R54.H0_H0 ;  /* 0x20000036ff367230 */ /* 0x000fe20000004100 */
[--C-:B------:R-:W-:Y:S01]  /*a150*/  SHF.R.U64 R5, R26, 0x10, R27.reuse ;  /* 0x000000101a057819 */ /* 0x100fe2000000121b */
[----:B------:R-:W-:Y:S01]  /*a160*/  HADD2.F32 R63, -RZ, R63.H0_H0 ;  /* 0x2000003fff3f7230 */ /* 0x000fe20000004100 */
[----:B------:R-:W-:-:S02]  /*a170*/  SHF.R.U32.HI R26, RZ, 0x10, R27 ;  /* 0x00000010ff1a7819 */ /* 0x000fc4000001161b */
[--C-:B------:R-:W-:Y:S01]  /*a180*/  SHF.R.U64 R6, R6, 0x10, R7.reuse ;  /* 0x0000001006067819 */ /* 0x100fe20000001207 */
[----:B------:R-:W-:Y:S01]  /*a190*/  HADD2.F32 R5, -RZ, R5.H0_H0 ;  /* 0x20000005ff057230 */ /* 0x000fe20000004100 */
[----:B------:R-:W-:Y:S02]  /*a1a0*/  SHF.R.U32.HI R7, RZ, 0x10, R7 ;  /* 0x00000010ff077819 */ /* 0x000fe40000011607 */
[----:B------:R-:W-:Y:S02]  /*a1b0*/  SHF.R.U64 R24, R24, 0x10, R25 ;  /* 0x0000001018187819 */ /* 0x000fe40000001219 */
[----:B--2---:R-:W-:-:S04]  /*a1c0*/  LEA.HI R0, R3, R37, RZ, 0x1d ;  /* 0x0000002503007211 */ /* 0x004fc800078fe8ff */
[----:B------:R-:W-:-:S04]  /*a1d0*/  SHF.R.S32.HI R37, RZ, 0x1f, R0 ;  /* 0x0000001fff257819 */ /* 0x000fc80000011400 */
[----:B------:R-:W-:Y:S02]  /*a1e0*/  LEA.HI R36, R37, R0, RZ, 0x2 ;  /* 0x0000000025247211 */ /* 0x000fe400078f10ff */
[----:B------:R-:W-:Y:S02]  /*a1f0*/  SHF.L.U32 R37, R0, 0x3, RZ ;  /* 0x0000000300257819 */ /* 0x000fe400000006ff */
[----:B------:R-:W-:Y:S02]  /*a200*/  SHF.R.S32.HI R39, RZ, 0x2, R36 ;  /* 0x00000002ff277819 */ /* 0x000fe40000011424 */
[----:B------:R-:W-:-:S03]  /*a210*/  LOP3.LUT R0, R144, 0x18, R37, 0xf8, !PT ;  /* 0x0000001890007812 */ /* 0x000fc600078ef825 */
[----:B------:R-:W-:Y:S01]  /*a220*/  IMAD R40, R39, 0x1800, R146 ;  /* 0x0000180027287824 */ /* 0x000fe200078e0292 */
[----:B------:R-:W-:Y:S01]  /*a230*/  LOP3.LUT R41, R0, R145, RZ, 0x3c, !PT ;  /* 0x0000009100297212 */ /* 0x000fe200078e3cff */
[----:B---3--:R-:W0:Y:S04]  /*a240*/  LDS.128 R36, [R69] ;  /* 0x0000000045247984 */ /* 0x008e280000000c00 */
[----:B------:R-:W-:-:S04]  /*a250*/  IMAD.IADD R41, R40, 0x1, R41 ;  /* 0x0000000128297824 */ /* 0x000fc800078e0229 */
[----:B------:R-:W-:-:S05]  /*a260*/  IMAD R0, R41, 0x2, R2 ;  /* 0x0000000229007824 */ /* 0x000fca00078e0202 */
[----:B------:R-:W1:Y:S01]  /*a270*/  LDS.128 R40, [R0+0xc400] ;  /* 0x00c4000000287984 */ /* 0x000e620000000c00 */
[--C-:B0-----:R-:W-:Y:S02]  /*a280*/  HADD2.F32 R55, -RZ, R37.reuse.H0_H0 ;  /* 0x20000025ff377230 */ /* 0x101fe40000004100 */
[----:B------:R-:W-:Y:S02]  /*a290*/  HADD2.F32 R56, -RZ, R37.H1_H1 ;  /* 0x30000025ff387230 */ /* 0x000fe40000004100 */
[----:B------:R-:W-:Y:S02]  /*a2a0*/  HADD2.F32 R52, -RZ, R36.H0_H0 ;  /* 0x20000024ff347230 */ /* 0x000fe40000004100 */
[----:B------:R-:W-:Y:S02]  /*a2b0*/  HADD2.F32 R27, -RZ, R38.H0_H0 ;  /* 0x20000026ff1b7230 */ /* 0x000fe40000004100 */
[--C-:B------:R-:W-:Y:S02]  /*a2c0*/  HADD2.F32 R25, -RZ, R39.reuse.H0_H0 ;  /* 0x20000027ff197230 */ /* 0x100fe40000004100 */
[----:B------:R-:W-:-:S02]  /*a2d0*/  HADD2.F32 R39, -RZ, R39.H1_H1 ;  /* 0x30000027ff277230 */ /* 0x000fc40000004100 */
[----:B------:R-:W-:Y:S02]  /*a2e0*/  HADD2.F32 R36, -RZ, R36.H1_H1 ;  /* 0x30000024ff247230 */ /* 0x000fe40000004100 */
[--C-:B-1----:R-:W-:Y:S02]  /*a2f0*/  HADD2.F32 R37, -RZ, R41.reuse.H0_H0 ;  /* 0x20000029ff257230 */ /* 0x102fe40000004100 */
[----:B------:R-:W-:Y:S02]  /*a300*/  HADD2.F32 R59, -RZ, R41.H1_H1 ;  /* 0x30000029ff3b7230 */ /* 0x000fe40000004100 */
[----:B------:R-:W-:Y:S02]  /*a310*/  HADD2.F32 R58, -RZ, R40.H0_H0 ;  /* 0x20000028ff3a7230 */ /* 0x000fe40000004100 */
[C---:B------:R-:W-:Y:S01]  /*a320*/  FMUL.FTZ R64, R37.reuse, R62 ;  /* 0x0000003e25407220 */ /* 0x040fe20000410000 */
[----:B------:R-:W-:Y:S01]  /*a330*/  FMUL.FTZ R66, R37, R60 ;  /* 0x0000003c25427220 */ /* 0x000fe20000410000 */
[----:B------:R-:W-:Y:S01]  /*a340*/  FMUL.FTZ R65, R59, R63 ;  /* 0x0000003f3b417220 */ /* 0x000fe20000410000 */
[----:B------:R-:W-:-:S02]  /*a350*/  HADD2.F32 R53, -RZ, R42.H0_H0 ;  /* 0x2000002aff357230 */ /* 0x000fc40000004100 */
[C---:B------:R-:W-:Y:S01]  /*a360*/  FFMA.FTZ R37, R55.reuse, R60, -R64 ;  /* 0x0000003c37257223 */ /* 0x040fe20000010840 */
[----:B------:R-:W-:Y:S01]  /*a370*/  FFMA.FTZ R41, R55, R62, R66 ;  /* 0x0000003e37297223 */ /* 0x000fe20000010042 */
[----:B------:R-:W-:Y:S02]  /*a380*/  HADD2.F32 R55, -RZ, R67.H0_H0 ;  /* 0x20000043ff377230 */ /* 0x000fe40000004100 */
[-C--:B------:R-:W-:Y:S01]  /*a390*/  FMUL.FTZ R67, R59, R54.reuse ;  /* 0x000000363b437220 */ /* 0x080fe20000410000 */
[----:B------:R-:W-:Y:S01]  /*a3a0*/  FMUL.FTZ R59, R58, R61 ;  /* 0x0000003d3a3b7220 */ /* 0x000fe20000410000 */
[----:B------:R-:W-:Y:S02]  /*a3b0*/  HADD2.F32 R62, -RZ, R57.H1_H1 ;  /* 0x30000039ff3e7230 */ /* 0x000fe40000004100 */
[----:B------:R-:W-:Y:S01]  /*a3c0*/  FFMA.FTZ R54, R56, R54, -R65 ;  /* 0x0000003638367223 */ /* 0x000fe20000010841 */
[-C--:B------:R-:W-:Y:S01]  /*a3d0*/  FMUL.FTZ R60, R58, R55.reuse ;  /* 0x000000373a3c7220 */ /* 0x080fe20000410000 */
[----:B------:R-:W-:Y:S01]  /*a3e0*/  FFMA.FTZ R55, R52, R55, -R59 ;  /* 0x0000003734377223 */ /* 0x000fe2000001083b */
[----:B------:R-:W-:-:S02]  /*a3f0*/  HADD2.F32 R58, -RZ, R68.H0_H0 ;  /* 0x20000044ff3a7230 */ /* 0x000fc40000004100 */
[C---:B------:R-:W-:Y:S01]  /*a400*/  FMUL.FTZ R66, R53.reuse, R62 ;  /* 0x0000003e35427220 */ /* 0x040fe20000410000 */
[----:B------:R-:W-:Y:S02]  /*a410*/  HADD2.F32 R51, -RZ, R43.H0_H0 ;  /* 0x2000002bff337230 */ /* 0x000fe40000004100 */
[----:B------:R-:W-:Y:S01]  /*a420*/  FFMA.FTZ R52, R52, R61, R60 ;  /* 0x0000003d34347223 */ /* 0x000fe2000001003c */
[----:B------:R-:W-:Y:S02]  /*a430*/  HADD2.F32 R64, -RZ, R57.H0_H0 ;  /* 0x20000039ff407230 */ /* 0x000fe40000004100 */
[----:B------:R-:W-:Y:S01]  /*a440*/  FFMA.FTZ R56, R56, R63, R67 ;  /* 0x0000003f38387223 */ /* 0x000fe20000010043 */
[----:B------:R-:W-:Y:S02]  /*a450*/  HADD2.F32 R60, -RZ, R68.H1_H1 ;  /* 0x30000044ff3c7230 */ /* 0x000fe40000004100 */
[-C--:B------:R-:W-:Y:S01]  /*a460*/  FMUL.FTZ R68, R53, R58.reuse ;  /* 0x0000003a35447220 */ /* 0x080fe20000410000 */
[----:B------:R-:W-:Y:S01]  /*a470*/  FFMA.FTZ R53, R27, R58, -R66 ;  /* 0x0000003a1b357223 */ /* 0x000fe20000010842 */
[----:B------:R-:W-:Y:S01]  /*a480*/  FMUL.FTZ R70, R51, R64 ;  /* 0x0000004033467220 */ /* 0x000fe20000410000 */
[----:B------:R-:W-:-:S02]  /*a490*/  HADD2.F32 R43, -RZ, R43.H1_H1 ;  /* 0x3000002bff2b7230 */ /* 0x000fc40000004100 */
[-C--:B------:R-:W-:Y:S01]  /*a4a0*/  FMUL.FTZ R51, R51, R60.reuse ;  /* 0x0000003c33337220 */ /* 0x080fe20000410000 */
[----:B------:R-:W-:Y:S02]  /*a4b0*/  HADD2.F32 R66, -RZ, R7.H0_H0 ;  /* 0x20000007ff427230 */ /* 0x000fe40000004100 */
[----:B------:R-:W-:Y:S01]  /*a4c0*/  FFMA.FTZ R70, R25, R60, -R70 ;  /* 0x0000003c19467223 */ /* 0x000fe20000010846 */
[----:B------:R-:W-:Y:S02]  /*a4d0*/  HADD2.F32 R58, -RZ, R26.H0_H0 ;  /* 0x2000001aff3a7230 */ /* 0x000fe40000004100 */
[----:B------:R-:W-:Y:S01]  /*a4e0*/  FFMA.FTZ R26, R27, R62, R68 ;  /* 0x0000003e1b1a7223 */ /* 0x000fe20000010044 */
[----:B------:R-:W-:Y:S01]  /*a4f0*/  FFMA.FTZ R51, R25, R64, R51 ;  /* 0x0000004019337223 */ /* 0x000fe20000010033 */
[----:B------:R-:W-:Y:S02]  /*a500*/  HADD2.F32 R40, -RZ, R40.H1_H1 ;  /* 0x30000028ff287230 */ /* 0x000fe40000004100 */
[----:B------:R-:W-:Y:S01]  /*a510*/  FMUL.FTZ R62, R43, R66 ;  /* 0x000000422b3e7220 */ /* 0x000fe20000410000 */
[----:B------:R-:W-:-:S02]  /*a520*/  HADD2.F32 R42, -RZ, R42.H1_H1 ;  /* 0x3000002aff2a7230 */ /* 0x000fc40000004100 */
[-C--:B------:R-:W-:Y:S01]  /*a530*/  FMUL.FTZ R60, R43, R58.reuse ;  /* 0x0000003a2b3c7220 */ /* 0x080fe20000410000 */
[----:B------:R-:W-:Y:S02]  /*a540*/  HADD2.F32 R25, -RZ, R4.H0_H0 ;  /* 0x20000004ff197230 */ /* 0x000fe40000004100 */
[C---:B------:R-:W-:Y:S01]  /*a550*/  FFMA.FTZ R57, R39.reuse, R58, -R62 ;  /* 0x0000003a27397223 */ /* 0x040fe2000001083e */
[----:B------:R-:W-:Y:S02]  /*a560*/  HADD2.F32 R27, -RZ, R6.H0_H0 ;  /* 0x20000006ff1b7230 */ /* 0x000fe40000004100 */
[----:B------:R-:W-:Y:S01]  /*a570*/  FFMA.FTZ R60, R39, R66, R60 ;  /* 0x00000042273c7223 */ /* 0x000fe2000001003c */
[----:B------:R-:W-:Y:S02]  /*a580*/  HADD2.F32 R7, -RZ, R24.H0_H0 ;  /* 0x20000018ff077230 */ /* 0x000fe40000004100 */
[----:B------:R-:W-:Y:S01]  /*a590*/  FMUL.FTZ R39, R40, R25 ;  /* 0x0000001928277220 */ /* 0x000fe20000410000 */
[----:B------:R-:W-:-:S02]  /*a5a0*/  HADD2.F32 R38, -RZ, R38.H1_H1 ;  /* 0x30000026ff267230 */ /* 0x000fc40000004100 */
[C---:B------:R-:W-:Y:S01]  /*a5b0*/  FMUL.FTZ R43, R42.reuse, R27 ;  /* 0x0000001b2a2b7220 */ /* 0x040fe20000410000 */
[----:B------:R-:W-:Y:S01]  /*a5c0*/  FMUL.FTZ R42, R42, R5 ;  /* 0x000000052a2a7220 */ /* 0x000fe20000410000 */
[-C--:B------:R-:W-:Y:S01]  /*a5d0*/  FMUL.FTZ R40, R40, R7.reuse ;  /* 0x0000000728287220 */ /* 0x080fe20000410000 */
[----:B------:R-:W-:Y:S01]  /*a5e0*/  FFMA.FTZ R4, R36, R7, -R39 ;  /* 0x0000000724047223 */ /* 0x000fe20000010827 */
[C---:B------:R-:W-:Y:S01]  /*a5f0*/  FFMA.FTZ R6, R38.reuse, R5, -R43 ;  /* 0x0000000526067223 */ /* 0x040fe2000001082b */
[----:B------:R-:W-:Y:S01]  /*a600*/  FFMA.FTZ R43, R38, R27, R42 ;  /* 0x0000001b262b7223 */ /* 0x000fe2000001002a */
[----:B------:R-:W-:Y:S01]  /*a610*/  FFMA.FTZ R39, R36, R25, R40 ;  /* 0x0000001924277223 */ /* 0x000fe20000010028 */
[----:B------:R-:W-:Y:S02]  /*a620*/  F2FP.F16.F32.PACK_AB R7, R57, R70 ;  /* 0x000000463907723e */ /* 0x000fe400000000ff */
[----:B------:R-:W-:Y:S02]  /*a630*/  F2FP.F16.F32.PACK_AB R5, R54, R37 ;  /* 0x000000253605723e */ /* 0x000fe400000000ff */
[----:B------:R-:W-:-:S02]  /*a640*/  F2FP.F16.F32.PACK_AB R4, R4, R55 ;  /* 0x000000370404723e */ /* 0x000fc400000000ff */
[----:B------:R-:W-:Y:S02]  /*a650*/  F2FP.F16.F32.PACK_AB R6, R6, R53 ;  /* 0x000000350606723e */ /* 0x000fe400000000ff */
[----:B------:R-:W-:Y:S02]  /*a660*/  F2FP.F16.F32.PACK_AB R27, R60, R51 ;  /* 0x000000333c1b723e */ /* 0x000fe400000000ff */
[----:B------:R-:W-:Y:S01]  /*a670*/  F2FP.F16.F32.PACK_AB R25, R56, R41 ;  /* 0x000000293819723e */ /* 0x000fe200000000ff */
[----:B------:R0:W-:Y:S01]  /*a680*/  STS.128 [R69], R4 ;  /* 0x0000000445007388 */ /* 0x0001e20000000c00 */
[----:B------:R-:W-:Y:S02]  /*a690*/  F2FP.F16.F32.PACK_AB R24, R39, R52 ;  /* 0x000000342718723e */ /* 0x000fe400000000ff */
[----:B------:R-:W-:-:S05]  /*a6a0*/  F2FP.F16.F32.PACK_AB R26, R43, R26 ;  /* 0x0000001a2b1a723e */ /* 0x000fca00000000ff */
[----:B------:R0:W-:Y:S02]  /*a6b0*/  STS.128 [R0+0xc400], R24 ;  /* 0x00c4001800007388 */ /* 0x0001e40000000c00 */
.L_x_503:
[----:B------:R-:W-:Y:S05]  /*a6c0*/  BSYNC B1 ;  /* 0x0000000000017941 */ /* 0x000fea0003800000 */
.L_x_502:
[----:B------:R-:W-:Y:S04]  /*a6d0*/  BSSY B1, `(.L_x_504) ;  /* 0x000006b000017945 */ /* 0x000fe80003800000 */
[----:B------:R-:W-:Y:S05]  /*a6e0*/  @P1 BRA `(.L_x_505) ;  /* 0x0000000400a41947 */ /* 0x000fea0003800000 */
[----:B0-----:R-:W2:Y:S01]  /*a6f0*/  LDL R0, [R1+0x20] ;  /* 0x0000200001007983 */ /* 0x001ea20000100800 */
[--C-:B------:R-:W-:Y:S01]  /*a700*/  SHF.R.U64 R28, R28, 0x10, R29.reuse ;  /* 0x000000101c1c7819 */ /* 0x100fe2000000121d */
[--C-:B------:R-:W-:Y:S01]  /*a710*/  HADD2.F32 R43, -RZ, R50.reuse.H1_H1 ;  /* 0x30000032ff2b7230 */ /* 0x100fe20000004100 */
[----:B------:R-:W-:Y:S01]  /*a720*/  SHF.R.U32.HI R52, RZ, 0x10, R29 ;  /* 0x00000010ff347819 */ /* 0x000fe2000001161d */
[----:B------:R-:W-:Y:S01]  /*a730*/  HADD2.F32 R50, -RZ, R50.H0_H0 ;  /* 0x20000032ff327230 */ /* 0x000fe20000004100 */
[--C-:B------:R-:W-:Y:S01]  /*a740*/  SHF.R.U64 R29, R8, 0x10, R9.reuse ;  /* 0x00000010081d7819 */ /* 0x100fe20000001209 */
[--C-:B------:R-:W-:Y:S01]  /*a750*/  HADD2.F32 R54, -RZ, R47.reuse.H0_H0 ;  /* 0x2000002fff367230 */ /* 0x100fe20000004100 */
[----:B------:R-:W-:Y:S01]  /*a760*/  SHF.R.U32.HI R51, RZ, 0x10, R9 ;  /* 0x00000010ff337819 */ /* 0x000fe20000011609 */
[----:B------:R-:W-:Y:S01]  /*a770*/  HADD2.F32 R47, -RZ, R47.H1_H1 ;  /* 0x3000002fff2f7230 */ /* 0x000fe20000004100 */
[----:B------:R-:W-:Y:S01]  /*a780*/  SHF.R.U64 R9, R10, 0x10, R11 ;  /* 0x000000100a097819 */ /* 0x000fe2000000120b */
[----:B------:R-:W-:Y:S01]  /*a790*/  HADD2.F32 R29, -RZ, R29.H0_H0 ;  /* 0x2000001dff1d7230 */ /* 0x000fe20000004100 */
[--C-:B------:R-:W-:Y:S01]  /*a7a0*/  SHF.R.U64 R8, R30, 0x10, R31.reuse ;  /* 0x000000101e087819 */ /* 0x100fe2000000121f */
[----:B------:R-:W-:Y:S01]  /*a7b0*/  HADD2.F32 R51, -RZ, R51.H0_H0 ;  /* 0x20000033ff337230 */ /* 0x000fe20000004100 */
[----:B------:R-:W-:-:S02]  /*a7c0*/  SHF.R.U32.HI R30, RZ, 0x10, R31 ;  /* 0x00000010ff1e7819 */ /* 0x000fc4000001161f */
[----:B------:R-:W-:-:S03]  /*a7d0*/  SHF.R.U32.HI R37, RZ, 0x10, R11 ;  /* 0x00000010ff257819 */ /* 0x000fc6000001160b */
[----:B------:R-:W-:Y:S02]  /*a7e0*/  HADD2.F32 R30, -RZ, R30.H0_H0 ;  /* 0x2000001eff1e7230 */ /* 0x000fe40000004100 */
[----:B--2---:R-:W-:Y:S01]  /*a7f0*/  IMAD.IADD R4, R142, 0x1, R0 ;  /* 0x000000018e047824 */ /* 0x004fe200078e0200 */
[----:B------:R-:W-:-:S04]  /*a800*/  LEA.HI R0, R3, R147, RZ, 0x1d ;  /* 0x0000009303007211 */ /* 0x000fc800078fe8ff */
[----:B------:R-:W-:-:S04]  /*a810*/  SHF.R.S32.HI R5, RZ, 0x1f, R4 ;  /* 0x0000001fff057819 */ /* 0x000fc80000011404 */
[CC--:B------:R-:W-:Y:S02]  /*a820*/  LEA.HI R6, R5.reuse, R4.reuse, RZ, 0x5 ;  /* 0x0000000405067211 */ /* 0x0c0fe400078f28ff */
[----:B------:R-:W-:Y:S02]  /*a830*/  LEA.HI R7, R5, R4, RZ, 0x3 ;  /* 0x0000000405077211 */ /* 0x000fe400078f18ff */
[----:B------:R-:W-:Y:S02]  /*a840*/  SHF.R.S32.HI R5, RZ, 0x1f, R0 ;  /* 0x0000001fff057819 */ /* 0x000fe40000011400 */
[----:B------:R-:W-:Y:S02]  /*a850*/  SHF.R.S32.HI R25, RZ, 0x5, R6 ;  /* 0x00000005ff197819 */ /* 0x000fe40000011406 */
[----:B------:R-:W-:Y:S02]  /*a860*/  LOP3.LUT R6, R144, 0x18, R7, 0xf8, !PT ;  /* 0x0000001890067812 */ /* 0x000fe400078ef807 */
[----:B------:R-:W-:Y:S01]  /*a870*/  LEA.HI R4, R5, R0, RZ, 0x2 ;  /* 0x0000000005047211 */ /* 0x000fe200078f10ff */
[----:B------:R-:W-:Y:S01]  /*a880*/  IMAD.SHL.U32 R5, R0, 0x8, RZ ;  /* 0x0000000800057824 */ /* 0x000fe200078e00ff */
[----:B------:R-:W-:Y:S01]  /*a890*/  LOP3.LUT R6, R6, R145, RZ, 0x3c, !PT ;  /* 0x0000009106067212 */ /* 0x000fe200078e3cff */
[----:B------:R-:W-:Y:S01]  /*a8a0*/  IMAD R25, R25, 0x1800, R146 ;  /* 0x0000180019197824 */ /* 0x000fe200078e0292 */
[----:B------:R-:W-:-:S02]  /*a8b0*/  SHF.R.S32.HI R7, RZ, 0x2, R4 ;  /* 0x00000002ff077819 */ /* 0x000fc40000011404 */
[----:B------:R-:W-:Y:S01]  /*a8c0*/  LOP3.LUT R4, R144, 0x18, R5, 0xf8, !PT ;  /* 0x0000001890047812 */ /* 0x000fe200078ef805 */
[----:B------:R-:W-:Y:S02]  /*a8d0*/  IMAD.IADD R0, R25, 0x1, R6 ;  /* 0x0000000119007824 */ /* 0x000fe400078e0206 */
[----:B------:R-:W-:Y:S01]  /*a8e0*/  IMAD R24, R7, 0x1800, R146 ;  /* 0x0000180007187824 */ /* 0x000fe200078e0292 */
[----:B------:R-:W-:Y:S02]  /*a8f0*/  LOP3.LUT R25, R4, R145, RZ, 0x3c, !PT ;  /* 0x0000009104197212 */ /* 0x000fe400078e3cff */
[----:B------:R-:W-:Y:S02]  /*a900*/  LEA R0, R0, UR38, 0x1 ;  /* 0x0000002600007c11 */ /* 0x000fe4000f8e08ff */
[----:B------:R-:W-:-:S03]  /*a910*/  IADD3 R25, R24, R25, RZ ;  /* 0x0000001918197210 */ /* 0x000fc60007ffe0ff */
[----:B------:R-:W0:Y:S02]  /*a920*/  LDS.128 R4, [R0] ;  /* 0x0000000000047984 */ /* 0x000e240000000c00 */
[----:B------:R-:W-:-:S05]  /*a930*/  IMAD R36, R25, 0x2, R2 ;  /* 0x0000000219247824 */ /* 0x000fca00078e0202 */
[----:B------:R-:W1:Y:S01]  /*a940*/  LDS.128 R24, [R36+0xc400] ;  /* 0x00c4000024187984 */ /* 0x000e620000000c00 */
[--C-:B0-----:R-:W-:Y:S02]  /*a950*/  HADD2.F32 R10, -RZ, R5.reuse.H0_H0 ;  /* 0x20000005ff0a7230 */ /* 0x101fe40000004100 */
[----:B------:R-:W-:Y:S02]  /*a960*/  HADD2.F32 R40, -RZ, R5.H1_H1 ;  /* 0x30000005ff287230 */ /* 0x000fe40000004100 */
[----:B------:R-:W-:Y:S02]  /*a970*/  HADD2.F32 R39, -RZ, R4.H0_H0 ;  /* 0x20000004ff277230 */ /* 0x000fe40000004100 */
[----:B------:R-:W-:Y:S02]  /*a980*/  HADD2.F32 R31, -RZ, R6.H0_H0 ;  /* 0x20000006ff1f7230 */ /* 0x000fe40000004100 */
[--C-:B-1----:R-:W-:Y:S02]  /*a990*/  HADD2.F32 R5, -RZ, R25.reuse.H0_H0 ;  /* 0x20000019ff057230 */ /* 0x102fe40000004100 */
[----:B------:R-:W-:-:S02]  /*a9a0*/  HADD2.F32 R38, -RZ, R25.H1_H1 ;  /* 0x30000019ff267230 */ /* 0x000fc40000004100 */
[----:B------:R-:W-:Y:S02]  /*a9b0*/  HADD2.F32 R25, -RZ, R24.H0_H0 ;  /* 0x20000018ff197230 */ /* 0x000fe40000004100 */
[CC--:B------:R-:W-:Y:S01]  /*a9c0*/  FMUL.FTZ R53, R5.reuse, R50.reuse ;  /* 0x0000003205357220 */ /* 0x0c0fe20000410000 */
[-C--:B------:R-:W-:Y:S01]  /*a9d0*/  FMUL.FTZ R55, R5, R43.reuse ;  /* 0x0000002b05377220 */ /* 0x080fe20000410000 */
[----:B------:R-:W-:Y:S02]  /*a9e0*/  HADD2.F32 R41, -RZ, R26.H0_H0 ;  /* 0x2000001aff297230 */ /* 0x000fe40000004100 */
[C---:B------:R-:W-:Y:S01]  /*a9f0*/  FFMA.FTZ R5, R10.reuse, R43, -R53 ;  /* 0x0000002b0a057223 */ /* 0x040fe20000010835 */
[----:B------:R-:W-:Y:S02]  /*aa00*/  HADD2.F32 R43, -RZ, R52.H0_H0 ;  /* 0x20000034ff2b7230 */ /* 0x000fe40000004100 */
[----:B------:R-:W-:Y:S01]  /*aa10*/  FFMA.FTZ R10, R10, R50, R55 ;  /* 0x000000320a0a7223 */ /* 0x000fe20000010037 */
[----:B------:R-:W-:-:S02]  /*aa20*/  HADD2.F32 R52, -RZ, R49.H1_H1 ;  /* 0x30000031ff347230 */ /* 0x000fc40000004100 */
[C---:B------:R-:W-:Y:S01]  /*aa30*/  FMUL.FTZ R53, R38.reuse, R51 ;  /* 0x0000003326357220 */ /* 0x040fe20000410000 */
[----:B------:R-:W-:Y:S02]  /*aa40*/  HADD2.F32 R50, -RZ, R49.H0_H0 ;  /* 0x20000031ff327230 */ /* 0x000fe40000004100 */
[-C--:B------:R-:W-:Y:S01]  /*aa50*/  FMUL.FTZ R49, R38, R43.reuse ;  /* 0x0000002b26317220 */ /* 0x080fe20000410000 */
[----:B------:R-:W-:Y:S02]  /*aa60*/  HADD2.F32 R42, -RZ, R27.H0_H0 ;  /* 0x2000001bff2a7230 */ /* 0x000fe40000004100 */
[C---:B------:R-:W-:Y:S01]  /*aa70*/  FMUL.FTZ R56, R25.reuse, R52 ;  /* 0x0000003419387220 */ /* 0x040fe20000410000 */
[C---:B------:R-:W-:Y:S01]  /*aa80*/  FFMA.FTZ R38, R40.reuse, R43, -R53 ;  /* 0x0000002b28267223 */ /* 0x040fe20000010835 */
[----:B------:R-:W-:Y:S01]  /*aa90*/  FFMA.FTZ R49, R40, R51, R49 ;  /* 0x0000003328317223 */ /* 0x000fe20000010031 */
[-C--:B------:R-:W-:Y:S01]  /*aaa0*/  FMUL.FTZ R25, R25, R50.reuse ;  /* 0x0000003219197220 */ /* 0x080fe20000410000 */
[----:B------:R-:W-:Y:S01]  /*aab0*/  FFMA.FTZ R56, R39, R50, -R56 ;  /* 0x0000003227387223 */ /* 0x000fe20000010838 */
[----:B------:R-:W-:-:S02]  /*aac0*/  HADD2.F32 R40, -RZ, R48.H0_H0 ;  /* 0x20000030ff287230 */ /* 0x000fc40000004100 */
[----:B------:R-:W-:Y:S01]  /*aad0*/  FMUL.FTZ R50, R41, R54 ;  /* 0x0000003629327220 */ /* 0x000fe20000410000 */
[----:B------:R-:W-:Y:S02]  /*aae0*/  HADD2.F32 R48, -RZ, R48.H1_H1 ;  /* 0x30000030ff307230 */ /* 0x000fe40000004100 */
[----:B------:R-:W-:Y:S01]  /*aaf0*/  FFMA.FTZ R39, R39, R52, R25 ;  /* 0x0000003427277223 */ /* 0x000fe20000010019 */
[----:B------:R-:W-:Y:S02]  /*ab00*/  HADD2.F32 R11, -RZ, R7.H0_H0 ;  /* 0x20000007ff0b7230 */ /* 0x000fe40000004100 */
[-C--:B------:R-:W-:Y:S01]  /*ab10*/  FMUL.FTZ R52, R41, R40.reuse ;  /* 0x0000002829347220 */ /* 0x080fe20000410000 */
[----:B------:R-:W-:Y:S01]  /*ab20*/  FFMA.FTZ R50, R31, R40, -R50 ;  /* 0x000000281f327223 */ /* 0x000fe20000010832 */
[----:B------:R-:W-:Y:S02]  /*ab30*/  HADD2.F32 R27, -RZ, R27.H1_H1 ;  /* 0x3000001bff1b7230 */ /* 0x000fe40000004100 */
[----:B------:R-:W-:Y:S01]  /*ab40*/  FMUL.FTZ R58, R42, R47 ;  /* 0x0000002f2a3a7220 */ /* 0x000fe20000410000 */
[----:B------:R-:W-:-:S02]  /*ab50*/  HADD2.F32 R40, -RZ, R37.H0_H0 ;  /* 0x20000025ff287230 */ /* 0x000fc40000004100 */
[----:B------:R-:W-:Y:S01]  /*ab60*/  FMUL.FTZ R42, R42, R48 ;  /* 0x000000302a2a7220 */ /* 0x000fe20000410000 */
[----:B------:R-:W-:Y:S02]  /*ab70*/  HADD2.F32 R7, -RZ, R7.H1_H1 ;  /* 0x30000007ff077230 */ /* 0x000fe40000004100 */
[----:B------:R-:W-:Y:S01]  /*ab80*/  FFMA.FTZ R52, R31, R54, R52 ;  /* 0x000000361f347223 */ /* 0x000fe20000010034 */
[----:B------:R-:W-:Y:S01]  /*ab90*/  FFMA.FTZ R58, R11, R48, -R58 ;  /* 0x000000300b3a7223 */ /* 0x000fe2000001083a */
[----:B------:R-:W-:Y:S02]  /*aba0*/  HADD2.F32 R24, -RZ, R24.H1_H1 ;  /* 0x30000018ff187230 */ /* 0x000fe40000004100 */
[----:B------:R-:W-:Y:S01]  /*abb0*/  FMUL.FTZ R54, R27, R40 ;  /* 0x000000281b367220 */ /* 0x000fe20000410000 */
[----:B------:R-:W-:Y:S02]  /*abc0*/  HADD2.F32 R26, -RZ, R26.H1_H1 ;  /* 0x3000001aff1a7230 */ /* 0x000fe40000004100 */
[----:B------:R-:W-:Y:S01]  /*abd0*/  FFMA.FTZ R42, R11, R47, R42 ;  /* 0x0000002f0b2a7223 */ /* 0x000fe2000001002a */
[----:B------:R-:W-:Y:S01]  /*abe0*/  FMUL.FTZ R48, R27, R30 ;  /* 0x0000001e1b307220 */ /* 0x000fe20000410000 */
[----:B------:R-:W-:-:S02]  /*abf0*/  HADD2.F32 R25, -RZ, R9.H0_H0 ;  /* 0x20000009ff197230 */ /* 0x000fc40000004100 */
[C---:B------:R-:W-:Y:S01]  /*ac00*/  FFMA.FTZ R37, R7.reuse, R30, -R54 ;  /* 0x0000001e07257223 */ /* 0x040fe20000010836 */
[----:B------:R-:W-:Y:S02]  /*ac10*/  HADD2.F32 R11, -RZ, R28.H0_H0 ;  /* 0x2000001cff0b7230 */ /* 0x000fe40000004100 */
[----:B------:R-:W-:Y:S01]  /*ac20*/  FFMA.FTZ R41, R7, R40, R48 ;  /* 0x0000002807297223 */ /* 0x000fe20000010030 */
[----:B------:R-:W-:Y:S02]  /*ac30*/  HADD2.F32 R9, -RZ, R8.H0_H0 ;  /* 0x20000008ff097230 */ /* 0x000fe40000004100 */
[----:B------:R-:W-:Y:S01]  /*ac40*/  FMUL.FTZ R7, R24, R29 ;  /* 0x0000001d18077220 */ /* 0x000fe20000410000 */
[----:B------:R-:W-:Y:S02]  /*ac50*/  HADD2.F32 R4, -RZ, R4.H1_H1 ;  /* 0x30000004ff047230 */ /* 0x000fe40000004100 */
[----:B------:R-:W-:Y:S01]  /*ac60*/  FMUL.FTZ R31, R26, R25 ;  /* 0x000000191a1f7220 */ /* 0x000fe20000410000 */
[----:B------:R-:W-:-:S02]  /*ac70*/  HADD2.F32 R6, -RZ, R6.H1_H1 ;  /* 0x30000006ff067230 */ /* 0x000fc40000004100 */
[----:B------:R-:W-:Y:S01]  /*ac80*/  FMUL.FTZ R24, R24, R11 ;  /* 0x0000000b18187220 */ /* 0x000fe20000410000 */
[----:B------:R-:W-:Y:S01]  /*ac90*/  FMUL.FTZ R26, R26, R9 ;  /* 0x000000091a1a7220 */ /* 0x000fe20000410000 */
[----:B------:R-:W-:Y:S01]  /*aca0*/  FFMA.FTZ R27, R4, R11, -R7 ;  /* 0x0000000b041b7223 */ /* 0x000fe20000010807 */
[----:B------:R-:W-:Y:S01]  /*acb0*/  F2FP.F16.F32.PACK_AB R7, R37, R58 ;  /* 0x0000003a2507723e */ /* 0x000fe200000000ff */
[----:B------:R-:W-:Y:S01]  /*acc0*/  FFMA.FTZ R31, R6, R9, -R31 ;  /* 0x00000009061f7223 */ /* 0x000fe2000001081f */
        /* <DEDUP_REMOVED lines=9> */
[----:B------:R-:W-:-:S05]  /*ad60*/  F2FP.F16.F32.PACK_AB R10, R25, R52 ;  /* 0x00000034190a723e */ /* 0x000fca00000000ff */
[----:B------:R1:W-:Y:S02]  /*ad70*/  STS.128 [R36+0xc400], R8 ;  /* 0x00c4000824007388 */ /* 0x0003e40000000c00 */
.L_x_505:
[----:B------:R-:W-:Y:S05]  /*ad80*/  BSYNC B1 ;  /* 0x0000000000017941 */ /* 0x000fea0003800000 */
.L_x_504:
[----:B------:R-:W-:Y:S05]  /*ad90*/  @P2 BRA `(.L_x_486) ;  /* 0x0000000400a02947 */ /* 0x000fea0003800000 */
[----:B01----:R-:W-:Y:S01]  /*ada0*/  IMAD.IADD R0, R142, 0x1, R155 ;  /* 0x000000018e007824 */ /* 0x003fe200078e029b */
[----:B------:R-:W-:Y:S02]  /*adb0*/  LEA.HI R3, R3, R150, RZ, 0x1d ;  /* 0x0000009603037211 */ /* 0x000fe400078fe8ff */
[----:B------:R-:W-:Y:S02]  /*adc0*/  SHF.R.U64 R25, R12, 0x10, R13 ;  /* 0x000000100c197819 */ /* 0x000fe4000000120d */
[----:B------:R-:W-:Y:S02]  /*add0*/  SHF.R.S32.HI R5, RZ, 0x1f, R0 ;  /* 0x0000001fff057819 */ /* 0x000fe40000011400 */
[----:B------:R-:W-:Y:S01]  /*ade0*/  SHF.R.U64 R12, R34, 0x10, R35 ;  /* 0x00000010220c7819 */ /* 0x000fe20000001223 */
[----:B------:R-:W-:Y:S01]  /*adf0*/  HADD2.F32 R34, -RZ, R20.H1_H1 ;  /* 0x30000014ff227230 */ /* 0x000fe20000004100 */
[CC--:B------:R-:W-:Y:S01]  /*ae00*/  LEA.HI R4, R5.reuse, R0.reuse, RZ, 0x5 ;  /* 0x0000000005047211 */ /* 0x0c0fe200078f28ff */
[----:B------:R-:W-:Y:S01]  /*ae10*/  HADD2.F32 R25, -RZ, R25.H0_H0 ;  /* 0x20000019ff197230 */ /* 0x000fe20000004100 */
[----:B------:R-:W-:-:S02]  /*ae20*/  LEA.HI R5, R5, R0, RZ, 0x3 ;  /* 0x0000000005057211 */ /* 0x000fc400078f18ff */
[----:B------:R-:W-:Y:S02]  /*ae30*/  SHF.R.S32.HI R7, RZ, 0x5, R4 ;  /* 0x00000005ff077819 */ /* 0x000fe40000011404 */
[----:B------:R-:W-:Y:S02]  /*ae40*/  SHF.R.S32.HI R0, RZ, 0x1f, R3 ;  /* 0x0000001fff007819 */ /* 0x000fe40000011403 */
[----:B------:R-:W-:Y:S01]  /*ae50*/  LOP3.LUT R4, R144, 0x18, R5, 0xf8, !PT ;  /* 0x0000001890047812 */ /* 0x000fe200078ef805 */
[----:B------:R-:W-:Y:S01]  /*ae60*/  IMAD R7, R7, 0x1800, R146 ;  /* 0x0000180007077824 */ /* 0x000fe200078e0292 */
[----:B------:R-:W-:Y:S01]  /*ae70*/  LEA.HI R0, R0, R3, RZ, 0x2 ;  /* 0x0000000300007211 */ /* 0x000fe200078f10ff */
[----:B------:R-:W-:Y:S01]  /*ae80*/  IMAD.SHL.U32 R3, R3, 0x8, RZ ;  /* 0x0000000803037824 */ /* 0x000fe200078e00ff */
[----:B------:R-:W-:Y:S02]  /*ae90*/  LOP3.LUT R4, R4, R145, RZ, 0x3c, !PT ;  /* 0x0000009104047212 */ /* 0x000fe400078e3cff */
[----:B------:R-:W-:-:S02]  /*aea0*/  SHF.R.S32.HI R5, RZ, 0x2, R0 ;  /* 0x00000002ff057819 */ /* 0x000fc40000011400 */
[----:B------:R-:W-:Y:S01]  /*aeb0*/  SHF.R.U64 R24, R32, 0x10, R33 ;  /* 0x0000001020187819 */ /* 0x000fe20000001221 */
[----:B------:R-:W-:Y:S01]  /*aec0*/  IMAD.IADD R0, R7, 0x1, R4 ;  /* 0x0000000107007824 */ /* 0x000fe200078e0204 */
[----:B------:R-:W-:Y:S01]  /*aed0*/  LOP3.LUT R4, R144, 0x18, R3, 0xf8, !PT ;  /* 0x0000001890047812 */ /* 0x000fe200078ef803 */
[----:B------:R-:W-:Y:S01]  /*aee0*/  IMAD R3, R5, 0x1800, R146 ;  /* 0x0000180005037824 */ /* 0x000fe200078e0292 */
[----:B------:R-:W-:Y:S01]  /*aef0*/  SHF.R.U32.HI R31, RZ, 0x10, R13 ;  /* 0x00000010ff1f7819 */ /* 0x000fe2000001160d */
[----:B------:R-:W-:Y:S01]  /*af00*/  HADD2.F32 R32, -RZ, R45.H1_H1 ;  /* 0x3000002dff207230 */ /* 0x000fe20000004100 */
[----:B------:R-:W-:Y:S02]  /*af10*/  LOP3.LUT R8, R4, R145, RZ, 0x3c, !PT ;  /* 0x0000009104087212 */ /* 0x000fe400078e3cff */
[----:B------:R-:W-:Y:S01]  /*af20*/  LEA R0, R0, UR38, 0x1 ;  /* 0x0000002600007c11 */ /* 0x000fe2000f8e08ff */
[----:B------:R-:W-:Y:S01]  /*af30*/  HADD2.F32 R31, -RZ, R31.H0_H0 ;  /* 0x2000001fff1f7230 */ /* 0x000fe20000004100 */
[----:B------:R-:W-:Y:S01]  /*af40*/  SHF.R.U32.HI R33, RZ, 0x10, R33 ;  /* 0x00000010ff217819 */ /* 0x000fe20000011621 */
[----:B------:R-:W-:Y:S01]  /*af50*/  IMAD.IADD R3, R3, 0x1, R8 ;  /* 0x0000000103037824 */ /* 0x000fe200078e0208 */
[----:B------:R-:W-:Y:S01]  /*af60*/  SHF.R.U64 R37, R14, 0x10, R15 ;  /* 0x000000100e257819 */ /* 0x000fe2000000120f */
[----:B------:R-:W0:Y:S01]  /*af70*/  LDS.128 R4, [R0] ;  /* 0x0000000000047984 */ /* 0x000e220000000c00 */
[----:B------:R-:W-:-:S02]  /*af80*/  SHF.R.U32.HI R39, RZ, 0x10, R35 ;  /* 0x00000010ff277819 */ /* 0x000fc40000011623 */
[----:B------:R-:W-:Y:S02]  /*af90*/  LEA R3, R3, R2, 0x1 ;  /* 0x0000000203037211 */ /* 0x000fe400078e08ff */
[----:B------:R-:W-:-:S03]  /*afa0*/  SHF.R.U32.HI R35, RZ, 0x10, R15 ;  /* 0x00000010ff237819 */ /* 0x000fc6000001160f */
        /* <DEDUP_REMOVED lines=8> */
[C---:B------:R-:W-:Y:S01]  /*b030*/  FMUL.FTZ R36, R27.reuse, R34 ;  /* 0x000000221b247220 */ /* 0x040fe20000410000 */
[-C--:B------:R-:W-:Y:S01]  /*b040*/  FMUL.FTZ R38, R27, R32.reuse ;  /* 0x000000201b267220 */ /* 0x080fe20000410000 */
[----:B------:R-:W-:Y:S02]  /*b050*/  HADD2.F32 R27, -RZ, R33.H0_H0 ;  /* 0x20000021ff1b7230 */ /* 0x000fe40000004100 */
[----:B------:R-:W-:Y:S01]  /*b060*/  FMUL.FTZ R33, R28, R31 ;  /* 0x0000001f1c217220 */ /* 0x000fe20000410000 */
[C---:B------:R-:W-:Y:S01]  /*b070*/  FFMA.FTZ R36, R13.reuse, R32, -R36 ;  /* 0x000000200d247223 */ /* 0x040fe20000010824 */
[----:B------:R-:W-:Y:S02]  /*b080*/  HADD2.F32 R32, -RZ, R20.H0_H0 ;  /* 0x20000014ff207230 */ /* 0x000fe40000004100 */
[----:B------:R-:W-:Y:S01]  /*b090*/  FFMA.FTZ R38, R13, R34, R38 ;  /* 0x000000220d267223 */ /* 0x000fe20000010026 */
[----:B------:R-:W-:-:S02]  /*b0a0*/  HADD2.F32 R20, -RZ, R45.H0_H0 ;  /* 0x2000002dff147230 */ /* 0x000fc40000004100 */
[-C--:B------:R-:W-:Y:S01]  /*b0b0*/  FMUL.FTZ R13, R28, R27.reuse ;  /* 0x0000001b1c0d7220 */ /* 0x080fe20000410000 */
[----:B------:R-:W-:Y:S02]  /*b0c0*/  HADD2.F32 R29, -RZ, R10.H0_H0 ;  /* 0x2000000aff1d7230 */ /* 0x000fe40000004100 */
[C---:B------:R-:W-:Y:S01]  /*b0d0*/  FMUL.FTZ R34, R9.reuse, R32 ;  /* 0x0000002009227220 */ /* 0x040fe20000410000 */
[----:B------:R-:W-:Y:S02]  /*b0e0*/  HADD2.F32 R28, -RZ, R21.H0_H0 ;  /* 0x20000015ff1c7230 */ /* 0x000fe40000004100 */
[-C--:B------:R-:W-:Y:S01]  /*b0f0*/  FMUL.FTZ R9, R9, R20.reuse ;  /* 0x0000001409097220 */ /* 0x080fe20000410000 */
[C---:B------:R-:W-:Y:S01]  /*b100*/  FFMA.FTZ R33, R14.reuse, R27, -R33 ;  /* 0x0000001b0e217223 */ /* 0x040fe20000010821 */
[----:B------:R-:W-:Y:S01]  /*b110*/  FFMA.FTZ R31, R14, R31, R13 ;  /* 0x0000001f0e1f7223 */ /* 0x000fe2000001000d */
[----:B------:R-:W-:Y:S02]  /*b120*/  HADD2.F32 R30, -RZ, R11.H0_H0 ;  /* 0x2000000bff1e7230 */ /* 0x000fe40000004100 */
[----:B------:R-:W-:Y:S01]  /*b130*/  FFMA.FTZ R34, R5, R20, -R34 ;  /* 0x0000001405227223 */ /* 0x000fe20000010822 */
[----:B------:R-:W-:-:S02]  /*b140*/  HADD2.F32 R14, -RZ, R46.H0_H0 ;  /* 0x2000002eff0e7230 */ /* 0x000fc40000004100 */
[----:B------:R-:W-:Y:S01]  /*b150*/  FFMA.FTZ R32, R5, R32, R9 ;  /* 0x0000002005207223 */ /* 0x000fe20000010009 */
[----:B------:R-:W-:Y:S02]  /*b160*/  HADD2.F32 R21, -RZ, R21.H1_H1 ;  /* 0x30000015ff157230 */ /* 0x000fe40000004100 */
[C---:B------:R-:W-:Y:S01]  /*b170*/  FMUL.FTZ R20, R29.reuse, R28 ;  /* 0x0000001c1d147220 */ /* 0x040fe20000410000 */
[----:B------:R-:W-:Y:S02]  /*b180*/  HADD2.F32 R5, -RZ, R46.H1_H1 ;  /* 0x3000002eff057230 */ /* 0x000fe40000004100 */
[-C--:B------:R-:W-:Y:S01]  /*b190*/  FMUL.FTZ R40, R29, R14.reuse ;  /* 0x0000000e1d287220 */ /* 0x080fe20000410000 */
[----:B------:R-:W-:Y:S02]  /*b1a0*/  HADD2.F32 R26, -RZ, R7.H0_H0 ;  /* 0x20000007ff1a7230 */ /* 0x000fe40000004100 */
[----:B------:R-:W-:Y:S01]  /*b1b0*/  FFMA.FTZ R27, R15, R14, -R20 ;  /* 0x0000000e0f1b7223 */ /* 0x000fe20000010814 */
[----:B------:R-:W-:Y:S01]  /*b1c0*/  FMUL.FTZ R9, R30, R21 ;  /* 0x000000151e097220 */ /* 0x000fe20000410000 */
[----:B------:R-:W-:-:S02]  /*b1d0*/  HADD2.F32 R11, -RZ, R11.H1_H1 ;  /* 0x3000000bff0b7230 */ /* 0x000fc40000004100 */
[-C--:B------:R-:W-:Y:S01]  /*b1e0*/  FMUL.FTZ R30, R30, R5.reuse ;  /* 0x000000051e1e7220 */ /* 0x080fe20000410000 */
[----:B------:R-:W-:Y:S02]  /*b1f0*/  HADD2.F32 R20, -RZ, R35.H0_H0 ;  /* 0x20000023ff147230 */ /* 0x000fe40000004100 */
[----:B------:R-:W-:Y:S01]  /*b200*/  FFMA.FTZ R40, R15, R28, R40 ;  /* 0x0000001c0f287223 */ /* 0x000fe20000010028 */
[----:B------:R-:W-:Y:S02]  /*b210*/  HADD2.F32 R14, -RZ, R39.H0_H0 ;  /* 0x20000027ff0e7230 */ /* 0x000fe40000004100 */
[C---:B------:R-:W-:Y:S01]  /*b220*/  FFMA.FTZ R28, R26.reuse, R5, -R9 ;  /* 0x000000051a1c7223 */ /* 0x040fe20000010809 */
[----:B------:R-:W-:Y:S01]  /*b230*/  FFMA.FTZ R30, R26, R21, R30 ;  /* 0x000000151a1e7223 */ /* 0x000fe2000001001e */
[----:B------:R-:W-:Y:S02]  /*b240*/  HADD2.F32 R7, -RZ, R7.H1_H1 ;  /* 0x30000007ff077230 */ /* 0x000fe40000004100 */
[C---:B------:R-:W-:Y:S01]  /*b250*/  FMUL.FTZ R42, R11.reuse, R20 ;  /* 0x000000140b2a7220 */ /* 0x040fe20000410000 */
[----:B------:R-:W-:Y:S01]  /*b260*/  FMUL.FTZ R26, R11, R14 ;  /* 0x0000000e0b1a7220 */ /* 0x000fe20000410000 */
[----:B------:R-:W-:-:S02]  /*b270*/  HADD2.F32 R8, -RZ, R8.H1_H1 ;  /* 0x30000008ff087230 */ /* 0x000fc40000004100 */
[----:B------:R-:W-:Y:S02]  /*b280*/  HADD2.F32 R10, -RZ, R10.H1_H1 ;  /* 0x3000000aff0a7230 */ /* 0x000fe40000004100 */
[C---:B------:R-:W-:Y:S01]  /*b290*/  FFMA.FTZ R21, R7.reuse, R14, -R42 ;  /* 0x0000000e07157223 */ /* 0x040fe2000001082a */
[----:B------:R-:W-:Y:S02]  /*b2a0*/  HADD2.F32 R11, -RZ, R37.H0_H0 ;  /* 0x20000025ff0b7230 */ /* 0x000fe40000004100 */
[----:B------:R-:W-:Y:S01]  /*b2b0*/  FFMA.FTZ R29, R7, R20, R26 ;  /* 0x00000014071d7223 */ /* 0x000fe2000001001a */
[----:B------:R-:W-:Y:S02]  /*b2c0*/  HADD2.F32 R5, -RZ, R24.H0_H0 ;  /* 0x20000018ff057230 */ /* 0x000fe40000004100 */
[----:B------:R-:W-:Y:S01]  /*b2d0*/  FMUL.FTZ R7, R8, R25 ;  /* 0x0000001908077220 */ /* 0x000fe20000410000 */
[----:B------:R-:W-:Y:S02]  /*b2e0*/  HADD2.F32 R9, -RZ, R12.H0_H0 ;  /* 0x2000000cff097230 */ /* 0x000fe40000004100 */
[----:B------:R-:W-:Y:S01]  /*b2f0*/  FMUL.FTZ R15, R10, R11 ;  /* 0x0000000b0a0f7220 */ /* 0x000fe20000410000 */
[----:B------:R-:W-:-:S02]  /*b300*/  HADD2.F32 R4, -RZ, R4.H1_H1 ;  /* 0x30000004ff047230 */ /* 0x000fc40000004100 */
[----:B------:R-:W-:Y:S01]  /*b310*/  FMUL.FTZ R8, R8, R5 ;  /* 0x0000000508087220 */ /* 0x000fe20000410000 */
[----:B------:R-:W-:Y:S02]  /*b320*/  HADD2.F32 R6, -RZ, R6.H1_H1 ;  /* 0x30000006ff067230 */ /* 0x000fe40000004100 */
[----:B------:R-:W-:Y:S01]  /*b330*/  FMUL.FTZ R12, R10, R9 ;  /* 0x000000090a0c7220 */ /* 0x000fe20000410000 */
[C---:B------:R-:W-:Y:S01]  /*b340*/  FFMA.FTZ R13, R4.reuse, R5, -R7 ;  /* 0x00000005040d7223 */ /* 0x040fe20000010807 */
[----:B------:R-:W-:Y:S01]  /*b350*/  FFMA.FTZ R25, R4, R25, R8 ;  /* 0x0000001904197223 */ /* 0x000fe20000010008 */
[C---:B------:R-:W-:Y:S01]  /*b360*/  FFMA.FTZ R10, R6.reuse, R9, -R15 ;  /* 0x00000009060a7223 */ /* 0x040fe2000001080f */
[----:B------:R-:W-:Y:S01]  /*b370*/  FFMA.FTZ R15, R6, R11, R12 ;  /* 0x0000000b060f7223 */ /* 0x000fe2000001000c */
[----:B------:R-:W-:Y:S02]  /*b380*/  F2FP.F16.F32.PACK_AB R7, R21, R28 ;  /* 0x0000001c1507723e */ /* 0x000fe400000000ff */
[----:B------:R-:W-:-:S02]  /*b390*/  F2FP.F16.F32.PACK_AB R5, R33, R36 ;  /* 0x000000242105723e */ /* 0x000fc400000000ff */
[----:B------:R-:W-:Y:S02]  /*b3a0*/  F2FP.F16.F32.PACK_AB R4, R13, R34 ;  /* 0x000000220d04723e */ /* 0x000fe400000000ff */
[----:B------:R-:W-:Y:S02]  /*b3b0*/  F2FP.F16.F32.PACK_AB R6, R10, R27 ;  /* 0x0000001b0a06723e */ /* 0x000fe400000000ff */
[----:B------:R-:W-:Y:S02]  /*b3c0*/  F2FP.F16.F32.PACK_AB R11, R29, R30 ;  /* 0x0000001e1d0b723e */ /* 0x000fe400000000ff */
[----:B------:R-:W-:Y:S01]  /*b3d0*/  F2FP.F16.F32.PACK_AB R9, R31, R38 ;  /* 0x000000261f09723e */ /* 0x000fe200000000ff */
[----:B------:R0:W-:Y:S01]  /*b3e0*/  STS.128 [R0], R4 ;  /* 0x0000000400007388 */ /* 0x0001e20000000c00 */
[----:B------:R-:W-:Y:S02]  /*b3f0*/  F2FP.F16.F32.PACK_AB R8, R25, R32 ;  /* 0x000000201908723e */ /* 0x000fe400000000ff */
[----:B------:R-:W-:-:S05]  /*b400*/  F2FP.F16.F32.PACK_AB R10, R15, R40 ;  /* 0x000000280f0a723e */ /* 0x000fca00000000ff */
[----:B------:R0:W-:Y:S02]  /*b410*/  STS.128 [R3+0xc400], R8 ;  /* 0x00c4000803007388 */ /* 0x0001e40000000c00 */
.L_x_486:
[----:B------:R-:W-:Y:S05]  /*b420*/  BSYNC B0 ;  /* 0x0000000000007941 */ /* 0x000fea0003800000 */
.L_x_479:
[----:B------:R-:W-:Y:S01]  /*b430*/  @!PT LDS RZ, [RZ] ;  /* 0x00000000fffff984 */ /* 0x000fe20000000800 */
[----:B------:R-:W-:Y:S01]  /*b440*/  @!PT LDS RZ, [RZ] ;  /* 0x00000000fffff984 */ /* 0x000fe20000000800 */
[----:B------:R-:W-:Y:S01]  /*b450*/  @!PT LDS RZ, [RZ] ;  /* 0x00000000fffff984 */ /* 0x000fe20000000800 */
[----:B------:R-:W-:Y:S01]  /*b460*/  @!PT LDS RZ, [RZ] ;  /* 0x00000000fffff984 */ /* 0x000fe20000000800 */
[----:B------:R5:W-:Y:S06]  /*b470*/  MEMBAR.ALL.CTA ;  /* 0x0000000000007992 */ /* 0x000bec0000008000 */
[----:B-----5:R-:W5:Y:S01]  /*b480*/  FENCE.VIEW.ASYNC.S ;  /* 0x00000000000073c6 */ /* 0x020f620000000000 */
[----:B------:R-:W-:Y:S05]  /*b490*/  WARPSYNC.ALL ;  /* 0x0000000000007948 */ /* 0x000fea0003800000 */
[----:B-----5:R-:W-:Y:S06]  /*b4a0*/  BAR.SYNC.DEFER_BLOCKING 0xd, 0x180 ;  /* 0x0346000000007b1d */ /* 0x020fec0000010000 */
.L_x_477:
[----:B01-3--:R-:W-:-:S05]  /*b4b0*/  IMAD.U32 R0, RZ, RZ, UR40 ;  /* 0x00000028ff007e24 */ /* 0x00bfca000f8e00ff */
[----:B------:R-:W-:-:S13]  /*b4c0*/  ISETP.NE.AND P0, PT, R0, 0x3, PT ;  /* 0x000000030000780c */ /* 0x000fda0003f05270 */
[----:B------:R-:W-:Y:S05]  /*b4d0*/  @!P0 BRA `(.L_x_506) ;  /* 0x0000000000048947 */ /* 0x000fea0003800000 */
[----:B------:R-:W-:Y:S01]  /*b4e0*/  BPT.TRAP 0x1 ;  /* 0x000000040000795c */ /* 0x000fe20000300000 */
.L_x_506:
[----:B------:R-:W-:Y:S01]  /*b4f0*/  IMAD R8, R140, 0x8, R2 ;  /* 0x000000088c087824 */ /* 0x000fe200078e0202 */
[----:B--2-4-:R-:W-:-:S04]  /*b500*/  SHF.L.U32 R3, R151, 0x1f, RZ ;  /* 0x0000001f97037819 */ /* 0x014fc800000006ff */
[----:B------:R0:W1:Y:S01]  /*b510*/  SYNCS.PHASECHK.TRANS64.TRYWAIT P1, [R8+URZ+0x2d830], R3 ;  /* 0x02d83003080075a7 */ /* 0x000062000802017f */
[----:B------:R-:W-:Y:S05]  /*b520*/  @!P0 BRA `(.L_x_507) ;  /* 0x0000000000048947 */ /* 0x000fea0003800000 */
[----:B------:R-:W-:Y:S01]  /*b530*/  BPT.TRAP 0x1 ;  /* 0x000000040000795c */ /* 0x000fe20000300000 */
.L_x_507:
[----:B------:R-:W-:Y:S02]  /*b540*/  VIADD R0, R2, 0x15400 ;  /* 0x0001540002007836 */ /* 0x000fe40000000000 */
[----:B------:R-:W-:-:S03]  /*b550*/  IMAD R44, R44, 0x1000, R2 ;  /* 0x000010002c2c7824 */ /* 0x000fc600078e0202 */
[----:B------:R-:W-:Y:S01]  /*b560*/  SHF.R.U32.HI R0, RZ, 0x4, R0 ;  /* 0x00000004ff007819 */ /* 0x000fe20000011600 */
[----:B------:R-:W-:-:S03]  /*b570*/  VIADD R44, R44, 0xc400 ;  /* 0x0000c4002c2c7836 */ /* 0x000fc60000000000 */
[----:B------:R-:W-:Y:S02]  /*b580*/  LOP3.LUT R0, R0, 0x3fff, RZ, 0xc0, !PT ;  /* 0x00003fff00007812 */ /* 0x000fe400078ec0ff */
[----:B------:R-:W-:Y:S02]  /*b590*/  SHF.R.U32.HI R44, RZ, 0x4, R44 ;  /* 0x00000004ff2c7819 */ /* 0x000fe4000001162c */
[----:B------:R-:W-:Y:S02]  /*b5a0*/  LOP3.LUT R0, R0, 0x10000, RZ, 0xfc, !PT ;  /* 0x0001000000007812 */ /* 0x000fe400078efcff */
[----:B------:R-:W-:-:S03]  /*b5b0*/  LOP3.LUT R44, R44, 0x3fff, RZ, 0xc0, !PT ;  /* 0x00003fff2c2c7812 */ /* 0x000fc600078ec0ff */
[----:B------:R2:W-:Y:S01]  /*b5c0*/  STL [R1+0x44], R0 ;  /* 0x0000440001007387 */ /* 0x0005e20000100800 */
[----:B-1----:R-:W-:Y:S05]  /*b5d0*/  @P1 BRA `(.L_x_508) ;  /* 0x0000000000081947 */ /* 0x002fea0003800000 */
[----:B------:R-:W1:Y:S02]  /*b5e0*/  SYNCS.PHASECHK.TRANS64.TRYWAIT P1, [R8+URZ+0x2d830], R3 ;  /* 0x02d83003080075a7 */ /* 0x000e64000802017f */
[----:B-1----:R-:W-:Y:S05]  /*b5f0*/  @!P1 BRA `(.L_x_509) ;  /* 0x000000fc00049947 */ /* 0x002fea0003800000 */
.L_x_508:
[----:B--2---:R-:W2:Y:S01]  /*b600*/  LDL R0, [R1+0x44] ;  /* 0x0000440001007983 */ /* 0x004ea20000100800 */
[----:B------:R-:W-:Y:S01]  /*b610*/  IMAD.MOV.U32 R149, RZ, RZ, -0x7fffffe0 ;  /* 0x80000020ff957424 */ /* 0x000fe200078e00ff */
[----:B------:R-:W-:Y:S01]  /*b620*/  LOP3.LUT R148, R44, 0x10000, RZ, 0xfc, !PT ;  /* 0x000100002c947812 */ /* 0x000fe200078efcff */
[----:B------:R-:W-:Y:S05]  /*b630*/  WARPSYNC.ALL ;  /* 0x0000000000007948 */ /* 0x000fea0003800000 */
[----:B------:R-:W-:Y:S01]  /*b640*/  MOV R5, 0x80000020 ;  /* 0x8000002000057802 */ /* 0x000fe20000000f00 */
[----:B------:R-:W-:Y:S01]  /*b650*/  WARPGROUP.ARRIVE ;  /* 0x00000000000079c5 */ /* 0x000fe20000000000 */
[C---:B------:R-:W-:Y:S01]  /*b660*/  R2UR UR4, R148.reuse ;  /* 0x00000000940472ca */ /* 0x040fe200000e0000 */
[C---:B------:R-:W-:Y:S01]  /*b670*/  VIADD R20, R148.reuse, 0x2 ;  /* 0x0000000294147836 */ /* 0x040fe20000000000 */
[----:B------:R-:W-:Y:S01]  /*b680*/  R2UR UR7, R5 ;  /* 0x00000000050772ca */ /* 0x000fe200000e0000 */
[----:B------:R-:W-:Y:S01]  /*b690*/  IMAD.MOV.U32 R7, RZ, RZ, -0x7fffffe0 ;  /* 0x80000020ff077424 */ /* 0x000fe200078e00ff */
[----:B------:R-:W-:Y:S01]  /*b6a0*/  R2UR UR5, R149 ;  /* 0x00000000950572ca */ /* 0x000fe200000e0000 */
[----:B------:R-:W-:Y:S01]  /*b6b0*/  IMAD.MOV.U32 R21, RZ, RZ, -0x7fffffe0 ;  /* 0x80000020ff157424 */ /* 0x000fe200078e00ff */
[C---:B------:R-:W-:Y:S01]  /*b6c0*/  IADD3 R12, R148.reuse, 0x302, RZ ;  /* 0x00000302940c7810 */ /* 0x040fe20007ffe0ff */
[----:B------:R-:W-:-:S02]  /*b6d0*/  VIADD R14, R148, 0x300 ;  /* 0x00000300940e7836 */ /* 0x000fc40000000000 */
[----:B------:R-:W-:Y:S01]  /*b6e0*/  IMAD.MOV.U32 R15, RZ, RZ, -0x7fffffe0 ;  /* 0x80000020ff0f7424 */ /* 0x000fe200078e00ff */
[----:B------:R3:W-:Y:S01]  /*b6f0*/  STL.64 [R1+0x18], R20 ;  /* 0x0000181401007387 */ /* 0x0007e20000100a00 */
[----:B------:R-:W-:Y:S02]  /*b700*/  IMAD.MOV.U32 R13, RZ, RZ, -0x7fffffe0 ;  /* 0x80000020ff0d7424 */ /* 0x000fe400078e00ff */
[C---:B------:R-:W-:Y:S01]  /*b710*/  VIADD R10, R148.reuse, 0x600 ;  /* 0x00000600940a7836 */ /* 0x040fe20000000000 */
[----:B------:R3:W-:Y:S01]  /*b720*/  STL.64 [R1+0x10], R14 ;  /* 0x0000100e01007387 */ /* 0x0007e20000100a00 */
[----:B------:R-:W-:Y:S02]  /*b730*/  IMAD.MOV.U32 R11, RZ, RZ, -0x7fffffe0 ;  /* 0x80000020ff0b7424 */ /* 0x000fe400078e00ff */
[----:B------:R-:W-:Y:S01]  /*b740*/  IMAD.MOV.U32 R5, RZ, RZ, -0x7fffffe0 ;  /* 0x80000020ff057424 */ /* 0x000fe200078e00ff */
[----:B------:R3:W-:Y:S01]  /*b750*/  STL.64 [R1+0x8], R12 ;  /* 0x0000080c01007387 */ /* 0x0007e20000100a00 */
[----:B------:R-:W-:-:S02]  /*b760*/  VIADD R156, R148, 0x602 ;  /* 0x00000602949c7836 */ /* 0x000fc40000000000 */
[----:B------:R-:W-:Y:S01]  /*b770*/  IMAD.MOV.U32 R157, RZ, RZ, -0x7fffffe0 ;  /* 0x80000020ff9d7424 */ /* 0x000fe200078e00ff */
[----:B------:R3:W-:Y:S01]  /*b780*/  STL.64 [R1], R10 ;  /* 0x0000000a01007387 */ /* 0x0007e20000100a00 */
[----:B------:R-:W-:Y:S02]  /*b790*/  IMAD.MOV.U32 R135, RZ, RZ, RZ ;  /* 0x000000ffff877224 */ /* 0x000fe400078e00ff */
[----:B--2---:R-:W-:-:S04]  /*b7a0*/  IMAD R4, R140, 0x600, R0 ;  /* 0x000006008c047824 */ /* 0x004fc800078e0200 */
[C---:B------:R-:W-:Y:S01]  /*b7b0*/  VIADD R6, R4.reuse, 0x2 ;  /* 0x0000000204067836 */ /* 0x040fe20000000000 */
[----:B------:R-:W-:-:S13]  /*b7c0*/  R2UR UR6, R4 ;  /* 0x00000000040672ca */ /* 0x000fda00000e0000 */
[----:B------:R-:W-:Y:S01]  /*b7d0*/  HGMMA.64x128x16.F32 R24, gdesc[UR4], RZ, !UPT, gsb0 ;  /* 0x01e00000041879f0 */ /* 0x000fe2000c0008ff */
[----:B------:R-:W-:Y:S02]  /*b7e0*/  R2UR UR6, R6 ;  /* 0x00000000060672ca */ /* 0x000fe400000e0000 */
[----:B------:R-:W-:Y:S01]  /*b7f0*/  R2UR UR7, R7 ;  /* 0x00000000070772ca */ /* 0x000fe200000e0000 */
[----:B------:R-:W-:Y:S01]  /*b800*/  IMAD.MOV.U32 R7, RZ, RZ, -0x7fffffe0 ;  /* 0x80000020ff077424 */ /* 0x000fe200078e00ff */
[----:B------:R-:W-:Y:S02]  /*b810*/  R2UR UR4, R20 ;  /* 0x00000000140472ca */ /* 0x000fe400000e0000 */
[----:B------:R-:W-:Y:S02]  /*b820*/  R2UR UR5, R21 ;  /* 0x00000000150572ca */ /* 0x000fe400000e0000 */
[----:B------:R-:W-:Y:S01]  /*b830*/  IADD3 R6, R4, 0x200, RZ ;  /* 0x0000020004067810 */ /* 0x000fe20007ffe0ff */
[----:B------:R-:W-:-:S02]  /*b840*/  WARPGROUP.DEPBAR.LE gsb0, 0x0 ;  /* 0x00008000000079c5 */ /* 0x000fc40000010000 */
[----:B------:R-:W-:-:S08]  /*b850*/  WARPGROUP.ARRIVE ;  /* 0x00000000000079c5 */ /* 0x000fd00000000000 */
[----:B------:R-:W-:Y:S01]  /*b860*/  HGMMA.64x128x16.F32 R24, gdesc[UR4], R24, gsb0 ;  /* 0x01e00000041879f0 */ /* 0x000fe20008000818 */
[----:B------:R-:W-:Y:S01]  /*b870*/  R2UR UR6, R6 ;  /* 0x00000000060672ca */ /* 0x000fe200000e0000 */
[----:B------:R-:W-:Y:S01]  /*b880*/  VIADD R6, R4, 0x202 ;  /* 0x0000020204067836 */ /* 0x000fe20000000000 */
[----:B------:R-:W-:Y:S01]  /*b890*/  R2UR UR7, R7 ;  /* 0x00000000070772ca */ /* 0x000fe200000e0000 */
[----:B------:R-:W-:Y:S01]  /*b8a0*/  IMAD.MOV.U32 R7, RZ, RZ, -0x7fffffe0 ;  /* 0x80000020ff077424 */ /* 0x000fe200078e00ff */
[----:B------:R-:W-:Y:S02]  /*b8b0*/  R2UR UR4, R14 ;  /* 0x000000000e0472ca */ /* 0x000fe400000e0000 */
[----:B------:R-:W-:Y:S01]  /*b8c0*/  R2UR UR5, R15 ;  /* 0x000000000f0572ca */ /* 0x000fe200000e0000 */
[----:B------:R-:W-:Y:S02]  /*b8d0*/  WARPGROUP.DEPBAR.LE gsb0, 0x0 ;  /* 0x00008000000079c5 */ /* 0x000fe40000010000 */
[----:B------:R-:W-:-:S10]  /*b8e0*/  WARPGROUP.ARRIVE ;  /* 0x00000000000079c5 */ /* 0x000fd40000000000 */
[----:B------:R-:W-:Y:S01]  /*b8f0*/  HGMMA.64x128x16.F32 R24, gdesc[UR4], R24, gsb0 ;  /* 0x01e00000041879f0 */ /* 0x000fe20008000818 */
[----:B------:R-:W-:Y:S01]  /*b900*/  R2UR UR6, R6 ;  /* 0x00000000060672ca */ /* 0x000fe200000e0000 */
[----:B------:R-:W-:Y:S01]  /*b910*/  VIADD R6, R4, 0x400 ;  /* 0x0000040004067836 */ /* 0x000fe20000000000 */
        /* <DEDUP_REMOVED lines=8> */
[----:B------:R-:W-:Y:S02]  /*b9a0*/  R2UR UR6, R6 ;  /* 0x00000000060672ca */ /* 0x000fe400000e0000 */
[----:B------:R-:W-:Y:S02]  /*b9b0*/  R2UR UR7, R7 ;  /* 0x00000000070772ca */ /* 0x000fe400000e0000 */
[----:B------:R-:W-:Y:S02]  /*b9c0*/  R2UR UR4, R10 ;  /* 0x000000000a0472ca */ /* 0x000fe400000e0000 */
[----:B------:R-:W-:Y:S01]  /*b9d0*/  R2UR UR5, R11 ;  /* 0x000000000b0572ca */ /* 0x000fe200000e0000 */
[----:B------:R-:W-:Y:S02]  /*b9e0*/  WARPGROUP.DEPBAR.LE gsb0, 0x0 ;  /* 0x00008000000079c5 */ /* 0x000fe40000010000 */
[----:B------:R-:W-:-:S10]  /*b9f0*/  WARPGROUP.ARRIVE ;  /* 0x00000000000079c5 */ /* 0x000fd40000000000 */
[----:B------:R-:W-:Y:S01]  /*ba00*/  HGMMA.64x128x16.F32 R24, gdesc[UR4], R24, gsb0 ;  /* 0x01e00000041879f0 */ /* 0x000fe20008000818 */
[----:B------:R-:W-:Y:S02]  /*ba10*/  R2UR UR6, R4 ;  /* 0x00000000040672ca */ /* 0x000fe400000e0000 */
[----:B------:R-:W-:Y:S02]  /*ba20*/  R2UR UR7, R5 ;  /* 0x00000000050772ca */ /* 0x000fe400000e0000 */
[----:B------:R-:W-:Y:S02]  /*ba30*/  R2UR UR4, R156 ;  /* 0x000000009c0472ca */ /* 0x000fe400000e0000 */
[----:B------:R-:W-:Y:S01]  /*ba40*/  R2UR UR5, R157 ;  /* 0x000000009d0572ca */ /* 0x000fe200000e0000 */
[----:B------:R-:W-:Y:S02]  /*ba50*/  WARPGROUP.DEPBAR.LE gsb0, 0x0 ;  /* 0x00008000000079c5 */ /* 0x000fe40000010000 */
[----:B------:R-:W-:-:S10]  /*ba60*/  WARPGROUP.ARRIVE ;  /* 0x00000000000079c5 */ /* 0x000fd40000000000 */
[----:B------:R-:W-:Y:S03]  /*ba70*/  HGMMA.64x128x16.F32 R24, gdesc[UR4], R24, gsb0 ;  /* 0x01e00000041879f0 */ /* 0x000fe60008000818 */
[----:B------:R-:W-:Y:S02]  /*ba80*/  WARPGROUP.DEPBAR.LE gsb0, 0x0 ;  /* 0x00008000000079c5 */ /* 0x000fe40000010000 */
[----:B---3--:R-:W-:Y:S05]  /*ba90*/  @!P0 BRA `(.L_x_510) ;  /* 0x0000000000048947 */ /* 0x008fea0003800000 */
[----:B------:R-:W-:Y:S01]  /*baa0*/  BPT.TRAP 0x1 ;  /* 0x000000040000795c */ /* 0x000fe20000300000 */
.L_x_510:
[----:B------:R-:W2:Y:S01]  /*bab0*/  LDL R0, [R1+0x70] ;  /* 0x0000700001007983 */ /* 0x000ea20000100800 */
[----:B------:R-:W-:-:S03]  /*bac0*/  ULDC UR41, c[0x0][0x988] ;  /* 0x0002620000297ab9 */ /* 0x000fc60000000800 */
[----:B------:R-:W3:Y:S01]  /*bad0*/  LDL R94, [R1+0x30] ;  /* 0x00003000015e7983 */ /* 0x000ee20000100800 */
[----:B01----:R-:W-:Y:S01]  /*bae0*/  VIADD R8, R8, 0x2d840 ;  /* 0x0002d84008087836 */ /* 0x003fe20000000000 */
[----:B------:R-:W-:Y:S02]  /*baf0*/  ULDC UR44, c[0x0][0x988] ;  /* 0x00026200002c7ab9 */ /* 0x000fe40000000800 */
[----:B-----5:R-:W4:Y:S04]  /*bb00*/  LDL R95, [R1+0x50] ;  /* 0x00005000015f7983 */ /* 0x020f280000100800 */
[----:B------:R-:W4:Y:S04]  /*bb10*/  LDL R93, [R1+0x38] ;  /* 0x00003800015d7983 */ /* 0x000f280000100800 */
[----:B------:R-:W4:Y:S01]  /*bb20*/  LDL R92, [R1+0x34] ;  /* 0x00003400015c7983 */ /* 0x000f220000100800 */
[----:B--2---:R-:W-:-:S05]  /*bb30*/  IADD3 R3, R102, 0x80, -R0 ;  /* 0x0000008066037810 */ /* 0x004fca0007ffe800 */
[----:B------:R-:W-:-:S05]  /*bb40*/  IMAD R0, R88, -0x80, R3 ;  /* 0xffffff8058007824 */ /* 0x000fca00078e0203 */
[C---:B------:R-:W-:Y:S02]  /*bb50*/  ISETP.GT.AND P1, PT, R0.reuse, RZ, PT ;  /* 0x000000ff0000720c */ /* 0x040fe40003f24270 */
[C---:B------:R-:W-:Y:S02]  /*bb60*/  ISETP.GT.AND P3, PT, R0.reuse, 0x1, PT ;  /* 0x000000010000780c */ /* 0x040fe40003f64270 */
[----:B------:R-:W-:Y:S02]  /*bb70*/  ISETP.GT.AND P2, PT, R0, 0x8, PT ;  /* 0x000000080000780c */ /* 0x000fe40003f44270 */
[----:B------:R-:W-:Y:S02]  /*bb80*/  FSEL R24, R24, -INF , P1 ;  /* 0xff80000018187808 */ /* 0x000fe40000800000 */
[----:B------:R-:W-:Y:S02]  /*bb90*/  FSEL R25, R25, -INF , P3 ;  /* 0xff80000019197808 */ /* 0x000fe40001800000 */
[----:B------:R-:W-:-:S02]  /*bba0*/  FSEL R26, R26, -INF , P1 ;  /* 0xff8000001a1a7808 */ /* 0x000fc40000800000 */
[----:B------:R-:W-:Y:S02]  /*bbb0*/  FSEL R27, R27, -INF , P3 ;  /* 0xff8000001b1b7808 */ /* 0x000fe40001800000 */
[C---:B------:R-:W-:Y:S02]  /*bbc0*/  ISETP.GT.AND P5, PT, R0.reuse, 0x9, PT ;  /* 0x000000090000780c */ /* 0x040fe40003fa4270 */
[C---:B------:R-:W-:Y:S02]  /*bbd0*/  ISETP.GT.AND P4, PT, R0.reuse, 0x10, PT ;  /* 0x000000100000780c */ /* 0x040fe40003f84270 */
[C---:B------:R-:W-:Y:S02]  /*bbe0*/  ISETP.GT.AND P1, PT, R0.reuse, 0x11, PT ;  /* 0x000000110000780c */ /* 0x040fe40003f24270 */
[----:B------:R-:W-:Y:S02]  /*bbf0*/  ISETP.GT.AND P3, PT, R0, 0x18, PT ;  /* 0x000000180000780c */ /* 0x000fe40003f64270 */
[----:B------:R-:W-:-:S02]  /*bc00*/  FSEL R28, R28, -INF , P2 ;  /* 0xff8000001c1c7808 */ /* 0x000fc40001000000 */
[----:B------:R-:W-:Y:S02]  /*bc10*/  FMNMX.FTZ R3, R24, R25, !PT ;  /* 0x0000001918037209 */ /* 0x000fe40007810000 */
[----:B------:R-:W-:Y:S02]  /*bc20*/  FSEL R30, R30, -INF , P2 ;  /* 0xff8000001e1e7808 */ /* 0x000fe40001000000 */
[----:B------:R-:W-:Y:S02]  /*bc30*/  FSEL R31, R31, -INF , P5 ;  /* 0xff8000001f1f7808 */ /* 0x000fe40002800000 */
[----:B------:R-:W-:Y:S02]  /*bc40*/  FSEL R29, R29, -INF , P5 ;  /* 0xff8000001d1d7808 */ /* 0x000fe40002800000 */
[----:B------:R-:W-:Y:S02]  /*bc50*/  FSEL R34, R34, -INF , P4 ;  /* 0xff80000022227808 */ /* 0x000fe40002000000 */
[----:B------:R-:W-:-:S02]  /*bc60*/  FSEL R32, R32, -INF , P4 ;  /* 0xff80000020207808 */ /* 0x000fc40002000000 */
[----:B------:R-:W-:Y:S02]  /*bc70*/  FSEL R35, R35, -INF , P1 ;  /* 0xff80000023237808 */ /* 0x000fe40000800000 */
[----:B------:R-:W-:Y:S02]  /*bc80*/  FSEL R33, R33, -INF , P1 ;  /* 0xff80000021217808 */ /* 0x000fe40000800000 */
[----:B------:R-:W-:Y:S02]  /*bc90*/  FSEL R38, R38, -INF , P3 ;  /* 0xff80000026267808 */ /* 0x000fe40001800000 */
[----:B------:R-:W-:Y:S02]  /*bca0*/  FSEL R36, R36, -INF , P3 ;  /* 0xff80000024247808 */ /* 0x000fe40001800000 */
[C---:B------:R-:W-:Y:S02]  /*bcb0*/  ISETP.GT.AND P2, PT, R0.reuse, 0x19, PT ;  /* 0x000000190000780c */ /* 0x040fe40003f44270 */
[----:B------:R-:W-:-:S02]  /*bcc0*/  ISETP.GT.AND P5, PT, R0, 0x20, PT ;  /* 0x000000200000780c */ /* 0x000fc40003fa4270 */
[C---:B------:R-:W-:Y:S02]  /*bcd0*/  ISETP.GT.AND P4, PT, R0.reuse, 0x21, PT ;  /* 0x000000210000780c */ /* 0x040fe40003f84270 */
[C---:B------:R-:W-:Y:S02]  /*bce0*/  ISETP.GT.AND P1, PT, R0.reuse, 0x28, PT ;  /* 0x000000280000780c */ /* 0x040fe40003f24270 */
[----:B------:R-:W-:Y:S02]  /*bcf0*/  ISETP.GT.AND P3, PT, R0, 0x29, PT ;  /* 0x000000290000780c */ /* 0x000fe40003f64270 */
[----:B------:R-:W-:Y:S02]  /*bd00*/  FMNMX.FTZ R4, R28, R3, !PT ;  /* 0x000000031c047209 */ /* 0x000fe40007810000 */
[----:B------:R-:W-:Y:S02]  /*bd10*/  FSEL R39, R39, -INF , P2 ;  /* 0xff80000027277808 */ /* 0x000fe40001000000 */
[----:B------:R-:W-:-:S02]  /*bd20*/  FSEL R37, R37, -INF , P2 ;  /* 0xff80000025257808 */ /* 0x000fc40001000000 */
[----:B------:R-:W-:Y:S02]  /*bd30*/  FSEL R42, R42, -INF , P5 ;  /* 0xff8000002a2a7808 */ /* 0x000fe40002800000 */
[----:B------:R-:W-:Y:S02]  /*bd40*/  FSEL R40, R40, -INF , P5 ;  /* 0xff80000028287808 */ /* 0x000fe40002800000 */
[----:B------:R-:W-:Y:S02]  /*bd50*/  FSEL R43, R43, -INF , P4 ;  /* 0xff8000002b2b7808 */ /* 0x000fe40002000000 */
[----:B------:R-:W-:Y:S02]  /*bd60*/  FSEL R41, R41, -INF , P4 ;  /* 0xff80000029297808 */ /* 0x000fe40002000000 */
[----:B------:R-:W-:Y:S02]  /*bd70*/  FSEL R46, R46, -INF , P1 ;  /* 0xff8000002e2e7808 */ /* 0x000fe40000800000 */
[----:B------:R-:W-:-:S02]  /*bd80*/  FSEL R44, R44, -INF , P1 ;  /* 0xff8000002c2c7808 */ /* 0x000fc40000800000 */
[----:B------:R-:W-:Y:S02]  /*bd90*/  FSEL R47, R47, -INF , P3 ;  /* 0xff8000002f2f7808 */ /* 0x000fe40001800000 */
[----:B------:R-:W-:Y:S02]  /*bda0*/  FSEL R45, R45, -INF , P3 ;  /* 0xff8000002d2d7808 */ /* 0x000fe40001800000 */
[----:B------:R-:W-:Y:S02]  /*bdb0*/  FMNMX.FTZ R3, R29, R4, !PT ;  /* 0x000000041d037209 */ /* 0x000fe40007810000 */
[C---:B------:R-:W-:Y:S02]  /*bdc0*/  ISETP.GT.AND P2, PT, R0.reuse, 0x30, PT ;  /* 0x000000300000780c */ /* 0x040fe40003f44270 */
[C---:B------:R-:W-:Y:S02]  /*bdd0*/  ISETP.GT.AND P5, PT, R0.reuse, 0x31, PT ;  /* 0x000000310000780c */ /* 0x040fe40003fa4270 */
[----:B------:R-:W-:-:S02]  /*bde0*/  ISETP.GT.AND P4, PT, R0, 0x38, PT ;  /* 0x000000380000780c */ /* 0x000fc40003f84270 */
[C---:B------:R-:W-:Y:S02]  /*bdf0*/  ISETP.GT.AND P1, PT, R0.reuse, 0x39, PT ;  /* 0x000000390000780c */ /* 0x040fe40003f24270 */
[----:B------:R-:W-:Y:S02]  /*be00*/  ISETP.GT.AND P3, PT, R0, 0x40, PT ;  /* 0x000000400000780c */ /* 0x000fe40003f64270 */
[----:B------:R-:W-:Y:S02]  /*be10*/  FMNMX.FTZ R4, R32, R3, !PT ;  /* 0x0000000320047209 */ /* 0x000fe40007810000 */
[----:B------:R-:W-:Y:S02]  /*be20*/  FSEL R50, R50, -INF , P2 ;  /* 0xff80000032327808 */ /* 0x000fe40001000000 */
        /* <DEDUP_REMOVED lines=9> */
[C---:B------:R-:W-:Y:S02]  /*bec0*/  ISETP.GT.AND P2, PT, R0.reuse, 0x41, PT ;  /* 0x000000410000780c */ /* 0x040fe40003f44270 */
[C---:B------:R-:W-:Y:S02]  /*bed0*/  ISETP.GT.AND P5, PT, R0.reuse, 0x48, PT ;  /* 0x000000480000780c */ /* 0x040fe40003fa4270 */
[C---:B------:R-:W-:Y:S02]  /*bee0*/  ISETP.GT.AND P4, PT, R0.reuse, 0x49, PT ;  /* 0x000000490000780c */ /* 0x040fe40003f84270 */
[C---:B------:R-:W-:Y:S02]  /*bef0*/  ISETP.GT.AND P1, PT, R0.reuse, 0x50, PT ;  /* 0x000000500000780c */ /* 0x040fe40003f24270 */
[----:B------:R-:W-:-:S02]  /*bf00*/  ISETP.GT.AND P3, PT, R0, 0x51, PT ;  /* 0x000000510000780c */ /* 0x000fc40003f64270 */
        /* <DEDUP_REMOVED lines=11> */
[----:B------:R-:W-:-:S02]  /*bfc0*/  ISETP.GT.AND P2, PT, R0, 0x58, PT ;  /* 0x000000580000780c */ /* 0x000fc40003f44270 */
[C---:B------:R-:W-:Y:S02]  /*bfd0*/  ISETP.GT.AND P5, PT, R0.reuse, 0x59, PT ;  /* 0x000000590000780c */ /* 0x040fe40003fa4270 */
[C---:B------:R-:W-:Y:S02]  /*bfe0*/  ISETP.GT.AND P4, PT, R0.reuse, 0x60, PT ;  /* 0x000000600000780c */ /* 0x040fe40003f84270 */
[C---:B------:R-:W-:Y:S02]  /*bff0*/  ISETP.GT.AND P1, PT, R0.reuse, 0x61, PT ;  /* 0x000000610000780c */ /* 0x040fe40003f24270 */
[----:B------:R-:W-:Y:S02]  /*c000*/  ISETP.GT.AND P3, PT, R0, 0x68, PT ;  /* 0x000000680000780c */ /* 0x000fe40003f64270 */
[----:B------:R-:W-:Y:S02]  /*c010*/  FMNMX.FTZ R4, R36, R3, !PT ;  /* 0x0000000324047209 */ /* 0x000fe40007810000 */
[----:B------:R-:W-:-:S02]  /*c020*/  FMNMX.FTZ R3, R26, R27, !PT ;  /* 0x0000001b1a037209 */ /* 0x000fc40007810000 */
        /* <DEDUP_REMOVED lines=15> */
[----:B------:R-:W-:-:S04]  /*c120*/  FMNMX.FTZ R0, R30, R3, !PT ;  /* 0x000000031e007209 */ /* 0x000fc80007810000 */
        /* <DEDUP_REMOVED lines=39> */
[----:B------:R-:W-:Y:S02]  /*c3a0*/  FSEL R77, R77, -INF , P2 ;  /* 0xff8000004d4d7808 */ /* 0x000fe40001000000 */
[----:B------:R-:W-:Y:S02]  /*c3b0*/  FMNMX.FTZ R4, R76, R5, !PT ;  /* 0x000000054c047209 */ /* 0x000fe40007810000 */
[----:B------:R-:W-:-:S02]  /*c3c0*/  FMNMX.FTZ R3, R71, R0, !PT ;  /* 0x0000000047037209 */ /* 0x000fc40007810000 */
[----:B------:R-:W-:Y:S02]  /*c3d0*/  FSEL R80, R80, -INF , P5 ;  /* 0xff80000050507808 */ /* 0x000fe40002800000 */
[----:B------:R-:W-:Y:S02]  /*c3e0*/  FMNMX.FTZ R5, R77, R4, !PT ;  /* 0x000000044d057209 */ /* 0x000fe40007810000 */
[----:B------:R-:W-:Y:S02]  /*c3f0*/  FMNMX.FTZ R0, R74, R3, !PT ;  /* 0x000000034a007209 */ /* 0x000fe40007810000 */
[----:B------:R-:W-:Y:S02]  /*c400*/  FSEL R81, R81, -INF , P4 ;  /* 0xff80000051517808 */ /* 0x000fe40002000000 */
[----:B------:R-:W-:Y:S02]  /*c410*/  FMNMX.FTZ R4, R80, R5, !PT ;  /* 0x0000000550047209 */ /* 0x000fe40007810000 */
[----:B------:R-:W-:-:S02]  /*c420*/  FMNMX.FTZ R3, R75, R0, !PT ;  /* 0x000000004b037209 */ /* 0x000fc40007810000 */
[----:B------:R-:W-:Y:S02]  /*c430*/  FSEL R84, R84, -INF , P1 ;  /* 0xff80000054547808 */ /* 0x000fe40000800000 */
[----:B------:R-:W-:Y:S02]  /*c440*/  FMNMX.FTZ R5, R81, R4, !PT ;  /* 0x0000000451057209 */ /* 0x000fe40007810000 */
[----:B------:R-:W-:Y:S02]  /*c450*/  FSEL R79, R79, -INF , P2 ;  /* 0xff8000004f4f7808 */ /* 0x000fe40001000000 */
[----:B------:R-:W-:Y:S02]  /*c460*/  FMNMX.FTZ R4, R78, R3, !PT ;  /* 0x000000034e047209 */ /* 0x000fe40007810000 */
[----:B------:R-:W-:Y:S02]  /*c470*/  FMNMX.FTZ R0, R84, R5, !PT ;  /* 0x0000000554007209 */ /* 0x000fe40007810000 */
[----:B------:R-:W-:-:S02]  /*c480*/  FSEL R82, R82, -INF , P5 ;  /* 0xff80000052527808 */ /* 0x000fc40002800000 */
[----:B------:R-:W-:Y:S02]  /*c490*/  FMNMX.FTZ R5, R79, R4, !PT ;  /* 0x000000044f057209 */ /* 0x000fe40007810000 */
[----:B------:R-:W-:Y:S02]  /*c4a0*/  FSEL R83, R83, -INF , P4 ;  /* 0xff80000053537808 */ /* 0x000fe40002000000 */
[----:B------:R-:W-:Y:S02]  /*c4b0*/  FMNMX.FTZ R4, R82, R5, !PT ;  /* 0x0000000552047209 */ /* 0x000fe40007810000 */
[----:B------:R-:W-:Y:S02]  /*c4c0*/  FSEL R85, R85, -INF , P3 ;  /* 0xff80000055557808 */ /* 0x000fe40001800000 */
[----:B------:R-:W-:Y:S02]  /*c4d0*/  FSEL R86, R86, -INF , P1 ;  /* 0xff80000056567808 */ /* 0x000fe40000800000 */
[----:B------:R-:W-:-:S02]  /*c4e0*/  FMNMX.FTZ R5, R83, R4, !PT ;  /* 0x0000000453057209 */ /* 0x000fc40007810000 */
[----:B------:R-:W-:Y:S02]  /*c4f0*/  FMNMX.FTZ R0, R85, R0, !PT ;  /* 0x0000000055007209 */ /* 0x000fe40007810000 */
[----:B------:R-:W-:Y:S02]  /*c500*/  FSEL R87, R87, -INF , P3 ;  /* 0xff80000057577808 */ /* 0x000fe40001800000 */
[----:B------:R-:W-:Y:S01]  /*c510*/  FMNMX.FTZ R4, R86, R5, !PT ;  /* 0x0000000556047209 */ /* 0x000fe20007810000 */
[----:B------:R-:W0:Y:S03]  /*c520*/  SHFL.BFLY PT, R3, R0, 0x2, 0x1f ;  /* 0x0c401f0000037f89 */ /* 0x000e2600000e0000 */
[----:B------:R-:W-:-:S05]  /*c530*/  FMNMX.FTZ R4, R87, R4, !PT ;  /* 0x0000000457047209 */ /* 0x000fca0007810000 */
[----:B------:R-:W1:Y:S01]  /*c540*/  SHFL.BFLY PT, R5, R4, 0x2, 0x1f ;  /* 0x0c401f0004057f89 */ /* 0x000e6200000e0000 */
[----:B0-----:R-:W-:-:S05]  /*c550*/  FMNMX.FTZ R0, R0, R3, !PT ;  /* 0x0000000300007209 */ /* 0x001fca0007810000 */
[----:B------:R-:W0:Y:S01]  /*c560*/  SHFL.BFLY PT, R6, R0, 0x1, 0x1f ;  /* 0x0c201f0000067f89 */ /* 0x000e2200000e0000 */
[----:B-1----:R-:W-:-:S05]  /*c570*/  FMNMX.FTZ R3, R4, R5, !PT ;  /* 0x0000000504037209 */ /* 0x002fca0007810000 */
[----:B------:R-:W1:Y:S01]  /*c580*/  SHFL.BFLY PT, R4, R3, 0x1, 0x1f ;  /* 0x0c201f0003047f89 */ /* 0x000e6200000e0000 */
[----:B0-----:R-:W-:-:S04]  /*c590*/  FMNMX.FTZ R0, R0, R6, !PT ;  /* 0x0000000600007209 */ /* 0x001fc80007810000 */
[C---:B------:R-:W-:Y:S01]  /*c5a0*/  FSETP.NEU.FTZ.AND P1, PT, R0.reuse, -INF , PT ;  /* 0xff8000000000780b */ /* 0x040fe20003f3d000 */
[----:B------:R-:W-:Y:S01]  /*c5b0*/  FMUL.FTZ R9, R0, UR41 ;  /* 0x0000002900097c20 */ /* 0x000fe20008410000 */
[----:B-1----:R-:W-:-:S04]  /*c5c0*/  FMNMX.FTZ R3, R3, R4, !PT ;  /* 0x0000000403037209 */ /* 0x002fc80007810000 */
[----:B------:R-:W-:Y:S02]  /*c5d0*/  FSEL R9, R9, RZ, P1 ;  /* 0x000000ff09097208 */ /* 0x000fe40000800000 */
[C---:B------:R-:W-:Y:S01]  /*c5e0*/  FSETP.NEU.FTZ.AND P1, PT, R3.reuse, -INF , PT ;  /* 0xff8000000300780b */ /* 0x040fe20003f3d000 */
[----:B------:R-:W-:-:S05]  /*c5f0*/  FMUL.FTZ R12, R3, UR41 ;  /* 0x00000029030c7c20 */ /* 0x000fca0008410000 */
[----:B------:R-:W-:Y:S01]  /*c600*/  FSEL R12, R12, RZ, P1 ;  /* 0x000000ff0c0c7208 */ /* 0x000fe20000800000 */
[--C-:B------:R-:W-:Y:S01]  /*c610*/  FFMA.FTZ R10, R24, UR41, -R9.reuse ;  /* 0x00000029180a7c23 */ /* 0x100fe20008010809 */
[--C-:B------:R-:W-:Y:S01]  /*c620*/  FFMA.FTZ R11, R25, UR41, -R9.reuse ;  /* 0x00000029190b7c23 */ /* 0x100fe20008010809 */
[--C-:B------:R-:W-:Y:S01]  /*c630*/  FFMA.FTZ R13, R28, UR41, -R9.reuse ;  /* 0x000000291c0d7c23 */ /* 0x100fe20008010809 */
[----:B------:R-:W-:Y:S01]  /*c640*/  FFMA.FTZ R14, R29, UR41, -R9 ;  /* 0x000000291d0e7c23 */ /* 0x000fe20008010809 */
[--C-:B------:R-:W-:Y:S01]  /*c650*/  FFMA.FTZ R15, R26, UR41, -R12.reuse ;  /* 0x000000291a0f7c23 */ /* 0x100fe2000801080c */
[--C-:B------:R-:W-:Y:S01]  /*c660*/  FFMA.FTZ R20, R27, UR41, -R12.reuse ;  /* 0x000000291b147c23 */ /* 0x100fe2000801080c */
[--C-:B------:R-:W-:Y:S01]  /*c670*/  FFMA.FTZ R21, R30, UR41, -R12.reuse ;  /* 0x000000291e157c23 */ /* 0x100fe2000801080c */
[----:B------:R-:W-:Y:S01]  /*c680*/  FFMA.FTZ R24, R31, UR41, -R12 ;  /* 0x000000291f187c23 */ /* 0x000fe2000801080c */
[----:B------:R-:W-:Y:S08]  /*c690*/  MUFU.EX2 R10, R10 ;  /* 0x0000000a000a7308 */ /* 0x000ff00000000800 */
[----:B------:R-:W0:Y:S08]  /*c6a0*/  MUFU.EX2 R11, R11 ;  /* 0x0000000b000b7308 */ /* 0x000e300000000800 */
[----:B------:R-:W-:Y:S08]  /*c6b0*/  MUFU.EX2 R13, R13 ;  /* 0x0000000d000d7308 */ /* 0x000ff00000000800 */
[----:B------:R-:W1:Y:S08]  /*c6c0*/  MUFU.EX2 R14, R14 ;  /* 0x0000000e000e7308 */ /* 0x000e700000000800 */
[----:B------:R-:W-:Y:S08]  /*c6d0*/  MUFU.EX2 R15, R15 ;  /* 0x0000000f000f7308 */ /* 0x000ff00000000800 */
[----:B------:R-:W2:Y:S08]  /*c6e0*/  MUFU.EX2 R20, R20 ;  /* 0x0000001400147308 */ /* 0x000eb00000000800 */
[----:B------:R-:W-:Y:S08]  /*c6f0*/  MUFU.EX2 R21, R21 ;  /* 0x0000001500157308 */ /* 0x000ff00000000800 */
[----:B------:R-:W3:Y:S01]  /*c700*/  MUFU.EX2 R24, R24 ;  /* 0x0000001800187308 */ /* 0x000ee20000000800 */
[----:B------:R-:W-:-:S02]  /*c710*/  MOV R5, UR39 ;  /* 0x0000002700057c02 */ /* 0x000fc40008000f00 */
[----:B0-----:R-:W-:Y:S02]  /*c720*/  F2FP.F16.F32.PACK_AB R4, R11, R10 ;  /* 0x0000000a0b04723e */ /* 0x001fe400000000ff */
[----:B------:R-:W-:Y:S02]  /*c730*/  PRMT R8, R5, 0x654, R8 ;  /* 0x0000065405087816 */ /* 0x000fe40000000008 */
[----:B-1----:R-:W-:Y:S02]  /*c740*/  F2FP.F16.F32.PACK_AB R6, R14, R13 ;  /* 0x0000000d0e06723e */ /* 0x002fe400000000ff */
[----:B--2---:R-:W-:Y:S01]  /*c750*/  F2FP.F16.F32.PACK_AB R5, R20, R15 ;  /* 0x0000000f1405723e */ /* 0x004fe200000000ff */
[--C-:B------:R-:W-:Y:S01]  /*c760*/  FFMA.FTZ R32, R32, UR41, -R9.reuse ;  /* 0x0000002920207c23 */ /* 0x100fe20008010809 */
[--C-:B------:R-:W-:Y:S01]  /*c770*/  FFMA.FTZ R33, R33, UR41, -R9.reuse ;  /* 0x0000002921217c23 */ /* 0x100fe20008010809 */
[--C-:B------:R-:W-:Y:S01]  /*c780*/  FFMA.FTZ R36, R36, UR41, -R9.reuse ;  /* 0x0000002924247c23 */ /* 0x100fe20008010809 */
[--C-:B------:R-:W-:Y:S01]  /*c790*/  FFMA.FTZ R37, R37, UR41, -R9.reuse ;  /* 0x0000002925257c23 */ /* 0x100fe20008010809 */
[----:B------:R0:W-:Y:S01]  /*c7a0*/  SYNCS.ARRIVE.TRANS64.RED.A1T0 RZ, [R8+URZ], RZ ;  /* 0x000000ff08ff79a7 */ /* 0x0001e2000810043f */
[----:B---3--:R-:W-:Y:S01]  /*c7b0*/  F2FP.F16.F32.PACK_AB R7, R24, R21 ;  /* 0x000000151807723e */ /* 0x008fe200000000ff */
[--C-:B------:R-:W-:Y:S01]  /*c7c0*/  FFMA.FTZ R89, R41, UR41, -R9.reuse ;  /* 0x0000002929597c23 */ /* 0x100fe20008010809 */
[--C-:B------:R-:W-:Y:S01]  /*c7d0*/  FFMA.FTZ R90, R44, UR41, -R9.reuse ;  /* 0x000000292c5a7c23 */ /* 0x100fe20008010809 */
[----:B------:R-:W-:-:S02]  /*c7e0*/  FFMA.FTZ R91, R45, UR41, -R9 ;  /* 0x000000292d5b7c23 */ /* 0x000fc40008010809 */
[----:B------:R1:W-:Y:S01]  /*c7f0*/  STSM.16.M88.4 [R94+0x21800], R4 ;  /* 0x021800045e007844 */ /* 0x0003e20000000200 */
[--C-:B0-----:R-:W-:Y:S01]  /*c800*/  FFMA.FTZ R8, R40, UR41, -R9.reuse ;  /* 0x0000002928087c23 */ /* 0x101fe20008010809 */
        /* <DEDUP_REMOVED lines=13> */
[----:B-1----:R0:W1:Y:S01]  /*c8e0*/  MUFU.EX2 R4, R32 ;  /* 0x0000002000047308 */ /* 0x0020620000000800 */
[--C-:B------:R-:W-:Y:S01]  /*c8f0*/  FFMA.FTZ R25, R84, UR41, -R9.reuse ;  /* 0x0000002954197c23 */ /* 0x100fe20008010809 */
[----:B------:R-:W-:-:S06]  /*c900*/  FFMA.FTZ R141, R85, UR41, -R9 ;  /* 0x00000029558d7c23 */ /* 0x000fcc0008010809 */
[----:B------:R2:W3:Y:S01]  /*c910*/  MUFU.EX2 R5, R33 ;  /* 0x0000002100057308 */ /* 0x0004e20000000800 */
[--C-:B0-----:R-:W-:Y:S01]  /*c920*/  FFMA.FTZ R32, R53, UR41, -R9.reuse ;  /* 0x0000002935207c23 */ /* 0x101fe20008010809 */
[----:B------:R-:W-:-:S06]  /*c930*/  FFMA.FTZ R53, R81, UR41, -R9 ;  /* 0x0000002951357c23 */ /* 0x000fcc0008010809 */
[----:B------:R0:W-:Y:S01]  /*c940*/  MUFU.EX2 R6, R36 ;  /* 0x0000002400067308 */ /* 0x0001e20000000800 */
[----:B--2---:R-:W-:Y:S01]  /*c950*/  FFMA.FTZ R33, R56, UR41, -R9 ;  /* 0x0000002938217c23 */ /* 0x004fe20008010809 */
[----:B------:R-:W-:-:S06]  /*c960*/  FFMA.FTZ R35, R35, UR41, -R12 ;  /* 0x0000002923237c23 */ /* 0x000fcc000801080c */
[----:B------:R2:W-:Y:S01]  /*c970*/  MUFU.EX2 R7, R37 ;  /* 0x0000002500077308 */ /* 0x0005e20000000800 */
[----:B0-----:R-:W-:Y:S01]  /*c980*/  FFMA.FTZ R36, R69, UR41, -R9 ;  /* 0x0000002945247c23 */ /* 0x001fe20008010809 */
[----:B------:R-:W-:Y:S01]  /*c990*/  FADD.FTZ R10, R10, R11 ;  /* 0x0000000b0a0a7221 */ /* 0x000fe20000010000 */
[----:B--2---:R-:W-:Y:S01]  /*c9a0*/  FFMA.FTZ R37, R72, UR41, -R9 ;  /* 0x0000002948257c23 */ /* 0x004fe20008010809 */
[--C-:B------:R-:W-:Y:S01]  /*c9b0*/  FFMA.FTZ R9, R34, UR41, -R12.reuse ;  /* 0x0000002922097c23 */ /* 0x100fe2000801080c */
[----:B------:R-:W-:-:S03]  /*c9c0*/  FFMA.FTZ R38, R38, UR41, -R12 ;  /* 0x0000002926267c23 */ /* 0x000fc6000801080c */
[----:B------:R-:W-:Y:S01]  /*c9d0*/  MUFU.EX2 R35, R35 ;  /* 0x0000002300237308 */ /* 0x000fe20000000800 */
[----:B------:R-:W-:Y:S01]  /*c9e0*/  FADD.FTZ R13, R13, R10 ;  /* 0x0000000a0d0d7221 */ /* 0x000fe20000010000 */
[----:B------:R-:W-:-:S06]  /*c9f0*/  FADD.FTZ R15, R15, R20 ;  /* 0x000000140f0f7221 */ /* 0x000fcc0000010000 */
[----:B------:R-:W0:Y:S01]  /*ca00*/  MUFU.EX2 R9, R9 ;  /* 0x0000000900097308 */ /* 0x000e220000000800 */
[--C-:B------:R-:W-:Y:S01]  /*ca10*/  FFMA.FTZ R56, R39, UR41, -R12.reuse ;  /* 0x0000002927387c23 */ /* 0x100fe2000801080c */
[----:B------:R-:W-:Y:S01]  /*ca20*/  FADD.FTZ R14, R14, R13 ;  /* 0x0000000d0e0e7221 */ /* 0x000fe20000010000 */
[----:B------:R-:W-:Y:S01]  /*ca30*/  FADD.FTZ R15, R21, R15 ;  /* 0x0000000f150f7221 */ /* 0x000fe20000010000 */
[----:B------:R-:W-:-:S04]  /*ca40*/  FFMA.FTZ R57, R42, UR41, -R12 ;  /* 0x000000292a397c23 */ /* 0x000fc8000801080c */
[----:B------:R-:W2:Y:S01]  /*ca50*/  MUFU.EX2 R38, R38 ;  /* 0x0000002600267308 */ /* 0x000ea20000000800 */
[----:B-1----:R-:W-:Y:S01]  /*ca60*/  FADD.FTZ R14, R4, R14 ;  /* 0x0000000e040e7221 */ /* 0x002fe20000010000 */
[----:B------:R-:W-:Y:S01]  /*ca70*/  FADD.FTZ R24, R24, R15 ;  /* 0x0000000f18187221 */ /* 0x000fe20000010000 */
[--C-:B------:R-:W-:Y:S01]  /*ca80*/  FFMA.FTZ R43, R43, UR41, -R12.reuse ;  /* 0x000000292b2b7c23 */ /* 0x100fe2000801080c */
[----:B------:R-:W-:-:S04]  /*ca90*/  FFMA.FTZ R10, R58, UR41, -R12 ;  /* 0x000000293a0a7c23 */ /* 0x000fc8000801080c */
[----:B------:R-:W1:Y:S01]  /*caa0*/  MUFU.EX2 R8, R8 ;  /* 0x0000000800087308 */ /* 0x000e620000000800 */
[----:B---3--:R-:W-:Y:S01]  /*cab0*/  FADD.FTZ R11, R5, R14 ;  /* 0x0000000e050b7221 */ /* 0x008fe20000010000 */
[----:B0-----:R-:W-:-:S06]  /*cac0*/  FADD.FTZ R24, R9, R24 ;  /* 0x0000001809187221 */ /* 0x001fcc0000010000 */
[----:B------:R-:W0:Y:S01]  /*cad0*/  MUFU.EX2 R56, R56 ;  /* 0x0000003800387308 */ /* 0x000e220000000800 */
[----:B------:R-:W-:-:S07]  /*cae0*/  FFMA.FTZ R46, R46, UR41, -R12 ;  /* 0x000000292e2e7c23 */ /* 0x000fce000801080c */
[----:B------:R-:W3:Y:S01]  /*caf0*/  MUFU.EX2 R89, R89 ;  /* 0x0000005900597308 */ /* 0x000ee20000000800 */
[----:B------:R-:W-:-:S07]  /*cb00*/  FFMA.FTZ R47, R47, UR41, -R12 ;  /* 0x000000292f2f7c23 */ /* 0x000fce000801080c */
[----:B------:R-:W4:Y:S01]  /*cb10*/  MUFU.EX2 R57, R57 ;  /* 0x0000003900397308 */ /* 0x000f220000000800 */
[--C-:B------:R-:W-:Y:S01]  /*cb20*/  FFMA.FTZ R34, R50, UR41, -R12.reuse ;  /* 0x0000002932227c23 */ /* 0x100fe2000801080c */
[----:B------:R-:W-:-:S06]  /*cb30*/  FFMA.FTZ R39, R51, UR41, -R12 ;  /* 0x0000002933277c23 */ /* 0x000fcc000801080c */
[----:B------:R-:W4:Y:S01]  /*cb40*/  MUFU.EX2 R90, R90 ;  /* 0x0000005a005a7308 */ /* 0x000f220000000800 */
[----:B------:R-:W-:-:S07]  /*cb50*/  FFMA.FTZ R42, R54, UR41, -R12 ;  /* 0x00000029362a7c23 */ /* 0x000fce000801080c */
[----:B------:R2:W-:Y:S01]  /*cb60*/  MUFU.EX2 R20, R10 ;  /* 0x0000000a00147308 */ /* 0x0005e20000000800 */
[--C-:B------:R-:W-:Y:S01]  /*cb70*/  FFMA.FTZ R50, R55, UR41, -R12.reuse ;  /* 0x0000002937327c23 */ /* 0x100fe2000801080c */
[----:B------:R-:W-:-:S06]  /*cb80*/  FFMA.FTZ R51, R59, UR41, -R12 ;  /* 0x000000293b337c23 */ /* 0x000fcc000801080c */
[----:B------:R-:W4:Y:S01]  /*cb90*/  MUFU.EX2 R43, R43 ;  /* 0x0000002b002b7308 */ /* 0x000f220000000800 */
[----:B--2---:R-:W-:Y:S01]  /*cba0*/  FADD.FTZ R10, R6, R11 ;  /* 0x0000000b060a7221 */ /* 0x004fe20000010000 */
[----:B------:R-:W-:-:S03]  /*cbb0*/  FADD.FTZ R11, R35, R24 ;  /* 0x00000018230b7221 */ /* 0x000fc60000010000 */
[----:B------:R-:W-:Y:S01]  /*cbc0*/  FADD.FTZ R13, R7, R10 ;  /* 0x0000000a070d7221 */ /* 0x000fe20000010000 */
[----:B------:R-:W-:Y:S02]  /*cbd0*/  FADD.FTZ R11, R38, R11 ;  /* 0x0000000b260b7221 */ /* 0x000fe40000010000 */
[----:B------:R-:W2:Y:S01]  /*cbe0*/  MUFU.EX2 R91, R91 ;  /* 0x0000005b005b7308 */ /* 0x000ea20000000800 */
[--C-:B------:R-:W-:Y:S01]  /*cbf0*/  FFMA.FTZ R54, R62, UR41, -R12.reuse ;  /* 0x000000293e367c23 */ /* 0x100fe2000801080c */
[--C-:B------:R-:W-:Y:S01]  /*cc00*/  FFMA.FTZ R60, R63, UR41, -R12.reuse ;  /* 0x000000293f3c7c23 */ /* 0x100fe2000801080c */
[--C-:B------:R-:W-:Y:S01]  /*cc10*/  FFMA.FTZ R55, R66, UR41, -R12.reuse ;  /* 0x0000002942377c23 */ /* 0x100fe2000801080c */
[--C-:B------:R-:W-:Y:S01]  /*cc20*/  FFMA.FTZ R58, R67, UR41, -R12.reuse ;  /* 0x00000029433a7c23 */ /* 0x100fe2000801080c */
[----:B------:R-:W-:-:S03]  /*cc30*/  FFMA.FTZ R70, R70, UR41, -R12 ;  /* 0x0000002946467c23 */ /* 0x000fc6000801080c */
[----:B------:R-:W2:Y:S01]  /*cc40*/  MUFU.EX2 R46, R46 ;  /* 0x0000002e002e7308 */ /* 0x000ea20000000800 */
[--C-:B------:R-:W-:Y:S01]  /*cc50*/  FFMA.FTZ R71, R71, UR41, -R12.reuse ;  /* 0x0000002947477c23 */ /* 0x100fe2000801080c */
[--C-:B------:R-:W-:Y:S01]  /*cc60*/  FFMA.FTZ R59, R74, UR41, -R12.reuse ;  /* 0x000000294a3b7c23 */ /* 0x100fe2000801080c */
[--C-:B------:R-:W-:Y:S01]  /*cc70*/  FFMA.FTZ R75, R75, UR41, -R12.reuse ;  /* 0x000000294b4b7c23 */ /* 0x100fe2000801080c */
[--C-:B------:R-:W-:Y:S01]  /*cc80*/  FFMA.FTZ R78, R78, UR41, -R12.reuse ;  /* 0x000000294e4e7c23 */ /* 0x100fe2000801080c */
[--C-:B------:R-:W-:Y:S01]  /*cc90*/  FFMA.FTZ R79, R79, UR41, -R12.reuse ;  /* 0x000000294f4f7c23 */ /* 0x100fe2000801080c */
[--C-:B------:R-:W-:Y:S01]  /*cca0*/  FFMA.FTZ R82, R82, UR41, -R12.reuse ;  /* 0x0000002952527c23 */ /* 0x100fe2000801080c */
[--C-:B------:R-:W-:Y:S01]  /*ccb0*/  FFMA.FTZ R83, R83, UR41, -R12.reuse ;  /* 0x0000002953537c23 */ /* 0x100fe2000801080c */
[----:B------:R-:W2:Y:S01]  /*ccc0*/  MUFU.EX2 R26, R26 ;  /* 0x0000001a001a7308 */ /* 0x000ea20000000800 */
[--C-:B------:R-:W-:Y:S01]  /*ccd0*/  FFMA.FTZ R86, R86, UR41, -R12.reuse ;  /* 0x0000002956567c23 */ /* 0x100fe2000801080c */
[----:B------:R-:W-:Y:S01]  /*cce0*/  FFMA.FTZ R87, R87, UR41, -R12 ;  /* 0x0000002957577c23 */ /* 0x000fe2000801080c */
[----:B-1----:R-:W-:Y:S01]  /*ccf0*/  FADD.FTZ R12, R8, R13 ;  /* 0x0000000d080c7221 */ /* 0x002fe20000010000 */
[----:B0-----:R-:W-:-:S04]  /*cd00*/  FADD.FTZ R10, R56, R11 ;  /* 0x0000000b380a7221 */ /* 0x001fc80000010000 */
[----:B------:R-:W0:Y:S01]  /*cd10*/  MUFU.EX2 R47, R47 ;  /* 0x0000002f002f7308 */ /* 0x000e220000000800 */
[----:B---3--:R-:W-:Y:S01]  /*cd20*/  FADD.FTZ R11, R89, R12 ;  /* 0x0000000c590b7221 */ /* 0x008fe20000010000 */
[----:B----4-:R-:W-:-:S06]  /*cd30*/  FADD.FTZ R10, R57, R10 ;  /* 0x0000000a390a7221 */ /* 0x010fcc0000010000 */
[----:B------:R-:W1:Y:S01]  /*cd40*/  MUFU.EX2 R30, R30 ;  /* 0x0000001e001e7308 */ /* 0x000e620000000800 */
[----:B------:R-:W-:Y:S01]  /*cd50*/  FADD.FTZ R12, R90, R11 ;  /* 0x0000000b5a0c7221 */ /* 0x000fe20000010000 */
[----:B------:R-:W-:-:S06]  /*cd60*/  FADD.FTZ R11, R43, R10 ;  /* 0x0000000a2b0b7221 */ /* 0x000fcc0000010000 */
[----:B------:R-:W3:Y:S01]  /*cd70*/  MUFU.EX2 R34, R34 ;  /* 0x0000002200227308 */ /* 0x000ee20000000800 */
[----:B--2---:R-:W-:Y:S01]  /*cd80*/  FADD.FTZ R13, R91, R12 ;  /* 0x0000000c5b0d7221 */ /* 0x004fe20000010000 */
[----:B------:R-:W-:-:S06]  /*cd90*/  FADD.FTZ R10, R46, R11 ;  /* 0x0000000b2e0a7221 */ /* 0x000fcc0000010000 */
[----:B------:R-:W2:Y:S08]  /*cda0*/  MUFU.EX2 R31, R31 ;  /* 0x0000001f001f7308 */ /* 0x000eb00000000800 */
[----:B------:R-:W4:Y:S01]  /*cdb0*/  MUFU.EX2 R39, R39 ;  /* 0x0000002700277308 */ /* 0x000f220000000800 */
[----:B------:R-:W-:Y:S01]  /*cdc0*/  FADD.FTZ R13, R26, R13 ;  /* 0x0000000d1a0d7221 */ /* 0x000fe20000010000 */
[----:B------:R-:W-:-:S06]  /*cdd0*/  F2FP.F16.F32.PACK_AB R4, R5, R4 ;  /* 0x000000040504723e */ /* 0x000fcc00000000ff */
[----:B------:R-:W4:Y:S01]  /*cde0*/  MUFU.EX2 R32, R32 ;  /* 0x0000002000207308 */ /* 0x000f220000000800 */
[----:B0-----:R-:W-:-:S07]  /*cdf0*/  FADD.FTZ R5, R47, R10 ;  /* 0x0000000a2f057221 */ /* 0x001fce0000010000 */
[----:B------:R-:W0:Y:S01]  /*ce00*/  MUFU.EX2 R42, R42 ;  /* 0x0000002a002a7308 */ /* 0x000e220000000800 */
[----:B-1----:R-:W-:Y:S01]  /*ce10*/  FADD.FTZ R12, R30, R13 ;  /* 0x0000000d1e0c7221 */ /* 0x002fe20000010000 */
[----:B---3--:R-:W-:-:S03]  /*ce20*/  FADD.FTZ R10, R34, R5 ;  /* 0x00000005220a7221 */ /* 0x008fc60000010000 */
[----:B--2---:R-:W-:Y:S01]  /*ce30*/  FADD.FTZ R11, R31, R12 ;  /* 0x0000000c1f0b7221 */ /* 0x004fe20000010000 */
[----:B----4-:R-:W-:-:S03]  /*ce40*/  FADD.FTZ R5, R39, R10 ;  /* 0x0000000a27057221 */ /* 0x010fc60000010000 */
[----:B------:R-:W-:Y:S01]  /*ce50*/  FADD.FTZ R12, R32, R11 ;  /* 0x0000000b200c7221 */ /* 0x000fe20000010000 */
[----:B0-----:R-:W-:Y:S01]  /*ce60*/  FADD.FTZ R11, R42, R5 ;  /* 0x000000052a0b7221 */ /* 0x001fe20000010000 */
[----:B------:R-:W-:Y:S02]  /*ce70*/  F2FP.F16.F32.PACK_AB R5, R35, R9 ;  /* 0x000000092305723e */ /* 0x000fe400000000ff */
[----:B------:R-:W2:Y:S01]  /*ce80*/  LDL R35, [R1+0x54] ;  /* 0x0000540001237983 */ /* 0x000ea20000100800 */
[----:B------:R-:W0:Y:S08]  /*ce90*/  MUFU.EX2 R33, R33 ;  /* 0x0000002100217308 */ /* 0x000e300000000800 */
[----:B------:R-:W1:Y:S08]  /*cea0*/  MUFU.EX2 R50, R50 ;  /* 0x0000003200327308 */ /* 0x000e700000000800 */
[----:B------:R-:W3:Y:S08]  /*ceb0*/  MUFU.EX2 R41, R41 ;  /* 0x0000002900297308 */ /* 0x000ef00000000800 */
[----:B------:R-:W4:Y:S01]  /*cec0*/  MUFU.EX2 R45, R45 ;  /* 0x0000002d002d7308 */ /* 0x000f220000000800 */
[----:B0-----:R-:W-:-:S07]  /*ced0*/  FADD.FTZ R12, R33, R12 ;  /* 0x0000000c210c7221 */ /* 0x001fce0000010000 */
[----:B------:R-:W0:Y:S08]  /*cee0*/  MUFU.EX2 R51, R51 ;  /* 0x0000003300337308 */ /* 0x000e300000000800 */
[----:B------:R-:W0:Y:S01]  /*cef0*/  MUFU.EX2 R49, R49 ;  /* 0x0000003100317308 */ /* 0x000e220000000800 */
[----:B-1----:R-:W-:Y:S01]  /*cf00*/  FADD.FTZ R11, R50, R11 ;  /* 0x0000000b320b7221 */ /* 0x002fe20000010000 */
[----:B---3--:R-:W-:-:S06]  /*cf10*/  FADD.FTZ R14, R41, R12 ;  /* 0x0000000c290e7221 */ /* 0x008fcc0000010000 */
[----:B------:R-:W1:Y:S08]  /*cf20*/  MUFU.EX2 R54, R54 ;  /* 0x0000003600367308 */ /* 0x000e700000000800 */
[----:B------:R-:W3:Y:S01]  /*cf30*/  MUFU.EX2 R27, R27 ;  /* 0x0000001b001b7308 */ /* 0x000ee20000000800 */
[----:B------:R-:W-:Y:S01]  /*cf40*/  FADD.FTZ R12, R20, R11 ;  /* 0x0000000b140c7221 */ /* 0x000fe20000010000 */
[----:B----4-:R-:W-:-:S06]  /*cf50*/  FADD.FTZ R14, R45, R14 ;  /* 0x0000000e2d0e7221 */ /* 0x010fcc0000010000 */
[----:B------:R-:W4:Y:S08]  /*cf60*/  MUFU.EX2 R60, R60 ;  /* 0x0000003c003c7308 */ /* 0x000f300000000800 */
[----:B------:R-:W4:Y:S01]  /*cf70*/  MUFU.EX2 R29, R29 ;  /* 0x0000001d001d7308 */ /* 0x000f220000000800 */
[----:B0-----:R-:W-:Y:S01]  /*cf80*/  FADD.FTZ R13, R51, R12 ;  /* 0x0000000c330d7221 */ /* 0x001fe20000010000 */
[----:B------:R-:W-:-:S06]  /*cf90*/  FADD.FTZ R14, R49, R14 ;  /* 0x0000000e310e7221 */ /* 0x000fcc0000010000 */
[----:B------:R-:W-:Y:S01]  /*cfa0*/  MUFU.EX2 R28, R28 ;  /* 0x0000001c001c7308 */ /* 0x000fe20000000800 */
[----:B------:R-:W-:-:S07]  /*cfb0*/  F2FP.F16.F32.PACK_AB R6, R7, R6 ;  /* 0x000000060706723e */ /* 0x000fce00000000ff */
[----:B------:R-:W0:Y:S01]  /*cfc0*/  MUFU.EX2 R55, R55 ;  /* 0x0000003700377308 */ /* 0x000e220000000800 */
[----:B------:R-:W-:Y:S01]  /*cfd0*/  F2FP.F16.F32.PACK_AB R7, R56, R38 ;  /* 0x000000263807723e */ /* 0x000fe200000000ff */
[----:B-1----:R-:W-:Y:S01]  /*cfe0*/  FADD.FTZ R13, R54, R13 ;  /* 0x0000000d360d7221 */ /* 0x002fe20000010000 */
[----:B---3--:R-:W-:-:S05]  /*cff0*/  FADD.FTZ R38, R27, R14 ;  /* 0x0000000e1b267221 */ /* 0x008fca0000010000 */
[----:B------:R-:W-:Y:S01]  /*d000*/  MUFU.EX2 R36, R36 ;  /* 0x0000002400247308 */ /* 0x000fe20000000800 */
[----:B------:R-:W-:-:S07]  /*d010*/  F2FP.F16.F32.PACK_AB R12, R30, R26 ;  /* 0x0000001a1e0c723e */ /* 0x000fce00000000ff */
[----:B------:R-:W1:Y:S01]  /*d020*/  MUFU.EX2 R58, R58 ;  /* 0x0000003a003a7308 */ /* 0x000e620000000800 */
[----:B----4-:R-:W-:Y:S01]  /*d030*/  FADD.FTZ R26, R60, R13 ;  /* 0x0000000d3c1a7221 */ /* 0x010fe20000010000 */
[----:B------:R-:W-:Y:S01]  /*d040*/  FADD.FTZ R13, R29, R38 ;  /* 0x000000261d0d7221 */ /* 0x000fe20000010000 */
[----:B------:R-:W-:-:S05]  /*d050*/  F2FP.F16.F32.PACK_AB R8, R89, R8 ;  /* 0x000000085908723e */ /* 0x000fca00000000ff */
[----:B------:R-:W-:Y:S01]  /*d060*/  MUFU.EX2 R21, R70 ;  /* 0x0000004600157308 */ /* 0x000fe20000000800 */
[----:B------:R-:W-:Y:S01]  /*d070*/  F2FP.F16.F32.PACK_AB R10, R91, R90 ;  /* 0x0000005a5b0a723e */ /* 0x000fe200000000ff */
[----:B------:R0:W-:Y:S01]  /*d080*/  STSM.16.M88.4 [R95], R4 ;  /* 0x000000045f007844 */ /* 0x0001e20000000200 */
[----:B------:R-:W-:-:S05]  /*d090*/  F2FP.F16.F32.PACK_AB R9, R43, R57 ;  /* 0x000000392b09723e */ /* 0x000fca00000000ff */
[----:B------:R-:W3:Y:S01]  /*d0a0*/  MUFU.EX2 R24, R71 ;  /* 0x0000004700187308 */ /* 0x000ee20000000800 */
[----:B------:R-:W-:Y:S02]  /*d0b0*/  F2FP.F16.F32.PACK_AB R11, R47, R46 ;  /* 0x0000002e2f0b723e */ /* 0x000fe400000000ff */
[----:B------:R-:W-:Y:S02]  /*d0c0*/  F2FP.F16.F32.PACK_AB R14, R32, R31 ;  /* 0x0000001f200e723e */ /* 0x000fe400000000ff */
[----:B------:R-:W-:Y:S01]  /*d0d0*/  F2FP.F16.F32.PACK_AB R15, R50, R42 ;  /* 0x0000002a320f723e */ /* 0x000fe200000000ff */
[----:B------:R1:W-:Y:S01]  /*d0e0*/  STSM.16.M88.4 [R93], R8 ;  /* 0x000000085d007844 */ /* 0x0003e20000000200 */
[----:B0-----:R-:W-:Y:S01]  /*d0f0*/  FADD.FTZ R5, R55, R26 ;  /* 0x0000001a37057221 */ /* 0x001fe20000010000 */
[----:B------:R-:W-:Y:S01]  /*d100*/  FADD.FTZ R7, R28, R13 ;  /* 0x0000000d1c077221 */ /* 0x000fe20000010000 */
[----:B------:R-:W-:Y:S02]  /*d110*/  F2FP.F16.F32.PACK_AB R13, R39, R34 ;  /* 0x00000022270d723e */ /* 0x000fe400000000ff */
[----:B------:R-:W-:-:S02]  /*d120*/  F2FP.F16.F32.PACK_AB R4, R41, R33 ;  /* 0x000000212904723e */ /* 0x000fc400000000ff */
[----:B------:R-:W-:Y:S01]  /*d130*/  F2FP.F16.F32.PACK_AB R6, R49, R45 ;  /* 0x0000002d3106723e */ /* 0x000fe200000000ff */
[----:B------:R-:W-:Y:S01]  /*d140*/  STSM.16.M88.4 [R92], R12 ;  /* 0x0000000c5c007844 */ /* 0x000fe20000000200 */
[----:B-1----:R-:W-:Y:S01]  /*d150*/  FADD.FTZ R8, R58, R5 ;  /* 0x000000053a087221 */ /* 0x002fe20000010000 */
[----:B------:R-:W-:Y:S01]  /*d160*/  FADD.FTZ R10, R36, R7 ;  /* 0x00000007240a7221 */ /* 0x000fe20000010000 */
[----:B------:R-:W-:Y:S02]  /*d170*/  F2FP.F16.F32.PACK_AB R5, R51, R20 ;  /* 0x000000143305723e */ /* 0x000fe400000000ff */
[----:B------:R-:W-:-:S05]  /*d180*/  F2FP.F16.F32.PACK_AB R7, R60, R54 ;  /* 0x000000363c07723e */ /* 0x000fca00000000ff */
[----:B------:R0:W-:Y:S02]  /*d190*/  STSM.16.M88.4 [R94+0x27800], R4 ;  /* 0x027800045e007844 */ /* 0x0001e40000000200 */
[----:B0-----:R-:W-:Y:S02]  /*d1a0*/  F2FP.F16.F32.PACK_AB R4, R29, R27 ;  /* 0x0000001b1d04723e */ /* 0x001fe400000000ff */
[----:B------:R-:W-:Y:S02]  /*d1b0*/  F2FP.F16.F32.PACK_AB R6, R36, R28 ;  /* 0x0000001c2406723e */ /* 0x000fe400000000ff */
[----:B------:R-:W-:Y:S02]  /*d1c0*/  F2FP.F16.F32.PACK_AB R5, R58, R55 ;  /* 0x000000373a05723e */ /* 0x000fe400000000ff */
[----:B---3--:R-:W-:-:S05]  /*d1d0*/  F2FP.F16.F32.PACK_AB R7, R24, R21 ;  /* 0x000000151807723e */ /* 0x008fca00000000ff */
[----:B--2---:R0:W-:Y:S04]  /*d1e0*/  STSM.16.M88.4 [R35], R4 ;  /* 0x0000000423007844 */ /* 0x0041e80000000200 */
[----:B0-----:R-:W2:Y:S01]  /*d1f0*/  LDL R4, [R1+0x3c] ;  /* 0x00003c0001047983 */ /* 0x001ea20000100800 */
[----:B------:R-:W0:Y:S01]  /*d200*/  MUFU.EX2 R59, R59 ;  /* 0x0000003b003b7308 */ /* 0x000e220000000800 */
[----:B------:R-:W-:-:S07]  /*d210*/  FADD.FTZ R9, R21, R8 ;  /* 0x0000000815097221 */ /* 0x000fce0000010000 */
[----:B------:R-:W1:Y:S08]  /*d220*/  MUFU.EX2 R37, R37 ;  /* 0x0000002500257308 */ /* 0x000e700000000800 */
[----:B------:R-:W3:Y:S01]  /*d230*/  MUFU.EX2 R75, R75 ;  /* 0x0000004b004b7308 */ /* 0x000ee20000000800 */
[----:B------:R-:W-:-:S07]  /*d240*/  FADD.FTZ R8, R24, R9 ;  /* 0x0000000918087221 */ /* 0x000fce0000010000 */
[----:B------:R-:W4:Y:S08]  /*d250*/  MUFU.EX2 R40, R40 ;  /* 0x0000002800287308 */ /* 0x000f300000000800 */
        /* <DEDUP_REMOVED lines=8> */
[----:B----4-:R-:W-:Y:S01]  /*d2e0*/  FADD.FTZ R11, R40, R11 ;  /* 0x0000000b280b7221 */ /* 0x010fe20000010000 */
[----:B------:R-:W-:-:S06]  /*d2f0*/  FADD.FTZ R20, R78, R9 ;  /* 0x000000094e147221 */ /* 0x000fcc0000010000 */
[----:B------:R-:W4:Y:S08]  /*d300*/  MUFU.EX2 R52, R52 ;  /* 0x0000003400347308 */ /* 0x000f300000000800 */
[----:B------:R-:W4:Y:S01]  /*d310*/  MUFU.EX2 R83, R83 ;  /* 0x0000005300537308 */ /* 0x000f220000000800 */
[----:B0-----:R-:W-:-:S07]  /*d320*/  FADD.FTZ R11, R44, R11 ;  /* 0x0000000b2c0b7221 */ /* 0x001fce0000010000 */
[----:B------:R-:W0:Y:S08]  /*d330*/  MUFU.EX2 R53, R53 ;  /* 0x0000003500357308 */ /* 0x000e300000000800 */
[----:B------:R-:W-:Y:S08]  /*d340*/  MUFU.EX2 R25, R25 ;  /* 0x0000001900197308 */ /* 0x000ff00000000800 */
[----:B------:R-:W0:Y:S08]  /*d350*/  MUFU.EX2 R141, R141 ;  /* 0x0000008d008d7308 */ /* 0x000e300000000800 */
[----:B------:R-:W-:Y:S08]  /*d360*/  MUFU.EX2 R86, R86 ;  /* 0x0000005600567308 */ /* 0x000ff00000000800 */
[----:B------:R-:W0:Y:S01]  /*d370*/  MUFU.EX2 R87, R87 ;  /* 0x0000005700577308 */ /* 0x000e220000000800 */
[----:B------:R-:W-:Y:S01]  /*d380*/  FADD.FTZ R9, R79, R20 ;  /* 0x000000144f097221 */ /* 0x000fe20000010000 */
[----:B-1----:R-:W-:-:S03]  /*d390*/  FADD.FTZ R11, R48, R11 ;  /* 0x0000000b300b7221 */ /* 0x002fc60000010000 */
[----:B---3--:R-:W-:Y:S01]  /*d3a0*/  FADD.FTZ R14, R82, R9 ;  /* 0x00000009520e7221 */ /* 0x008fe20000010000 */
[----:B----4-:R-:W-:Y:S01]  /*d3b0*/  FADD.FTZ R26, R52, R11 ;  /* 0x0000000b341a7221 */ /* 0x010fe20000010000 */
[----:B------:R-:W-:Y:S02]  /*d3c0*/  F2FP.F16.F32.PACK_AB R8, R40, R37 ;  /* 0x000000252808723e */ /* 0x000fe400000000ff */
[----:B------:R-:W-:Y:S01]  /*d3d0*/  F2FP.F16.F32.PACK_AB R10, R48, R44 ;  /* 0x0000002c300a723e */ /* 0x000fe200000000ff */
[----:B------:R-:W-:Y:S01]  /*d3e0*/  FADD.FTZ R21, R83, R14 ;  /* 0x0000000e53157221 */ /* 0x000fe20000010000 */
[----:B------:R-:W-:Y:S02]  /*d3f0*/  F2FP.F16.F32.PACK_AB R9, R75, R59 ;  /* 0x0000003b4b09723e */ /* 0x000fe400000000ff */
[----:B------:R-:W-:Y:S02]  /*d400*/  F2FP.F16.F32.PACK_AB R11, R79, R78 ;  /* 0x0000004e4f0b723e */ /* 0x000fe400000000ff */
[----:B0-----:R-:W-:-:S02]  /*d410*/  F2FP.F16.F32.PACK_AB R12, R53, R52 ;  /* 0x00000034350c723e */ /* 0x001fc400000000ff */
[----:B------:R-:W-:Y:S02]  /*d420*/  F2FP.F16.F32.PACK_AB R13, R83, R82 ;  /* 0x00000052530d723e */ /* 0x000fe400000000ff */
[----:B------:R-:W-:Y:S02]  /*d430*/  F2FP.F16.F32.PACK_AB R14, R141, R25 ;  /* 0x000000198d0e723e */ /* 0x000fe400000000ff */
[----:B------:R-:W-:Y:S01]  /*d440*/  F2FP.F16.F32.PACK_AB R15, R87, R86 ;  /* 0x00000056570f723e */ /* 0x000fe200000000ff */
[----:B------:R0:W-:Y:S04]  /*d450*/  STSM.16.M88.4 [R93+0x6000], R8 ;  /* 0x006000085d007844 */ /* 0x0001e80000000200 */
[----:B------:R1:W-:Y:S01]  /*d460*/  STSM.16.M88.4 [R92+0x6000], R12 ;  /* 0x0060000c5c007844 */ /* 0x0003e20000000200 */
[----:B------:R3:W-:Y:S06]  /*d470*/  MEMBAR.ALL.CTA ;  /* 0x0000000000007992 */ /* 0x0007ec0000008000 */
[----:B---3--:R-:W3:Y:S01]  /*d480*/  FENCE.VIEW.ASYNC.S ;  /* 0x00000000000073c6 */ /* 0x008ee20000000000 */
[----:B------:R-:W-:-:S02]  /*d490*/  VIADD R20, R88, 0xfffffffe ;  /* 0xfffffffe58147836 */ /* 0x000fc40000000000 */
[----:B------:R-:W-:Y:S01]  /*d4a0*/  FADD.FTZ R26, R53, R26 ;  /* 0x0000001a351a7221 */ /* 0x000fe20000010000 */
[----:B------:R-:W-:-:S03]  /*d4b0*/  FADD.FTZ R86, R86, R21 ;  /* 0x0000001556567221 */ /* 0x000fc60000010000 */
[----:B------:R-:W-:Y:S01]  /*d4c0*/  FADD.FTZ R26, R25, R26 ;  /* 0x0000001a191a7221 */ /* 0x000fe20000010000 */
[----:B------:R-:W-:Y:S01]  /*d4d0*/  FADD.FTZ R21, R87, R86 ;  /* 0x0000005657157221 */ /* 0x000fe20000010000 */
[--C-:B------:R-:W-:Y:S01]  /*d4e0*/  IMAD.MOV.U32 R134, RZ, RZ, R135.reuse ;  /* 0x000000ffff867224 */ /* 0x100fe200078e0087 */
[-C--:B------:R-:W-:Y:S01]  /*d4f0*/  MOV R130, R135.reuse ;  /* 0x0000008700827202 */ /* 0x080fe20000000f00 */
[----:B------:R-:W-:Y:S01]  /*d500*/  FADD.FTZ R141, R141, R26 ;  /* 0x0000001a8d8d7221 */ /* 0x000fe20000010000 */
[--C-:B------:R-:W-:Y:S01]  /*d510*/  IMAD.MOV.U32 R133, RZ, RZ, R135.reuse ;  /* 0x000000ffff857224 */ /* 0x100fe200078e0087 */
[-C--:B------:R-:W-:Y:S01]  /*d520*/  MOV R124, R135.reuse ;  /* 0x00000087007c7202 */ /* 0x080fe20000000f00 */
        /* <DEDUP_REMOVED lines=11> */
[----:B------:R-:W-:Y:S01]  /*d5e0*/  MOV R88, R135 ;  /* 0x0000008700587202 */ /* 0x000fe20000000f00 */
[----:B------:R-:W-:-:S02]  /*d5f0*/  IMAD.MOV.U32 R125, RZ, RZ, R135 ;  /* 0x000000ffff7d7224 */ /* 0x000fc400078e0087 */
[--C-:B------:R-:W-:Y:S02]  /*d600*/  IMAD.MOV.U32 R123, RZ, RZ, R135.reuse ;  /* 0x000000ffff7b7224 */ /* 0x100fe400078e0087 */
[--C-:B------:R-:W-:Y:S02]  /*d610*/  IMAD.MOV.U32 R122, RZ, RZ, R135.reuse ;  /* 0x000000ffff7a7224 */ /* 0x100fe400078e0087 */
[--C-:B------:R-:W-:Y:S02]  /*d620*/  IMAD.MOV.U32 R121, RZ, RZ, R135.reuse ;  /* 0x000000ffff797224 */ /* 0x100fe400078e0087 */
[--C-:B------:R-:W-:Y:S02]  /*d630*/  IMAD.MOV.U32 R120, RZ, RZ, R135.reuse ;  /* 0x000000ffff787224 */ /* 0x100fe400078e0087 */
[--C-:B------:R-:W-:Y:S02]  /*d640*/  IMAD.MOV.U32 R119, RZ, RZ, R135.reuse ;  /* 0x000000ffff777224 */ /* 0x100fe400078e0087 */
        /* <DEDUP_REMOVED lines=20> */
[--C-:B0-----:R-:W-:Y:S02]  /*d790*/  IMAD.MOV.U32 R93, RZ, RZ, R135.reuse ;  /* 0x000000ffff5d7224 */ /* 0x101fe400078e0087 */
[--C-:B-1----:R-:W-:Y:S02]  /*d7a0*/  IMAD.MOV.U32 R92, RZ, RZ, R135.reuse ;  /* 0x000000ffff5c7224 */ /* 0x102fe400078e0087 */
[--C-:B------:R-:W-:Y:S02]  /*d7b0*/  IMAD.MOV.U32 R91, RZ, RZ, R135.reuse ;  /* 0x000000ffff5b7224 */ /* 0x100fe400078e0087 */
[--C-:B------:R-:W-:Y:S02]  /*d7c0*/  IMAD.MOV.U32 R90, RZ, RZ, R135.reuse ;  /* 0x000000ffff5a7224 */ /* 0x100fe400078e0087 */
[----:B------:R-:W-:Y:S01]  /*d7d0*/  IMAD.MOV.U32 R89, RZ, RZ, R135 ;  /* 0x000000ffff597224 */ /* 0x000fe200078e0087 */
[----:B--2---:R-:W-:Y:S01]  /*d7e0*/  ISETP.GE.AND P1, PT, R20, R4, PT ;  /* 0x000000041400720c */ /* 0x004fe20003f26270 */
[----:B---3--:R-:W-:-:S12]  /*d7f0*/  NOP ;  /* 0x0000000000007918 */ /* 0x008fd80000000000 */
[----:B------:R-:W-:Y:S05]  /*d800*/  @!P1 BRA `(.L_x_511) ;  /* 0x00000024009c9947 */ /* 0x000fea0003800000 */
[----:B------:R-:W-:Y:S01]  /*d810*/  IMAD.MOV.U32 R6, RZ, RZ, R3 ;  /* 0x000000ffff067224 */ /* 0x000fe200078e0003 */
[----:B------:R-:W-:Y:S01]  /*d820*/  CS2R R134, SRZ ;  /* 0x0000000000867805 */ /* 0x000fe2000001ff00 */
[----:B------:R-:W-:Y:S01]  /*d830*/  IMAD.MOV.U32 R7, RZ, RZ, R0 ;  /* 0x000000ffff077224 */ /* 0x000fe200078e0000 */
[----:B------:R-:W-:Y:S01]  /*d840*/  CS2R R132, SRZ ;  /* 0x0000000000847805 */ /* 0x000fe2000001ff00 */
[----:B------:R-:W-:Y:S01]  /*d850*/  IMAD.MOV.U32 R5, RZ, RZ, R151 ;  /* 0x000000ffff057224 */ /* 0x000fe200078e0097 */
[----:B------:R-:W-:Y:S01]  /*d860*/  CS2R R130, SRZ ;  /* 0x0000000000827805 */ /* 0x000fe2000001ff00 */
[----:B------:R-:W-:Y:S01]  /*d870*/  IMAD.MOV.U32 R4, RZ, RZ, R140 ;  /* 0x000000ffff047224 */ /* 0x000fe200078e008c */
        /* <DEDUP_REMOVED lines=20> */
[----:B------:R-:W-:-:S07]  /*d9c0*/  CS2R R88, SRZ ;  /* 0x0000000000587805 */ /* 0x000fce000001ff00 */
.L_x_523:
[----:B------:R-:W2:Y:S01]  /*d9d0*/  LDL R3, [R1+0x40] ;  /* 0x0000400001037983 */ /* 0x000ea20000100800 */
[----:B------:R-:W-:Y:S01]  /*d9e0*/  ISETP.NE.AND P1, PT, R4, 0x1, PT ;  /* 0x000000010400780c */ /* 0x000fe20003f25270 */
[----:B------:R-:W-:Y:S05]  /*d9f0*/  YIELD ;  /* 0x0000000000007946 */ /* 0x000fea0003800000 */
[----:B------:R-:W-:-:S04]  /*da00*/  SEL R0, RZ, 0x1, P1 ;  /* 0x00000001ff007807 */ /* 0x000fc80000800000 */
[----:B------:R-:W-:Y:S02]  /*da10*/  LOP3.LUT R151, R5, R0, RZ, 0x3c, !PT ;  /* 0x0000000005977212 */ /* 0x000fe400078e3cff */
[----:B--2---:R-:W-:-:S13]  /*da20*/  ISETP.NE.AND P1, PT, R3, RZ, PT ;  /* 0x000000ff0300720c */ /* 0x004fda0003f25270 */
[----:B------:R-:W-:Y:S05]  /*da30*/  @P1 BRA `(.L_x_512) ;  /* 0x00000000003c1947 */ /* 0x000fea0003800000 */
[----:B------:R-:W-:Y:S05]  /*da40*/  @!P0 BRA `(.L_x_513) ;  /* 0x0000000000048947 */ /* 0x000fea0003800000 */
[----:B------:R-:W-:Y:S01]  /*da50*/  BPT.TRAP 0x1 ;  /* 0x000000040000795c */ /* 0x000fe20000300000 */
.L_x_513:
[----:B------:R-:W-:-:S05]  /*da60*/  VIADD R0, R4, 0x1 ;  /* 0x0000000104007836 */ /* 0x000fca0000000000 */
[----:B------:R-:W-:-:S04]  /*da70*/  ISETP.NE.AND P2, PT, R0, 0x2, PT ;  /* 0x000000020000780c */ /* 0x000fc80003f45270 */
[----:B------:R-:W-:Y:S02]  /*da80*/  SEL R3, R0, RZ, P2 ;  /* 0x000000ff00037207 */ /* 0x000fe40001000000 */
[----:B------:R-:W-:Y:S02]  /*da90*/  SHF.L.U32 R0, R151, 0x1f, RZ ;  /* 0x0000001f97007819 */ /* 0x000fe400000006ff */
[----:B------:R-:W-:-:S04]  /*daa0*/  LEA R3, R3, R2, 0x3 ;  /* 0x0000000203037211 */ /* 0x000fc800078e18ff */
[----:B------:R0:W1:Y:S01]  /*dab0*/  SYNCS.PHASECHK.TRANS64.TRYWAIT P2, [R3+URZ+0x2d830], R0 ;  /* 0x02d83000030075a7 */ /* 0x000062000804017f */
[----:B------:R-:W-:Y:S05]  /*dac0*/  @!P0 BRA `(.L_x_514) ;  /* 0x0000000000048947 */ /* 0x000fea0003800000 */
[----:B------:R-:W-:Y:S01]  /*dad0*/  BPT.TRAP 0x1 ;  /* 0x000000040000795c */ /* 0x000fe20000300000 */
.L_x_514:
[----:B------:R-:W-:Y:S04]  /*dae0*/  BSSY B0, `(.L_x_512) ;  /* 0x0000004000007945 */ /* 0x000fe80003800000 */
[----:B-1----:R-:W-:Y:S05]  /*daf0*/  @P2 BRA `(.L_x_515) ;  /* 0x0000000000082947 */ /* 0x002fea0003800000 */
[----:B------:R-:W1:Y:S02]  /*db00*/  SYNCS.PHASECHK.TRANS64.TRYWAIT P2, [R3+URZ+0x2d830], R0 ;  /* 0x02d83000030075a7 */ /* 0x000e64000804017f */
[----:B-1----:R-:W-:Y:S05]  /*db10*/  @!P2 BRA `(.L_x_516) ;  /* 0x000000d400d0a947 */ /* 0x002fea0003800000 */
.L_x_515:
[----:B------:R-:W-:Y:S05]  /*db20*/  BSYNC B0 ;  /* 0x0000000000007941 */ /* 0x000fea0003800000 */
.L_x_512:
[----:B01----:R-:W2:Y:S01]  /*db30*/  LDL R3, [R1+0x44] ;  /* 0x0000440001037983 */ /* 0x003ea20000100800 */
[----:B------:R-:W-:Y:S01]  /*db40*/  VIADD R140, R4, 0x1 ;  /* 0x00000001048c7836 */ /* 0x000fe20000000000 */
[----:B------:R-:W0:Y:S04]  /*db50*/  S2R R0, SR_TID.X ;  /* 0x0000000000007919 */ /* 0x000e280000002100 */
[----:B------:R-:W-:-:S04]  /*db60*/  ISETP.NE.AND P2, PT, R140, 0x2, PT ;  /* 0x000000028c00780c */ /* 0x000fc80003f45270 */
[----:B------:R-:W-:Y:S01]  /*db70*/  SEL R140, R140, RZ, P2 ;  /* 0x000000ff8c8c7207 */ /* 0x000fe20001000000 */
[----:B------:R-:W-:Y:S05]  /*db80*/  WARPSYNC.ALL ;  /* 0x0000000000007948 */ /* 0x000fea0003800000 */
[----:B------:R-:W-:-:S05]  /*db90*/  IMAD.MOV.U32 R9, RZ, RZ, -0x7fffffe0 ;  /* 0x80000020ff097424 */ /* 0x000fca00078e00ff */
[C---:B------:R-:W-:Y:S02]  /*dba0*/  R2UR UR7, R9.reuse ;  /* 0x00000000090772ca */ /* 0x040fe400000e0000 */
[----:B------:R-:W-:Y:S01]  /*dbb0*/  R2UR UR27, R9 ;  /* 0x00000000091b72ca */ /* 0x000fe200000e0000 */
[----:B------:R-:W-:-:S05]  /*dbc0*/  IMAD.MOV.U32 R15, RZ, RZ, -0x7fffffe0 ;  /* 0x80000020ff0f7424 */ /* 0x000fca00078e00ff */
[----:B------:R-:W-:Y:S02]  /*dbd0*/  R2UR UR23, R15 ;  /* 0x000000000f1772ca */ /* 0x000fe400000e0000 */
[----:B0-----:R-:W-:-:S05]  /*dbe0*/  SHF.R.U32.HI R0, RZ, 0x7, R0 ;  /* 0x00000007ff007819 */ /* 0x001fca0000011600 */
[----:B------:R-:W-:-:S05]  /*dbf0*/  VIADD R0, R0, 0x8 ;  /* 0x0000000800007836 */ /* 0x000fca0000000000 */
[----:B------:R0:W-:Y:S01]  /*dc00*/  BAR.SYNC.DEFER_BLOCKING R0, 0x100 ;  /* 0x000400000000751d */ /* 0x0001e20000010000 */
[----:B------:R-:W-:Y:S02]  /*dc10*/  R2UR UR4, R148 ;  /* 0x00000000940472ca */ /* 0x000fe400000e0000 */
[----:B------:R-:W-:-:S03]  /*dc20*/  R2UR UR5, R149 ;  /* 0x00000000950572ca */ /* 0x000fc600000e0000 */
[----:B------:R-:W-:Y:S01]  /*dc30*/  WARPGROUP.ARRIVE ;  /* 0x00000000000079c5 */ /* 0x000fe20000000000 */
[----:B--2---:R-:W-:-:S04]  /*dc40*/  IMAD R8, R140, 0x600, R3 ;  /* 0x000006008c087824 */ /* 0x004fc800078e0203 */
[C---:B------:R-:W-:Y:S01]  /*dc50*/  VIADD R12, R8.reuse, 0x2 ;  /* 0x00000002080c7836 */ /* 0x040fe20000000000 */
[C---:B------:R-:W-:Y:S01]  /*dc60*/  R2UR UR6, R8.reuse ;  /* 0x00000000080672ca */ /* 0x040fe200000e0000 */
[C---:B------:R-:W-:Y:S02]  /*dc70*/  VIADD R10, R8.reuse, 0x200 ;  /* 0x00000200080a7836 */ /* 0x040fe40000000000 */
[----:B------:R-:W-:Y:S01]  /*dc80*/  VIADD R14, R8, 0x400 ;  /* 0x00000400080e7836 */ /* 0x000fe20000000000 */
[----:B------:R-:W-:Y:S01]  /*dc90*/  R2UR UR10, R12 ;  /* 0x000000000c0a72ca */ /* 0x000fe200000e0000 */
[C---:B------:R-:W-:Y:S02]  /*dca0*/  VIADD R12, R8.reuse, 0x202 ;  /* 0x00000202080c7836 */ /* 0x040fe40000000000 */
[----:B------:R-:W-:-:S05]  /*dcb0*/  VIADD R8, R8, 0x402 ;  /* 0x0000040208087836 */ /* 0x000fca0000000000 */
[----:B------:R-:W-:Y:S01]  /*dcc0*/  R2UR UR26, R8 ;  /* 0x00000000081a72ca */ /* 0x000fe200000e0000 */
[----:B------:R-:W-:Y:S01]  /*dcd0*/  HGMMA.64x128x16.F32 R24, gdesc[UR4], RZ, !UPT, gsb0 ;  /* 0x01e00000041879f0 */ /* 0x000fe2000c0008ff */
[----:B------:R-:W2:Y:S01]  /*dce0*/  LDL.64 R8, [R1+0x18] ;  /* 0x0000180001087983 */ /* 0x000ea20000100a00 */
[----:B------:R-:W-:-:S03]  /*dcf0*/  R2UR UR22, R14 ;  /* 0x000000000e1672ca */ /* 0x000fc600000e0000 */
[----:B------:R-:W3:Y:S01]  /*dd00*/  LDL.64 R14, [R1+0x10] ;  /* 0x00001000010e7983 */ /* 0x000ee20000100a00 */
[----:B------:R-:W-:Y:S02]  /*dd10*/  MOV R13, 0x80000020 ;  /* 0x80000020000d7802 */ /* 0x000fe40000000f00 */
[----:B------:R-:W-:Y:S02]  /*dd20*/  R2UR UR18, R12 ;  /* 0x000000000c1272ca */ /* 0x000fe400000e0000 */
[C---:B------:R-:W-:Y:S02]  /*dd30*/  R2UR UR11, R13.reuse ;  /* 0x000000000d0b72ca */ /* 0x040fe400000e0000 */
[----:B------:R-:W-:Y:S02]  /*dd40*/  R2UR UR19, R13 ;  /* 0x000000000d1372ca */ /* 0x000fe400000e0000 */
[----:B------:R-:W4:Y:S01]  /*dd50*/  LDL.64 R12, [R1+0x8] ;  /* 0x00000800010c7983 */ /* 0x000f220000100a00 */
[----:B------:R-:W-:Y:S01]  /*dd60*/  IMAD.MOV.U32 R11, RZ, RZ, -0x7fffffe0 ;  /* 0x80000020ff0b7424 */ /* 0x000fe200078e00ff */
[----:B------:R-:W-:-:S04]  /*dd70*/  R2UR UR14, R10 ;  /* 0x000000000a0e72ca */ /* 0x000fc800000e0000 */
[----:B------:R-:W-:Y:S02]  /*dd80*/  R2UR UR15, R11 ;  /* 0x000000000b0f72ca */ /* 0x000fe400000e0000 */
[----:B------:R-:W5:Y:S01]  /*dd90*/  LDL.64 R10, [R1] ;  /* 0x00000000010a7983 */ /* 0x000f620000100a00 */
[----:B------:R-:W-:Y:S02]  /*dda0*/  WARPGROUP.DEPBAR.LE gsb0, 0x0 ;  /* 0x00008000000079c5 */ /* 0x000fe40000010000 */
[----:B------:R-:W-:Y:S01]  /*ddb0*/  WARPGROUP.ARRIVE ;  /* 0x00000000000079c5 */ /* 0x000fe20000000000 */
[----:B--2---:R-:W-:Y:S02]  /*ddc0*/  R2UR UR8, R8 ;  /* 0x00000000080872ca */ /* 0x004fe400000e0000 */
[----:B------:R-:W-:-:S13]  /*ddd0*/  R2UR UR9, R9 ;  /* 0x00000000090972ca */ /* 0x000fda00000e0000 */
[----:B------:R-:W-:Y:S01]  /*dde0*/  HGMMA.64x128x16.F32 R24, gdesc[UR8], R24, gsb0 ;  /* 0x01e00000081879f0 */ /* 0x000fe20008000818 */
[----:B---3--:R-:W-:Y:S02]  /*ddf0*/  R2UR UR12, R14 ;  /* 0x000000000e0c72ca */ /* 0x008fe400000e0000 */
[----:B------:R-:W-:Y:S02]  /*de00*/  R2UR UR13, R15 ;  /* 0x000000000f0d72ca */ /* 0x000fe400000e0000 */
[----:B----4-:R-:W-:Y:S02]  /*de10*/  R2UR UR16, R12 ;  /* 0x000000000c1072ca */ /* 0x010fe400000e0000 */
[----:B------:R-:W-:Y:S01]  /*de20*/  R2UR UR17, R13 ;  /* 0x000000000d1172ca */ /* 0x000fe200000e0000 */
[----:B------:R-:W-:Y:S02]  /*de30*/  WARPGROUP.DEPBAR.LE gsb0, 0x0 ;  /* 0x00008000000079c5 */ /* 0x000fe40000010000 */
[----:B------:R-:W-:-:S06]  /*de40*/  WARPGROUP.ARRIVE ;  /* 0x00000000000079c5 */ /* 0x000fcc0000000000 */
[----:B------:R-:W-:Y:S01]  /*de50*/  HGMMA.64x128x16.F32 R24, gdesc[UR12], R24, gsb0 ;  /* 0x01e000000c1879f0 */ /* 0x000fe20008000818 */
[----:B-----5:R-:W-:Y:S02]  /*de60*/  R2UR UR20, R10 ;  /* 0x000000000a1472ca */ /* 0x020fe400000e0000 */
[----:B------:R-:W-:Y:S01]  /*de70*/  R2UR UR21, R11 ;  /* 0x000000000b1572ca */ /* 0x000fe200000e0000 */
[----:B------:R-:W-:Y:S02]  /*de80*/  WARPGROUP.DEPBAR.LE gsb0, 0x0 ;  /* 0x00008000000079c5 */ /* 0x000fe40000010000 */
[----:B------:R-:W-:-:S06]  /*de90*/  WARPGROUP.ARRIVE ;  /* 0x00000000000079c5 */ /* 0x000fcc0000000000 */
[----:B------:R-:W-:Y:S01]  /*dea0*/  HGMMA.64x128x16.F32 R24, gdesc[UR16], R24, gsb0 ;  /* 0x01e00000101879f0 */ /* 0x000fe20008000818 */
[----:B------:R-:W-:Y:S02]  /*deb0*/  R2UR UR24, R156 ;  /* 0x000000009c1872ca */ /* 0x000fe400000e0000 */
[----:B------:R-:W-:Y:S01]  /*dec0*/  R2UR UR25, R157 ;  /* 0x000000009d1972ca */ /* 0x000fe200000e0000 */
[----:B------:R-:W-:Y:S02]  /*ded0*/  WARPGROUP.DEPBAR.LE gsb0, 0x0 ;  /* 0x00008000000079c5 */ /* 0x000fe40000010000 */
[----:B------:R-:W-:-:S06]  /*dee0*/  WARPGROUP.ARRIVE ;  /* 0x00000000000079c5 */ /* 0x000fcc0000000000 */
        /* <DEDUP_REMOVED lines=8> */
.L_x_518:
[----:B------:R-:W-:Y:S02]  /*df70*/  SHF.L.U32 R0, R5, 0x1f, RZ ;  /* 0x0000001f05007819 */ /* 0x000fe400000006ff */
[----:B------:R-:W-:-:S04]  /*df80*/  LEA R3, R4, R2, 0x3 ;  /* 0x0000000204037211 */ /* 0x000fc800078e18ff */
[----:B------:R0:W1:Y:S01]  /*df90*/  SYNCS.PHASECHK.TRANS64.TRYWAIT P1, [R3+URZ+0x2d850], R0 ;  /* 0x02d85000030075a7 */ /* 0x000062000802017f */
[----:B------:R-:W-:Y:S05]  /*dfa0*/  @!P0 BRA `(.L_x_519) ;  /* 0x0000000000048947 */ /* 0x000fea0003800000 */
[----:B------:R-:W-:Y:S01]  /*dfb0*/  BPT.TRAP 0x1 ;  /* 0x000000040000795c */ /* 0x000fe20000300000 */
.L_x_519:
[----:B-1----:R-:W-:Y:S05]  /*dfc0*/  @P1 BRA `(.L_x_517) ;  /* 0x0000000000081947 */ /* 0x002fea0003800000 */
[----:B------:R-:W1:Y:S02]  /*dfd0*/  SYNCS.PHASECHK.TRANS64.TRYWAIT P1, [R3+URZ+0x2d850], R0 ;  /* 0x02d85000030075a7 */ /* 0x000e64000802017f */
[----:B-1----:R-:W-:Y:S05]  /*dfe0*/  @!P1 BRA `(.L_x_520) ;  /* 0x000000d000b09947 */ /* 0x002fea0003800000 */
.L_x_517:
[----:B------:R-:W2:Y:S01]  /*dff0*/  LDL R5, [R1+0x48] ;  /* 0x0000480001057983 */ /* 0x000ea20000100800 */
[----:B01----:R-:W-:Y:S01]  /*e000*/  VIADD R0, R2, 0x400 ;  /* 0x0000040002007836 */ /* 0x003fe20000000000 */
[----:B------:R-:W-:Y:S05]  /*e010*/  WARPSYNC.ALL ;  /* 0x0000000000007948 */ /* 0x000fea0003800000 */
[----:B------:R-:W-:Y:S01]  /*e020*/  SHF.R.U32.HI R0, RZ, 0x4, R0 ;  /* 0x00000004ff007819 */ /* 0x000fe20000011600 */
[----:B------:R-:W-:Y:S01]  /*e030*/  IMAD.MOV.U32 R9, RZ, RZ, -0x7fffffe0 ;  /* 0x80000020ff097424 */ /* 0x000fe200078e00ff */
[----:B------:R-:W-:Y:S01]  /*e040*/  WARPGROUP.ARRIVE ;  /* 0x00000000000079c5 */ /* 0x000fe20000000000 */
[----:B------:R-:W-:Y:S01]  /*e050*/  IMAD.MOV.U32 R11, RZ, RZ, -0x7fffffe0 ;  /* 0x80000020ff0b7424 */ /* 0x000fe200078e00ff */
[----:B------:R-:W-:-:S02]  /*e060*/  LOP3.LUT R0, R0, 0x3fff, RZ, 0xc0, !PT ;  /* 0x00003fff00007812 */ /* 0x000fc400078ec0ff */
[C---:B------:R-:W-:Y:S02]  /*e070*/  R2UR UR7, R9.reuse ;  /* 0x00000000090772ca */ /* 0x040fe400000e0000 */
[----:B------:R-:W-:Y:S02]  /*e080*/  LOP3.LUT R0, R0, 0x2000000, RZ, 0xfc, !PT ;  /* 0x0200000000007812 */ /* 0x000fe400078efcff */
[----:B------:R-:W-:Y:S01]  /*e090*/  R2UR UR35, R9 ;  /* 0x00000000092372ca */ /* 0x000fe200000e0000 */
[----:B------:R-:W-:Y:S01]  /*e0a0*/  IMAD.MOV.U32 R9, RZ, RZ, 0x40000040 ;  /* 0x40000040ff097424 */ /* 0x000fe200078e00ff */
[C---:B------:R-:W-:Y:S01]  /*e0b0*/  R2UR UR11, R11.reuse ;  /* 0x000000000b0b72ca */ /* 0x040fe200000e0000 */
[----:B------:R-:W-:Y:S01]  /*e0c0*/  IMAD R8, R4, 0x600, R0 ;  /* 0x0000060004087824 */ /* 0x000fe200078e0200 */
[----:B------:R-:W-:Y:S02]  /*e0d0*/  R2UR UR15, R11 ;  /* 0x000000000b0f72ca */ /* 0x000fe400000e0000 */
[----:B------:R-:W-:Y:S01]  /*e0e0*/  R2UR UR5, R9 ;  /* 0x00000000090572ca */ /* 0x000fe200000e0000 */
[C---:B------:R-:W-:Y:S01]  /*e0f0*/  VIADD R10, R8.reuse, 0x40 ;  /* 0x00000040080a7836 */ /* 0x040fe20000000000 */
[----:B------:R-:W-:Y:S01]  /*e100*/  R2UR UR6, R8 ;  /* 0x00000000080672ca */ /* 0x000fe200000e0000 */
[----:B------:R-:W-:Y:S01]  /*e110*/  IMAD.MOV.U32 R9, RZ, RZ, 0x40000040 ;  /* 0x40000040ff097424 */ /* 0x000fe200078e00ff */
[----:B------:R-:W-:-:S02]  /*e120*/  R2UR UR19, R11 ;  /* 0x000000000b1372ca */ /* 0x000fc400000e0000 */
[----:B------:R-:W-:Y:S01]  /*e130*/  R2UR UR10, R10 ;  /* 0x000000000a0a72ca */ /* 0x000fe200000e0000 */
[----:B------:R-:W-:Y:S01]  /*e140*/  VIADD R10, R8, 0x80 ;  /* 0x00000080080a7836 */ /* 0x000fe20000000000 */
[C---:B------:R-:W-:Y:S02]  /*e150*/  R2UR UR23, R11.reuse ;  /* 0x000000000b1772ca */ /* 0x040fe400000e0000 */
[C---:B------:R-:W-:Y:S02]  /*e160*/  R2UR UR27, R11.reuse ;  /* 0x000000000b1b72ca */ /* 0x040fe400000e0000 */
[----:B------:R-:W-:Y:S02]  /*e170*/  R2UR UR14, R10 ;  /* 0x000000000a0e72ca */ /* 0x000fe400000e0000 */
[----:B------:R-:W-:Y:S02]  /*e180*/  IADD3 R10, R8, 0xc0, RZ ;  /* 0x000000c0080a7810 */ /* 0x000fe40007ffe0ff */
[----:B------:R-:W-:Y:S01]  /*e190*/  R2UR UR31, R11 ;  /* 0x000000000b1f72ca */ /* 0x000fe200000e0000 */
[----:B------:R-:W-:Y:S01]  /*e1a0*/  IMAD.MOV.U32 R11, RZ, RZ, 0x40000040 ;  /* 0x40000040ff0b7424 */ /* 0x000fe200078e00ff */
[----:B------:R-:W-:Y:S01]  /*e1b0*/  R2UR UR18, R10 ;  /* 0x000000000a1272ca */ /* 0x000fe200000e0000 */
[----:B------:R-:W-:Y:S01]  /*e1c0*/  VIADD R10, R8, 0x100 ;  /* 0x00000100080a7836 */ /* 0x000fe20000000000 */
[----:B------:R-:W-:-:S02]  /*e1d0*/  R2UR UR33, R9 ;  /* 0x00000000092172ca */ /* 0x000fc400000e0000 */
[----:B------:R-:W-:Y:S01]  /*e1e0*/  R2UR UR9, R11 ;  /* 0x000000000b0972ca */ /* 0x000fe200000e0000 */
[----:B------:R-:W-:Y:S01]  /*e1f0*/  IMAD.MOV.U32 R11, RZ, RZ, 0x40000040 ;  /* 0x40000040ff0b7424 */ /* 0x000fe200078e00ff */
[----:B------:R-:W-:Y:S01]  /*e200*/  R2UR UR22, R10 ;  /* 0x000000000a1672ca */ /* 0x000fe200000e0000 */
[----:B------:R-:W-:-:S03]  /*e210*/  VIADD R10, R8, 0x140 ;  /* 0x00000140080a7836 */ /* 0x000fc60000000000 */
[----:B------:R-:W-:Y:S01]  /*e220*/  R2UR UR13, R11 ;  /* 0x000000000b0d72ca */ /* 0x000fe200000e0000 */
[----:B------:R-:W-:Y:S01]  /*e230*/  IMAD.MOV.U32 R11, RZ, RZ, 0x40000040 ;  /* 0x40000040ff0b7424 */ /* 0x000fe200078e00ff */
[----:B------:R-:W-:Y:S01]  /*e240*/  R2UR UR26, R10 ;  /* 0x000000000a1a72ca */ /* 0x000fe200000e0000 */
[C---:B------:R-:W-:Y:S02]  /*e250*/  VIADD R10, R8.reuse, 0x180 ;  /* 0x00000180080a7836 */ /* 0x040fe40000000000 */
[----:B------:R-:W-:Y:S01]  /*e260*/  VIADD R8, R8, 0x1c0 ;  /* 0x000001c008087836 */ /* 0x000fe20000000000 */
[----:B------:R-:W-:Y:S01]  /*e270*/  R2UR UR17, R11 ;  /* 0x000000000b1172ca */ /* 0x000fe200000e0000 */
[----:B------:R-:W-:Y:S01]  /*e280*/  IMAD.MOV.U32 R11, RZ, RZ, 0x40000040 ;  /* 0x40000040ff0b7424 */ /* 0x000fe200078e00ff */
[----:B------:R-:W-:Y:S02]  /*e290*/  R2UR UR30, R10 ;  /* 0x000000000a1e72ca */ /* 0x000fe400000e0000 */
[----:B------:R-:W-:-:S02]  /*e2a0*/  R2UR UR34, R8 ;  /* 0x00000000082272ca */ /* 0x000fc400000e0000 */
[----:B------:R-:W-:Y:S01]  /*e2b0*/  R2UR UR21, R11 ;  /* 0x000000000b1572ca */ /* 0x000fe200000e0000 */
[----:B------:R-:W-:-:S05]  /*e2c0*/  IMAD.MOV.U32 R11, RZ, RZ, 0x40000040 ;  /* 0x40000040ff0b7424 */ /* 0x000fca00078e00ff */
[----:B------:R-:W-:Y:S01]  /*e2d0*/  R2UR UR25, R11 ;  /* 0x000000000b1972ca */ /* 0x000fe200000e0000 */
[----:B------:R-:W-:-:S05]  /*e2e0*/  IMAD.MOV.U32 R11, RZ, RZ, 0x40000040 ;  /* 0x40000040ff0b7424 */ /* 0x000fca00078e00ff */
[----:B------:R-:W-:Y:S02]  /*e2f0*/  R2UR UR29, R11 ;  /* 0x000000000b1d72ca */ /* 0x000fe400000e0000 */
[----:B--2---:R-:W-:Y:S02]  /*e300*/  LOP3.LUT R8, R5, 0x10000, RZ, 0xfc, !PT ;  /* 0x0001000005087812 */ /* 0x004fe400078efcff */
[----:B------:R-:W0:Y:S02]  /*e310*/  S2R R5, SR_TID.X ;  /* 0x0000000000057919 */ /* 0x000e240000002100 */
[C---:B------:R-:W-:Y:S02]  /*e320*/  R2UR UR4, R8.reuse ;  /* 0x00000000080472ca */ /* 0x040fe400000e0000 */
[----:B------:R-:W-:-:S04]  /*e330*/  IADD3 R10, R8, 0x2, RZ ;  /* 0x00000002080a7810 */ /* 0x000fc80007ffe0ff */
[----:B------:R-:W-:Y:S01]  /*e340*/  R2UR UR8, R10 ;  /* 0x000000000a0872ca */ /* 0x000fe200000e0000 */
[----:B------:R-:W-:-:S05]  /*e350*/  VIADD R10, R8, 0x4 ;  /* 0x00000004080a7836 */ /* 0x000fca0000000000 */
[----:B------:R-:W-:Y:S01]  /*e360*/  R2UR UR12, R10 ;  /* 0x000000000a0c72ca */ /* 0x000fe200000e0000 */
[----:B------:R-:W-:Y:S01]  /*e370*/  HGMMA.64x96x16.F32 R88, gdesc[UR4].tnspB, R88, gsb0 ;  /* 0x41600000045879f0 */ /* 0x000fe20008000858 */
[----:B------:R-:W-:-:S05]  /*e380*/  VIADD R10, R8, 0x6 ;  /* 0x00000006080a7836 */ /* 0x000fca0000000000 */
[----:B------:R-:W-:Y:S02]  /*e390*/  R2UR UR16, R10 ;  /* 0x000000000a1072ca */ /* 0x000fe400000e0000 */
[----:B------:R-:W-:-:S04]  /*e3a0*/  IADD3 R10, R8, 0x600, RZ ;  /* 0x00000600080a7810 */ /* 0x000fc80007ffe0ff */
[----:B------:R-:W-:Y:S01]  /*e3b0*/  R2UR UR20, R10 ;  /* 0x000000000a1472ca */ /* 0x000fe200000e0000 */
[----:B------:R-:W-:Y:S01]  /*e3c0*/  VIADD R10, R8, 0x602 ;  /* 0x00000602080a7836 */ /* 0x000fe20000000000 */
[----:B0-----:R-:W-:-:S04]  /*e3d0*/  SHF.R.U32.HI R0, RZ, 0x7, R5 ;  /* 0x00000007ff007819 */ /* 0x001fc80000011605 */
[----:B------:R-:W-:Y:S01]  /*e3e0*/  R2UR UR24, R10 ;  /* 0x000000000a1872ca */ /* 0x000fe200000e0000 */
[C---:B------:R-:W-:Y:S01]  /*e3f0*/  VIADD R10, R8.reuse, 0x604 ;  /* 0x00000604080a7836 */ /* 0x040fe20000000000 */
[----:B------:R-:W-:Y:S01]  /*e400*/  IADD3 R8, R8, 0x606, RZ ;  /* 0x0000060608087810 */ /* 0x000fe20007ffe0ff */
[----:B------:R-:W-:Y:S01]  /*e410*/  VIADD R0, R0, 0x9 ;  /* 0x0000000900007836 */ /* 0x000fe20000000000 */
[----:B------:R-:W-:Y:S02]  /*e420*/  ISETP.GE.U32.AND P1, PT, R5, 0x180, PT ;  /* 0x000001800500780c */ /* 0x000fe40003f26070 */
[----:B------:R-:W-:Y:S02]  /*e430*/  R2UR UR28, R10 ;  /* 0x000000000a1c72ca */ /* 0x000fe400000e0000 */
[----:B------:R-:W-:Y:S02]  /*e440*/  R2UR UR32, R8 ;  /* 0x00000000082072ca */ /* 0x000fe400000e0000 */
[----:B------:R-:W-:Y:S01]  /*e450*/  SEL R0, R0, 0x9, !P1 ;  /* 0x0000000900007807 */ /* 0x000fe20004800000 */
[----:B------:R-:W-:-:S02]  /*e460*/  WARPGROUP.DEPBAR.LE gsb0, 0x0 ;  /* 0x00008000000079c5 */ /* 0x000fc40000010000 */
[----:B------:R-:W-:-:S06]  /*e470*/  WARPGROUP.ARRIVE ;  /* 0x00000000000079c5 */ /* 0x000fcc0000000000 */
[----:B------:R-:W-:Y:S03]  /*e480*/  HGMMA.64x96x16.F32 R88, gdesc[UR8].tnspB, R88, gsb0 ;  /* 0x41600000085879f0 */ /* 0x000fe60008000858 */
[----:B------:R-:W-:Y:S02]  /*e490*/  WARPGROUP.DEPBAR.LE gsb0, 0x0 ;  /* 0x00008000000079c5 */ /* 0x000fe40000010000 */
        /* <DEDUP_REMOVED lines=18> */
[----:B------:R0:W-:Y:S06]  /*e5c0*/  BAR.ARV R0, 0x100 ;  /* 0x000400000000751d */ /* 0x0001ec0000002000 */
[----:B------:R-:W-:Y:S05]  /*e5d0*/  @!P0 BRA `(.L_x_521) ;  /* 0x0000000000048947 */ /* 0x000fea0003800000 */
[----:B------:R-:W-:Y:S01]  /*e5e0*/  BPT.TRAP 0x1 ;  /* 0x000000040000795c */ /* 0x000fe20000300000 */
.L_x_521:
[----:B0-----:R-:W-:Y:S01]  /*e5f0*/  IMAD R0, R140, 0x8, R2 ;  /* 0x000000088c007824 */ /* 0x001fe200078e0202 */
[----:B------:R-:W-:Y:S01]  /*e600*/  UMOV UR41, UR44 ;  /* 0x0000002c00297c82 */ /* 0x000fe20008000000 */
[----:B------:R-:W-:Y:S02]  /*e610*/  IMAD.U32 R3, RZ, RZ, UR39 ;  /* 0x00000027ff037e24 */ /* 0x000fe4000f8e00ff */
[----:B------:R-:W-:-:S05]  /*e620*/  VIADD R0, R0, 0x2d840 ;  /* 0x0002d84000007836 */ /* 0x000fca0000000000 */
[----:B------:R-:W-:-:S04]  /*e630*/  PRMT R0, R3, 0x654, R0 ;  /* 0x0000065403007816 */ /* 0x000fc80000000000 */
[----:B------:R0:W-:Y:S02]  /*e640*/  SYNCS.ARRIVE.TRANS64.RED.A1T0 RZ, [R0+URZ], RZ ;  /* 0x000000ff00ff79a7 */ /* 0x0001e4000810043f */
[----:B0-----:R-:W-:-:S04]  /*e650*/  FMNMX.FTZ R0, R24, R7, !PT ;  /* 0x0000000718007209 */ /* 0x001fc80007810000 */
        /* <DEDUP_REMOVED lines=71> */
[----:B0-----:R-:W-:Y:S01]  /*ead0*/  FMNMX.FTZ R3, R3, R5, !PT ;  /* 0x0000000503037209 */ /* 0x001fe20007810000 */
[----:B------:R-:W-:-:S04]  /*eae0*/  FMUL.FTZ R5, R0, UR41 ;  /* 0x0000002900057c20 */ /* 0x000fc80008410000 */
[----:B------:R-:W-:Y:S01]  /*eaf0*/  FADD.FTZ R7, -R3, R6 ;  /* 0x0000000603077221 */ /* 0x000fe20000010100 */
[----:B------:R-:W-:Y:S01]  /*eb00*/  FMUL.FTZ R6, R8, UR41 ;  /* 0x0000002908067c20 */ /* 0x000fe20008410000 */
        /* <DEDUP_REMOVED lines=33> */
[----:B------:R-:W-:Y:S01]  /*ed20*/  FMUL.FTZ R7, R7, UR41 ;  /* 0x0000002907077c20 */ /* 0x000fe20008410000 */
[----:B------:R-:W-:Y:S02]  /*ed30*/  MUFU.EX2 R6, R6 ;  /* 0x0000000600067308 */ /* 0x000fe40000000800 */
        /* <DEDUP_REMOVED lines=36> */
[----:B------:R-:W-:-:S02]  /*ef80*/  FFMA.FTZ R5, R87, UR41, -R5 ;  /* 0x0000002957057c23 */ /* 0x000fc40008010805 */
        /* <DEDUP_REMOVED lines=126> */
.L_x_522:
[----:B------:R-:W2:Y:S01]  /*f770*/  LDL R62, [R1+0x30] ;  /* 0x00003000013e7983 */ /* 0x000ea20000100800 */
[----:B------:R-:W-:-:S03]  /*f780*/  LEA R4, R4, R2, 0x3 ;  /* 0x0000000204047211 */ /* 0x000fc600078e18ff */
[----:B------:R-:W3:Y:S04]  /*f790*/  LDL R70, [R1+0x50] ;  /* 0x0000500001467983 */ /* 0x000ee80000100800 */
[----:B------:R-:W4:Y:S04]  /*f7a0*/  LDL R46, [R1+0x38] ;  /* 0x00003800012e7983 */ /* 0x000f280000100800 */
[----:B------:R-:W5:Y:S04]  /*f7b0*/  LDL R38, [R1+0x34] ;  /* 0x0000340001267983 */ /* 0x000f680000100800 */
[----:B------:R-:W5:Y:S01]  /*f7c0*/  LDL R54, [R1+0x54] ;  /* 0x0000540001367983 */ /* 0x000f620000100800 */
[----:B------:R-:W-:-:S02]  /*f7d0*/  VIADD R4, R4, 0x2d860 ;  /* 0x0002d86004047836 */ /* 0x000fc40000000000 */
[----:B------:R-:W-:-:S05]  /*f7e0*/  IMAD.U32 R30, RZ, RZ, UR39 ;  /* 0x00000027ff1e7e24 */ /* 0x000fca000f8e00ff */
[----:B------:R-:W-:-:S04]  /*f7f0*/  PRMT R4, R30, 0x654, R4 ;  /* 0x000006541e047816 */ /* 0x000fc80000000004 */
[----:B------:R0:W-:Y:S02]  /*f800*/  SYNCS.ARRIVE.TRANS64.RED.A1T0 RZ, [R4+URZ], RZ ;  /* 0x000000ff04ff79a7 */ /* 0x0001e4000810043f */
[----:B0-----:R-:W5:Y:S01]  /*f810*/  LDL R4, [R1+0x3c] ;  /* 0x00003c0001047983 */ /* 0x001f620000100800 */
[----:B------:R-:W-:Y:S02]  /*f820*/  F2FP.F16.F32.PACK_AB R24, R25, R24 ;  /* 0x000000181918723e */ /* 0x000fe400000000ff */
[----:B------:R-:W-:Y:S02]  /*f830*/  F2FP.F16.F32.PACK_AB R25, R15, R26 ;  /* 0x0000001a0f19723e */ /* 0x000fe400000000ff */
[----:B------:R-:W-:Y:S02]  /*f840*/  F2FP.F16.F32.PACK_AB R32, R33, R32 ;  /* 0x000000202120723e */ /* 0x000fe400000000ff */
[----:B------:R-:W-:Y:S02]  /*f850*/  F2FP.F16.F32.PACK_AB R26, R29, R28 ;  /* 0x0000001c1d1a723e */ /* 0x000fe400000000ff */
[----:B------:R-:W-:-:S02]  /*f860*/  F2FP.F16.F32.PACK_AB R27, R31, R27 ;  /* 0x0000001b1f1b723e */ /* 0x000fc400000000ff */
[----:B------:R-:W-:Y:S02]  /*f870*/  F2FP.F16.F32.PACK_AB R33, R14, R34 ;  /* 0x000000220e21723e */ /* 0x000fe400000000ff */
        /* <DEDUP_REMOVED lines=25> */
[----:B------:R-:W-:Y:S01]  /*fa10*/  F2FP.F16.F32.PACK_AB R83, R5, R86 ;  /* 0x000000560553723e */ /* 0x000fe200000000ff */
        /* <DEDUP_REMOVED lines=48> */
[----:B------:R-:W-:Y:S01]  /*fd20*/  IMAD.MOV.U32 R6, RZ, RZ, R3 ;  /* 0x000000ffff067224 */ /* 0x000fe200078e0003 */
[----:B------:R-:W-:Y:S01]  /*fd30*/  MOV R5, R151 ;  /* 0x0000009700057202 */ /* 0x000fe20000000f00 */
[----:B------:R-:W-:Y:S01]  /*fd40*/  IMAD.MOV.U32 R7, RZ, RZ, R0 ;  /* 0x000000ffff077224 */ /* 0x000fe200078e0000 */
[----:B--2---:R0:W-:Y:S04]  /*fd50*/  STSM.16.M88.4 [R62+0x21800], R24 ;  /* 0x021800183e007844 */ /* 0x0041e80000000200 */
[----:B---3--:R0:W-:Y:S04]  /*fd60*/  STSM.16.M88.4 [R70], R32 ;  /* 0x0000002046007844 */ /* 0x0081e80000000200 */
[----:B----4-:R0:W-:Y:S04]  /*fd70*/  STSM.16.M88.4 [R46], R40 ;  /* 0x000000282e007844 */ /* 0x0101e80000000200 */
[----:B-----5:R0:W-:Y:S04]  /*fd80*/  STSM.16.M88.4 [R38], R48 ;  /* 0x0000003026007844 */ /* 0x0201e80000000200 */
[----:B------:R0:W-:Y:S04]  /*fd90*/  STSM.16.M88.4 [R62+0x27800], R56 ;  /* 0x027800383e007844 */ /* 0x0001e80000000200 */
[----:B------:R0:W-:Y:S04]  /*fda0*/  STSM.16.M88.4 [R54], R64 ;  /* 0x0000004036007844 */ /* 0x0001e80000000200 */
[----:B------:R0:W-:Y:S04]  /*fdb0*/  STSM.16.M88.4 [R46+0x6000], R72 ;  /* 0x006000482e007844 */ /* 0x0001e80000000200 */
[----:B------:R0:W-:Y:S01]  /*fdc0*/  STSM.16.M88.4 [R38+0x6000], R80 ;  /* 0x0060005026007844 */ /* 0x0001e20000000200 */
[----:B------:R-:W-:Y:S01]  /*fdd0*/  @!PT LDS RZ, [RZ] ;  /* 0x00000000fffff984 */ /* 0x000fe20000000800 */
[----:B------:R-:W-:Y:S01]  /*fde0*/  @!PT LDS RZ, [RZ] ;  /* 0x00000000fffff984 */ /* 0x000fe20000000800 */
[----:B------:R-:W-:Y:S01]  /*fdf0*/  @!PT LDS RZ, [RZ] ;  /* 0x00000000fffff984 */ /* 0x000fe20000000800 */
[----:B------:R-:W-:Y:S01]  /*fe00*/  @!PT LDS RZ, [RZ] ;  /* 0x00000000fffff984 */ /* 0x000fe20000000800 */
[----:B------:R1:W-:Y:S06]  /*fe10*/  MEMBAR.ALL.CTA ;  /* 0x0000000000007992 */ /* 0x0003ec0000008000 */
[----:B-1----:R-:W1:Y:S01]  /*fe20*/  FENCE.VIEW.ASYNC.S ;  /* 0x00000000000073c6 */ /* 0x002e620000000000 */
[C---:B------:R-:W-:Y:S01]  /*fe30*/  ISETP.GT.AND P1, PT, R20.reuse, R4, PT ;  /* 0x000000041400720c */ /* 0x040fe20003f24270 */
[----:B------:R-:W-:-:S02]  /*fe40*/  VIADD R20, R20, 0xffffffff ;  /* 0xffffffff14147836 */ /* 0x000fc40000000000 */
[----:B------:R-:W-:Y:S01]  /*fe50*/  IMAD.MOV.U32 R4, RZ, RZ, R140 ;  /* 0x000000ffff047224 */ /* 0x000fe200078e008c */
[----:B-1----:R-:W-:-:S09]  /*fe60*/  NOP ;  /* 0x0000000000007918 */ /* 0x002fd20000000000 */
[----:B0-----:R-:W-:Y:S05]  /*fe70*/  @P1 BRA `(.L_x_523) ;  /* 0xffffffd800d41947 */ /* 0x001fea000383ffff */
.L_x_511:
[----:B------:R-:W-:Y:S05]  /*fe80*/  WARPSYNC.ALL ;  /* 0x0000000000007948 */ /* 0x000fea0003800000 */
[----:B------:R-:W-:Y:S06]  /*fe90*/  BAR.ARV 0x8, 0x200 ;  /* 0x0208000000007b1d */ /* 0x000fec0000002000 */
[----:B------:R-:W-:Y:S05]  /*fea0*/  @!P0 BRA `(.L_x_524) ;  /* 0x0000000000048947 */ /* 0x000fea0003800000 */
[----:B------:R-:W-:Y:S01]  /*feb0*/  BPT.TRAP 0x1 ;  /* 0x000000040000795c */ /* 0x000fe20000300000 */
.L_x_524:
[----:B------:R-:W-:Y:S01]  /*fec0*/  IMAD R12, R140, 0x8, R2 ;  /* 0x000000088c0c7824 */ /* 0x000fe200078e0202 */
[----:B------:R-:W-:-:S04]  /*fed0*/  SHF.L.U32 R7, R151, 0x1f, RZ ;  /* 0x0000001f97077819 */ /* 0x000fc800000006ff */
[----:B------:R0:W1:Y:S01]  /*fee0*/  SYNCS.PHASECHK.TRANS64.TRYWAIT P1, [R12+URZ+0x2d850], R7 ;  /* 0x02d850070c0075a7 */ /* 0x000062000802017f */
[----:B------:R-:W-:Y:S05]  /*fef0*/  @!P0 BRA `(.L_x_525) ;  /* 0x0000000000048947 */ /* 0x000fea0003800000 */
[----:B------:R-:W-:Y:S01]  /*ff00*/  BPT.TRAP 0x1 ;  /* 0x000000040000795c */ /* 0x000fe20000300000 */
.L_x_525:
[----:B------:R-:W2:Y:S01]  /*ff10*/  LDL.LU R4, [R1+0x48] ;  /* 0x0000480001047983 */ /* 0x000ea20000300800 */
[----:B------:R-:W-:Y:S02]  /*ff20*/  VIADD R2, R2, 0x400 ;  /* 0x0000040002027836 */ /* 0x000fe40000000000 */
[----:B------:R-:W-:-:S03]  /*ff30*/  IMAD.MOV.U32 R5, RZ, RZ, 0x40000040 ;  /* 0x40000040ff057424 */ /* 0x000fc600078e00ff */
[----:B------:R-:W-:-:S04]  /*ff40*/  SHF.R.U32.HI R2, RZ, 0x4, R2 ;  /* 0x00000004ff027819 */ /* 0x000fc80000011602 */
[----:B------:R-:W-:-:S04]  /*ff50*/  LOP3.LUT R2, R2, 0x3fff, RZ, 0xc0, !PT ;  /* 0x00003fff02027812 */ /* 0x000fc800078ec0ff */
[----:B------:R-:W-:Y:S02]  /*ff60*/  LOP3.LUT R9, R2, 0x2000000, RZ, 0xfc, !PT ;  /* 0x0200000002097812 */ /* 0x000fe400078efcff */
[----:B--2---:R-:W-:Y:S01]  /*ff70*/  LOP3.LUT R4, R4, 0x10000, RZ, 0xfc, !PT ;  /* 0x0001000004047812 */ /* 0x004fe200078efcff */
[----:B-1----:R-:W-:Y:S06]  /*ff80*/  @P1 BRA `(.L_x_526) ;  /* 0x0000000000081947 */ /* 0x002fec0003800000 */
[----:B------:R-:W1:Y:S02]  /*ff90*/  SYNCS.PHASECHK.TRANS64.TRYWAIT P1, [R12+URZ+0x2d850], R7 ;  /* 0x02d850070c0075a7 */ /* 0x000e64000802017f */
[----:B-1----:R-:W-:Y:S05]  /*ffa0*/  @!P1 BRA `(.L_x_527) ;  /* 0x000000b000d49947 */ /* 0x002fea0003800000 */
.L_x_526:
[----:B------:R-:W-:Y:S01]  /*ffb0*/  IMAD R6, R140, 0x600, R9 ;  /* 0x000006008c067824 */ /* 0x000fe200078e0209 */
[----:B------:R-:W-:Y:S05]  /*ffc0*/  WARPSYNC.ALL ;  /* 0x0000000000007948 */ /* 0x000fea0003800000 */
[----:B01----:R-:W-:Y:S01]  /*ffd0*/  IMAD.MOV.U32 R7, RZ, RZ, -0x7fffffe0 ;  /* 0x80000020ff077424 */ /* 0x003fe200078e00ff */
[----:B------:R-:W-:Y:S01]  /*ffe0*/  R2UR UR4, R4 ;  /* 0x00000000040472ca */ /* 0x000fe200000e0000 */
[----:B------:R-:W-:Y:S01]  /*fff0*/  WARPGROUP.ARRIVE ;  /* 0x00000000000079c5 */ /* 0x000fe20000000000 */
[----:B------:R-:W-:Y:S01]  /*10000*/  R2UR UR5, R5 ;  /* 0x00000000050572ca */ /* 0x000fe200000e0000 */
[C---:B------:R-:W-:Y:S01]  /*10010*/  VIADD R10, R6.reuse, 0x40 ;  /* 0x00000040060a7836 */ /* 0x040fe20000000000 */
[----:B------:R-:W-:Y:S01]  /*10020*/  R2UR UR6, R6 ;  /* 0x00000000060672ca */ /* 0x000fe200000e0000 */
[----:B------:R-:W-:Y:S01]  /*10030*/  IMAD.MOV.U32 R9, RZ, RZ, 0x40000040 ;  /* 0x40000040ff097424 */ /* 0x000fe200078e00ff */
[----:B------:R-:W-:Y:S01]  /*10040*/  R2UR UR7, R7 ;  /* 0x00000000070772ca */ /* 0x000fe200000e0000 */
[----:B------:R-:W-:Y:S01]  /*10050*/  IMAD.MOV.U32 R11, RZ, RZ, -0x7fffffe0 ;  /* 0x80000020ff0b7424 */ /* 0x000fe200078e00ff */
[----:B------:R-:W-:Y:S01]  /*10060*/  IADD3 R8, R4, 0x2, RZ ;  /* 0x0000000204087810 */ /* 0x000fe20007ffe0ff */
[----:B------:R-:W-:Y:S01]  /*10070*/  IMAD.MOV.U32 R5, RZ, RZ, 0x40000040 ;  /* 0x40000040ff057424 */ /* 0x000fe200078e00ff */
[----:B------:R-:W0:Y:S01]  /*10080*/  SHFL.BFLY PT, R2, R141, 0x2, 0x1f ;  /* 0x0c401f008d027f89 */ /* 0x000e2200000e0000 */
[----:B------:R-:W-:-:S02]  /*10090*/  IMAD.MOV.U32 R7, RZ, RZ, -0x7fffffe0 ;  /* 0x80000020ff077424 */ /* 0x000fc400078e00ff */
[----:B------:R-:W-:Y:S02]  /*100a0*/  IMAD.MOV.U32 R51, RZ, RZ, RZ ;  /* 0x000000ffff337224 */ /* 0x000fe400078e00ff */
[----:B------:R-:W-:-:S04]  /*100b0*/  IMAD.U32 R13, RZ, RZ, UR41 ;  /* 0x00000029ff0d7e24 */ /* 0x000fc8000f8e00ff */
[----:B------:R-:W-:Y:S01]  /*100c0*/  HGMMA.64x96x16.F32 R88, gdesc[UR4].tnspB, R88, gsb0 ;  /* 0x41600000045879f0 */ /* 0x000fe20008000858 */
[----:B------:R-:W-:Y:S01]  /*100d0*/  R2UR UR4, R8 ;  /* 0x00000000080472ca */ /* 0x000fe200000e0000 */
[----:B------:R-:W-:Y:S01]  /*100e0*/  VIADD R8, R4, 0x4 ;  /* 0x0000000404087836 */ /* 0x000fe20000000000 */
[----:B------:R-:W-:Y:S02]  /*100f0*/  R2UR UR5, R9 ;  /* 0x00000000090572ca */ /* 0x000fe400000e0000 */
[----:B------:R-:W-:Y:S01]  /*10100*/  R2UR UR6, R10 ;  /* 0x000000000a0672ca */ /* 0x000fe200000e0000 */
[----:B------:R-:W-:Y:S01]  /*10110*/  VIADD R10, R6, 0x80 ;  /* 0x00000080060a7836 */ /* 0x000fe20000000000 */
[----:B------:R-:W-:Y:S01]  /*10120*/  R2UR UR7, R11 ;  /* 0x000000000b0772ca */ /* 0x000fe200000e0000 */
[----:B------:R-:W-:Y:S01]  /*10130*/  IMAD.MOV.U32 R11, RZ, RZ, -0x7fffffe0 ;  /* 0x80000020ff0b7424 */ /* 0x000fe200078e00ff */
[----:B------:R-:W-:Y:S01]  /*10140*/  MOV R9, 0x40000040 ;  /* 0x4000004000097802 */ /* 0x000fe20000000f00 */
[----:B------:R-:W-:-:S02]  /*10150*/  WARPGROUP.DEPBAR.LE gsb0, 0x0 ;  /* 0x00008000000079c5 */ /* 0x000fc40000010000 */
[----:B------:R-:W-:-:S08]  /*10160*/  WARPGROUP.ARRIVE ;  /* 0x00000000000079c5 */ /* 0x000fd00000000000 */
[----:B------:R-:W-:Y:S01]  /*10170*/  HGMMA.64x96x16.F32 R88, gdesc[UR4].tnspB, R88, gsb0 ;  /* 0x41600000045879f0 */ /* 0x000fe20008000858 */
[----:B------:R-:W-:Y:S01]  /*10180*/  R2UR UR4, R8 ;  /* 0x00000000080472ca */ /* 0x000fe200000e0000 */
[----:B------:R-:W-:Y:S01]  /*10190*/  VIADD R8, R4, 0x6 ;  /* 0x0000000604087836 */ /* 0x000fe20000000000 */
[----:B------:R-:W-:Y:S01]  /*101a0*/  R2UR UR5, R9 ;  /* 0x00000000090572ca */ /* 0x000fe200000e0000 */
[----:B------:R-:W-:Y:S01]  /*101b0*/  IMAD.MOV.U32 R9, RZ, RZ, 0x40000040 ;  /* 0x40000040ff097424 */ /* 0x000fe200078e00ff */
[----:B------:R-:W-:Y:S01]  /*101c0*/  R2UR UR6, R10 ;  /* 0x000000000a0672ca */ /* 0x000fe200000e0000 */
[----:B------:R-:W-:Y:S01]  /*101d0*/  VIADD R10, R6, 0xc0 ;  /* 0x000000c0060a7836 */ /* 0x000fe20000000000 */
[----:B------:R-:W-:Y:S01]  /*101e0*/  R2UR UR7, R11 ;  /* 0x000000000b0772ca */ /* 0x000fe200000e0000 */
[----:B------:R-:W-:Y:S01]  /*101f0*/  IMAD.MOV.U32 R11, RZ, RZ, -0x7fffffe0 ;  /* 0x80000020ff0b7424 */ /* 0x000fe200078e00ff */
[----:B------:R-:W-:Y:S02]  /*10200*/  WARPGROUP.DEPBAR.LE gsb0, 0x0 ;  /* 0x00008000000079c5 */ /* 0x000fe40000010000 */
[----:B------:R-:W-:-:S09]  /*10210*/  WARPGROUP.ARRIVE ;  /* 0x00000000000079c5 */ /* 0x000fd20000000000 */
[----:B------:R-:W-:Y:S01]  /*10220*/  HGMMA.64x96x16.F32 R88, gdesc[UR4].tnspB, R88, gsb0 ;  /* 0x41600000045879f0 */ /* 0x000fe20008000858 */
[----:B------:R-:W-:Y:S02]  /*10230*/  R2UR UR4, R8 ;  /* 0x00000000080472ca */ /* 0x000fe400000e0000 */
[----:B------:R-:W-:Y:S01]  /*10240*/  R2UR UR5, R9 ;  /* 0x00000000090572ca */ /* 0x000fe200000e0000 */
[----:B------:R-:W-:Y:S01]  /*10250*/  IMAD.MOV.U32 R9, RZ, RZ, 0x40000040 ;  /* 0x40000040ff097424 */ /* 0x000fe200078e00ff */
[----:B------:R-:W-:Y:S01]  /*10260*/  R2UR UR6, R10 ;  /* 0x000000000a0672ca */ /* 0x000fe200000e0000 */
[----:B------:R-:W-:Y:S01]  /*10270*/  VIADD R10, R6, 0x100 ;  /* 0x00000100060a7836 */ /* 0x000fe20000000000 */
[----:B------:R-:W-:Y:S01]  /*10280*/  R2UR UR7, R11 ;  /* 0x000000000b0772ca */ /* 0x000fe200000e0000 */
[----:B------:R-:W-:Y:S01]  /*10290*/  IMAD.MOV.U32 R11, RZ, RZ, -0x7fffffe0 ;  /* 0x80000020ff0b7424 */ /* 0x000fe200078e00ff */
[----:B------:R-:W-:Y:S01]  /*102a0*/  IADD3 R8, R4, 0x600, RZ ;  /* 0x0000060004087810 */ /* 0x000fe20007ffe0ff */
[----:B------:R-:W-:-:S02]  /*102b0*/  WARPGROUP.DEPBAR.LE gsb0, 0x0 ;  /* 0x00008000000079c5 */ /* 0x000fc40000010000 */
[----:B------:R-:W-:-:S08]  /*102c0*/  WARPGROUP.ARRIVE ;  /* 0x00000000000079c5 */ /* 0x000fd00000000000 */
        /* <DEDUP_REMOVED lines=20> */
[----:B------:R-:W-:Y:S01]  /*10410*/  IADD3 R4, R4, 0x606, RZ ;  /* 0x0000060604047810 */ /* 0x000fe20007ffe0ff */
[----:B------:R-:W-:Y:S01]  /*10420*/  VIADD R6, R6, 0x1c0 ;  /* 0x000001c006067836 */ /* 0x000fe20000000000 */
[----:B------:R-:W-:-:S02]  /*10430*/  WARPGROUP.DEPBAR.LE gsb0, 0x0 ;  /* 0x00008000000079c5 */ /* 0x000fc40000010000 */
[----:B------:R-:W-:-:S07]  /*10440*/  WARPGROUP.ARRIVE ;  /* 0x00000000000079c5 */ /* 0x000fce0000000000 */
[----:B------:R-:W-:Y:S01]  /*10450*/  HGMMA.64x96x16.F32 R88, gdesc[UR4].tnspB, R88, gsb0 ;  /* 0x41600000045879f0 */ /* 0x000fe20008000858 */
[----:B------:R-:W-:Y:S02]  /*10460*/  R2UR UR4, R8 ;  /* 0x00000000080472ca */ /* 0x000fe400000e0000 */
[----:B------:R-:W-:Y:S02]  /*10470*/  R2UR UR5, R9 ;  /* 0x00000000090572ca */ /* 0x000fe400000e0000 */
[----:B------:R-:W-:Y:S02]  /*10480*/  R2UR UR6, R10 ;  /* 0x000000000a0672ca */ /* 0x000fe400000e0000 */
[----:B------:R-:W-:Y:S01]  /*10490*/  R2UR UR7, R11 ;  /* 0x000000000b0772ca */ /* 0x000fe200000e0000 */
[----:B------:R-:W-:Y:S02]  /*104a0*/  WARPGROUP.DEPBAR.LE gsb0, 0x0 ;  /* 0x00008000000079c5 */ /* 0x000fe40000010000 */
[----:B------:R-:W-:-:S10]  /*104b0*/  WARPGROUP.ARRIVE ;  /* 0x00000000000079c5 */ /* 0x000fd40000000000 */
[----:B------:R-:W-:Y:S01]  /*104c0*/  HGMMA.64x96x16.F32 R88, gdesc[UR4].tnspB, R88, gsb0 ;  /* 0x41600000045879f0 */ /* 0x000fe20008000858 */
[----:B------:R-:W-:Y:S01]  /*104d0*/  R2UR UR4, R4 ;  /* 0x00000000040472ca */ /* 0x000fe200000e0000 */
[----:B0-----:R-:W-:Y:S01]  /*104e0*/  FADD.FTZ R4, R2, R141 ;  /* 0x0000008d02047221 */ /* 0x001fe20000010000 */
[----:B------:R-:W-:Y:S01]  /*104f0*/  R2UR UR5, R5 ;  /* 0x00000000050572ca */ /* 0x000fe200000e0000 */
[----:B------:R-:W-:Y:S01]  /*10500*/  IMAD.MOV.U32 R2, RZ, RZ, RZ ;  /* 0x000000ffff027224 */ /* 0x000fe200078e00ff */
[----:B------:R-:W-:Y:S02]  /*10510*/  R2UR UR6, R6 ;  /* 0x00000000060672ca */ /* 0x000fe400000e0000 */
[----:B------:R-:W-:Y:S01]  /*10520*/  R2UR UR7, R7 ;  /* 0x00000000070772ca */ /* 0x000fe200000e0000 */
[----:B------:R-:W0:Y:S04]  /*10530*/  SHFL.BFLY PT, R6, R21, 0x2, 0x1f ;  /* 0x0c401f0015067f89 */ /* 0x000e2800000e0000 */
[----:B------:R-:W1:Y:S01]  /*10540*/  SHFL.BFLY PT, R5, R4, 0x1, 0x1f ;  /* 0x0c201f0004057f89 */ /* 0x000e6200000e0000 */
[----:B0-----:R-:W-:Y:S01]  /*10550*/  FADD.FTZ R6, R6, R21 ;  /* 0x0000001506067221 */ /* 0x001fe20000010000 */
[----:B-1----:R-:W-:-:S04]  /*10560*/  FADD.FTZ R10, R4, R5 ;  /* 0x00000005040a7221 */ /* 0x002fc80000010000 */
[----:B------:R-:W0:Y:S01]  /*10570*/  SHFL.BFLY PT, R7, R6, 0x1, 0x1f ;  /* 0x0c201f0006077f89 */ /* 0x000e2200000e0000 */
[----:B------:R-:W-:Y:S02]  /*10580*/  IMAD.MOV.U32 R5, RZ, RZ, -0x800000 ;  /* 0xff800000ff057424 */ /* 0x000fe400078e00ff */
[----:B------:R-:W-:Y:S01]  /*10590*/  IMAD.MOV.U32 R4, RZ, RZ, -0x800000 ;  /* 0xff800000ff047424 */ /* 0x000fe200078e00ff */
[----:B------:R-:W-:-:S13]  /*105a0*/  FSETP.NE.FTZ.AND P1, PT, R10, RZ, PT ;  /* 0x000000ff0a00720b */ /* 0x000fda0003f35000 */
[----:B------:R-:W1:Y:S01]  /*105b0*/  @P1 MUFU.LG2 R8, R10 ;  /* 0x0000000a00081308 */ /* 0x000e620000000c00 */
[----:B0-----:R-:W-:-:S07]  /*105c0*/  FADD.FTZ R11, R6, R7 ;  /* 0x00000007060b7221 */ /* 0x001fce0000010000 */
[----:B------:R-:W-:Y:S01]  /*105d0*/  @P1 MUFU.RCP R51, R10 ;  /* 0x0000000a00331308 */ /* 0x000fe20000001000 */
[----:B------:R-:W-:Y:S02]  /*105e0*/  MOV R7, UR41 ;  /* 0x0000002900077c02 */ /* 0x000fe40008000f00 */
[----:B------:R-:W-:-:S03]  /*105f0*/  FSETP.NE.FTZ.AND P2, PT, R11, RZ, PT ;  /* 0x000000ff0b00720b */ /* 0x000fc60003f55000 */
[----:B------:R-:W-:Y:S01]  /*10600*/  @P1 FMUL.FTZ R7, R7, 0.69314718246459960938 ;  /* 0x3f31721807071820 */ /* 0x000fe20000410000 */
[----:B-1----:R-:W-:-:S04]  /*10610*/  @P1 FMUL.FTZ R8, R8, 0.69314718246459960938 ;  /* 0x3f31721808081820 */ /* 0x002fc80000410000 */
[----:B------:R-:W-:-:S05]  /*10620*/  @P1 FFMA.FTZ R5, R7, R0, R8 ;  /* 0x0000000007051223 */ /* 0x000fca0000010008 */
[----:B------:R-:W0:Y:S01]  /*10630*/  @P2 MUFU.LG2 R9, R11 ;  /* 0x0000000b00092308 */ /* 0x000e220000000c00 */
[----:B------:R-:W-:-:S07]  /*10640*/  @P2 FMUL.FTZ R13, R13, 0.69314718246459960938 ;  /* 0x3f3172180d0d2820 */ /* 0x000fce0000410000 */
[----:B------:R1:W2:Y:S01]  /*10650*/  @P2 MUFU.RCP R2, R11 ;  /* 0x0000000b00022308 */ /* 0x0002a20000001000 */
[----:B0-----:R-:W-:-:S04]  /*10660*/  @P2 FMUL.FTZ R6, R9, 0.69314718246459960938 ;  /* 0x3f31721809062820 */ /* 0x001fc80000410000 */
[----:B------:R-:W-:Y:S01]  /*10670*/  @P2 FFMA.FTZ R4, R13, R3, R6 ;  /* 0x000000030d042223 */ /* 0x000fe20000010006 */
[----:B------:R-:W-:Y:S02]  /*10680*/  WARPGROUP.DEPBAR.LE gsb0, 0x0 ;  /* 0x00008000000079c5 */ /* 0x000fe40000010000 */
[----:B------:R-:W-:-:S06]  /*10690*/  WARPGROUP.ARRIVE ;  /* 0x00000000000079c5 */ /* 0x000fcc0000000000 */
[----:B------:R-:W-:Y:S03]  /*106a0*/  HGMMA.64x96x16.F32 R88, gdesc[UR4].tnspB, R88, gsb0 ;  /* 0x41600000045879f0 */ /* 0x000fe60008000858 */
[----:B------:R-:W-:Y:S02]  /*106b0*/  WARPGROUP.DEPBAR.LE gsb0, 0x0 ;  /* 0x00008000000079c5 */ /* 0x000fe40000010000 */
[----:B-12---:R-:W-:Y:S05]  /*106c0*/  @!P0 BRA `(.L_x_528) ;  /* 0x0000000000048947 */ /* 0x006fea0003800000 */
[----:B------:R-:W-:Y:S01]  /*106d0*/  BPT.TRAP 0x1 ;  /* 0x000000040000795c */ /* 0x000fe20000300000 */
.L_x_528:
[----:B------:R-:W-:Y:S01]  /*106e0*/  VIADD R12, R12, 0x2d860 ;  /* 0x0002d8600c0c7836 */ /* 0x000fe20000000000 */
[----:B------:R-:W-:Y:S01]  /*106f0*/  IADD3 R140, R140, 0x1, RZ ;  /* 0x000000018c8c7810 */ /* 0x000fe20007ffe0ff */
[----:B------:R-:W-:Y:S02]  /*10700*/  IMAD.U32 R3, RZ, RZ, UR39 ;  /* 0x00000027ff037e24 */ /* 0x000fe4000f8e00ff */
[-C--:B------:R-:W-:Y:S01]  /*10710*/  FMUL.FTZ R6, R88, R51.reuse ;  /* 0x0000003358067220 */ /* 0x080fe20000410000 */
[-C--:B------:R-:W-:Y:S01]  /*10720*/  FMUL.FTZ R7, R89, R51.reuse ;  /* 0x0000003359077220 */ /* 0x080fe20000410000 */
[----:B------:R-:W-:Y:S01]  /*10730*/  ISETP.NE.AND P1, PT, R140, 0x2, PT ;  /* 0x000000028c00780c */ /* 0x000fe20003f25270 */
[-C--:B------:R-:W-:Y:S01]  /*10740*/  FMUL.FTZ R20, R92, R51.reuse ;  /* 0x000000335c147220 */ /* 0x080fe20000410000 */
[----:B------:R-:W-:Y:S01]  /*10750*/  PRMT R12, R3, 0x654, R12 ;  /* 0x00000654030c7816 */ /* 0x000fe2000000000c */
[-C--:B------:R-:W-:Y:S01]  /*10760*/  FMUL.FTZ R21, R93, R51.reuse ;  /* 0x000000335d157220 */ /* 0x080fe20000410000 */
[----:B------:R-:W-:Y:S01]  /*10770*/  SEL R0, RZ, 0x1, P1 ;  /* 0x00000001ff007807 */ /* 0x000fe20000800000 */
[-C--:B------:R-:W-:Y:S01]  /*10780*/  FMUL.FTZ R32, R96, R51.reuse ;  /* 0x0000003360207220 */ /* 0x080fe20000410000 */
[----:B------:R1:W-:Y:S01]  /*10790*/  SYNCS.ARRIVE.TRANS64.RED.A1T0 RZ, [R12+URZ], RZ ;  /* 0x000000ff0cff79a7 */ /* 0x0003e2000810043f */
        /* <DEDUP_REMOVED lines=44> */
[----:B------:R-:W-:Y:S01]  /*10a60*/  LOP3.LUT R151, R151, R0, RZ, 0x3c, !PT ;  /* 0x0000000097977212 */ /* 0x000fe200078e3cff */
[----:B------:R-:W-:Y:S01]  /*10a70*/  UIADD3 UR37, UR37, 0x1, URZ ;  /* 0x0000000125257890 */ /* 0x000fe2000fffe03f */
[----:B-1----:R-:W-:-:S11]  /*10a80*/  SEL R140, R140, RZ, P1 ;  /* 0x000000ff8c8c7207 */ /* 0x002fd60000800000 */
.L_x_469:
[----:B------:R-:W-:Y:S05]  /*10a90*/  WARPSYNC.ALL ;  /* 0x0000000000007948 */ /* 0x000fea0003800000 */
[----:B------:R-:W1:Y:S08]  /*10aa0*/  S2UR UR39, SR_CgaCtaId ;  /* 0x00000000002779c3 */ /* 0x000e700000008800 */
[----:B------:R-:W-:Y:S06]  /*10ab0*/  BAR.SYNC.DEFER_BLOCKING 0x5, 0x200 ;  /* 0x0148000000007b1d */ /* 0x000fec0000010000 */
[----:B------:R-:W-:Y:S01]  /*10ac0*/  UMOV UR4, 0x400 ;  /* 0x0000040000047882 */ /* 0x000fe20000000000 */
[----:B------:R-:W-:Y:S01]  /*10ad0*/  BSSY B0, `(.L_x_529) ;  /* 0x00002b9000007945 */ /* 0x000fe20003800000 */
[----:B-1----:R-:W-:-:S06]  /*10ae0*/  ULEA UR4, UR39, UR4, 0x18 ;  /* 0x0000000427047291 */ /* 0x002fcc000f8ec03f */
[----:B------:R-:W-:-:S05]  /*10af0*/  IMAD.U32 R2, RZ, RZ, UR4 ;  /* 0x00000004ff027e24 */ /* 0x000fca000f8e00ff */
[----:B------:R1:W2:Y:S01]  /*10b00*/  LDS.128 R96, [R2+0x2d8d0] ;  /* 0x02d8d00002607984 */ /* 0x0002a20000000c00 */
[----:B------:R-:W-:Y:S06]  /*10b10*/  BAR.ARV 0x4, 0x200 ;  /* 0x0108000000007b1d */ /* 0x000fec0000002000 */
[----:B------:R-:W-:Y:S05]  /*10b20*/  @P0 BRA `(.L_x_530) ;  /* 0x0000001c00f00947 */ /* 0x000fea0003800000 */
[----:B------:R-:W4:Y:S01]  /*10b30*/  LDL R0, [R1+0xd8] ;  /* 0x0000d80001007983 */ /* 0x000f220000100800 */
[----:B------:R-:W-:-:S03]  /*10b40*/  ULDC UR4, c[0x0][0xad4] ;  /* 0x0002b50000047ab9 */ /* 0x000fc60000000800 */
[----:B------:R-:W2:Y:S04]  /*10b50*/  LDL.LU R30, [R1+0x58] ;  /* 0x00005800011e7983 */ /* 0x000ea80000300800 */
[----:B------:R-:W2:Y:S04]  /*10b60*/  LDL.LU R81, [R1+0x60] ;  /* 0x0000600001517983 */ /* 0x000ea80000300800 */
[----:B------:R-:W2:Y:S01]  /*10b70*/  LDL.LU R80, [R1+0x64] ;  /* 0x0000640001507983 */ /* 0x000ea20000300800 */
[----:B------:R-:W0:Y:S01]  /*10b80*/  S2R R3, SR_SWINHI ;  /* 0x0000000000037919 */ /* 0x000e220000002f00 */
[----:B------:R-:W-:-:S02]  /*10b90*/  MOV R74, R2 ;  /* 0x00000002004a7202 */ /* 0x000fc40000000f00 */
[----:B0-----:R-:W-:-:S03]  /*10ba0*/  MOV R75, R3 ;  /* 0x00000003004b7202 */ /* 0x001fc60000000f00 */
[----:B----4-:R-:W-:-:S03]  /*10bb0*/  IMAD.WIDE R8, R0, 0x2, R74 ;  /* 0x0000000200087825 */ /* 0x010fc600078e024a */
[C---:B------:R-:W-:Y:S02]  /*10bc0*/  LOP3.LUT R3, R8.reuse, 0x180, RZ, 0xc0, !PT ;  /* 0x0000018008037812 */ /* 0x040fe400078ec0ff */
[C---:B------:R-:W-:Y:S02]  /*10bd0*/  IADD3 R10, P2, R8.reuse, 0x3020, RZ ;  /* 0x00003020080a7810 */ /* 0x040fe40007f5e0ff */
[----:B------:R-:W-:Y:S02]  /*10be0*/  SHF.R.U64 R3, R3, 0x3, RZ ;  /* 0x0000000303037819 */ /* 0x000fe400000012ff */
[C---:B------:R-:W-:Y:S02]  /*10bf0*/  IADD3 R11, P4, R8.reuse, 0x20, RZ ;  /* 0x00000020080b7810 */ /* 0x040fe40007f9e0ff */
[C---:B---3--:R-:W-:Y:S02]  /*10c00*/  IADD3 R31, P3, R8.reuse, 0x3000, RZ ;  /* 0x00003000081f7810 */ /* 0x048fe40007f7e0ff */
[----:B------:R-:W-:-:S02]  /*10c10*/  IADD3 R12, P1, R8, 0x6000, RZ ;  /* 0x00006000080c7810 */ /* 0x000fc40007f3e0ff */
[----:B------:R-:W-:Y:S02]  /*10c20*/  IADD3 R77, P0, R8, 0x6020, RZ ;  /* 0x00006020084d7810 */ /* 0x000fe40007f1e0ff */
[----:B------:R-:W-:Y:S02]  /*10c30*/  LOP3.LUT R8, R3, R8, RZ, 0x3c, !PT ;  /* 0x0000000803087212 */ /* 0x000fe400078e3cff */
[----:B------:R-:W-:Y:S02]  /*10c40*/  LOP3.LUT R3, R10, 0x180, RZ, 0xc0, !PT ;  /* 0x000001800a037812 */ /* 0x000fe400078ec0ff */
[----:B------:R-:W-:Y:S02]  /*10c50*/  IADD3.X R15, RZ, R9, RZ, P0, !PT ;  /* 0x00000009ff0f7210 */ /* 0x000fe400007fe4ff */
[----:B------:R-:W-:Y:S02]  /*10c60*/  SHF.R.U64 R3, R3, 0x3, RZ ;  /* 0x0000000303037819 */ /* 0x000fe400000012ff */
[----:B--2---:R-:W-:-:S02]  /*10c70*/  ISETP.NE.AND P0, PT, R30, RZ, PT ;  /* 0x000000ff1e00720c */ /* 0x004fc40003f05270 */
[----:B------:R-:W-:Y:S02]  /*10c80*/  LOP3.LUT R28, R3, R10, RZ, 0x3c, !PT ;  /* 0x0000000a031c7212 */ /* 0x000fe400078e3cff */
[----:B------:R-:W-:Y:S01]  /*10c90*/  SEL R3, R30, UR4, P0 ;  /* 0x000000041e037c07 */ /* 0x000fe20008000000 */
[----:B------:R-:W-:Y:S05]  /*10ca0*/  WARPSYNC.ALL ;  /* 0x0000000000007948 */ /* 0x000fea0003800000 */
[----:B------:R-:W-:Y:S01]  /*10cb0*/  LOP3.LUT R0, R11, 0x180, RZ, 0xc0, !PT ;  /* 0x000001800b007812 */ /* 0x000fe200078ec0ff */
[--C-:B------:R-:W-:Y:S01]  /*10cc0*/  IMAD.X R25, RZ, RZ, R9.reuse, P4 ;  /* 0x000000ffff197224 */ /* 0x100fe200020e0609 */
[----:B------:R-:W-:Y:S01]  /*10cd0*/  LOP3.LUT R14, R77, 0x180, RZ, 0xc0, !PT ;  /* 0x000001804d0e7812 */ /* 0x000fe200078ec0ff */
[--C-:B------:R-:W-:Y:S01]  /*10ce0*/  IMAD.X R27, RZ, RZ, R9.reuse, P3 ;  /* 0x000000ffff1b7224 */ /* 0x100fe200018e0609 */
[----:B------:R-:W-:Y:S01]  /*10cf0*/  SHF.R.U64 R0, R0, 0x3, RZ ;  /* 0x0000000300007819 */ /* 0x000fe200000012ff */
[--C-:B------:R-:W-:Y:S01]  /*10d00*/  IMAD.X R29, RZ, RZ, R9.reuse, P2 ;  /* 0x000000ffff1d7224 */ /* 0x100fe200010e0609 */
[----:B------:R-:W-:Y:S01]  /*10d10*/  F2FP.F16.F32.PACK_AB R10, R21, R20 ;  /* 0x00000014150a723e */ /* 0x000fe200000000ff */
[----:B------:R-:W-:Y:S01]  /*10d20*/  IMAD.X R13, RZ, RZ, R9, P1 ;  /* 0x000000ffff0d7224 */ /* 0x000fe200008e0609 */
[----:B------:R-:W-:Y:S01]  /*10d30*/  LOP3.LUT R24, R0, R11, RZ, 0x3c, !PT ;  /* 0x0000000b00187212 */ /* 0x000fe200078e3cff */
[----:B------:R-:W-:Y:S01]  /*10d40*/  ULDC.64 UR4, c[0x0][0xc00] ;  /* 0x0003000000047ab9 */ /* 0x000fe20000000a00 */
[----:B------:R-:W-:Y:S01]  /*10d50*/  LOP3.LUT R0, R31, 0x180, RZ, 0xc0, !PT ;  /* 0x000001801f007812 */ /* 0x000fe200078ec0ff */
[----:B------:R-:W-:Y:S01]  /*10d60*/  ULDC.64 UR6, c[0x0][0xc08] ;  /* 0x0003020000067ab9 */ /* 0x000fe20000000a00 */
[----:B------:R-:W-:-:S02]  /*10d70*/  LOP3.LUT R11, R12, 0x180, RZ, 0xc0, !PT ;  /* 0x000001800c0b7812 */ /* 0x000fc400078ec0ff */
[----:B------:R-:W-:Y:S02]  /*10d80*/  SHF.R.U64 R0, R0, 0x3, RZ ;  /* 0x0000000300007819 */ /* 0x000fe400000012ff */
[----:B------:R-:W-:Y:S02]  /*10d90*/  SHF.R.U64 R11, R11, 0x3, RZ ;  /* 0x000000030b0b7819 */ /* 0x000fe400000012ff */
[----:B------:R-:W-:Y:S02]  /*10da0*/  LOP3.LUT R26, R0, R31, RZ, 0x3c, !PT ;  /* 0x0000001f001a7212 */ /* 0x000fe400078e3cff */
[----:B------:R-:W-:Y:S02]  /*10db0*/  SHF.R.U64 R14, R14, 0x3, RZ ;  /* 0x000000030e0e7819 */ /* 0x000fe400000012ff */
[----:B------:R-:W-:Y:S02]  /*10dc0*/  LOP3.LUT R12, R11, R12, RZ, 0x3c, !PT ;  /* 0x0000000c0b0c7212 */ /* 0x000fe400078e3cff */
[----:B------:R-:W-:-:S02]  /*10dd0*/  MOV R31, R8 ;  /* 0x00000008001f7202 */ /* 0x000fc40000000f00 */
[----:B------:R-:W-:Y:S02]  /*10de0*/  F2FP.F16.F32.PACK_AB R8, R7, R6 ;  /* 0x000000060708723e */ /* 0x000fe400000000ff */
[----:B------:R-:W-:Y:S02]  /*10df0*/  F2FP.F16.F32.PACK_AB R9, R53, R52 ;  /* 0x000000343509723e */ /* 0x000fe400000000ff */
[----:B------:R-:W-:Y:S01]  /*10e00*/  F2FP.F16.F32.PACK_AB R11, R55, R54 ;  /* 0x00000036370b723e */ /* 0x000fe200000000ff */
[----:B------:R-:W-:Y:S01]  /*10e10*/  BAR.SYNC.DEFER_BLOCKING 0x1, 0x180 ;  /* 0x0046000000007b1d */ /* 0x000fe20000010000 */
[----:B------:R-:W-:Y:S02]  /*10e20*/  MOV R79, R24 ;  /* 0x00000018004f7202 */ /* 0x000fe40000000f00 */
[----:B------:R-:W-:Y:S02]  /*10e30*/  MOV R0, R26 ;  /* 0x0000001a00007202 */ /* 0x000fe40000000f00 */
[----:B------:R-:W-:-:S02]  /*10e40*/  LOP3.LUT R14, R14, R77, RZ, 0x3c, !PT ;  /* 0x0000004d0e0e7212 */ /* 0x000fc400078e3cff */
[----:B------:R-:W-:Y:S02]  /*10e50*/  F2FP.F16.F32.PACK_AB R24, R33, R32 ;  /* 0x000000202118723e */ /* 0x000fe400000000ff */
[----:B------:R-:W-:Y:S02]  /*10e60*/  F2FP.F16.F32.PACK_AB R25, R57, R56 ;  /* 0x000000383919723e */ /* 0x000fe400000000ff */
[----:B------:R-:W-:Y:S02]  /*10e70*/  F2FP.F16.F32.PACK_AB R26, R35, R34 ;  /* 0x00000022231a723e */ /* 0x000fe400000000ff */
[----:B------:R-:W-:Y:S02]  /*10e80*/  F2FP.F16.F32.PACK_AB R27, R59, R58 ;  /* 0x0000003a3b1b723e */ /* 0x000fe400000000ff */
[----:B------:R-:W-:Y:S02]  /*10e90*/  MOV R78, R28 ;  /* 0x0000001c004e7202 */ /* 0x000fe40000000f00 */
[----:B------:R-:W-:-:S02]  /*10ea0*/  F2FP.F16.F32.PACK_AB R28, R37, R36 ;  /* 0x00000024251c723e */ /* 0x000fc400000000ff */
[----:B------:R-:W-:Y:S02]  /*10eb0*/  F2FP.F16.F32.PACK_AB R29, R61, R60 ;  /* 0x0000003c3d1d723e */ /* 0x000fe400000000ff */
[----:B------:R-:W-:Y:S01]  /*10ec0*/  F2FP.F16.F32.PACK_AB R30, R39, R38 ;  /* 0x00000026271e723e */ /* 0x000fe200000000ff */
[----:B------:R0:W-:Y:S01]  /*10ed0*/  STSM.16.M88.4 [R31], R8 ;  /* 0x000000081f007844 */ /* 0x0001e20000000200 */
[----:B------:R-:W-:Y:S02]  /*10ee0*/  MOV R77, R12 ;  /* 0x0000000c004d7202 */ /* 0x000fe40000000f00 */
[----:B------:R-:W-:Y:S01]  /*10ef0*/  MOV R76, R14 ;  /* 0x0000000e004c7202 */ /* 0x000fe20000000f00 */
[----:B------:R2:W-:Y:S01]  /*10f00*/  STSM.16.M88.4 [R79], R24 ;  /* 0x000000184f007844 */ /* 0x0005e20000000200 */
[----:B------:R-:W-:Y:S02]  /*10f10*/  F2FP.F16.F32.PACK_AB R12, R45, R44 ;  /* 0x0000002c2d0c723e */ /* 0x000fe400000000ff */
[----:B------:R-:W-:-:S02]  /*10f20*/  F2FP.F16.F32.PACK_AB R13, R69, R68 ;  /* 0x00000044450d723e */ /* 0x000fc400000000ff */
[----:B------:R-:W-:Y:S02]  /*10f30*/  F2FP.F16.F32.PACK_AB R14, R47, R46 ;  /* 0x0000002e2f0e723e */ /* 0x000fe400000000ff */
[----:B------:R-:W-:Y:S02]  /*10f40*/  F2FP.F16.F32.PACK_AB R15, R71, R70 ;  /* 0x00000046470f723e */ /* 0x000fe400000000ff */
[----:B0-----:R-:W-:Y:S02]  /*10f50*/  F2FP.F16.F32.PACK_AB R31, R63, R62 ;  /* 0x0000003e3f1f723e */ /* 0x001fe400000000ff */
[----:B------:R-:W-:Y:S02]  /*10f60*/  F2FP.F16.F32.PACK_AB R8, R41, R40 ;  /* 0x000000282908723e */ /* 0x000fe400000000ff */
[----:B------:R-:W-:Y:S02]  /*10f70*/  F2FP.F16.F32.PACK_AB R9, R65, R64 ;  /* 0x000000404109723e */ /* 0x000fe400000000ff */
[----:B------:R-:W-:-:S02]  /*10f80*/  F2FP.F16.F32.PACK_AB R10, R43, R42 ;  /* 0x0000002a2b0a723e */ /* 0x000fc400000000ff */
[----:B------:R-:W-:Y:S02]  /*10f90*/  F2FP.F16.F32.PACK_AB R11, R67, R66 ;  /* 0x00000042430b723e */ /* 0x000fe400000000ff */
[----:B--2---:R-:W-:Y:S02]  /*10fa0*/  F2FP.F16.F32.PACK_AB R24, R49, R48 ;  /* 0x000000303118723e */ /* 0x004fe400000000ff */
[----:B------:R-:W-:Y:S02]  /*10fb0*/  F2FP.F16.F32.PACK_AB R25, R73, R72 ;  /* 0x000000484919723e */ /* 0x000fe400000000ff */
[----:B------:R-:W-:Y:S02]  /*10fc0*/  F2FP.F16.F32.PACK_AB R26, R51, R50 ;  /* 0x00000032331a723e */ /* 0x000fe400000000ff */
[----:B------:R-:W-:Y:S01]  /*10fd0*/  F2FP.F16.F32.PACK_AB R27, R135, R134 ;  /* 0x00000086871b723e */ /* 0x000fe200000000ff */
[----:B------:R0:W-:Y:S04]  /*10fe0*/  STSM.16.M88.4 [R0], R28 ;  /* 0x0000001c00007844 */ /* 0x0001e80000000200 */
[----:B------:R2:W-:Y:S04]  /*10ff0*/  STSM.16.M88.4 [R78], R8 ;  /* 0x000000084e007844 */ /* 0x0005e80000000200 */
[----:B------:R3:W-:Y:S04]  /*11000*/  STSM.16.M88.4 [R77], R12 ;  /* 0x0000000c4d007844 */ /* 0x0007e80000000200 */
[----:B------:R4:W-:Y:S01]  /*11010*/  STSM.16.M88.4 [R76], R24 ;  /* 0x000000184c007844 */ /* 0x0009e20000000200 */
[----:B------:R-:W-:Y:S01]  /*11020*/  BAR.SYNC.DEFER_BLOCKING 0x1, 0x180 ;  /* 0x0046000000007b1d */ /* 0x000fe20000010000 */
[----:B------:R-:W-:-:S04]  /*11030*/  ISETP.NE.U32.AND P0, PT, RZ, UR4, PT ;  /* 0x00000004ff007c0c */ /* 0x000fc8000bf05070 */
[----:B------:R-:W-:Y:S02]  /*11040*/  ISETP.NE.AND.EX P0, PT, RZ, UR5, PT, P0 ;  /* 0x00000005ff007c0c */ /* 0x000fe4000bf05300 */
[----:B0-----:R-:W-:Y:S01]  /*11050*/  IADD3 R28, P1, R81, UR4, RZ ;  /* 0x00000004511c7c10 */ /* 0x001fe2000ff3e0ff */
[----:B------:R-:W-:Y:S01]  /*11060*/  IMAD.MOV.U32 R0, RZ, RZ, RZ ;  /* 0x000000ffff007224 */ /* 0x000fe200078e00ff */
[----:B------:R-:W-:Y:S01]  /*11070*/  ISETP.NE.U32.AND P3, PT, RZ, UR6, PT ;  /* 0x00000006ff007c0c */ /* 0x000fe2000bf65070 */
[----:B--2---:R-:W0:Y:S01]  /*11080*/  LDC R78, c[0x0][0xbe8] ;  /* 0x0002fa00ff4e7b82 */ /* 0x004e220000000800 */
[----:B------:R-:W-:-:S07]  /*11090*/  IADD3.X R29, R80, UR5, RZ, P1, !PT ;  /* 0x00000005501d7c10 */ /* 0x000fce0008ffe4ff */
[----:B------:R-:W5:Y:S01]  /*110a0*/  @P0 LDG.E R0, desc[UR42][R28.64] ;  /* 0x0000002a1c000981 */ /* 0x000f62000c1e1900 */
[----:B------:R-:W-:Y:S01]  /*110b0*/  ISETP.NE.AND.EX P3, PT, RZ, UR7, PT, P3 ;  /* 0x00000007ff007c0c */ /* 0x000fe2000bf65330 */
[----:B---3--:R-:W-:Y:S01]  /*110c0*/  IMAD.MOV.U32 R14, RZ, RZ, 0x9b8 ;  /* 0x000009b8ff0e7424 */ /* 0x008fe200078e00ff */
[----:B------:R-:W-:-:S04]  /*110d0*/  ISETP.GT.AND P2, PT, R3, 0x1, PT ;  /* 0x000000010300780c */ /* 0x000fc80003f44270 */
[----:B------:R-:W-:-:S07]  /*110e0*/  SEL R14, R14, 0x978, P2 ;  /* 0x000009780e0e7807 */ /* 0x000fce0001000000 */
[----:B------:R-:W-:Y:S01]  /*110f0*/  @P3 IADD3 R8, P1, R81, UR6, RZ ;  /* 0x0000000651083c10 */ /* 0x000fe2000ff3e0ff */
[----:B------:R-:W-:Y:S02]  /*11100*/  ULDC UR6, c[0x0][0xa88] ;  /* 0x0002a20000067ab9 */ /* 0x000fe40000000800 */
[----:B------:R-:W-:Y:S01]  /*11110*/  IMAD.U32 R31, RZ, RZ, UR6 ;  /* 0x00000006ff1f7e24 */ /* 0x000fe2000f8e00ff */
[----:B------:R-:W-:Y:S01]  /*11120*/  @P3 IADD3.X R9, R80, UR7, RZ, P1, !PT ;  /* 0x0000000750093c10 */ /* 0x000fe20008ffe4ff */
[----:B------:R4:W2:Y:S04]  /*11130*/  LDC.64 R10, c[0x0][R14+0x218] ;  /* 0x000086000e0a7b82 */ /* 0x0008a80000000a00 */
[----:B------:R3:W5:Y:S04]  /*11140*/  @P3 LDG.E R31, desc[UR42][R8.64] ;  /* 0x0000002a081f3981 */ /* 0x000768000c1e1900 */
[----:B------:R4:W1:Y:S08]  /*11150*/  LDC.64 R12, c[0x0][R14+0x228] ;  /* 0x00008a000e0c7b82 */ /* 0x0008700000000a00 */
[----:B---3--:R4:W3:Y:S01]  /*11160*/  LDC.64 R8, c[0x0][R14+0x220] ;  /* 0x000088000e087b82 */ /* 0x0088e20000000a00 */
[----:B0-----:R-:W-:Y:S01]  /*11170*/  ISETP.NE.AND P1, PT, R78, 0x1, PT ;  /* 0x000000014e00780c */ /* 0x001fe20003f25270 */
[----:B------:R-:W-:-:S12]  /*11180*/  @P3 BRA `(.L_x_531) ;  /* 0x0000000000103947 */ /* 0x000fd80003800000 */
[----:B------:R-:W-:Y:S05]  /*11190*/  @!P0 BRA `(.L_x_531) ;  /* 0x00000000000c8947 */ /* 0x000fea0003800000 */
[----:B----4-:R-:W4:Y:S04]  /*111a0*/  LDG.E R24, desc[UR42][R28.64] ;  /* 0x0000002a1c187981 */ /* 0x010f28000c1e1900 */
[----:B-----5:R-:W4:Y:S02]  /*111b0*/  LDG.E R31, desc[UR42][R28.64+0x4] ;  /* 0x0000042a1c1f7981 */ /* 0x020f24000c1e1900 */
[----:B----4-:R-:W-:-:S07]  /*111c0*/  IMAD.IADD R31, R31, 0x1, -R24 ;  /* 0x000000011f1f7824 */ /* 0x010fce00078e0a18 */
.L_x_531:
[----:B------:R-:W3:Y:S01]  /*111d0*/  LDL.LU R3, [R1+0x5c] ;  /* 0x00005c0001037983 */ /* 0x000ee20000300800 */
[----:B----4-:R-:W0:Y:S03]  /*111e0*/  LDC.64 R14, c[0x0][R14+0x210] ;  /* 0x000084000e0e7b82 */ /* 0x010e260000000a00 */
[----:B------:R-:W4:Y:S04]  /*111f0*/  LDL.LU R27, [R1+0x9c] ;  /* 0x00009c00011b7983 */ /* 0x000f280000300800 */
[----:B------:R-:W4:Y:S01]  /*11200*/  LDL R26, [R1+0xd4] ;  /* 0x0000d400011a7983 */ /* 0x000f220000100800 */
[----:B------:R-:W-:Y:S01]  /*11210*/  ISETP.NE.U32.AND P0, PT, RZ, UR4, PT ;  /* 0x00000004ff007c0c */ /* 0x000fe2000bf05070 */
[----:B------:R-:W1:Y:S02]  /*11220*/  @P1 LDC R79, c[0x0][0xbec] ;  /* 0x0002fb00ff4f1b82 */ /* 0x000e640000000800 */
[----:B------:R-:W4:Y:S04]  /*11230*/  LDL R82, [R1+0x68] ;  /* 0x0000680001527983 */ /* 0x000f280000100800 */
[----:B------:R-:W4:Y:S01]  /*11240*/  LDL R80, [R1+0x74] ;  /* 0x0000740001507983 */ /* 0x000f220000100800 */
[----:B------:R-:W-:Y:S01]  /*11250*/  ISETP.NE.AND.EX P0, PT, RZ, UR5, PT, P0 ;  /* 0x00000005ff007c0c */ /* 0x000fe2000bf05300 */
[----:B------:R-:W0:Y:S01]  /*11260*/  @P1 LDC R81, c[0x0][0xbf0] ;  /* 0x0002fc00ff511b82 */ /* 0x000e220000000800 */
[-C--:B--2---:R-:W-:Y:S01]  /*11270*/  IMAD R29, R11, R137.reuse, RZ ;  /* 0x000000890b1d7224 */ /* 0x084fe200078e02ff */
[----:B------:R-:W2:Y:S01]  /*11280*/  LDL R76, [R1+0xd0] ;  /* 0x0000d000014c7983 */ /* 0x000ea20000100800 */
[----:B------:R-:W-:-:S03]  /*11290*/  IMAD.WIDE.U32 R10, R10, R137, RZ ;  /* 0x000000890a0a7225 */ /* 0x000fc600078e00ff */
[----:B------:R-:W2:Y:S02]  /*112a0*/  LDL R30, [R1+0xa4] ;  /* 0x0000a400011e7983 */ /* 0x000ea40000100800 */
[----:B------:R-:W1:Y:S01]  /*112b0*/  LDC.64 R24, c[0x0][0xba8] ;  /* 0x0002ea00ff187b82 */ /* 0x000e620000000a00 */
[----:B------:R-:W-:-:S07]  /*112c0*/  IMAD.IADD R28, R11, 0x1, R29 ;  /* 0x000000010b1c7824 */ /* 0x000fce00078e021d */
[----:B-1----:R-:W1:Y:S08]  /*112d0*/  @!P2 LDC R24, c[0x0][0xb50] ;  /* 0x0002d400ff18ab82 */ /* 0x002e700000000800 */
[----:B------:R-:W1:Y:S01]  /*112e0*/  @!P2 LDC R25, c[0x0][0xb54] ;  /* 0x0002d500ff19ab82 */ /* 0x000e620000000800 */
[----:B---3--:R-:W-:Y:S02]  /*112f0*/  SEL R3, R3, RZ, !P0 ;  /* 0x000000ff03037207 */ /* 0x008fe40004000000 */
[----:B----4-:R-:W-:-:S03]  /*11300*/  SEL R27, R27, RZ, !P0 ;  /* 0x000000ff1b1b7207 */ /* 0x010fc60004000000 */
[----:B------:R-:W-:-:S04]  /*11310*/  IMAD R9, R9, R3, RZ ;  /* 0x0000000309097224 */ /* 0x000fc800078e02ff */
[C---:B------:R-:W-:Y:S02]  /*11320*/  IMAD R77, R8.reuse, R27, R9 ;  /* 0x0000001b084d7224 */ /* 0x040fe400078e0209 */
[----:B------:R-:W-:-:S04]  /*11330*/  IMAD.WIDE.U32 R8, R8, R3, RZ ;  /* 0x0000000308087225 */ /* 0x000fc800078e00ff */
[----:B------:R-:W-:Y:S01]  /*11340*/  IMAD R26, R82, 0xc0, R26 ;  /* 0x000000c0521a7824 */ /* 0x000fe200078e021a */
[----:B-----5:R-:W-:-:S03]  /*11350*/  IADD3 R10, P0, P3, R8, R10, R0 ;  /* 0x0000000a080a7210 */ /* 0x020fc60007b1e000 */
[----:B------:R-:W-:Y:S01]  /*11360*/  @P1 IMAD.HI.U32 R8, R26, R79, RZ ;  /* 0x0000004f1a081227 */ /* 0x000fe200078e00ff */
[----:B------:R-:W-:Y:S02]  /*11370*/  SEL R27, R80, RZ, P2 ;  /* 0x000000ff501b7207 */ /* 0x000fe40001000000 */
[----:B------:R-:W-:Y:S01]  /*11380*/  IADD3 R11, R9, R77, RZ ;  /* 0x0000004d090b7210 */ /* 0x000fe20007ffe0ff */
[----:B------:R-:W-:Y:S01]  /*11390*/  IMAD.MOV.U32 R9, RZ, RZ, R26 ;  /* 0x000000ffff097224 */ /* 0x000fe200078e001a */
[----:B0-----:R-:W-:Y:S01]  /*113a0*/  @P1 SHF.R.U32.HI R9, RZ, R81, R8 ;  /* 0x00000051ff091219 */ /* 0x001fe20000011608 */
[-C--:B------:R-:W-:Y:S01]  /*113b0*/  IMAD R29, R13, R27.reuse, RZ ;  /* 0x0000001b0d1d7224 */ /* 0x080fe200078e02ff */
[----:B------:R-:W-:Y:S01]  /*113c0*/  SHF.R.S32.HI R77, RZ, 0x1f, R0 ;  /* 0x0000001fff4d7819 */ /* 0x000fe20000011400 */
[----:B------:R-:W-:Y:S01]  /*113d0*/  IMAD.WIDE.U32 R12, R12, R27, RZ ;  /* 0x0000001b0c0c7225 */ /* 0x000fe200078e00ff */
[----:B------:R-:W-:-:S03]  /*113e0*/  SHF.R.S32.HI R8, RZ, 0x1f, R9 ;  /* 0x0000001fff087819 */ /* 0x000fc60000011409 */
[----:B------:R-:W-:Y:S01]  /*113f0*/  IMAD.MOV R27, RZ, RZ, -R9 ;  /* 0x000000ffff1b7224 */ /* 0x000fe200078e0a09 */
[----:B------:R-:W-:Y:S01]  /*11400*/  IADD3.X R11, R11, R28, R77, P0, P3 ;  /* 0x0000001c0b0b7210 */ /* 0x000fe200007e644d */
[----:B------:R-:W-:Y:S01]  /*11410*/  IMAD.IADD R29, R13, 0x1, R29 ;  /* 0x000000010d1d7824 */ /* 0x000fe200078e021d */
[----:B------:R-:W-:Y:S01]  /*11420*/  IADD3 R12, P0, P3, R9, R10, R12 ;  /* 0x0000000a090c7210 */ /* 0x000fe20007b1e00c */
[----:B------:R-:W-:-:S03]  /*11430*/  IMAD R9, R78, R27, R26 ;  /* 0x0000001b4e097224 */ /* 0x000fc600078e021a */
[----:B------:R-:W-:Y:S01]  /*11440*/  IADD3.X R13, R8, R11, R29, P0, P3 ;  /* 0x0000000b080d7210 */ /* 0x000fe200007e641d */
[-C--:B------:R-:W-:Y:S01]  /*11450*/  IMAD R8, R15, R9.reuse, RZ ;  /* 0x000000090f087224 */ /* 0x080fe200078e02ff */
[----:B------:R-:W-:Y:S01]  /*11460*/  SHF.R.S32.HI R11, RZ, 0x1f, R9 ;  /* 0x0000001fff0b7819 */ /* 0x000fe20000011409 */
[----:B------:R-:W-:-:S04]  /*11470*/  IMAD.WIDE.U32 R12, R14, R9, R12 ;  /* 0x000000090e0c7225 */ /* 0x000fc800078e000c */
[----:B------:R-:W-:-:S04]  /*11480*/  IMAD R11, R14, R11, R8 ;  /* 0x0000000b0e0b7224 */ /* 0x000fc800078e0208 */
[----:B------:R-:W-:Y:S01]  /*11490*/  IMAD.IADD R8, R13, 0x1, R11 ;  /* 0x000000010d087824 */ /* 0x000fe200078e020b */
[----:B-1----:R-:W-:-:S04]  /*114a0*/  LEA R13, P0, R12, R24, 0x2 ;  /* 0x000000180c0d7211 */ /* 0x002fc800078010ff */
[----:B------:R-:W-:Y:S01]  /*114b0*/  LEA.HI.X R12, R12, R25, R8, 0x2, P0 ;  /* 0x000000190c0c7211 */ /* 0x000fe200000f1408 */
[----:B------:R-:W-:Y:S01]  /*114c0*/  SHFL.IDX PT, R10, R13, 0x1, 0x1c1f ;  /* 0x003c1f000d0a7f89 */ /* 0x000fe200000e0000 */
[----:B--2---:R-:W-:-:S03]  /*114d0*/  IMAD R25, R82, 0xc0, R76 ;  /* 0x000000c052197824 */ /* 0x004fc600078e024c */
[----:B------:R-:W-:Y:S04]  /*114e0*/  SHFL.IDX PT, R8, R13, RZ, 0x1c1f ;  /* 0x001c1fff0d087589 */ /* 0x000fe800000e0000 */
[----:B------:R-:W0:Y:S04]  /*114f0*/  SHFL.IDX PT, R9, R12, RZ, 0x1c1f ;  /* 0x001c1fff0c097589 */ /* 0x000e2800000e0000 */
[----:B------:R-:W1:Y:S01]  /*11500*/  SHFL.IDX PT, R11, R12, 0x1, 0x1c1f ;  /* 0x003c1f000c0b7f89 */ /* 0x000e6200000e0000 */
[----:B------:R-:W-:Y:S01]  /*11510*/  IMAD R76, R31, R78, RZ ;  /* 0x0000004e1f4c7224 */ /* 0x000fe200078e02ff */
[----:B------:R-:W-:Y:S01]  /*11520*/  LOP3.LUT P0, RZ, R30, 0x3, RZ, 0xc0, !PT ;  /* 0x000000031eff7812 */ /* 0x000fe2000780c0ff */
[----:B------:R-:W-:-:S03]  /*11530*/  VIADD R24, R25, 0x8 ;  /* 0x0000000819187836 */ /* 0x000fc60000000000 */
[-C--:B------:R-:W-:Y:S02]  /*11540*/  ISETP.GE.OR P3, PT, R25, R76.reuse, P0 ;  /* 0x0000004c1900720c */ /* 0x080fe40000766670 */
[----:B------:R-:W-:-:S11]  /*11550*/  ISETP.GE.OR P0, PT, R24, R76, P0 ;  /* 0x0000004c1800720c */ /* 0x000fd60000706670 */
[----:B0-----:R0:W-:Y:S04]  /*11560*/  @!P3 ST.E desc[UR42][R8.64], R5 ;  /* 0x000000050800b985 */ /* 0x0011e8000c10192a */
[----:B-1----:R0:W-:Y:S01]  /*11570*/  @!P0 ST.E desc[UR42][R10.64], R4 ;  /* 0x000000040a008985 */ /* 0x0021e2000c10192a */
[----:B------:R-:W-:Y:S05]  /*11580*/  @P2 BRA `(.L_x_532) ;  /* 0x00000008002c2947 */ /* 0x000fea0003800000 */
[----:B------:R-:W1:Y:S01]  /*11590*/  S2R R30, SR_TID.X ;  /* 0x00000000001e7919 */ /* 0x000e620000002100 */
[----:B0-----:R-:W0:Y:S01]  /*115a0*/  @P1 LDC R11, c[0x0][0xbec] ;  /* 0x0002fb00ff0b1b82 */ /* 0x001e220000000800 */
[----:B------:R-:W-:-:S07]  /*115b0*/  ULDC.64 UR4, c[0x0][0xaa0] ;  /* 0x0002a80000047ab9 */ /* 0x000fce0000000a00 */
[----:B------:R-:W2:Y:S01]  /*115c0*/  @P1 LDC R13, c[0x0][0xbf0] ;  /* 0x0002fc00ff0d1b82 */ /* 0x000ea20000000800 */
[----:B-1----:R-:W-:-:S04]  /*115d0*/  IADD3 R4, R30, -0x80, RZ ;  /* 0xffffff801e047810 */ /* 0x002fc80007ffe0ff */
[----:B------:R-:W-:-:S04]  /*115e0*/  SHF.R.S32.HI R5, RZ, 0x1f, R4 ;  /* 0x0000001fff057819 */ /* 0x000fc80000011404 */
[----:B------:R-:W-:-:S04]  /*115f0*/  LEA.HI R5, R5, R4, RZ, 0x2 ;  /* 0x0000000405057211 */ /* 0x000fc800078f10ff */
[----:B------:R-:W-:Y:S02]  /*11600*/  LOP3.LUT R7, R5, 0xfffffffc, RZ, 0xc0, !PT ;  /* 0xfffffffc05077812 */ /* 0x000fe400078ec0ff */
[----:B------:R-:W-:-:S03]  /*11610*/  SHF.R.S32.HI R10, RZ, 0x2, R5 ;  /* 0x00000002ff0a7819 */ /* 0x000fc60000011405 */
[----:B------:R-:W-:-:S04]  /*11620*/  IMAD.IADD R15, R4, 0x1, -R7 ;  /* 0x00000001040f7824 */ /* 0x000fc800078e0a07 */
[----:B------:R-:W-:-:S04]  /*11630*/  IMAD.SHL.U32 R45, R15, 0x8, RZ ;  /* 0x000000080f2d7824 */ /* 0x000fc800078e00ff */
[----:B------:R-:W-:-:S04]  /*11640*/  IMAD R5, R10, 0x20, R45 ;  /* 0x000000200a057824 */ /* 0x000fc800078e022d */
[----:B------:R-:W-:-:S04]  /*11650*/  IMAD.WIDE R74, R5, 0x2, R74 ;  /* 0x00000002054a7825 */ /* 0x000fc800078e024a */
[----:B------:R-:W-:Y:S01]  /*11660*/  IMAD R77, R77, UR4, RZ ;  /* 0x000000044d4d7c24 */ /* 0x000fe2000f8e02ff */
[C---:B------:R-:W-:Y:S02]  /*11670*/  IADD3 R25, P0, R74.reuse, 0x1800, RZ ;  /* 0x000018004a197810 */ /* 0x040fe40007f1e0ff */
[C---:B------:R-:W-:Y:S02]  /*11680*/  IADD3 R29, P2, R74.reuse, 0x3000, RZ ;  /* 0x000030004a1d7810 */ /* 0x040fe40007f5e0ff */
[C---:B------:R-:W-:Y:S02]  /*11690*/  IADD3 R33, P3, R74.reuse, 0x4800, RZ ;  /* 0x000048004a217810 */ /* 0x040fe40007f7e0ff */
[----:B------:R-:W-:Y:S01]  /*116a0*/  IADD3 R37, P4, R74, 0x6000, RZ ;  /* 0x000060004a257810 */ /* 0x000fe20007f9e0ff */
[----:B------:R-:W-:Y:S01]  /*116b0*/  IMAD R77, R0, UR5, R77 ;  /* 0x00000005004d7c24 */ /* 0x000fe2000f8e024d */
[----:B------:R-:W-:Y:S01]  /*116c0*/  IADD3 R5, P5, R74, 0x7800, RZ ;  /* 0x000078004a057810 */ /* 0x000fe20007fbe0ff */
[----:B------:R-:W-:Y:S01]  /*116d0*/  IMAD.WIDE.U32 R8, R0, UR4, RZ ;  /* 0x0000000400087c25 */ /* 0x000fe2000f8e00ff */
[----:B------:R-:W-:Y:S01]  /*116e0*/  LOP3.LUT R24, R25, 0x180, RZ, 0xc0, !PT ;  /* 0x0000018019187812 */ /* 0x000fe200078ec0ff */
[----:B------:R-:W-:Y:S01]  /*116f0*/  ULDC.64 UR4, c[0x0][0xae8] ;  /* 0x0002ba0000047ab9 */ /* 0x000fe20000000a00 */
[----:B------:R-:W-:Y:S01]  /*11700*/  LOP3.LUT R28, R29, 0x180, RZ, 0xc0, !PT ;  /* 0x000001801d1c7812 */ /* 0x000fe200078ec0ff */
[----:B------:R-:W-:Y:S01]  /*11710*/  IMAD R0, R15, 0x60, R10 ;  /* 0x000000600f007824 */ /* 0x000fe200078e020a */
[----:B------:R-:W-:-:S02]  /*11720*/  LOP3.LUT R32, R33, 0x180, RZ, 0xc0, !PT ;  /* 0x0000018021207812 */ /* 0x000fc400078ec0ff */
[----:B------:R-:W-:Y:S01]  /*11730*/  LOP3.LUT R36, R37, 0x180, RZ, 0xc0, !PT ;  /* 0x0000018025247812 */ /* 0x000fe200078ec0ff */
[----:B------:R-:W-:Y:S01]  /*11740*/  IMAD.IADD R9, R9, 0x1, R77 ;  /* 0x0000000109097824 */ /* 0x000fe200078e024d */
[----:B------:R-:W-:Y:S01]  /*11750*/  LOP3.LUT R4, R5, 0x180, RZ, 0xc0, !PT ;  /* 0x0000018005047812 */ /* 0x000fe200078ec0ff */
[----:B------:R-:W-:Y:S01]  /*11760*/  IMAD R14, R82, 0xc0, R0 ;  /* 0x000000c0520e7824 */ /* 0x000fe200078e0200 */
[----:B------:R-:W-:Y:S01]  /*11770*/  LOP3.LUT R7, R74, 0x180, RZ, 0xc0, !PT ;  /* 0x000001804a077812 */ /* 0x000fe200078ec0ff */
[----:B------:R-:W-:Y:S01]  /*11780*/  IMAD.X R41, RZ, RZ, R75, P5 ;  /* 0x000000ffff297224 */ /* 0x000fe200028e064b */
[----:B------:R-:W-:Y:S02]  /*11790*/  SHF.R.U64 R24, R24, 0x3, RZ ;  /* 0x0000000318187819 */ /* 0x000fe400000012ff */
[----:B------:R-:W-:Y:S02]  /*117a0*/  SHF.R.U64 R28, R28, 0x3, RZ ;  /* 0x000000031c1c7819 */ /* 0x000fe400000012ff */
[----:B------:R-:W-:-:S02]  /*117b0*/  SHF.R.U64 R32, R32, 0x3, RZ ;  /* 0x0000000320207819 */ /* 0x000fc400000012ff */
[----:B------:R-:W-:Y:S01]  /*117c0*/  SHF.R.U64 R36, R36, 0x3, RZ ;  /* 0x0000000324247819 */ /* 0x000fe200000012ff */
[----:B------:R-:W-:Y:S01]  /*117d0*/  IMAD.WIDE.U32 R8, R137, UR4, R8 ;  /* 0x0000000489087c25 */ /* 0x000fe2000f8e0008 */
[----:B------:R-:W-:Y:S02]  /*117e0*/  SHF.R.U64 R4, R4, 0x3, RZ ;  /* 0x0000000304047819 */ /* 0x000fe400000012ff */
[----:B------:R-:W-:Y:S01]  /*117f0*/  SHF.R.U64 R7, R7, 0x3, RZ ;  /* 0x0000000307077819 */ /* 0x000fe200000012ff */
[----:B0-----:R-:W-:Y:S01]  /*11800*/  @P1 IMAD.HI.U32 R0, R14, R11, RZ ;  /* 0x0000000b0e001227 */ /* 0x001fe200078e00ff */
[----:B------:R-:W-:Y:S02]  /*11810*/  LOP3.LUT R24, R24, R25, RZ, 0x3c, !PT ;  /* 0x0000001918187212 */ /* 0x000fe400078e3cff */
[----:B------:R-:W-:Y:S01]  /*11820*/  LOP3.LUT R28, R28, R29, RZ, 0x3c, !PT ;  /* 0x0000001d1c1c7212 */ /* 0x000fe200078e3cff */
[--C-:B------:R-:W-:Y:S01]  /*11830*/  IMAD.X R25, RZ, RZ, R75.reuse, P0 ;  /* 0x000000ffff197224 */ /* 0x100fe200000e064b */
[----:B------:R-:W-:Y:S01]  /*11840*/  LOP3.LUT R32, R32, R33, RZ, 0x3c, !PT ;  /* 0x0000002120207212 */ /* 0x000fe200078e3cff */
[--C-:B------:R-:W-:Y:S01]  /*11850*/  IMAD.X R29, RZ, RZ, R75.reuse, P2 ;  /* 0x000000ffff1d7224 */ /* 0x100fe200010e064b */
[----:B------:R-:W-:Y:S01]  /*11860*/  LOP3.LUT R36, R36, R37, RZ, 0x3c, !PT ;  /* 0x0000002524247212 */ /* 0x000fe200078e3cff */
[----:B------:R-:W-:Y:S01]  /*11870*/  IMAD.X R37, RZ, RZ, R75, P4 ;  /* 0x000000ffff257224 */ /* 0x000fe200020e064b */
[----:B------:R-:W-:Y:S01]  /*11880*/  SHF.R.S32.HI R12, RZ, 0x1f, R3 ;  /* 0x0000001fff0c7819 */ /* 0x000fe20000011403 */
[----:B------:R-:W-:Y:S01]  /*11890*/  IMAD R9, R137, UR5, R9 ;  /* 0x0000000589097c24 */ /* 0x000fe2000f8e0209 */
[----:B------:R-:W-:Y:S01]  /*118a0*/  IADD3.X R33, RZ, R75, RZ, P3, !PT ;  /* 0x0000004bff217210 */ /* 0x000fe20001ffe4ff */
[----:B------:R-:W-:Y:S01]  /*118b0*/  ULDC.64 UR4, c[0x0][0xaf0] ;  /* 0x0002bc0000047ab9 */ /* 0x000fe20000000a00 */
[----:B------:R-:W-:Y:S01]  /*118c0*/  LOP3.LUT R40, R4, R5, RZ, 0x3c, !PT ;  /* 0x0000000504287212 */ /* 0x000fe200078e3cff */
[----:B------:R-:W-:Y:S01]  /*118d0*/  IMAD.MOV.U32 R11, RZ, RZ, R14 ;  /* 0x000000ffff0b7224 */ /* 0x000fe200078e000e */
[----:B------:R-:W-:Y:S01]  /*118e0*/  LOP3.LUT R74, R7, R74, RZ, 0x3c, !PT ;  /* 0x0000004a074a7212 */ /* 0x000fe200078e3cff */
[----:B------:R-:W-:Y:S01]  /*118f0*/  IMAD R12, R12, UR4, RZ ;  /* 0x000000040c0c7c24 */ /* 0x000fe2000f8e02ff */
[----:B--2---:R-:W-:Y:S01]  /*11900*/  @P1 SHF.R.U32.HI R11, RZ, R13, R0 ;  /* 0x0000000dff0b1219 */ /* 0x004fe20000011600 */
[----:B------:R-:W5:Y:S01]  /*11910*/  LD.E.128 R24, desc[UR42][R24.64] ;  /* 0x0000002a18187980 */ /* 0x000f62000c101d00 */
[----:B------:R-:W-:-:S03]  /*11920*/  IMAD.WIDE.U32 R8, R3, UR4, R8 ;  /* 0x0000000403087c25 */ /* 0x000fc6000f8e0008 */
[----:B------:R0:W5:Y:S01]  /*11930*/  LD.E.128 R4, desc[UR42][R74.64] ;  /* 0x0000002a4a047980 */ /* 0x000162000c101d00 */
[----:B------:R-:W-:-:S03]  /*11940*/  IMAD R13, R3, UR5, R12 ;  /* 0x00000005030d7c24 */ /* 0x000fc6000f8e020c */
[----:B------:R-:W5:Y:S01]  /*11950*/  LD.E.128 R28, desc[UR42][R28.64] ;  /* 0x0000002a1c1c7980 */ /* 0x000f62000c101d00 */
[----:B------:R-:W-:-:S03]  /*11960*/  IMAD.MOV R21, RZ, RZ, -R11 ;  /* 0x000000ffff157224 */ /* 0x000fc600078e0a0b */
[----:B------:R-:W5:Y:S04]  /*11970*/  LD.E.128 R32, desc[UR42][R32.64] ;  /* 0x0000002a20207980 */ /* 0x000f68000c101d00 */
[----:B------:R-:W5:Y:S04]  /*11980*/  LD.E.128 R36, desc[UR42][R36.64] ;  /* 0x0000002a24247980 */ /* 0x000f68000c101d00 */
[----:B------:R-:W5:Y:S01]  /*11990*/  LD.E.128 R40, desc[UR42][R40.64] ;  /* 0x0000002a28287980 */ /* 0x000f62000c101d00 */
[----:B------:R-:W-:Y:S01]  /*119a0*/  SHF.R.S32.HI R0, RZ, 0x1f, R11 ;  /* 0x0000001fff007819 */ /* 0x000fe2000001140b */
[----:B------:R-:W-:Y:S01]  /*119b0*/  ULDC.64 UR4, c[0x0][0xae0] ;  /* 0x0002b80000047ab9 */ /* 0x000fe20000000a00 */
[----:B------:R-:W-:Y:S01]  /*119c0*/  @!PT LDS RZ, [RZ] ;  /* 0x00000000fffff984 */ /* 0x000fe20000000800 */
[----:B------:R-:W-:Y:S01]  /*119d0*/  @!PT LDS RZ, [RZ] ;  /* 0x00000000fffff984 */ /* 0x000fe20000000800 */
[----:B------:R-:W-:Y:S01]  /*119e0*/  @!PT LDS RZ, [RZ] ;  /* 0x00000000fffff984 */ /* 0x000fe20000000800 */
[----:B------:R-:W-:Y:S01]  /*119f0*/  @!PT LDS RZ, [RZ] ;  /* 0x00000000fffff984 */ /* 0x000fe20000000800 */
[----:B------:R1:W-:Y:S06]  /*11a00*/  MEMBAR.ALL.CTA ;  /* 0x0000000000007992 */ /* 0x0003ec0000008000 */
[----:B-1----:R-:W1:Y:S01]  /*11a10*/  FENCE.VIEW.ASYNC.S ;  /* 0x00000000000073c6 */ /* 0x002e620000000000 */
[----:B------:R-:W-:Y:S01]  /*11a20*/  IMAD R21, R78, R21, R14 ;  /* 0x000000154e157224 */ /* 0x000fe200078e020e */
[----:B------:R-:W-:Y:S01]  /*11a30*/  IADD3 R9, R9, R13, RZ ;  /* 0x0000000d09097210 */ /* 0x000fe20007ffe0ff */
[----:B------:R-:W-:-:S03]  /*11a40*/  IMAD R0, R0, UR4, RZ ;  /* 0x0000000400007c24 */ /* 0x000fc6000f8e02ff */
[----:B------:R-:W-:Y:S01]  /*11a50*/  SHF.R.S32.HI R3, RZ, 0x1f, R21 ;  /* 0x0000001fff037819 */ /* 0x000fe20000011415 */
[----:B------:R-:W-:-:S04]  /*11a60*/  IMAD.WIDE.U32 R8, R11, UR4, R8 ;  /* 0x000000040b087c25 */ /* 0x000fc8000f8e0008 */
[----:B------:R-:W-:Y:S01]  /*11a70*/  IMAD R11, R11, UR5, R0 ;  /* 0x000000050b0b7c24 */ /* 0x000fe2000f8e0200 */
[----:B------:R-:W-:Y:S01]  /*11a80*/  ULDC.64 UR4, c[0x0][0xad8] ;  /* 0x0002b60000047ab9 */ /* 0x000fe20000000a00 */
[----:B------:R-:W-:Y:S02]  /*11a90*/  VIADD R0, R2, 0x2d820 ;  /* 0x0002d82002007836 */ /* 0x000fe40000000000 */
[----:B------:R-:W-:Y:S02]  /*11aa0*/  IMAD R12, R3, UR4, RZ ;  /* 0x00000004030c7c24 */ /* 0x000fe4000f8e02ff */
[----:B------:R-:W-:Y:S01]  /*11ab0*/  IMAD.IADD R9, R9, 0x1, R11 ;  /* 0x0000000109097824 */ /* 0x000fe200078e020b */
[----:B------:R-:W-:Y:S01]  /*11ac0*/  PRMT R0, RZ, 0x654, R0 ;  /* 0x00000654ff007816 */ /* 0x000fe20000000000 */
[C---:B------:R-:W-:Y:S02]  /*11ad0*/  IMAD R3, R21.reuse, UR5, R12 ;  /* 0x0000000515037c24 */ /* 0x040fe4000f8e020c */
[----:B------:R-:W-:Y:S01]  /*11ae0*/  IMAD.WIDE.U32 R20, R21, UR4, R8 ;  /* 0x0000000415147c25 */ /* 0x000fe2000f8e0008 */
[----:B------:R-:W-:Y:S01]  /*11af0*/  ULDC.64 UR4, c[0x0][0xa80] ;  /* 0x0002a00000047ab9 */ /* 0x000fe20000000a00 */
[----:B-1----:R1:W-:Y:S02]  /*11b00*/  SYNCS.ARRIVE.TRANS64.RED.A1T0 RZ, [R0+URZ], RZ ;  /* 0x000000ff00ff79a7 */ /* 0x0023e4000810043f */
[----:B------:R-:W-:-:S02]  /*11b10*/  IMAD.IADD R3, R21, 0x1, R3 ;  /* 0x0000000115037824 */ /* 0x000fc400078e0203 */
[C---:B------:R-:W-:Y:S02]  /*11b20*/  VIADD R44, R45.reuse, 0x40 ;  /* 0x000000402d2c7836 */ /* 0x040fe40000000000 */
[----:B------:R-:W-:Y:S01]  /*11b30*/  VIADD R47, R45, 0x20 ;  /* 0x000000202d2f7836 */ /* 0x000fe20000000000 */
[----:B-1----:R-:W-:Y:S01]  /*11b40*/  LEA R0, P0, R20, UR4, 0x1 ;  /* 0x0000000414007c11 */ /* 0x002fe2000f8008ff */
[----:B------:R-:W-:-:S03]  /*11b50*/  UMOV UR4, 0xffffffff ;  /* 0xffffffff00047882 */ /* 0x000fc60000000000 */
[----:B------:R-:W-:Y:S02]  /*11b60*/  LEA.HI.X R20, R20, UR5, R3, 0x1, P0 ;  /* 0x0000000514147c11 */ /* 0x000fe400080f0c03 */
[----:B------:R-:W-:Y:S02]  /*11b70*/  SHF.R.S32.HI R46, RZ, 0x1f, R44 ;  /* 0x0000001fff2e7819 */ /* 0x000fe4000001142c */
[----:B------:R-:W-:Y:S01]  /*11b80*/  SHF.R.S32.HI R48, RZ, 0x1f, R47 ;  /* 0x0000001fff307819 */ /* 0x000fe2000001142f */
[----:B0-----:R-:W-:Y:S06]  /*11b90*/  BRA.DIV UR4, `(.L_x_533) ;  /* 0x0000009604ec7947 */ /* 0x001fec000b800000 */
[----:B------:R0:W1:Y:S04]  /*11ba0*/  SHFL.IDX PT, R3, R20, RZ, 0x1c1f ;  /* 0x001c1fff14037589 */ /* 0x00006800000e0000 */
[----:B------:R0:W2:Y:S02]  /*11bb0*/  SHFL.IDX PT, R14, R0, RZ, 0x1c1f ;  /* 0x001c1fff000e7589 */ /* 0x0000a400000e0000 */
.L_x_707:
[----:B------:R-:W-:Y:S01]  /*11bc0*/  IMAD R21, R82, 0xc0, R10 ;  /* 0x000000c052157824 */ /* 0x000fe200078e020a */
[----:B------:R-:W-:Y:S04]  /*11bd0*/  BSSY B1, `(.L_x_534) ;  /* 0x0000010000017945 */ /* 0x000fe80003800000 */
[----:B------:R-:W-:-:S13]  /*11be0*/  ISETP.GE.AND P0, PT, R21, R76, PT ;  /* 0x0000004c1500720c */ /* 0x000fda0003f06270 */
[----:B------:R-:W-:Y:S05]  /*11bf0*/  @P0 BRA `(.L_x_535) ;  /* 0x0000000000340947 */ /* 0x000fea0003800000 */
[----:B------:R-:W-:Y:S02]  /*11c00*/  ULDC UR4, c[0x0][0xac8] ;  /* 0x0002b20000047ab9 */ /* 0x000fe40000000800 */
[----:B------:R-:W-:Y:S02]  /*11c10*/  ISETP.GE.AND P0, PT, R45, UR4, PT ;  /* 0x000000042d007c0c */ /* 0x000fe4000bf06270 */
[----:B------:R-:W-:Y:S02]  /*11c20*/  ISETP.GE.AND P1, PT, R47, UR4, PT ;  /* 0x000000042f007c0c */ /* 0x000fe4000bf26270 */
[----:B------:R-:W-:-:S09]  /*11c30*/  ISETP.GE.AND P2, PT, R44, UR4, PT ;  /* 0x000000042c007c0c */ /* 0x000fd2000bf46270 */
[-C--:B-1----:R-:W-:Y:S02]  /*11c40*/  @!P0 MOV R15, R3.reuse ;  /* 0x00000003000f8202 */ /* 0x082fe40000000f00 */
[-C--:B--2---:R-:W-:Y:S02]  /*11c50*/  @!P1 LEA R10, P3, R47, R14.reuse, 0x1 ;  /* 0x0000000e2f0a9211 */ /* 0x084fe400078608ff */
[C---:B------:R-:W-:Y:S01]  /*11c60*/  @!P2 LEA R8, P4, R44.reuse, R14, 0x1 ;  /* 0x0000000e2c08a211 */ /* 0x040fe200078808ff */
[----:B------:R-:W-:Y:S01]  /*11c70*/  @!P0 IMAD.WIDE R12, R45, 0x2, R14 ;  /* 0x000000022d0c8825 */ /* 0x000fe200078e020e */
[-C--:B------:R-:W-:Y:S02]  /*11c80*/  @!P1 LEA.HI.X R11, R47, R3.reuse, R48, 0x1, P3 ;  /* 0x000000032f0b9211 */ /* 0x080fe400018f0c30 */
[----:B------:R-:W-:Y:S02]  /*11c90*/  @!P2 LEA.HI.X R9, R44, R3, R46, 0x1, P4 ;  /* 0x000000032c09a211 */ /* 0x000fe400020f0c2e */
[----:B-----5:R3:W-:Y:S04]  /*11ca0*/  @!P0 ST.E.128 desc[UR42][R12.64], R4 ;  /* 0x000000040c008985 */ /* 0x0207e8000c101d2a */
[----:B------:R3:W-:Y:S04]  /*11cb0*/  @!P1 ST.E.128 desc[UR42][R10.64], R28 ;  /* 0x0000001c0a009985 */ /* 0x0007e8000c101d2a */
[----:B------:R3:W-:Y:S02]  /*11cc0*/  @!P2 ST.E.128 desc[UR42][R8.64], R36 ;  /* 0x000000240800a985 */ /* 0x0007e4000c101d2a */
.L_x_535:
[----:B------:R-:W-:Y:S05]  /*11cd0*/  BSYNC B1 ;  /* 0x0000000000017941 */ /* 0x000fea0003800000 */
.L_x_534:
[----:B------:R-:W-:-:S03]  /*11ce0*/  UMOV UR4, 0xffffffff ;  /* 0xffffffff00047882 */ /* 0x000fc60000000000 */
[----:B------:R-:W-:Y:S05]  /*11cf0*/  BRA.DIV UR4, `(.L_x_536) ;  /* 0x0000009604c87947 */ /* 0x000fea000b800000 */
[----:B-1----:R1:W4:Y:S04]  /*11d00*/  SHFL.IDX PT, R3, R20, 0x1, 0x1c1f ;  /* 0x003c1f0014037f89 */ /* 0x00232800000e0000 */
[----:B--2---:R1:W2:Y:S02]  /*11d10*/  SHFL.IDX PT, R14, R0, 0x1, 0x1c1f ;  /* 0x003c1f00000e7f89 */ /* 0x0042a400000e0000 */
.L_x_711:
[----:B---3-5:R-:W-:-:S05]  /*11d20*/  VIADD R5, R21, 0x60 ;  /* 0x0000006015057836 */ /* 0x028fca0000000000 */
[----:B------:R-:W-:-:S13]  /*11d30*/  ISETP.GE.AND P0, PT, R5, R76, PT ;  /* 0x0000004c0500720c */ /* 0x000fda0003f06270 */
[----:B------:R-:W-:Y:S05]  /*11d40*/  @P0 BRA `(.L_x_537) ;  /* 0x0000001800440947 */ /* 0x000fea0003800000 */
[----:B------:R-:W-:Y:S02]  /*11d50*/  ULDC UR4, c[0x0][0xac8] ;  /* 0x0002b20000047ab9 */ /* 0x000fe40000000800 */
[----:B------:R-:W-:Y:S02]  /*11d60*/  ISETP.GE.AND P1, PT, R45, UR4, PT ;  /* 0x000000042d007c0c */ /* 0x000fe4000bf26270 */
[----:B------:R-:W-:-:S11]  /*11d70*/  ISETP.GE.AND P2, PT, R47, UR4, PT ;  /* 0x000000042f007c0c */ /* 0x000fd6000bf46270 */
[----:B----4-:R-:W-:Y:S02]  /*11d80*/  @!P1 IMAD.MOV.U32 R15, RZ, RZ, R3 ;  /* 0x000000ffff0f9224 */ /* 0x010fe400078e0003 */
[----:B--2---:R-:W-:Y:S01]  /*11d90*/  @!P2 LEA R6, P0, R47, R14, 0x1 ;  /* 0x0000000e2f06a211 */ /* 0x004fe200078008ff */
[----:B------:R-:W-:-:S03]  /*11da0*/  @!P1 IMAD.WIDE R4, R45, 0x2, R14 ;  /* 0x000000022d049825 */ /* 0x000fc600078e020e */
[----:B------:R-:W-:Y:S02]  /*11db0*/  @!P2 LEA.HI.X R7, R47, R3, R48, 0x1, P0 ;  /* 0x000000032f07a211 */ /* 0x000fe400000f0c30 */
[----:B------:R-:W-:Y:S01]  /*11dc0*/  ISETP.GE.AND P0, PT, R44, UR4, PT ;  /* 0x000000042c007c0c */ /* 0x000fe2000bf06270 */
[----:B------:R2:W-:Y:S04]  /*11dd0*/  @!P1 ST.E.128 desc[UR42][R4.64], R24 ;  /* 0x0000001804009985 */ /* 0x0005e8000c101d2a */
[----:B------:R2:W-:Y:S08]  /*11de0*/  @!P2 ST.E.128 desc[UR42][R6.64], R32 ;  /* 0x000000200600a985 */ /* 0x0005f0000c101d2a */
[----:B------:R-:W-:Y:S05]  /*11df0*/  @P0 BRA `(.L_x_537) ;  /* 0x0000001800180947 */ /* 0x000fea0003800000 */
[----:B------:R-:W-:-:S04]  /*11e00*/  LEA R14, P0, R44, R14, 0x1 ;  /* 0x0000000e2c0e7211 */ /* 0x000fc800078008ff */
[----:B------:R-:W-:-:S05]  /*11e10*/  LEA.HI.X R15, R44, R3, R46, 0x1, P0 ;  /* 0x000000032c0f7211 */ /* 0x000fca00000f0c2e */
[----:B------:R3:W-:Y:S01]  /*11e20*/  ST.E.128 desc[UR42][R14.64], R40 ;  /* 0x000000280e007985 */ /* 0x0007e2000c101d2a */
[----:B------:R-:W-:Y:S05]  /*11e30*/  BRA `(.L_x_537) ;  /* 0x0000001800087947 */ /* 0x000fea0003800000 */
.L_x_532:
[----:B------:R-:W-:Y:S01]  /*11e40*/  ULDC.64 UR4, c[0x0][0xb08] ;  /* 0x0002c20000047ab9 */ /* 0x000fe20000000a00 */
[----:B0-----:R-:W0:Y:S01]  /*11e50*/  @P1 LDC R11, c[0x0][0xbec] ;  /* 0x0002fb00ff0b1b82 */ /* 0x001e220000000800 */
[----:B------:R-:W-:Y:S02]  /*11e60*/  IMAD R77, R77, UR4, RZ ;  /* 0x000000044d4d7c24 */ /* 0x000fe4000f8e02ff */
[----:B------:R-:W-:-:S04]  /*11e70*/  IMAD.WIDE.U32 R4, R0, UR4, RZ ;  /* 0x0000000400047c25 */ /* 0x000fc8000f8e00ff */
[----:B------:R-:W-:Y:S01]  /*11e80*/  IMAD R77, R0, UR5, R77 ;  /* 0x00000005004d7c24 */ /* 0x000fe2000f8e024d */
[----:B------:R-:W1:Y:S01]  /*11e90*/  @P1 LDC R8, c[0x0][0xbf0] ;  /* 0x0002fc00ff081b82 */ /* 0x000e620000000800 */
[----:B------:R-:W-:Y:S01]  /*11ea0*/  ULDC.64 UR4, c[0x0][0xb38] ;  /* 0x0002ce0000047ab9 */ /* 0x000fe20000000a00 */
[----:B------:R-:W-:Y:S01]  /*11eb0*/  SHF.R.S32.HI R0, RZ, 0x1f, R3 ;  /* 0x0000001fff007819 */ /* 0x000fe20000011403 */
[----:B------:R-:W-:Y:S02]  /*11ec0*/  IMAD.IADD R5, R5, 0x1, R77 ;  /* 0x0000000105057824 */ /* 0x000fe400078e024d */
[----:B------:R-:W-:-:S04]  /*11ed0*/  IMAD.WIDE.U32 R4, R137, UR4, R4 ;  /* 0x0000000489047c25 */ /* 0x000fc8000f8e0004 */
[----:B------:R-:W-:Y:S01]  /*11ee0*/  IMAD R5, R137, UR5, R5 ;  /* 0x0000000589057c24 */ /* 0x000fe2000f8e0205 */
[----:B------:R-:W-:Y:S02]  /*11ef0*/  ULDC.64 UR4, c[0x0][0xb40] ;  /* 0x0002d00000047ab9 */ /* 0x000fe40000000a00 */
[----:B------:R-:W-:Y:S02]  /*11f00*/  IMAD R0, R0, UR4, RZ ;  /* 0x0000000400007c24 */ /* 0x000fe4000f8e02ff */
[----:B------:R-:W-:-:S04]  /*11f10*/  IMAD.WIDE.U32 R4, R3, UR4, R4 ;  /* 0x0000000403047c25 */ /* 0x000fc8000f8e0004 */
[----:B------:R-:W-:Y:S01]  /*11f20*/  IMAD R9, R3, UR5, R0 ;  /* 0x0000000503097c24 */ /* 0x000fe2000f8e0200 */
[----:B------:R-:W-:Y:S01]  /*11f30*/  ULDC.64 UR4, c[0x0][0xb48] ;  /* 0x0002d20000047ab9 */ /* 0x000fe20000000a00 */
[----:B0-----:R-:W-:-:S04]  /*11f40*/  @P1 IMAD.HI.U32 R11, R26, R11, RZ ;  /* 0x0000000b1a0b1227 */ /* 0x001fc800078e00ff */
[----:B------:R-:W-:Y:S02]  /*11f50*/  IMAD.IADD R5, R5, 0x1, R9 ;  /* 0x0000000105057824 */ /* 0x000fe400078e0209 */
[----:B------:R-:W-:Y:S01]  /*11f60*/  IMAD.MOV.U32 R3, RZ, RZ, R26 ;  /* 0x000000ffff037224 */ /* 0x000fe200078e001a */
[----:B-1----:R-:W-:Y:S01]  /*11f70*/  @P1 SHF.R.U32.HI R3, RZ, R8, R11 ;  /* 0x00000008ff031219 */ /* 0x002fe2000001160b */
[----:B------:R-:W-:-:S03]  /*11f80*/  IMAD.WIDE.U32 R4, R80, UR4, R4 ;  /* 0x0000000450047c25 */ /* 0x000fc6000f8e0004 */
[----:B------:R-:W-:Y:S01]  /*11f90*/  SHF.R.S32.HI R0, RZ, 0x1f, R3 ;  /* 0x0000001fff007819 */ /* 0x000fe20000011403 */
[----:B------:R-:W-:Y:S01]  /*11fa0*/  IMAD R5, R80, UR5, R5 ;  /* 0x0000000550057c24 */ /* 0x000fe2000f8e0205 */
[C---:B------:R-:W-:Y:S01]  /*11fb0*/  IADD3 R9, -R3.reuse, RZ, RZ ;  /* 0x000000ff03097210 */ /* 0x040fe20007ffe1ff */
[----:B------:R-:W-:Y:S01]  /*11fc0*/  ULDC.64 UR4, c[0x0][0xb30] ;  /* 0x0002cc0000047ab9 */ /* 0x000fe20000000a00 */
[----:B------:R-:W-:Y:S02]  /*11fd0*/  VIADD R8, R2, 0x2d820 ;  /* 0x0002d82002087836 */ /* 0x000fe40000000000 */
[----:B------:R-:W-:Y:S02]  /*11fe0*/  IMAD R0, R0, UR4, RZ ;  /* 0x0000000400007c24 */ /* 0x000fe4000f8e02ff */
[----:B------:R-:W-:Y:S01]  /*11ff0*/  IMAD R9, R78, R9, R26 ;  /* 0x000000094e097224 */ /* 0x000fe200078e021a */
[----:B------:R-:W-:Y:S01]  /*12000*/  PRMT R8, RZ, 0x654, R8 ;  /* 0x00000654ff087816 */ /* 0x000fe20000000008 */
[----:B------:R-:W-:-:S02]  /*12010*/  IMAD R11, R3, UR5, R0 ;  /* 0x00000005030b7c24 */ /* 0x000fc4000f8e0200 */
[----:B------:R-:W-:Y:S01]  /*12020*/  IMAD.WIDE.U32 R4, R3, UR4, R4 ;  /* 0x0000000403047c25 */ /* 0x000fe2000f8e0004 */
[----:B------:R-:W-:Y:S01]  /*12030*/  SHF.R.S32.HI R0, RZ, 0x1f, R9 ;  /* 0x0000001fff007819 */ /* 0x000fe20000011409 */
[----:B------:R-:W-:Y:S01]  /*12040*/  ULDC.64 UR4, c[0x0][0xb28] ;  /* 0x0002ca0000047ab9 */ /* 0x000fe20000000a00 */
[----:B------:R0:W-:Y:S01]  /*12050*/  SYNCS.ARRIVE.TRANS64.RED.A1T0 RZ, [R8+URZ], RZ ;  /* 0x000000ff08ff79a7 */ /* 0x0001e2000810043f */
[----:B------:R-:W-:Y:S02]  /*12060*/  IMAD.IADD R5, R5, 0x1, R11 ;  /* 0x0000000105057824 */ /* 0x000fe400078e020b */
[----:B------:R-:W-:Y:S02]  /*12070*/  IMAD R0, R0, UR4, RZ ;  /* 0x0000000400007c24 */ /* 0x000fe4000f8e02ff */
[----:B------:R-:W-:-:S04]  /*12080*/  IMAD.WIDE.U32 R4, R9, UR4, R4 ;  /* 0x0000000409047c25 */ /* 0x000fc8000f8e0004 */
[----:B------:R-:W-:Y:S01]  /*12090*/  IMAD R3, R9, UR5, R0 ;  /* 0x0000000509037c24 */ /* 0x000fe2000f8e0200 */
[----:B------:R-:W-:Y:S02]  /*120a0*/  ULDC.64 UR4, c[0x0][0xb00] ;  /* 0x0002c00000047ab9 */ /* 0x000fe40000000a00 */
[----:B------:R-:W-:Y:S01]  /*120b0*/  LEA R0, P0, R4, UR4, 0x2 ;  /* 0x0000000404007c11 */ /* 0x000fe2000f8010ff */
[----:B------:R-:W-:Y:S01]  /*120c0*/  IMAD.IADD R3, R5, 0x1, R3 ;  /* 0x0000000105037824 */ /* 0x000fe200078e0203 */
[----:B------:R-:W-:-:S04]  /*120d0*/  UMOV UR4, 0xffffffff ;  /* 0xffffffff00047882 */ /* 0x000fc80000000000 */
[----:B------:R-:W-:Y:S01]  /*120e0*/  LEA.HI.X R26, R4, UR5, R3, 0x2, P0 ;  /* 0x00000005041a7c11 */ /* 0x000fe200080f1403 */
[----:B0-----:R-:W-:Y:S06]  /*120f0*/  BRA.DIV UR4, `(.L_x_538) ;  /* 0x0000009604107947 */ /* 0x001fec000b800000 */
[----:B------:R0:W1:Y:S04]  /*12100*/  SHFL.IDX PT, R3, R26, RZ, 0x1c1f ;  /* 0x001c1fff1a037589 */ /* 0x00006800000e0000 */
[----:B------:R0:W2:Y:S02]  /*12110*/  SHFL.IDX PT, R14, R0, RZ, 0x1c1f ;  /* 0x001c1fff000e7589 */ /* 0x0000a400000e0000 */
.L_x_714:
[----:B------:R-:W-:Y:S01]  /*12120*/  ISETP.GE.AND P0, PT, R25, R76, PT ;  /* 0x0000004c1900720c */ /* 0x000fe20003f06270 */
[----:B------:R-:W-:-:S12]  /*12130*/  BSSY B1, `(.L_x_539) ;  /* 0x000004b000017945 */ /* 0x000fd80003800000 */
[----:B------:R-:W-:Y:S05]  /*12140*/  @P0 BRA `(.L_x_540) ;  /* 0x0000000400240947 */ /* 0x000fea0003800000 */
[----:B------:R-:W3:Y:S01]  /*12150*/  LDL R13, [R1+0x70] ;  /* 0x00007000010d7983 */ /* 0x000ee20000100800 */
[----:B------:R-:W-:-:S03]  /*12160*/  ULDC UR4, c[0x0][0xac8] ;  /* 0x0002b20000047ab9 */ /* 0x000fc60000000800 */
[----:B------:R-:W4:Y:S04]  /*12170*/  LDL R83, [R1+0x98] ;  /* 0x0000980001537983 */ /* 0x000f280000100800 */
[----:B------:R-:W5:Y:S04]  /*12180*/  LDL R81, [R1+0x94] ;  /* 0x0000940001517983 */ /* 0x000f680000100800 */
[----:B------:R-:W2:Y:S04]  /*12190*/  LDL R79, [R1+0x90] ;  /* 0x00009000014f7983 */ /* 0x000ea80000100800 */
        /* <DEDUP_REMOVED lines=15> */
[----:B------:R-:W2:Y:S01]  /*12290*/  LDL R11, [R1+0xa8] ;  /* 0x0000a800010b7983 */ /* 0x000ea20000100800 */
[----:B---3--:R-:W-:-:S02]  /*122a0*/  ISETP.GE.AND P2, PT, R13, UR4, PT ;  /* 0x000000040d007c0c */ /* 0x008fc4000bf46270 */
[----:B----4-:R-:W-:Y:S02]  /*122b0*/  ISETP.GE.AND P3, PT, R83, UR4, PT ;  /* 0x0000000453007c0c */ /* 0x010fe4000bf66270 */
[----:B-----5:R-:W-:-:S09]  /*122c0*/  ISETP.GE.AND P0, PT, R81, UR4, PT ;  /* 0x0000000451007c0c */ /* 0x020fd2000bf06270 */
[----:B--2---:R-:W-:Y:S02]  /*122d0*/  @!P2 IMAD.MOV.U32 R4, RZ, RZ, R14 ;  /* 0x000000ffff04a224 */ /* 0x004fe400078e000e */
[----:B-1----:R-:W-:Y:S01]  /*122e0*/  @!P2 IMAD.MOV.U32 R5, RZ, RZ, R3 ;  /* 0x000000ffff05a224 */ /* 0x002fe200078e0003 */
[----:B------:R-:W-:Y:S01]  /*122f0*/  ISETP.GE.AND P1, PT, R79, UR4, PT ;  /* 0x000000044f007c0c */ /* 0x000fe2000bf26270 */
[----:B------:R-:W-:Y:S01]  /*12300*/  @!P2 IMAD.WIDE R4, R13, 0x4, R4 ;  /* 0x000000040d04a825 */ /* 0x000fe200078e0204 */
[----:B------:R-:W-:-:S04]  /*12310*/  @!P3 LEA R8, P4, R83, R14, 0x2 ;  /* 0x0000000e5308b211 */ /* 0x000fc800078810ff */
[----:B------:R1:W-:Y:S01]  /*12320*/  @!P2 ST.E.64 desc[UR42][R4.64], R6 ;  /* 0x000000060400a985 */ /* 0x0003e2000c101b2a */
[----:B------:R-:W-:Y:S02]  /*12330*/  ISETP.GE.AND P2, PT, R77, UR4, PT ;  /* 0x000000044d007c0c */ /* 0x000fe4000bf46270 */
[----:B------:R-:W-:-:S05]  /*12340*/  @!P3 LEA.HI.X R9, R83, R3, R84, 0x2, P4 ;  /* 0x000000035309b211 */ /* 0x000fca00020f1454 */
[----:B------:R-:W-:Y:S01]  /*12350*/  @!P3 ST.E.64 desc[UR42][R8.64], R20 ;  /* 0x000000140800b985 */ /* 0x000fe2000c101b2a */
[----:B-1----:R-:W-:-:S04]  /*12360*/  @!P0 LEA R4, P5, R81, R14, 0x2 ;  /* 0x0000000e51048211 */ /* 0x002fc800078a10ff */
[-C--:B------:R-:W-:Y:S02]  /*12370*/  @!P0 LEA.HI.X R5, R81, R3.reuse, R82, 0x2, P5 ;  /* 0x0000000351058211 */ /* 0x080fe400028f1452 */
[----:B------:R-:W-:Y:S02]  /*12380*/  ISETP.GE.AND P3, PT, R74, UR4, PT ;  /* 0x000000044a007c0c */ /* 0x000fe4000bf66270 */
[C---:B------:R-:W-:Y:S01]  /*12390*/  @!P1 LEA R6, P4, R79.reuse, R14, 0x2 ;  /* 0x0000000e4f069211 */ /* 0x040fe200078810ff */
[----:B------:R1:W-:Y:S01]  /*123a0*/  @!P0 ST.E.64 desc[UR42][R4.64], R32 ;  /* 0x0000002004008985 */ /* 0x0003e2000c101b2a */
[----:B------:R-:W-:Y:S02]  /*123b0*/  ISETP.GE.AND P0, PT, R30, UR4, PT ;  /* 0x000000041e007c0c */ /* 0x000fe4000bf06270 */
[----:B------:R-:W-:-:S05]  /*123c0*/  @!P1 LEA.HI.X R7, R79, R3, R80, 0x2, P4 ;  /* 0x000000034f079211 */ /* 0x000fca00020f1450 */
[----:B------:R2:W-:Y:S01]  /*123d0*/  @!P1 ST.E.64 desc[UR42][R6.64], R34 ;  /* 0x0000002206009985 */ /* 0x0005e2000c101b2a */
[----:B-1----:R-:W-:-:S04]  /*123e0*/  @!P2 LEA R4, P5, R77, R14, 0x2 ;  /* 0x0000000e4d04a211 */ /* 0x002fc800078a10ff */
[-C--:B------:R-:W-:Y:S02]  /*123f0*/  @!P2 LEA.HI.X R5, R77, R3.reuse, R78, 0x2, P5 ;  /* 0x000000034d05a211 */ /* 0x080fe400028f144e */
[----:B------:R-:W-:Y:S02]  /*12400*/  ISETP.GE.AND P1, PT, R28, UR4, PT ;  /* 0x000000041c007c0c */ /* 0x000fe4000bf26270 */
[----:B--2---:R-:W-:Y:S01]  /*12410*/  @!P3 LEA R6, P5, R74, R14, 0x2 ;  /* 0x0000000e4a06b211 */ /* 0x004fe200078a10ff */
[----:B------:R1:W-:Y:S01]  /*12420*/  @!P2 ST.E.64 desc[UR42][R4.64], R36 ;  /* 0x000000240400a985 */ /* 0x0003e2000c101b2a */
[----:B------:R-:W-:Y:S02]  /*12430*/  ISETP.GE.AND P2, PT, R12, UR4, PT ;  /* 0x000000040c007c0c */ /* 0x000fe4000bf46270 */
[----:B------:R-:W-:Y:S02]  /*12440*/  @!P3 LEA.HI.X R7, R74, R3, R75, 0x2, P5 ;  /* 0x000000034a07b211 */ /* 0x000fe400028f144b */
[----:B------:R-:W-:-:S03]  /*12450*/  ISETP.GE.AND P5, PT, R10, UR4, PT ;  /* 0x000000040a007c0c */ /* 0x000fc6000bfa6270 */
[----:B------:R2:W-:Y:S01]  /*12460*/  @!P3 ST.E.64 desc[UR42][R6.64], R38 ;  /* 0x000000260600b985 */ /* 0x0005e2000c101b2a */
[----:B-1----:R-:W-:-:S04]  /*12470*/  @!P0 LEA R4, P4, R30, R14, 0x2 ;  /* 0x0000000e1e048211 */ /* 0x002fc800078810ff */
[-C--:B------:R-:W-:Y:S02]  /*12480*/  @!P0 LEA.HI.X R5, R30, R3.reuse, R31, 0x2, P4 ;  /* 0x000000031e058211 */ /* 0x080fe400020f141f */
[----:B------:R-:W-:Y:S02]  /*12490*/  ISETP.GE.AND P3, PT, R15, UR4, PT ;  /* 0x000000040f007c0c */ /* 0x000fe4000bf66270 */
[C---:B--2---:R-:W-:Y:S01]  /*124a0*/  @!P1 LEA R6, P4, R28.reuse, R14, 0x2 ;  /* 0x0000000e1c069211 */ /* 0x044fe200078810ff */
[----:B------:R1:W-:Y:S01]  /*124b0*/  @!P0 ST.E.64 desc[UR42][R4.64], R40 ;  /* 0x0000002804008985 */ /* 0x0003e2000c101b2a */
[----:B------:R-:W-:Y:S02]  /*124c0*/  IADD3 R13, R13, 0x58, RZ ;  /* 0x000000580d0d7810 */ /* 0x000fe40007ffe0ff */
[----:B------:R-:W-:Y:S02]  /*124d0*/  @!P1 LEA.HI.X R7, R28, R3, R29, 0x2, P4 ;  /* 0x000000031c079211 */ /* 0x000fe400020f141d */
[----:B------:R-:W-:-:S02]  /*124e0*/  ISETP.GE.AND P4, PT, R13, UR4, PT ;  /* 0x000000040d007c0c */ /* 0x000fc4000bf86270 */
[----:B-1----:R-:W-:-:S04]  /*124f0*/  @!P2 LEA R4, P0, R12, R14, 0x2 ;  /* 0x0000000e0c04a211 */ /* 0x002fc800078010ff */
[-C--:B------:R-:W-:Y:S02]  /*12500*/  @!P2 LEA.HI.X R5, R12, R3.reuse, R27, 0x2, P0 ;  /* 0x000000030c05a211 */ /* 0x080fe400000f141b */
[CC--:B------:R-:W-:Y:S02]  /*12510*/  @!P5 LEA R8, P0, R10.reuse, R14.reuse, 0x2 ;  /* 0x0000000e0a08d211 */ /* 0x0c0fe400078010ff */
[----:B------:R-:W-:Y:S02]  /*12520*/  SHF.R.S32.HI R12, RZ, 0x1f, R15 ;  /* 0x0000001fff0c7819 */ /* 0x000fe4000001140f */
[----:B------:R-:W-:Y:S02]  /*12530*/  @!P5 LEA.HI.X R9, R10, R3, R11, 0x2, P0 ;  /* 0x000000030a09d211 */ /* 0x000fe400000f140b */
[----:B------:R-:W-:Y:S02]  /*12540*/  @!P3 LEA R10, P0, R15, R14, 0x2 ;  /* 0x0000000e0f0ab211 */ /* 0x000fe400078010ff */
[----:B------:R-:W-:-:S02]  /*12550*/  SHF.R.S32.HI R20, RZ, 0x1f, R13 ;  /* 0x0000001fff147819 */ /* 0x000fc4000001140d */
[-C--:B------:R-:W-:Y:S02]  /*12560*/  @!P3 LEA.HI.X R11, R15, R3.reuse, R12, 0x2, P0 ;  /* 0x000000030f0bb211 */ /* 0x080fe400000f140c */
[C---:B------:R-:W-:Y:S01]  /*12570*/  @!P4 LEA R12, P0, R13.reuse, R14, 0x2 ;  /* 0x0000000e0d0cc211 */ /* 0x040fe200078010ff */
[----:B------:R3:W-:Y:S03]  /*12580*/  @!P1 ST.E.64 desc[UR42][R6.64], R42 ;  /* 0x0000002a06009985 */ /* 0x0007e6000c101b2a */
[----:B------:R-:W-:Y:S01]  /*12590*/  @!P4 LEA.HI.X R13, R13, R3, R20, 0x2, P0 ;  /* 0x000000030d0dc211 */ /* 0x000fe200000f1414 */
[----:B------:R3:W-:Y:S04]  /*125a0*/  @!P2 ST.E.64 desc[UR42][R4.64], R44 ;  /* 0x0000002c0400a985 */ /* 0x0007e8000c101b2a */
[----:B------:R3:W-:Y:S04]  /*125b0*/  @!P5 ST.E.64 desc[UR42][R8.64], R46 ;  /* 0x0000002e0800d985 */ /* 0x0007e8000c101b2a */
[----:B------:R3:W-:Y:S04]  /*125c0*/  @!P3 ST.E.64 desc[UR42][R10.64], R48 ;  /* 0x000000300a00b985 */ /* 0x0007e8000c101b2a */
[----:B------:R3:W-:Y:S02]  /*125d0*/  @!P4 ST.E.64 desc[UR42][R12.64], R50 ;  /* 0x000000320c00c985 */ /* 0x0007e4000c101b2a */
.L_x_540:
[----:B------:R-:W-:Y:S05]  /*125e0*/  BSYNC B1 ;  /* 0x0000000000017941 */ /* 0x000fea0003800000 */
.L_x_539:
[----:B------:R-:W-:-:S03]  /*125f0*/  UMOV UR4, 0xffffffff ;  /* 0xffffffff00047882 */ /* 0x000fc60000000000 */
[----:B------:R-:W-:Y:S05]  /*12600*/  BRA.DIV UR4, `(.L_x_541) ;  /* 0x0000009204007947 */ /* 0x000fea000b800000 */
[----:B-1----:R1:W4:Y:S04]  /*12610*/  SHFL.IDX PT, R3, R26, 0x1, 0x1c1f ;  /* 0x003c1f001a037f89 */ /* 0x00232800000e0000 */
[----:B--2---:R1:W2:Y:S02]  /*12620*/  SHFL.IDX PT, R14, R0, 0x1, 0x1c1f ;  /* 0x003c1f00000e7f89 */ /* 0x0042a400000e0000 */
.L_x_718:
[----:B------:R-:W-:-:S13]  /*12630*/  ISETP.GE.AND P0, PT, R24, R76, PT ;  /* 0x0000004c1800720c */ /* 0x000fda0003f06270 */
[----:B------:R-:W-:Y:S05]  /*12640*/  @P0 BRA `(.L_x_537) ;  /* 0x0000001000040947 */ /* 0x000fea0003800000 */
[----:B------:R-:W5:Y:S01]  /*12650*/  LDL R25, [R1+0x70] ;  /* 0x0000700001197983 */ /* 0x000f620000100800 */
[----:B------:R-:W-:-:S03]  /*12660*/  ULDC UR4, c[0x0][0xac8] ;  /* 0x0002b20000047ab9 */ /* 0x000fc60000000800 */
[----:B---3--:R-:W3:Y:S04]  /*12670*/  LDL R12, [R1+0x98] ;  /* 0x00009800010c7983 */ /* 0x008ee80000100800 */
[----:B------:R-:W4:Y:S04]  /*12680*/  LDL R10, [R1+0x94] ;  /* 0x00009400010a7983 */ /* 0x000f280000100800 */
[----:B------:R-:W2:Y:S04]  /*12690*/  LDL R36, [R1+0x90] ;  /* 0x0000900001247983 */ /* 0x000ea80000100800 */
[----:B------:R-:W2:Y:S04]  /*126a0*/  LDL R13, [R1+0xc8] ;  /* 0x0000c800010d7983 */ /* 0x000ea80000100800 */
[----:B------:R-:W2:Y:S04]  /*126b0*/  LDL R34, [R1+0x8c] ;  /* 0x00008c0001227983 */ /* 0x000ea80000100800 */
[----:B------:R-:W2:Y:S04]  /*126c0*/  LDL R32, [R1+0x88] ;  /* 0x0000880001207983 */ /* 0x000ea80000100800 */
[----:B------:R-:W2:Y:S04]  /*126d0*/  LDL R11, [R1+0xc4] ;  /* 0x0000c400010b7983 */ /* 0x000ea80000100800 */
[----:B01----:R-:W2:Y:S04]  /*126e0*/  LDL R0, [R1+0x84] ;  /* 0x0000840001007983 */ /* 0x003ea80000100800 */
        /* <DEDUP_REMOVED lines=11> */
[----:B-----5:R-:W-:-:S02]  /*127a0*/  ISETP.GE.AND P3, PT, R25, UR4, PT ;  /* 0x0000000419007c0c */ /* 0x020fc4000bf66270 */
[----:B---3--:R-:W-:Y:S02]  /*127b0*/  ISETP.GE.AND P4, PT, R12, UR4, PT ;  /* 0x000000040c007c0c */ /* 0x008fe4000bf86270 */
[----:B----4-:R-:W-:-:S09]  /*127c0*/  ISETP.GE.AND P1, PT, R10, UR4, PT ;  /* 0x000000040a007c0c */ /* 0x010fd2000bf26270 */
[----:B------:R-:W-:Y:S01]  /*127d0*/  @!P3 IMAD.MOV.U32 R15, RZ, RZ, R3 ;  /* 0x000000ffff0fb224 */ /* 0x000fe200078e0003 */
[----:B--2---:R-:W-:Y:S01]  /*127e0*/  ISETP.GE.AND P2, PT, R36, UR4, PT ;  /* 0x0000000424007c0c */ /* 0x004fe2000bf46270 */
[----:B------:R-:W-:Y:S01]  /*127f0*/  @!P3 IMAD.WIDE R4, R25, 0x4, R14 ;  /* 0x000000041904b825 */ /* 0x000fe200078e020e */
[-C--:B------:R-:W-:Y:S02]  /*12800*/  @!P4 LEA R6, P0, R12, R14.reuse, 0x2 ;  /* 0x0000000e0c06c211 */ /* 0x080fe400078010ff */
[----:B------:R-:W-:Y:S02]  /*12810*/  @!P1 LEA R8, P5, R10, R14, 0x2 ;  /* 0x0000000e0a089211 */ /* 0x000fe400078a10ff */
[----:B------:R0:W-:Y:S01]  /*12820*/  @!P3 ST.E.64 desc[UR42][R4.64], R52 ;  /* 0x000000340400b985 */ /* 0x0001e2000c101b2a */
[----:B------:R-:W-:Y:S02]  /*12830*/  ISETP.GE.AND P3, PT, R34, UR4, PT ;  /* 0x0000000422007c0c */ /* 0x000fe4000bf66270 */
[----:B------:R-:W-:-:S02]  /*12840*/  @!P4 LEA.HI.X R7, R12, R3, R13, 0x2, P0 ;  /* 0x000000030c07c211 */ /* 0x000fc400000f140d */
[----:B------:R-:W-:Y:S02]  /*12850*/  ISETP.GE.AND P0, PT, R32, UR4, PT ;  /* 0x0000000420007c0c */ /* 0x000fe4000bf06270 */
[----:B------:R-:W-:Y:S01]  /*12860*/  @!P1 LEA.HI.X R9, R10, R3, R11, 0x2, P5 ;  /* 0x000000030a099211 */ /* 0x000fe200028f140b */
[----:B------:R1:W-:Y:S01]  /*12870*/  @!P4 ST.E.64 desc[UR42][R6.64], R54 ;  /* 0x000000360600c985 */ /* 0x0003e2000c101b2a */
[----:B------:R-:W-:-:S03]  /*12880*/  @!P2 LEA R10, P4, R36, R14, 0x2 ;  /* 0x0000000e240aa211 */ /* 0x000fc600078810ff */
[----:B------:R2:W-:Y:S01]  /*12890*/  @!P1 ST.E.64 desc[UR42][R8.64], R56 ;  /* 0x0000003808009985 */ /* 0x0005e2000c101b2a */
[----:B------:R-:W-:Y:S02]  /*128a0*/  ISETP.GE.AND P1, PT, R0, UR4, PT ;  /* 0x0000000400007c0c */ /* 0x000fe4000bf26270 */
[-C--:B------:R-:W-:Y:S02]  /*128b0*/  @!P2 LEA.HI.X R11, R36, R3.reuse, R37, 0x2, P4 ;  /* 0x00000003240ba211 */ /* 0x080fe400020f1425 */
[-C--:B------:R-:W-:Y:S02]  /*128c0*/  @!P3 LEA R12, P5, R34, R14.reuse, 0x2 ;  /* 0x0000000e220cb211 */ /* 0x080fe400078a10ff */
[----:B0-----:R-:W-:Y:S01]  /*128d0*/  @!P0 LEA R4, P4, R32, R14, 0x2 ;  /* 0x0000000e20048211 */ /* 0x001fe200078810ff */
[----:B------:R0:W-:Y:S01]  /*128e0*/  @!P2 ST.E.64 desc[UR42][R10.64], R58 ;  /* 0x0000003a0a00a985 */ /* 0x0001e2000c101b2a */
[----:B------:R-:W-:Y:S02]  /*128f0*/  @!P3 LEA.HI.X R13, R34, R3, R35, 0x2, P5 ;  /* 0x00000003220db211 */ /* 0x000fe400028f1423 */
[----:B------:R-:W-:-:S02]  /*12900*/  ISETP.GE.AND P2, PT, R29, UR4, PT ;  /* 0x000000041d007c0c */ /* 0x000fc4000bf46270 */
[----:B------:R-:W-:Y:S01]  /*12910*/  @!P0 LEA.HI.X R5, R32, R3, R33, 0x2, P4 ;  /* 0x0000000320058211 */ /* 0x000fe200020f1421 */
[----:B------:R3:W-:Y:S01]  /*12920*/  @!P3 ST.E.64 desc[UR42][R12.64], R60 ;  /* 0x0000003c0c00b985 */ /* 0x0007e2000c101b2a */
[----:B------:R-:W-:-:S03]  /*12930*/  ISETP.GE.AND P4, PT, R20, UR4, PT ;  /* 0x0000000414007c0c */ /* 0x000fc6000bf86270 */
[----:B------:R4:W-:Y:S01]  /*12940*/  @!P0 ST.E.64 desc[UR42][R4.64], R62 ;  /* 0x0000003e04008985 */ /* 0x0009e2000c101b2a */
[-C--:B-1----:R-:W-:Y:S02]  /*12950*/  @!P1 LEA R6, P5, R0, R14.reuse, 0x2 ;  /* 0x0000000e00069211 */ /* 0x082fe400078a10ff */
[----:B------:R-:W-:Y:S02]  /*12960*/  ISETP.GE.AND P3, PT, R27, UR4, PT ;  /* 0x000000041b007c0c */ /* 0x000fe4000bf66270 */
[----:B------:R-:W-:Y:S02]  /*12970*/  ISETP.GE.AND P0, PT, R26, UR4, PT ;  /* 0x000000041a007c0c */ /* 0x000fe4000bf06270 */
[----:B------:R-:W-:Y:S02]  /*12980*/  @!P1 LEA.HI.X R7, R0, R3, R31, 0x2, P5 ;  /* 0x0000000300079211 */ /* 0x000fe400028f141f */
[----:B--2---:R-:W-:-:S03]  /*12990*/  @!P2 LEA R8, P5, R29, R14, 0x2 ;  /* 0x0000000e1d08a211 */ /* 0x004fc600078a10ff */
[----:B------:R4:W-:Y:S01]  /*129a0*/  @!P1 ST.E.64 desc[UR42][R6.64], R64 ;  /* 0x0000004006009985 */ /* 0x0009e2000c101b2a */
[CC--:B0-----:R-:W-:Y:S02]  /*129b0*/  @!P4 LEA R10, P1, R20.reuse, R14.reuse, 0x2 ;  /* 0x0000000e140ac211 */ /* 0x0c1fe400078210ff */
[-C--:B------:R-:W-:Y:S02]  /*129c0*/  @!P2 LEA.HI.X R9, R29, R3.reuse, R30, 0x2, P5 ;  /* 0x000000031d09a211 */ /* 0x080fe400028f141e */
[-C--:B---3--:R-:W-:Y:S02]  /*129d0*/  @!P3 LEA R12, P5, R27, R14.reuse, 0x2 ;  /* 0x0000000e1b0cb211 */ /* 0x088fe400078a10ff */
[----:B------:R-:W-:Y:S02]  /*129e0*/  @!P4 LEA.HI.X R11, R20, R3, R21, 0x2, P1 ;  /* 0x00000003140bc211 */ /* 0x000fe400008f1415 */
[----:B------:R-:W-:Y:S02]  /*129f0*/  SHF.R.S32.HI R0, RZ, 0x1f, R26 ;  /* 0x0000001fff007819 */ /* 0x000fe4000001141a */
[----:B------:R-:W-:-:S02]  /*12a00*/  @!P0 LEA R20, P1, R26, R14, 0x2 ;  /* 0x0000000e1a148211 */ /* 0x000fc400078210ff */
[-C--:B------:R-:W-:Y:S02]  /*12a10*/  @!P3 LEA.HI.X R13, R27, R3.reuse, R28, 0x2, P5 ;  /* 0x000000031b0db211 */ /* 0x080fe400028f141c */
[----:B------:R-:W-:Y:S01]  /*12a20*/  @!P0 LEA.HI.X R21, R26, R3, R0, 0x2, P1 ;  /* 0x000000031a158211 */ /* 0x000fe200008f1400 */
[----:B------:R-:W-:Y:S01]  /*12a30*/  VIADD R0, R25, 0x58 ;  /* 0x0000005819007836 */ /* 0x000fe20000000000 */
[----:B------:R4:W-:Y:S04]  /*12a40*/  @!P2 ST.E.64 desc[UR42][R8.64], R66 ;  /* 0x000000420800a985 */ /* 0x0009e8000c101b2a */
[----:B------:R4:W-:Y:S04]  /*12a50*/  @!P4 ST.E.64 desc[UR42][R10.64], R68 ;  /* 0x000000440a00c985 */ /* 0x0009e8000c101b2a */
[----:B------:R4:W-:Y:S04]  /*12a60*/  @!P3 ST.E.64 desc[UR42][R12.64], R70 ;  /* 0x000000460c00b985 */ /* 0x0009e8000c101b2a */
[----:B------:R4:W-:Y:S01]  /*12a70*/  @!P0 ST.E.64 desc[UR42][R20.64], R72 ;  /* 0x0000004814008985 */ /* 0x0009e2000c101b2a */
[----:B------:R-:W-:-:S13]  /*12a80*/  ISETP.GE.AND P0, PT, R0, UR4, PT ;  /* 0x0000000400007c0c */ /* 0x000fda000bf06270 */
[----:B----4-:R-:W-:Y:S05]  /*12a90*/  @P0 BRA `(.L_x_537) ;  /* 0x0000000800f00947 */ /* 0x010fea0003800000 */
[----:B------:R-:W-:Y:S02]  /*12aa0*/  LEA R14, P0, R0, R14, 0x2 ;  /* 0x0000000e000e7211 */ /* 0x000fe400078010ff */
[----:B------:R-:W-:-:S04]  /*12ab0*/  SHF.R.S32.HI R4, RZ, 0x1f, R0 ;  /* 0x0000001fff047819 */ /* 0x000fc80000011400 */
[----:B------:R-:W-:-:S05]  /*12ac0*/  LEA.HI.X R15, R0, R3, R4, 0x2, P0 ;  /* 0x00000003000f7211 */ /* 0x000fca00000f1404 */
[----:B------:R0:W-:Y:S01]  /*12ad0*/  ST.E.64 desc[UR42][R14.64], R134 ;  /* 0x000000860e007985 */ /* 0x0001e2000c101b2a */
[----:B------:R-:W-:Y:S05]  /*12ae0*/  BRA `(.L_x_537) ;  /* 0x0000000800dc7947 */ /* 0x000fea0003800000 */
.L_x_530:
[----:B------:R-:W4:Y:S01]  /*12af0*/  LDL.LU R6, [R1+0x60] ;  /* 0x0000600001067983 */ /* 0x000f220000300800 */
[----:B------:R-:W-:Y:S01]  /*12b00*/  ULDC.64 UR6, c[0x0][0xc08] ;  /* 0x0003020000067ab9 */ /* 0x000fe20000000a00 */
[----:B------:R-:W-:Y:S02]  /*12b10*/  ULDC.64 UR4, c[0x0][0xc00] ;  /* 0x0003000000047ab9 */ /* 0x000fe40000000a00 */
[----:B------:R-:W3:Y:S04]  /*12b20*/  LDL.LU R0, [R1+0x64] ;  /* 0x0000640001007983 */ /* 0x000ee80000300800 */
[----:B------:R-:W2:Y:S01]  /*12b30*/  LDL R8, [R1+0x58] ;  /* 0x0000580001087983 */ /* 0x000ea20000100800 */
[----:B------:R-:W-:Y:S01]  /*12b40*/  ISETP.NE.U32.AND P1, PT, RZ, UR6, PT ;  /* 0x00000006ff007c0c */ /* 0x000fe2000bf25070 */
[----:B------:R-:W-:Y:S01]  /*12b50*/  IMAD.MOV.U32 R3, RZ, RZ, RZ ;  /* 0x000000ffff037224 */ /* 0x000fe200078e00ff */
[----:B------:R-:W-:-:S02]  /*12b60*/  ISETP.NE.U32.AND P0, PT, RZ, UR4, PT ;  /* 0x00000004ff007c0c */ /* 0x000fc4000bf05070 */
[----:B------:R-:W-:Y:S02]  /*12b70*/  ISETP.NE.AND.EX P1, PT, RZ, UR7, PT, P1 ;  /* 0x00000007ff007c0c */ /* 0x000fe4000bf25310 */
[----:B------:R-:W-:Y:S01]  /*12b80*/  ISETP.NE.AND.EX P0, PT, RZ, UR5, PT, P0 ;  /* 0x00000005ff007c0c */ /* 0x000fe2000bf05300 */
[----:B------:R-:W0:Y:S01]  /*12b90*/  S2R R9, SR_TID.X ;  /* 0x0000000000097919 */ /* 0x000e220000002100 */
[----:B----4-:R-:W-:Y:S01]  /*12ba0*/  IADD3 R4, P2, R6, UR4, RZ ;  /* 0x0000000406047c10 */ /* 0x010fe2000ff5e0ff */
[----:B------:R-:W-:-:S03]  /*12bb0*/  ULDC UR4, c[0x0][0xa88] ;  /* 0x0002a20000047ab9 */ /* 0x000fc60000000800 */
[----:B---3--:R-:W-:-:S05]  /*12bc0*/  IADD3.X R5, R0, UR5, RZ, P2, !PT ;  /* 0x0000000500057c10 */ /* 0x008fca00097fe4ff */
[----:B------:R-:W-:Y:S01]  /*12bd0*/  @P1 IADD3 R6, P2, R6, UR6, RZ ;  /* 0x0000000606061c10 */ /* 0x000fe2000ff5e0ff */
[----:B------:R-:W-:Y:S01]  /*12be0*/  IMAD.U32 R20, RZ, RZ, UR4 ;  /* 0x00000004ff147e24 */ /* 0x000fe2000f8e00ff */
[----:B------:R3:W5:Y:S02]  /*12bf0*/  @P0 LDG.E R3, desc[UR42][R4.64] ;  /* 0x0000002a04030981 */ /* 0x000764000c1e1900 */
[----:B------:R-:W-:-:S05]  /*12c00*/  @P1 IADD3.X R7, R0, UR7, RZ, P2, !PT ;  /* 0x0000000700071c10 */ /* 0x000fca00097fe4ff */
[----:B------:R3:W5:Y:S01]  /*12c10*/  @P1 LDG.E R20, desc[UR42][R6.64] ;  /* 0x0000002a06141981 */ /* 0x000762000c1e1900 */
[----:B--2---:R-:W-:Y:S01]  /*12c20*/  ISETP.NE.AND P2, PT, R8, RZ, PT ;  /* 0x000000ff0800720c */ /* 0x004fe20003f45270 */
[----:B0-----:R-:W-:-:S05]  /*12c30*/  VIADD R30, R9, 0xffffff80 ;  /* 0xffffff80091e7836 */ /* 0x001fca0000000000 */
[----:B------:R-:W-:-:S07]  /*12c40*/  ISETP.GT.AND P3, PT, R30, 0xbf, PT ;  /* 0x000000bf1e00780c */ /* 0x000fce0003f64270 */
[----:B------:R-:W0:Y:S02]  /*12c50*/  @!P2 LDC R8, c[0x0][0xad4] ;  /* 0x0002b500ff08ab82 */ /* 0x000e240000000800 */
[----:B0-----:R3:W-:Y:S01]  /*12c60*/  @!P2 STL [R1+0x58], R8 ;  /* 0x000058080100a387 */ /* 0x0017e20000100800 */
[----:B------:R-:W-:Y:S01]  /*12c70*/  ISETP.GT.AND P2, PT, R8, 0x1, PT ;  /* 0x000000010800780c */ /* 0x000fe20003f44270 */
[----:B------:R-:W-:-:S12]  /*12c80*/  @P1 BRA `(.L_x_542) ;  /* 0x0000000000101947 */ /* 0x000fd80003800000 */
[----:B------:R-:W-:Y:S05]  /*12c90*/  @!P0 BRA `(.L_x_542) ;  /* 0x00000000000c8947 */ /* 0x000fea0003800000 */
[----:B---3--:R-:W2:Y:S04]  /*12ca0*/  LDG.E R7, desc[UR42][R4.64] ;  /* 0x0000002a04077981 */ /* 0x008ea8000c1e1900 */
[----:B-----5:R-:W2:Y:S02]  /*12cb0*/  LDG.E R20, desc[UR42][R4.64+0x4] ;  /* 0x0000042a04147981 */ /* 0x020ea4000c1e1900 */
[----:B--2---:R-:W-:-:S07]  /*12cc0*/  IADD3 R20, -R7, R20, RZ ;  /* 0x0000001407147210 */ /* 0x004fce0007ffe1ff */
.L_x_542:
[----:B---3--:R-:W2:Y:S04]  /*12cd0*/  LDL.LU R4, [R1+0x5c] ;  /* 0x00005c0001047983 */ /* 0x008ea80000300800 */
[----:B------:R-:W3:Y:S01]  /*12ce0*/  LDL.LU R0, [R1+0x9c] ;  /* 0x00009c0001007983 */ /* 0x000ee20000300800 */
[----:B------:R-:W-:Y:S01]  /*12cf0*/  BSSY B1, `(.L_x_543) ;  /* 0x0000038000017945 */ /* 0x000fe20003800000 */
[----:B-----5:R-:W-:Y:S02]  /*12d00*/  SHF.R.S32.HI R26, RZ, 0x1f, R3 ;  /* 0x0000001fff1a7819 */ /* 0x020fe40000011403 */
[----:B--2---:R-:W-:Y:S02]  /*12d10*/  SEL R29, R4, RZ, !P0 ;  /* 0x000000ff041d7207 */ /* 0x004fe40004000000 */
[----:B---3--:R-:W-:Y:S01]  /*12d20*/  SEL R28, R0, RZ, !P0 ;  /* 0x000000ff001c7207 */ /* 0x008fe20004000000 */
[----:B------:R-:W-:Y:S06]  /*12d30*/  @P3 BRA `(.L_x_544) ;  /* 0x0000000000cc3947 */ /* 0x000fec0003800000 */
[----:B------:R-:W2:Y:S01]  /*12d40*/  LDL R0, [R1+0x68] ;  /* 0x0000680001007983 */ /* 0x000ea20000100800 */
[----:B------:R-:W0:Y:S02]  /*12d50*/  LDC R33, c[0x0][0xbe8] ;  /* 0x0002fa00ff217b82 */ /* 0x000e240000000800 */
[----:B0-----:R-:W-:Y:S02]  /*12d60*/  IMAD R4, R20, R33, RZ ;  /* 0x0000002114047224 */ /* 0x001fe400078e02ff */
[----:B--2---:R-:W-:-:S04]  /*12d70*/  IMAD R0, R0, 0xc0, R9 ;  /* 0x000000c000007824 */ /* 0x004fc800078e0209 */
[----:B------:R-:W-:-:S05]  /*12d80*/  VIADD R31, R0, 0xffffff80 ;  /* 0xffffff80001f7836 */ /* 0x000fca0000000000 */
[----:B------:R-:W-:-:S13]  /*12d90*/  ISETP.GE.AND P0, PT, R31, R4, PT ;  /* 0x000000041f00720c */ /* 0x000fda0003f06270 */
[----:B------:R-:W-:Y:S05]  /*12da0*/  @P0 BRA `(.L_x_544) ;  /* 0x0000000000b00947 */ /* 0x000fea0003800000 */
[----:B------:R-:W2:Y:S01]  /*12db0*/  LDL.LU R32, [R1+0x74] ;  /* 0x0000740001207983 */ /* 0x000ea20000300800 */
[----:B------:R-:W-:Y:S01]  /*12dc0*/  IMAD.MOV.U32 R24, RZ, RZ, 0x9b8 ;  /* 0x000009b8ff187424 */ /* 0x000fe200078e00ff */
[----:B------:R-:W-:Y:S01]  /*12dd0*/  ISETP.GT.AND P0, PT, R8, 0x1, PT ;  /* 0x000000010800780c */ /* 0x000fe20003f04270 */
[----:B------:R-:W0:Y:S01]  /*12de0*/  LDC.64 R4, c[0x0][0xba8] ;  /* 0x0002ea00ff047b82 */ /* 0x000e220000000a00 */
[----:B------:R-:W-:Y:S01]  /*12df0*/  ISETP.NE.AND P1, PT, R33, 0x1, PT ;  /* 0x000000012100780c */ /* 0x000fe20003f25270 */
[----:B------:R-:W-:Y:S01]  /*12e00*/  IMAD.MOV.U32 R21, RZ, RZ, R31 ;  /* 0x000000ffff157224 */ /* 0x000fe200078e001f */
[----:B------:R-:W-:-:S05]  /*12e10*/  SEL R24, R24, 0x978, P0 ;  /* 0x0000097818187807 */ /* 0x000fca0000000000 */
[----:B------:R-:W3:Y:S08]  /*12e20*/  LDC.64 R12, c[0x0][R24+0x220] ;  /* 0x00008800180c7b82 */ /* 0x000ef00000000a00 */
[----:B------:R-:W4:Y:S08]  /*12e30*/  LDC.64 R14, c[0x0][R24+0x218] ;  /* 0x00008600180e7b82 */ /* 0x000f300000000a00 */
[----:B------:R-:W5:Y:S08]  /*12e40*/  LDC.64 R8, c[0x0][R24+0x228] ;  /* 0x00008a0018087b82 */ /* 0x000f700000000a00 */
[----:B------:R-:W1:Y:S08]  /*12e50*/  @P1 LDC R0, c[0x0][0xbec] ;  /* 0x0002fb00ff001b82 */ /* 0x000e700000000800 */
[----:B------:R-:W5:Y:S08]  /*12e60*/  LDC.64 R6, c[0x0][R24+0x210] ;  /* 0x0000840018067b82 */ /* 0x000f700000000a00 */
[----:B------:R-:W5:Y:S01]  /*12e70*/  @P1 LDC R27, c[0x0][0xbf0] ;  /* 0x0002fc00ff1b1b82 */ /* 0x000f620000000800 */
[----:B-1----:R-:W-:-:S07]  /*12e80*/  @P1 IMAD.HI.U32 R0, R31, R0, RZ ;  /* 0x000000001f001227 */ /* 0x002fce00078e00ff */
[----:B0-----:R-:W0:Y:S01]  /*12e90*/  @!P0 LDC R4, c[0x0][0xb50] ;  /* 0x0002d400ff048b82 */ /* 0x001e220000000800 */
[-C--:B---3--:R-:W-:Y:S02]  /*12ea0*/  IMAD R13, R13, R29.reuse, RZ ;  /* 0x0000001d0d0d7224 */ /* 0x088fe400078e02ff */
[----:B------:R-:W-:-:S05]  /*12eb0*/  IMAD.WIDE.U32 R10, R12, R29, RZ ;  /* 0x0000001d0c0a7225 */ /* 0x000fca00078e00ff */
[----:B------:R-:W1:Y:S01]  /*12ec0*/  @!P0 LDC R5, c[0x0][0xb54] ;  /* 0x0002d500ff058b82 */ /* 0x000e620000000800 */
[-C--:B----4-:R-:W-:Y:S02]  /*12ed0*/  IMAD R25, R15, R137.reuse, RZ ;  /* 0x000000890f197224 */ /* 0x090fe400078e02ff */
[----:B------:R-:W-:Y:S01]  /*12ee0*/  IMAD.WIDE.U32 R14, R14, R137, RZ ;  /* 0x000000890e0e7225 */ /* 0x000fe200078e00ff */
[----:B-----5:R-:W-:-:S03]  /*12ef0*/  @P1 SHF.R.U32.HI R21, RZ, R27, R0 ;  /* 0x0000001bff151219 */ /* 0x020fc60000011600 */
[----:B------:R-:W-:Y:S01]  /*12f00*/  IMAD R27, R12, R28, R13 ;  /* 0x0000001c0c1b7224 */ /* 0x000fe200078e020d */
[----:B------:R-:W-:Y:S01]  /*12f10*/  IADD3 R14, P1, P3, R10, R14, R3 ;  /* 0x0000000e0a0e7210 */ /* 0x000fe20007b3e003 */
[----:B------:R-:W-:Y:S02]  /*12f20*/  IMAD.IADD R25, R15, 0x1, R25 ;  /* 0x000000010f197824 */ /* 0x000fe400078e0219 */
[----:B------:R-:W-:Y:S01]  /*12f30*/  IMAD.MOV R0, RZ, RZ, -R21 ;  /* 0x000000ffff007224 */ /* 0x000fe200078e0a15 */
[----:B------:R-:W-:-:S03]  /*12f40*/  IADD3 R27, R11, R27, RZ ;  /* 0x0000001b0b1b7210 */ /* 0x000fc60007ffe0ff */
[----:B------:R-:W-:Y:S01]  /*12f50*/  IMAD R11, R33, R0, R31 ;  /* 0x00000000210b7224 */ /* 0x000fe200078e021f */
[----:B------:R-:W-:Y:S02]  /*12f60*/  IADD3.X R0, R27, R25, R26, P1, P3 ;  /* 0x000000191b007210 */ /* 0x000fe40000fe641a */
[----:B--2---:R-:W-:-:S05]  /*12f70*/  SEL R13, R32, RZ, P0 ;  /* 0x000000ff200d7207 */ /* 0x004fca0000000000 */
[-C--:B------:R-:W-:Y:S02]  /*12f80*/  IMAD R15, R9, R13.reuse, RZ ;  /* 0x0000000d090f7224 */ /* 0x080fe400078e02ff */
[----:B------:R-:W-:Y:S01]  /*12f90*/  IMAD.WIDE.U32 R8, R8, R13, RZ ;  /* 0x0000000d08087225 */ /* 0x000fe200078e00ff */
[----:B------:R-:W-:-:S03]  /*12fa0*/  SHF.R.S32.HI R13, RZ, 0x1f, R11 ;  /* 0x0000001fff0d7819 */ /* 0x000fc6000001140b */
[----:B------:R-:W-:Y:S01]  /*12fb0*/  IMAD.IADD R15, R9, 0x1, R15 ;  /* 0x00000001090f7824 */ /* 0x000fe200078e020f */
[----:B------:R-:W-:Y:S02]  /*12fc0*/  IADD3 R8, P0, P1, R21, R14, R8 ;  /* 0x0000000e15087210 */ /* 0x000fe4000791e008 */
[----:B------:R-:W-:-:S04]  /*12fd0*/  SHF.R.S32.HI R21, RZ, 0x1f, R21 ;  /* 0x0000001fff157819 */ /* 0x000fc80000011415 */
[----:B------:R-:W-:Y:S01]  /*12fe0*/  IADD3.X R9, R21, R0, R15, P0, P1 ;  /* 0x0000000015097210 */ /* 0x000fe200007e240f */
[----:B------:R-:W-:Y:S02]  /*12ff0*/  IMAD R0, R7, R11, RZ ;  /* 0x0000000b07007224 */ /* 0x000fe400078e02ff */
[----:B------:R-:W-:Y:S02]  /*13000*/  IMAD.MOV.U32 R7, RZ, RZ, -0x800000 ;  /* 0xff800000ff077424 */ /* 0x000fe400078e00ff */
[C---:B------:R-:W-:Y:S02]  /*13010*/  IMAD R13, R6.reuse, R13, R0 ;  /* 0x0000000d060d7224 */ /* 0x040fe400078e0200 */
[----:B------:R-:W-:-:S04]  /*13020*/  IMAD.WIDE.U32 R8, R6, R11, R8 ;  /* 0x0000000b06087225 */ /* 0x000fc800078e0008 */
[----:B------:R-:W-:Y:S01]  /*13030*/  IMAD.IADD R0, R9, 0x1, R13 ;  /* 0x0000000109007824 */ /* 0x000fe200078e020d */
[----:B0-----:R-:W-:-:S04]  /*13040*/  LEA R4, P0, R8, R4, 0x2 ;  /* 0x0000000408047211 */ /* 0x001fc800078010ff */
[----:B-1----:R-:W-:-:S05]  /*13050*/  LEA.HI.X R5, R8, R5, R0, 0x2, P0 ;  /* 0x0000000508057211 */ /* 0x002fca00000f1400 */
[----:B------:R0:W-:Y:S04]  /*13060*/  STG.E desc[UR42][R4.64], R7 ;  /* 0x0000000704007986 */ /* 0x0001e8000c10192a */
.L_x_544:
[----:B------:R-:W-:Y:S05]  /*13070*/  BSYNC B1 ;  /* 0x0000000000017941 */ /* 0x000fea0003800000 */
.L_x_543:
[----:B------:R-:W-:Y:S05]  /*13080*/  @P2 BRA `(.L_x_537) ;  /* 0x0000000400742947 */ /* 0x000fea0003800000 */
[----:B------:R-:W2:Y:S01]  /*13090*/  LDL R27, [R1+0x68] ;  /* 0x00006800011b7983 */ /* 0x000ea20000100800 */
[----:B------:R-:W3:Y:S01]  /*130a0*/  LDC R21, c[0x0][0xbe8] ;  /* 0x0002fa00ff157b82 */ /* 0x000ee20000000800 */
[----:B0-----:R-:W-:Y:S01]  /*130b0*/  SHF.R.S32.HI R5, RZ, 0x1f, R30 ;  /* 0x0000001fff057819 */ /* 0x001fe2000001141e */
[----:B------:R-:W-:Y:S01]  /*130c0*/  ULDC.64 UR4, c[0x0][0xaa0] ;  /* 0x0002a80000047ab9 */ /* 0x000fe20000000a00 */
[----:B------:R-:W-:Y:S01]  /*130d0*/  ULDC.64 UR6, c[0x0][0xaf0] ;  /* 0x0002bc0000067ab9 */ /* 0x000fe20000000a00 */
[----:B------:R-:W-:Y:S01]  /*130e0*/  IMAD R0, R26, UR4, RZ ;  /* 0x000000041a007c24 */ /* 0x000fe2000f8e02ff */
[----:B------:R-:W-:Y:S01]  /*130f0*/  LEA.HI R6, R5, R30, RZ, 0x2 ;  /* 0x0000001e05067211 */ /* 0x000fe200078f10ff */
[----:B------:R-:W-:-:S03]  /*13100*/  IMAD.WIDE.U32 R4, R3, UR4, RZ ;  /* 0x0000000403047c25 */ /* 0x000fc6000f8e00ff */
[----:B------:R-:W-:Y:S01]  /*13110*/  LOP3.LUT R9, R6, 0xfffffffc, RZ, 0xc0, !PT ;  /* 0xfffffffc06097812 */ /* 0x000fe200078ec0ff */
[----:B------:R-:W-:Y:S01]  /*13120*/  IMAD R7, R3, UR5, R0 ;  /* 0x0000000503077c24 */ /* 0x000fe2000f8e0200 */
[----:B------:R-:W-:Y:S01]  /*13130*/  SHF.R.S32.HI R10, RZ, 0x2, R6 ;  /* 0x00000002ff0a7819 */ /* 0x000fe20000011406 */
[----:B------:R-:W-:Y:S01]  /*13140*/  ULDC.64 UR4, c[0x0][0xae8] ;  /* 0x0002ba0000047ab9 */ /* 0x000fe20000000a00 */
[----:B------:R-:W-:Y:S02]  /*13150*/  IMAD R6, R28, UR6, RZ ;  /* 0x000000061c067c24 */ /* 0x000fe4000f8e02ff */
[----:B------:R-:W-:Y:S02]  /*13160*/  IMAD.IADD R13, R30, 0x1, -R9 ;  /* 0x000000011e0d7824 */ /* 0x000fe400078e0a09 */
[----:B------:R-:W-:Y:S02]  /*13170*/  IMAD.IADD R5, R5, 0x1, R7 ;  /* 0x0000000105057824 */ /* 0x000fe400078e0207 */
[----:B------:R-:W-:-:S02]  /*13180*/  IMAD R0, R13, 0x60, R10 ;  /* 0x000000600d007824 */ /* 0x000fc400078e020a */
[----:B------:R-:W-:Y:S01]  /*13190*/  IMAD.WIDE.U32 R4, R137, UR4, R4 ;  /* 0x0000000489047c25 */ /* 0x000fe2000f8e0004 */
[----:B---3--:R-:W-:-:S03]  /*131a0*/  ISETP.NE.AND P0, PT, R21, 0x1, PT ;  /* 0x000000011500780c */ /* 0x008fc60003f05270 */
[----:B------:R-:W-:Y:S01]  /*131b0*/  IMAD R5, R137, UR5, R5 ;  /* 0x0000000589057c24 */ /* 0x000fe2000f8e0205 */
[----:B------:R-:W-:Y:S01]  /*131c0*/  ULDC.64 UR4, c[0x0][0xae0] ;  /* 0x0002b80000047ab9 */ /* 0x000fe20000000a00 */
[C---:B------:R-:W-:Y:S02]  /*131d0*/  IMAD R7, R29.reuse, UR7, R6 ;  /* 0x000000071d077c24 */ /* 0x040fe4000f8e0206 */
[----:B------:R-:W-:-:S04]  /*131e0*/  IMAD.WIDE.U32 R4, R29, UR6, R4 ;  /* 0x000000061d047c25 */ /* 0x000fc8000f8e0004 */
[----:B------:R-:W-:Y:S02]  /*131f0*/  IMAD.IADD R5, R5, 0x1, R7 ;  /* 0x0000000105057824 */ /* 0x000fe400078e0207 */
[----:B------:R-:W0:Y:S08]  /*13200*/  @P0 LDC R8, c[0x0][0xbec] ;  /* 0x0002fb00ff080b82 */ /* 0x000e300000000800 */
[----:B------:R-:W3:Y:S01]  /*13210*/  @P0 LDC R11, c[0x0][0xbf0] ;  /* 0x0002fc00ff0b0b82 */ /* 0x000ee20000000800 */
[----:B--2---:R-:W-:-:S04]  /*13220*/  IMAD R9, R27, 0xc0, R0 ;  /* 0x000000c01b097824 */ /* 0x004fc800078e0200 */
[----:B0-----:R-:W-:Y:S01]  /*13230*/  @P0 IMAD.HI.U32 R0, R9, R8, RZ ;  /* 0x0000000809000227 */ /* 0x001fe200078e00ff */
[----:B------:R-:W-:-:S04]  /*13240*/  MOV R3, R9 ;  /* 0x0000000900037202 */ /* 0x000fc80000000f00 */
[----:B---3--:R-:W-:-:S04]  /*13250*/  @P0 SHF.R.U32.HI R3, RZ, R11, R0 ;  /* 0x0000000bff030219 */ /* 0x008fc80000011600 */
[--C-:B------:R-:W-:Y:S01]  /*13260*/  SHF.R.S32.HI R0, RZ, 0x1f, R3.reuse ;  /* 0x0000001fff007819 */ /* 0x100fe20000011403 */
[----:B------:R-:W-:Y:S02]  /*13270*/  IMAD.MOV R6, RZ, RZ, -R3 ;  /* 0x000000ffff067224 */ /* 0x000fe400078e0a03 */
[----:B------:R-:W-:-:S04]  /*13280*/  IMAD.WIDE.U32 R4, R3, UR4, R4 ;  /* 0x0000000403047c25 */ /* 0x000fc8000f8e0004 */
[----:B------:R-:W-:Y:S02]  /*13290*/  IMAD R0, R0, UR4, RZ ;  /* 0x0000000400007c24 */ /* 0x000fe4000f8e02ff */
[----:B------:R-:W-:Y:S02]  /*132a0*/  IMAD R7, R21, R6, R9 ;  /* 0x0000000615077224 */ /* 0x000fe400078e0209 */
[----:B------:R-:W-:Y:S01]  /*132b0*/  IMAD R9, R3, UR5, R0 ;  /* 0x0000000503097c24 */ /* 0x000fe2000f8e0200 */
[----:B------:R-:W-:Y:S02]  /*132c0*/  ULDC.64 UR4, c[0x0][0xad8] ;  /* 0x0002b60000047ab9 */ /* 0x000fe40000000a00 */
[----:B------:R-:W-:Y:S01]  /*132d0*/  SHF.R.S32.HI R0, RZ, 0x1f, R7 ;  /* 0x0000001fff007819 */ /* 0x000fe20000011407 */
[----:B------:R-:W-:Y:S02]  /*132e0*/  IMAD.IADD R5, R5, 0x1, R9 ;  /* 0x0000000105057824 */ /* 0x000fe400078e0209 */
[----:B------:R-:W-:-:S02]  /*132f0*/  IMAD.SHL.U32 R9, R13, 0x8, RZ ;  /* 0x000000080d097824 */ /* 0x000fc400078e00ff */
[----:B------:R-:W-:Y:S02]  /*13300*/  IMAD R0, R0, UR4, RZ ;  /* 0x0000000400007c24 */ /* 0x000fe4000f8e02ff */
[----:B------:R-:W-:Y:S01]  /*13310*/  IMAD.WIDE.U32 R4, R7, UR4, R4 ;  /* 0x0000000407047c25 */ /* 0x000fe2000f8e0004 */
[----:B------:R-:W-:-:S03]  /*13320*/  IADD3 R24, R9, 0x40, RZ ;  /* 0x0000004009187810 */ /* 0x000fc60007ffe0ff */
[----:B------:R-:W-:Y:S01]  /*13330*/  IMAD R3, R7, UR5, R0 ;  /* 0x0000000507037c24 */ /* 0x000fe2000f8e0200 */
[----:B------:R-:W-:Y:S01]  /*13340*/  ULDC.64 UR4, c[0x0][0xa80] ;  /* 0x0002a00000047ab9 */ /* 0x000fe20000000a00 */
[----:B------:R-:W-:Y:S01]  /*13350*/  VIADD R7, R9, 0x20 ;  /* 0x0000002009077836 */ /* 0x000fe20000000000 */
[C---:B------:R-:W-:Y:S01]  /*13360*/  LEA R0, P0, R4.reuse, UR4, 0x1 ;  /* 0x0000000404007c11 */ /* 0x040fe2000f8008ff */
[----:B------:R-:W-:Y:S01]  /*13370*/  IMAD.IADD R3, R5, 0x1, R3 ;  /* 0x0000000105037824 */ /* 0x000fe200078e0203 */
[----:B------:R-:W-:Y:S01]  /*13380*/  UMOV UR4, 0xffffffff ;  /* 0xffffffff00047882 */ /* 0x000fe20000000000 */
[----:B------:R-:W-:Y:S02]  /*13390*/  SHF.R.S32.HI R25, RZ, 0x1f, R24 ;  /* 0x0000001fff197819 */ /* 0x000fe40000011418 */
[----:B------:R-:W-:Y:S02]  /*133a0*/  SHF.R.S32.HI R8, RZ, 0x1f, R7 ;  /* 0x0000001fff087819 */ /* 0x000fe40000011407 */
[----:B------:R-:W-:Y:S01]  /*133b0*/  LEA.HI.X R4, R4, UR5, R3, 0x1, P0 ;  /* 0x0000000504047c11 */ /* 0x000fe200080f0c03 */
[----:B------:R-:W-:Y:S06]  /*133c0*/  BRA.DIV UR4, `(.L_x_545) ;  /* 0x0000008204d87947 */ /* 0x000fec000b800000 */
[----:B------:R0:W2:Y:S04]  /*133d0*/  SHFL.IDX PT, R3, R4, RZ, 0x1c1f ;  /* 0x001c1fff04037589 */ /* 0x0000a800000e0000 */
[----:B------:R0:W3:Y:S02]  /*133e0*/  SHFL.IDX PT, R14, R0, RZ, 0x1c1f ;  /* 0x001c1fff000e7589 */ /* 0x0000e400000e0000 */
.L_x_721:
[----:B------:R-:W-:Y:S01]  /*133f0*/  IMAD R21, R20, R21, RZ ;  /* 0x0000001514157224 */ /* 0x000fe200078e02ff */
[----:B------:R-:W-:Y:S01]  /*13400*/  BSSY B1, `(.L_x_546) ;  /* 0x0000011000017945 */ /* 0x000fe20003800000 */
[----:B------:R-:W-:-:S05]  /*13410*/  IMAD R6, R27, 0xc0, R10 ;  /* 0x000000c01b067824 */ /* 0x000fca00078e020a */
[----:B------:R-:W-:-:S13]  /*13420*/  ISETP.GE.AND P0, PT, R6, R21, PT ;  /* 0x000000150600720c */ /* 0x000fda0003f06270 */
[----:B------:R-:W-:Y:S05]  /*13430*/  @P0 BRA `(.L_x_547) ;  /* 0x0000000000340947 */ /* 0x000fea0003800000 */
[----:B------:R-:W-:Y:S02]  /*13440*/  ULDC UR4, c[0x0][0xac8] ;  /* 0x0002b20000047ab9 */ /* 0x000fe40000000800 */
[----:B------:R-:W-:Y:S02]  /*13450*/  ISETP.GE.AND P2, PT, R9, UR4, PT ;  /* 0x0000000409007c0c */ /* 0x000fe4000bf46270 */
[----:B------:R-:W-:Y:S02]  /*13460*/  ISETP.GE.AND P3, PT, R7, UR4, PT ;  /* 0x0000000407007c0c */ /* 0x000fe4000bf66270 */
[----:B------:R-:W-:-:S09]  /*13470*/  ISETP.GE.AND P4, PT, R24, UR4, PT ;  /* 0x0000000418007c0c */ /* 0x000fd2000bf86270 */
[----:B--2---:R-:W-:Y:S02]  /*13480*/  @!P2 IMAD.MOV.U32 R15, RZ, RZ, R3 ;  /* 0x000000ffff0fa224 */ /* 0x004fe400078e0003 */
[-C--:B---3--:R-:W-:Y:S02]  /*13490*/  @!P3 LEA R12, P0, R7, R14.reuse, 0x1 ;  /* 0x0000000e070cb211 */ /* 0x088fe400078008ff */
[C---:B------:R-:W-:Y:S01]  /*134a0*/  @!P4 LEA R26, P1, R24.reuse, R14, 0x1 ;  /* 0x0000000e181ac211 */ /* 0x040fe200078208ff */
[----:B------:R-:W-:Y:S01]  /*134b0*/  @!P2 IMAD.WIDE R10, R9, 0x2, R14 ;  /* 0x00000002090aa825 */ /* 0x000fe200078e020e */
[-C--:B------:R-:W-:Y:S02]  /*134c0*/  @!P3 LEA.HI.X R13, R7, R3.reuse, R8, 0x1, P0 ;  /* 0x00000003070db211 */ /* 0x080fe400000f0c08 */
[----:B------:R-:W-:Y:S02]  /*134d0*/  @!P4 LEA.HI.X R27, R24, R3, R25, 0x1, P1 ;  /* 0x00000003181bc211 */ /* 0x000fe400008f0c19 */
[----:B------:R4:W-:Y:S04]  /*134e0*/  @!P2 ST.E.128 desc[UR42][R10.64], RZ ;  /* 0x000000ff0a00a985 */ /* 0x0009e8000c101d2a */
[----:B------:R4:W-:Y:S04]  /*134f0*/  @!P3 ST.E.128 desc[UR42][R12.64], RZ ;  /* 0x000000ff0c00b985 */ /* 0x0009e8000c101d2a */
[----:B------:R4:W-:Y:S02]  /*13500*/  @!P4 ST.E.128 desc[UR42][R26.64], RZ ;  /* 0x000000ff1a00c985 */ /* 0x0009e4000c101d2a */
.L_x_547:
[----:B------:R-:W-:Y:S05]  /*13510*/  BSYNC B1 ;  /* 0x0000000000017941 */ /* 0x000fea0003800000 */
.L_x_546:
[----:B------:R-:W-:-:S03]  /*13520*/  UMOV UR4, 0xffffffff ;  /* 0xffffffff00047882 */ /* 0x000fc60000000000 */
[----:B------:R-:W-:Y:S05]  /*13530*/  BRA.DIV UR4, `(.L_x_548) ;  /* 0x0000008204b07947 */ /* 0x000fea000b800000 */
[----:B--2---:R2:W0:Y:S04]  /*13540*/  SHFL.IDX PT, R3, R4, 0x1, 0x1c1f ;  /* 0x003c1f0004037f89 */ /* 0x00442800000e0000 */
[----:B---3--:R2:W3:Y:S02]  /*13550*/  SHFL.IDX PT, R14, R0, 0x1, 0x1c1f ;  /* 0x003c1f00000e7f89 */ /* 0x0084e400000e0000 */
.L_x_725:
[----:B0-2---:R-:W-:-:S05]  /*13560*/  VIADD R0, R6, 0x60 ;  /* 0x0000006006007836 */ /* 0x005fca0000000000 */
[----:B------:R-:W-:-:S13]  /*13570*/  ISETP.GE.AND P0, PT, R0, R21, PT ;  /* 0x000000150000720c */ /* 0x000fda0003f06270 */
[----:B------:R-:W-:Y:S05]  /*13580*/  @P0 BRA `(.L_x_537) ;  /* 0x0000000000340947 */ /* 0x000fea0003800000 */
[----:B------:R-:W-:Y:S02]  /*13590*/  ULDC UR4, c[0x0][0xac8] ;  /* 0x0002b20000047ab9 */ /* 0x000fe40000000800 */
[----:B------:R-:W-:Y:S02]  /*135a0*/  ISETP.GE.AND P2, PT, R9, UR4, PT ;  /* 0x0000000409007c0c */ /* 0x000fe4000bf46270 */
[----:B------:R-:W-:Y:S02]  /*135b0*/  ISETP.GE.AND P3, PT, R7, UR4, PT ;  /* 0x0000000407007c0c */ /* 0x000fe4000bf66270 */
[----:B------:R-:W-:-:S09]  /*135c0*/  ISETP.GE.AND P4, PT, R24, UR4, PT ;  /* 0x0000000418007c0c */ /* 0x000fd2000bf86270 */
[----:B------:R-:W-:Y:S02]  /*135d0*/  @!P2 IMAD.MOV.U32 R15, RZ, RZ, R3 ;  /* 0x000000ffff0fa224 */ /* 0x000fe400078e0003 */
[-C--:B---3--:R-:W-:Y:S02]  /*135e0*/  @!P3 LEA R6, P0, R7, R14.reuse, 0x1 ;  /* 0x0000000e0706b211 */ /* 0x088fe400078008ff */
[C---:B----4-:R-:W-:Y:S01]  /*135f0*/  @!P4 LEA R10, P1, R24.reuse, R14, 0x1 ;  /* 0x0000000e180ac211 */ /* 0x050fe200078208ff */
[----:B------:R-:W-:Y:S01]  /*13600*/  @!P2 IMAD.WIDE R4, R9, 0x2, R14 ;  /* 0x000000020904a825 */ /* 0x000fe200078e020e */
[-C--:B------:R-:W-:Y:S02]  /*13610*/  @!P3 LEA.HI.X R7, R7, R3.reuse, R8, 0x1, P0 ;  /* 0x000000030707b211 */ /* 0x080fe400000f0c08 */
[----:B------:R-:W-:Y:S02]  /*13620*/  @!P4 LEA.HI.X R11, R24, R3, R25, 0x1, P1 ;  /* 0x00000003180bc211 */ /* 0x000fe400008f0c19 */
[----:B------:R2:W-:Y:S04]  /*13630*/  @!P2 ST.E.128 desc[UR42][R4.64], RZ ;  /* 0x000000ff0400a985 */ /* 0x0005e8000c101d2a */
[----:B------:R2:W-:Y:S04]  /*13640*/  @!P3 ST.E.128 desc[UR42][R6.64], RZ ;  /* 0x000000ff0600b985 */ /* 0x0005e8000c101d2a */
[----:B------:R2:W-:Y:S02]  /*13650*/  @!P4 ST.E.128 desc[UR42][R10.64], RZ ;  /* 0x000000ff0a00c985 */ /* 0x0005e4000c101d2a */
.L_x_537:
[----:B------:R-:W-:Y:S05]  /*13660*/  BSYNC B0 ;  /* 0x0000000000007941 */ /* 0x000fea0003800000 */
.L_x_529:
[----:B------:R-:W-:Y:S02]  /*13670*/  ULDC UR4, c[0x0][0xc3c] ;  /* 0x00030f0000047ab9 */ /* 0x000fe40000000800 */
[----:B------:R-:W-:-:S13]  /*13680*/  ISETP.GE.AND P0, PT, R99, UR4, PT ;  /* 0x0000000463007c0c */ /* 0x000fda000bf06270 */
[----:B------:R-:W-:Y:S05]  /*13690*/  @!P0 BRA `(.L_x_549) ;  /* 0xfffffedc00c88947 */ /* 0x000fea000383ffff */
[----:B------:R-:W-:Y:S05]  /*136a0*/  BRA `(.L_x_396) ;  /* 0x0000007000687947 */ /* 0x000fea0003800000 */
.L_x_394:
        /* <DEDUP_REMOVED lines=16> */
.L_x_550:
[----:B------:R-:W0:Y:S01]  /*137b0*/  S2R R2, SR_TID.X ;  /* 0x0000000000027919 */ /* 0x000e220000002100 */
[----:B------:R-:W-:Y:S01]  /*137c0*/  ULDC UR4, c[0x0][0xc3c] ;  /* 0x00030f0000047ab9 */ /* 0x000fe20000000800 */
[----:B------:R-:W-:Y:S01]  /*137d0*/  MOV R9, RZ ;  /* 0x000000ff00097202 */ /* 0x000fe20000000f00 */
        /* <DEDUP_REMOVED lines=35> */
[----:B-1----:R-:W-:Y:S02]  /*13a10*/  ISETP.GT.AND P6, PT, R6, UR6, PT ;  /* 0x0000000606007c0c */ /* 0x002fe4000bfc4270 */
[----:B------:R-:W-:-:S11]  /*13a20*/  MOV R3, R6 ;  /* 0x0000000600037202 */ /* 0x000fd60000000f00 */
[----:B------:R-:W-:Y:S05]  /*13a30*/  @P6 BRA `(.L_x_552) ;  /* 0x0000000000a06947 */ /* 0x000fea0003800000 */
[----:B------:R-:W-:Y:S01]  /*13a40*/  IMAD.MOV.U32 R6, RZ, RZ, R3 ;  /* 0x000000ffff067224 */ /* 0x000fe200078e0003 */
[----:B------:R-:W-:Y:S01]  /*13a50*/  UMOV UR4, URZ ;  /* 0x0000003f00047c82 */ /* 0x000fe20008000000 */
[----:B------:R-:W-:-:S05]  /*13a60*/  ULDC UR5, c[0x0][0xc38] ;  /* 0x00030e0000057ab9 */ /* 0x000fca0000000800 */
.L_x_554:
[----:B------:R-:W0:Y:S01]  /*13a70*/  LDC R0, c[0x0][0xc3c] ;  /* 0x00030f00ff007b82 */ /* 0x000e220000000800 */
[----:B------:R-:W-:Y:S01]  /*13a80*/  UIADD3 UR4, UR4, 0x1f, URZ ;  /* 0x0000001f04047890 */ /* 0x000fe2000fffe03f */
[----:B------:R-:W-:Y:S02]  /*13a90*/  ULDC UR7, c[0x0][0xc3c] ;  /* 0x00030f0000077ab9 */ /* 0x000fe40000000800 */
[----:B------:R-:W-:-:S03]  /*13aa0*/  IMAD.U32 R27, RZ, RZ, UR7 ;  /* 0x00000007ff1b7e24 */ /* 0x000fc6000f8e00ff */
        /* <DEDUP_REMOVED lines=14> */
[----:B0-----:R-:W-:-:S04]  /*13b90*/  SEL R8, R8, RZ, P1 ;  /* 0x000000ff08087207 */ /* 0x001fc80000800000 */
[----:B------:R-:W-:-:S05]  /*13ba0*/  IADD3 R8, R13, R8, RZ ;  /* 0x000000080d087210 */ /* 0x000fca0007ffe0ff */
        /* <DEDUP_REMOVED lines=17> */
.L_x_552:
[----:B------:R-:W-:Y:S01]  /*13cc0*/  IADD3 R11, -R3, R6, RZ ;  /* 0x00000006030b7210 */ /* 0x000fe20007ffe1ff */
[----:B------:R-:W-:-:S04]  /*13cd0*/  IMAD.MOV.U32 R24, RZ, RZ, RZ ;  /* 0x000000ffff187224 */ /* 0x000fc800078e00ff */
        /* <DEDUP_REMOVED lines=17> */
.L_x_555:
[----:B-1----:R-:W-:Y:S01]  /*13df0*/  IMAD R24, R24, UR5, R11 ;  /* 0x0000000518187c24 */ /* 0x002fe2000f8e020b */
[----:B0-----:R-:W-:Y:S01]  /*13e00*/  MOV R2, RZ ;  /* 0x000000ff00027202 */ /* 0x001fe20000000f00 */
[----:B------:R-:W-:Y:S02]  /*13e10*/  IMAD R11, R13, R4, RZ ;  /* 0x000000040d0b7224 */ /* 0x000fe400078e02ff */
[----:B------:R-:W-:Y:S01]  /*13e20*/  IMAD.MOV.U32 R5, RZ, RZ, R8 ;  /* 0x000000ffff057224 */ /* 0x000fe200078e0008 */
[----:B------:R-:W-:Y:S01]  /*13e30*/  IADD3 R25, -R24, UR6, RZ ;  /* 0x0000000618197c10 */ /* 0x000fe2000fffe1ff */
[----:B------:R-:W-:Y:S01]  /*13e40*/  IMAD.HI.U32 R2, R3, R11, R2 ;  /* 0x0000000b03027227 */ /* 0x000fe200078e0002 */
[----:B------:R-:W-:Y:S01]  /*13e50*/  IABS R8, R0 ;  /* 0x0000000000087213 */ /* 0x000fe20000000000 */
[----:B------:R-:W0:Y:S01]  /*13e60*/  I2F.RP R6, R5 ;  /* 0x0000000500067306 */ /* 0x000e220000209400 */
[----:B------:R-:W-:Y:S01]  /*13e70*/  IABS R3, R25 ;  /* 0x0000001900037213 */ /* 0x000fe20000000000 */
[----:B------:R-:W-:-:S02]  /*13e80*/  VIADD R27, R27, UR4 ;  /* 0x000000041b1b7c36 */ /* 0x000fc40008000000 */
[----:B------:R-:W-:Y:S02]  /*13e90*/  IMAD.MOV R8, RZ, RZ, -R8 ;  /* 0x000000ffff087224 */ /* 0x000fe400078e0a08 */
[----:B------:R-:W-:-:S04]  /*13ea0*/  IMAD.HI.U32 R2, R2, R3, RZ ;  /* 0x0000000302027227 */ /* 0x000fc800078e00ff */
[----:B------:R-:W-:-:S05]  /*13eb0*/  IMAD R3, R2, R8, R3 ;  /* 0x0000000802037224 */ /* 0x000fca00078e0203 */
        /* <DEDUP_REMOVED lines=11> */
[----:B0-----:R-:W-:-:S04]  /*13f70*/  IABS R8, R9 ;  /* 0x0000000900087213 */ /* 0x001fc80000000000 */
[----:B------:R-:W-:Y:S01]  /*13f80*/  MOV R6, R2 ;  /* 0x0000000200067202 */ /* 0x000fe20000000f00 */
        /* <DEDUP_REMOVED lines=9> */
[----:B------:R-:W-:Y:S01]  /*14020*/  IMAD.MOV.U32 R3, RZ, RZ, R4 ;  /* 0x000000ffff037224 */ /* 0x000fe200078e0004 */
[----:B------:R-:W-:Y:S01]  /*14030*/  MOV R4, R8 ;  /* 0x0000000800047202 */ /* 0x000fe20000000f00 */
[----:B------:R-:W-:Y:S02]  /*14040*/  IMAD.IADD R25, R25, 0x1, -R0 ;  /* 0x0000000119197824 */ /* 0x000fe400078e0a00 */
[----:B------:R-:W-:-:S04]  /*14050*/  IMAD.HI.U32 R2, R2, R3, RZ ;  /* 0x0000000302027227 */ /* 0x000fc800078e00ff */
[----:B------:R-:W-:Y:S01]  /*14060*/  IMAD R4, R2, R4, R3 ;  /* 0x0000000402047224 */ /* 0x000fe200078e0203 */
[----:B------:R-:W-:-:S04]  /*14070*/  LOP3.LUT R3, R6, R9, RZ, 0x3c, !PT ;  /* 0x0000000906037212 */ /* 0x000fc800078e3cff */
[----:B------:R-:W-:Y:S02]  /*14080*/  ISETP.GT.U32.AND P1, PT, R5, R4, PT ;  /* 0x000000040500720c */ /* 0x000fe40003f24070 */
[----:B------:R-:W-:-:S11]  /*14090*/  ISETP.GE.AND P2, PT, R3, RZ, PT ;  /* 0x000000ff0300720c */ /* 0x000fd60003f46270 */
[----:B------:R-:W-:Y:S02]  /*140a0*/  @!P1 IMAD.IADD R4, R4, 0x1, -R5 ;  /* 0x0000000104049824 */ /* 0x000fe400078e0a05 */
[----:B------:R-:W-:Y:S01]  /*140b0*/  @!P1 VIADD R2, R2, 0x1 ;  /* 0x0000000102029836 */ /* 0x000fe20000000000 */
[----:B------:R-:W-:Y:S02]  /*140c0*/  ISETP.NE.AND P1, PT, R9, RZ, PT ;  /* 0x000000ff0900720c */ /* 0x000fe40003f25270 */
[----:B------:R-:W-:-:S13]  /*140d0*/  ISETP.GE.U32.AND P0, PT, R4, R5, PT ;  /* 0x000000050400720c */ /* 0x000fda0003f06070 */
[----:B------:R-:W-:-:S04]  /*140e0*/  @P0 VIADD R2, R2, 0x1 ;  /* 0x0000000102020836 */ /* 0x000fc80000000000 */
[----:B------:R-:W-:Y:S01]  /*140f0*/  @!P2 IMAD.MOV R2, RZ, RZ, -R2 ;  /* 0x000000ffff02a224 */ /* 0x000fe200078e0a02 */
[----:B------:R-:W-:-:S05]  /*14100*/  @!P1 LOP3.LUT R2, RZ, R9, RZ, 0x33, !PT ;  /* 0x00000009ff029212 */ /* 0x000fca00078e33ff */
[----:B------:R-:W-:-:S04]  /*14110*/  IMAD.MOV R26, RZ, RZ, -R2 ;  /* 0x000000ffff1a7224 */ /* 0x000fc800078e0a02 */
[C---:B------:R-:W-:Y:S01]  /*14120*/  IMAD R26, R9.reuse, R26, R6 ;  /* 0x0000001a091a7224 */ /* 0x040fe200078e0206 */
[----:B------:R-:W-:-:S05]  /*14130*/  LEA R9, R9, R2, 0x18 ;  /* 0x0000000209097211 */ /* 0x000fca00078ec0ff */
[----:B------:R-:W-:Y:S01]  /*14140*/  IMAD R26, R26, 0x10000, R9 ;  /* 0x000100001a1a7824 */ /* 0x000fe200078e0209 */
[----:B------:R-:W-:Y:S06]  /*14150*/  BRA `(.L_x_556) ;  /* 0x00000000000c7947 */ /* 0x000fec0003800000 */
.L_x_553:
[----:B------:R-:W-:Y:S01]  /*14160*/  IMAD.MOV.U32 R25, RZ, RZ, RZ ;  /* 0x000000ffff197224 */ /* 0x000fe200078e00ff */
[----:B------:R-:W-:Y:S01]  /*14170*/  MOV R26, RZ ;  /* 0x000000ff001a7202 */ /* 0x000fe20000000f00 */
[----:B------:R-:W-:-:S07]  /*14180*/  IMAD.U32 R24, RZ, RZ, UR6 ;  /* 0x00000006ff187e24 */ /* 0x000fce000f8e00ff */
.L_x_556:
[----:B------:R-:W-:-:S13]  /*14190*/  ISETP.NE.AND P0, PT, R7, RZ, PT ;  /* 0x000000ff0700720c */ /* 0x000fda0003f05270 */
[----:B------:R-:W0:Y:S01]  /*141a0*/  @!P0 S2R R3, SR_CgaCtaId ;  /* 0x0000000000038919 */ /* 0x000e220000008800 */
[----:B------:R-:W-:-:S04]  /*141b0*/  @!P0 MOV R0, 0x400 ;  /* 0x0000040000008802 */ /* 0x000fc80000000f00 */
[----:B0-----:R-:W-:-:S05]  /*141c0*/  @!P0 LEA R0, R3, R0, 0x18 ;  /* 0x0000000003008211 */ /* 0x001fca00078ec0ff */
[----:B------:R0:W-:Y:S01]  /*141d0*/  @!P0 STS.128 [R0+0x2d8d0], R24 ;  /* 0x02d8d01800008388 */ /* 0x0001e20000000c00 */
[----:B------:R-:W-:Y:S06]  /*141e0*/  BAR.ARV 0x5, 0x200 ;  /* 0x0148000000007b1d */ /* 0x000fec0000002000 */
.L_x_551:
[----:B0-----:R-:W-:Y:S01]  /*141f0*/  IMAD.MOV.U32 R0, RZ, RZ, 0x1 ;  /* 0x00000001ff007424 */ /* 0x001fe200078e00ff */
[----:B------:R-:W-:Y:S01]  /*14200*/  ULDC UR4, c[0x0][0xc3c] ;  /* 0x00030f0000047ab9 */ /* 0x000fe20000000800 */
[----:B------:R-:W-:Y:S01]  /*14210*/  IMAD.MOV.U32 R28, RZ, RZ, RZ ;  /* 0x000000ffff1c7224 */ /* 0x000fe200078e00ff */
[----:B-1----:R-:W-:Y:S02]  /*14220*/  ISETP.GE.AND P0, PT, R27, UR4, PT ;  /* 0x000000041b007c0c */ /* 0x002fe4000bf06270 */
[----:B------:R0:W-:Y:S04]  /*14230*/  STL [R1], R0 ;  /* 0x0000000001007387 */ /* 0x0001e80000100800 */
[----:B------:R0:W-:Y:S07]  /*14240*/  STL [R1+0x4c], RZ ;  /* 0x00004cff01007387 */ /* 0x0001ee0000100800 */
[----:B------:R-:W-:Y:S05]  /*14250*/  @P0 BRA `(.L_x_557) ;  /* 0x0000006000980947 */ /* 0x000fea0003800000 */
[----:B------:R-:W1:Y:S01]  /*14260*/  S2R R7, SR_TID.X ;  /* 0x0000000000077919 */ /* 0x000e620000002100 */
[----:B------:R-:W2:Y:S01]  /*14270*/  S2UR UR5, SR_CgaCtaId ;  /* 0x00000000000579c3 */ /* 0x000ea20000008800 */
[----:B------:R-:W-:Y:S01]  /*14280*/  UMOV UR4, 0x400 ;  /* 0x0000040000047882 */ /* 0x000fe20000000000 */
[----:B------:R-:W-:Y:S01]  /*14290*/  BSSY B8, `(.L_x_557) ;  /* 0x0000622000087945 */ /* 0x000fe20003800000 */
[----:B------:R-:W-:Y:S01]  /*142a0*/  CS2R R28, SRZ ;  /* 0x00000000001c7805 */ /* 0x000fe2000001ff00 */
[----:B------:R-:W-:Y:S01]  /*142b0*/  ULDC.64 UR40, c[0x0][0x198] ;  /* 0x0000660000287ab9 */ /* 0x000fe20000000a00 */
[----:B------:R-:W-:Y:S01]  /*142c0*/  ULOP3.LUT UR38, UR36, 0x2, URZ, 0xfc, !UPT ;  /* 0x0000000224267892 */ /* 0x000fe2000f8efc3f */
[----:B------:R-:W-:Y:S01]  /*142d0*/  ULDC UR37, c[0x0][0xc] ;  /* 0x0000030000257ab9 */ /* 0x000fe20000000800 */
[----:B--2---:R-:W-:-:S06]  /*142e0*/  ULEA UR4, UR5, UR4, 0x18 ;  /* 0x0000000405047291 */ /* 0x004fcc000f8ec03f */
[----:B------:R-:W-:Y:S01]  /*142f0*/  IMAD.U32 R16, RZ, RZ, UR4 ;  /* 0x00000004ff107e24 */ /* 0x000fe2000f8e00ff */
[C---:B-1----:R-:W-:Y:S01]  /*14300*/  LOP3.LUT R6, R7.reuse, 0x7f, RZ, 0xc0, !PT ;  /* 0x0000007f07067812 */ /* 0x042fe200078ec0ff */
[----:B0-----:R-:W-:-:S04]  /*14310*/  IMAD.SHL.U32 R0, R7, 0x8, RZ ;  /* 0x0000000807007824 */ /* 0x001fc800078e00ff */
[----:B------:R-:W-:Y:S01]  /*14320*/  IMAD.SHL.U32 R4, R6, 0x8, RZ ;  /* 0x0000000806047824 */ /* 0x000fe200078e00ff */
[C---:B------:R-:W-:Y:S02]  /*14330*/  LOP3.LUT R3, R0.reuse, 0x20, RZ, 0xc0, !PT ;  /* 0x0000002000037812 */ /* 0x040fe400078ec0ff */
[----:B------:R-:W-:Y:S02]  /*14340*/  LOP3.LUT R2, R0, 0xd8, RZ, 0xc0, !PT ;  /* 0x000000d800027812 */ /* 0x000fe400078ec0ff */
[----:B------:R-:W-:Y:S02]  /*14350*/  LOP3.LUT R3, R3, 0x300, R4, 0xf8, !PT ;  /* 0x0000030003037812 */ /* 0x000fe400078ef804 */
[----:B------:R-:W-:Y:S02]  /*14360*/  LOP3.LUT R2, R2, 0x18, R7, 0x78, !PT ;  /* 0x0000001802027812 */ /* 0x000fe400078e7807 */
[----:B------:R-:W-:Y:S02]  /*14370*/  MOV R4, 0x1 ;  /* 0x0000000100047802 */ /* 0x000fe40000000f00 */
[----:B------:R-:W-:Y:S01]  /*14380*/  LOP3.LUT R5, R3, R2, RZ, 0xfc, !PT ;  /* 0x0000000203057212 */ /* 0x000fe200078efcff */
[----:B------:R-:W-:Y:S01]  /*14390*/  IMAD.SHL.U32 R2, R7, 0x20, RZ ;  /* 0x0000002007027824 */ /* 0x000fe200078e00ff */
[----:B------:R-:W-:Y:S01]  /*143a0*/  SHF.R.U32.HI R3, RZ, 0x2, R6 ;  /* 0x00000002ff037819 */ /* 0x000fe20000011606 */
[----:B------:R-:W-:Y:S01]  /*143b0*/  IMAD.MOV.U32 R6, RZ, RZ, 0x1 ;  /* 0x00000001ff067424 */ /* 0x000fe200078e00ff */
[----:B------:R-:W-:Y:S01]  /*143c0*/  LOP3.LUT R0, R0, 0x18, RZ, 0xc0, !PT ;  /* 0x0000001800007812 */ /* 0x000fe200078ec0ff */
[----:B------:R-:W-:Y:S01]  /*143d0*/  STL [R1+0x10], R5 ;  /* 0x0000100501007387 */ /* 0x000fe20000100800 */
[----:B------:R-:W-:-:S03]  /*143e0*/  LOP3.LUT R2, R2, 0x60, RZ, 0xc0, !PT ;  /* 0x0000006002027812 */ /* 0x000fc600078ec0ff */
[----:B------:R-:W-:Y:S04]  /*143f0*/  STL [R1+0x4c], RZ ;  /* 0x00004cff01007387 */ /* 0x000fe80000100800 */
[----:B------:R0:W-:Y:S04]  /*14400*/  STL [R1+0x4], R4 ;  /* 0x0000040401007387 */ /* 0x0001e80000100800 */
[----:B------:R1:W-:Y:S01]  /*14410*/  STL [R1], R6 ;  /* 0x0000000601007387 */ /* 0x0003e20000100800 */
[----:B0-----:R-:W-:Y:S02]  /*14420*/  LOP3.LUT R4, R3, R2, RZ, 0xfc, !PT ;  /* 0x0000000203047212 */ /* 0x001fe400078efcff */
[----:B------:R-:W-:-:S02]  /*14430*/  LOP3.LUT R3, R0, 0x20, RZ, 0xfc, !PT ;  /* 0x0000002000037812 */ /* 0x000fc400078efcff */
[----:B------:R-:W-:Y:S01]  /*14440*/  LOP3.LUT R2, R0, 0x40, RZ, 0xfc, !PT ;  /* 0x0000004000027812 */ /* 0x000fe200078efcff */
[----:B------:R-:W-:-:S05]  /*14450*/  IMAD R0, R5, 0x2, R16 ;  /* 0x0000000205007824 */ /* 0x000fca00078e0210 */
[----:B------:R1:W-:Y:S02]  /*14460*/  STL [R1+0x30], R0 ;  /* 0x0000300001007387 */ /* 0x0003e40000100800 */
.L_x_660:
[----:B0-----:R-:W0:Y:S02]  /*14470*/  LDC.64 R2, c[0x0][0xc88] ;  /* 0x00032200ff027b82 */ /* 0x001e240000000a00 */
[----:B0-----:R-:W-:-:S05]  /*14480*/  IMAD.WIDE R2, R27, 0x4, R2 ;  /* 0x000000041b027825 */ /* 0x001fca00078e0202 */
[----:B--2---:R-:W2:Y:S01]  /*14490*/  LDG.E R10, desc[UR42][R2.64] ;  /* 0x0000002a020a7981 */ /* 0x004ea2000c1e1900 */
[----:B------:R-:W-:Y:S05]  /*144a0*/  YIELD ;  /* 0x0000000000007946 */ /* 0x000fea0003800000 */
[----:B------:R-:W-:Y:S01]  /*144b0*/  ULDC.64 UR4, c[0x0][0xa28] ;  /* 0x00028a0000047ab9 */ /* 0x000fe20000000a00 */
[----:B-1----:R-:W-:Y:S01]  /*144c0*/  IMAD.MOV.U32 R9, RZ, RZ, RZ ;  /* 0x000000ffff097224 */ /* 0x002fe200078e00ff */
[----:B------:R-:W-:Y:S01]  /*144d0*/  ISETP.NE.U32.AND P0, PT, RZ, UR4, PT ;  /* 0x00000004ff007c0c */ /* 0x000fe2000bf05070 */
[----:B------:R-:W-:Y:S01]  /*144e0*/  ULDC.64 UR8, c[0x0][0xa18] ;  /* 0x0002860000087ab9 */ /* 0x000fe20000000a00 */
[----:B-1----:R-:W-:Y:S01]  /*144f0*/  MOV R6, RZ ;  /* 0x000000ff00067202 */ /* 0x002fe20000000f00 */
[----:B------:R-:W-:Y:S01]  /*14500*/  ULDC.64 UR6, c[0x0][0xa10] ;  /* 0x0002840000067ab9 */ /* 0x000fe20000000a00 */
[----:B------:R-:W-:-:S02]  /*14510*/  ISETP.NE.AND.EX P0, PT, RZ, UR5, PT, P0 ;  /* 0x00000005ff007c0c */ /* 0x000fc4000bf05300 */
[----:B--2---:R-:W-:Y:S01]  /*14520*/  SHF.R.S32.HI R0, RZ, 0x1f, R10 ;  /* 0x0000001fff007819 */ /* 0x004fe2000001140a */
[----:B------:R-:W-:-:S10]  /*14530*/  IMAD.SHL.U32 R18, R10, 0x4, RZ ;  /* 0x000000040a127824 */ /* 0x000fd400078e00ff */
[C---:B------:R-:W-:Y:S01]  /*14540*/  @P0 LEA R2, P1, R10.reuse, UR4, 0x2 ;  /* 0x000000040a020c11 */ /* 0x040fe2000f8210ff */
[----:B------:R-:W-:Y:S03]  /*14550*/  STL [R1+0x8], R10 ;  /* 0x0000080a01007387 */ /* 0x000fe60000100800 */
[C-C-:B------:R-:W-:Y:S01]  /*14560*/  @P0 LEA.HI.X R3, R10.reuse, UR5, R0.reuse, 0x2, P1 ;  /* 0x000000050a030c11 */ /* 0x140fe200088f1400 */
[----:B------:R-:W-:Y:S01]  /*14570*/  ULDC.64 UR4, c[0x0][0xa00] ;  /* 0x0002800000047ab9 */ /* 0x000fe20000000a00 */
[----:B------:R-:W-:Y:S01]  /*14580*/  SHF.L.U64.HI R22, R10, 0x2, R0 ;  /* 0x000000020a167819 */ /* 0x000fe20000010200 */
[----:B------:R0:W-:Y:S04]  /*14590*/  STL [R1+0x44], R0 ;  /* 0x0000440001007387 */ /* 0x0001e80000100800 */
[----:B------:R1:W2:Y:S01]  /*145a0*/  @P0 LDG.E R9, desc[UR42][R2.64] ;  /* 0x0000002a02090981 */ /* 0x0002a2000c1e1900 */
[----:B------:R-:W-:-:S02]  /*145b0*/  ISETP.NE.U32.AND P0, PT, RZ, UR4, PT ;  /* 0x00000004ff007c0c */ /* 0x000fc4000bf05070 */
[----:B------:R-:W-:Y:S02]  /*145c0*/  ISETP.NE.U32.AND P1, PT, RZ, UR8, PT ;  /* 0x00000008ff007c0c */ /* 0x000fe4000bf25070 */
[----:B------:R-:W-:Y:S01]  /*145d0*/  ISETP.NE.AND.EX P0, PT, RZ, UR5, PT, P0 ;  /* 0x00000005ff007c0c */ /* 0x000fe2000bf05300 */
[----:B0-----:R-:W-:Y:S01]  /*145e0*/  IMAD.MOV.U32 R0, RZ, RZ, RZ ;  /* 0x000000ffff007224 */ /* 0x001fe200078e00ff */
[----:B------:R-:W-:Y:S02]  /*145f0*/  ISETP.NE.AND.EX P1, PT, RZ, UR9, PT, P1 ;  /* 0x00000009ff007c0c */ /* 0x000fe4000bf25310 */
[----:B------:R-:W-:Y:S02]  /*14600*/  ISETP.NE.U32.AND P2, PT, RZ, UR6, PT ;  /* 0x00000006ff007c0c */ /* 0x000fe4000bf45070 */
[----:B-1----:R-:W-:Y:S02]  /*14610*/  IADD3 R2, P3, R18, UR4, RZ ;  /* 0x0000000412027c10 */ /* 0x002fe4000ff7e0ff */
[----:B------:R-:W-:-:S02]  /*14620*/  ISETP.NE.AND.EX P2, PT, RZ, UR7, PT, P2 ;  /* 0x00000007ff007c0c */ /* 0x000fc4000bf45320 */
[----:B------:R-:W-:Y:S02]  /*14630*/  IADD3.X R3, R22, UR5, RZ, P3, !PT ;  /* 0x0000000516037c10 */ /* 0x000fe40009ffe4ff */
[----:B------:R-:W-:-:S03]  /*14640*/  IADD3 R4, P4, R18, UR6, RZ ;  /* 0x0000000612047c10 */ /* 0x000fc6000ff9e0ff */
[----:B---3--:R-:W3:Y:S01]  /*14650*/  @P0 LDG.E R6, desc[UR42][R2.64] ;  /* 0x0000002a02060981 */ /* 0x008ee2000c1e1900 */
[----:B------:R-:W-:Y:S01]  /*14660*/  ULDC UR4, c[0x0][0x288] ;  /* 0x0000a20000047ab9 */ /* 0x000fe20000000800 */
[----:B------:R-:W-:Y:S01]  /*14670*/  IADD3.X R5, R22, UR7, RZ, P4, !PT ;  /* 0x0000000716057c10 */ /* 0x000fe2000a7fe4ff */
[----:B------:R-:W-:Y:S01]  /*14680*/  IMAD.U32 R8, RZ, RZ, UR4 ;  /* 0x00000004ff087e24 */ /* 0x000fe2000f8e00ff */
[----:B------:R-:W-:-:S03]  /*14690*/  ULDC.64 UR4, c[0x0][0x418] ;  /* 0x0001060000047ab9 */ /* 0x000fc60000000a00 */
[----:B-----5:R-:W5:Y:S04]  /*146a0*/  @P2 LDG.E R0, desc[UR42][R4.64] ;  /* 0x0000002a04002981 */ /* 0x020f68000c1e1900 */
[----:B---3--:R0:W-:Y:S02]  /*146b0*/  STL [R1+0x34], R6 ;  /* 0x0000340601007387 */ /* 0x0081e40000100800 */
[----:B0-----:R-:W-:-:S04]  /*146c0*/  @P1 IADD3 R6, P3, R18, UR8, RZ ;  /* 0x0000000812061c10 */ /* 0x001fc8000ff7e0ff */
[----:B------:R-:W-:-:S05]  /*146d0*/  @P1 IADD3.X R7, R22, UR9, RZ, P3, !PT ;  /* 0x0000000916071c10 */ /* 0x000fca0009ffe4ff */
[----:B------:R0:W3:Y:S01]  /*146e0*/  @P1 LDG.E R8, desc[UR42][R6.64] ;  /* 0x0000002a06081981 */ /* 0x0000e2000c1e1900 */
[----:B------:R-:W-:-:S03]  /*146f0*/  UISETP.NE.U32.AND UP0, UPT, UR4, URZ, UPT ;  /* 0x0000003f0400728c */ /* 0x000fc6000bf05070 */
[----:B------:R-:W-:Y:S01]  /*14700*/  ULDC UR4, c[0x0][0x424] ;  /* 0x0001090000047ab9 */ /* 0x000fe20000000800 */
[----:B------:R-:W-:-:S03]  /*14710*/  UISETP.NE.AND.EX UP0, UPT, UR5, URZ, UPT, UP0 ;  /* 0x0000003f0500728c */ /* 0x000fc6000bf05300 */
[----:B------:R-:W-:Y:S01]  /*14720*/  ULDC UR5, c[0x0][0x2f0] ;  /* 0x0000bc0000057ab9 */ /* 0x000fe20000000800 */
[----:B------:R-:W-:-:S04]  /*14730*/  USEL UR4, UR4, 0x1, UP0 ;  /* 0x0000000104047887 */ /* 0x000fc80008000000 */
[----:B------:R-:W-:-:S03]  /*14740*/  UIMAD UR4, UR4, UR5, URZ ;  /* 0x00000005040472a4 */ /* 0x000fc6000f8e023f */
[----:B------:R-:W-:-:S03]  /*14750*/  ULDC UR5, c[0x0][0x348] ;  /* 0x0000d20000057ab9 */ /* 0x000fc60000000800 */
[----:B0-----:R-:W-:Y:S01]  /*14760*/  IMAD.U32 R7, RZ, RZ, UR4 ;  /* 0x00000004ff077e24 */ /* 0x001fe2000f8e00ff */
[----:B---3--:R0:W-:Y:S04]  /*14770*/  STL [R1+0x48], R8 ;  /* 0x0000480801007387 */ /* 0x0081e80000100800 */
[----:B--2---:R1:W-:Y:S01]  /*14780*/  STL [R1+0x28], R9 ;  /* 0x0000280901007387 */ /* 0x0043e20000100800 */
[----:B0-----:R-:W-:Y:S01]  /*14790*/  IMAD.U32 R8, RZ, RZ, UR5 ;  /* 0x00000005ff087e24 */ /* 0x001fe2000f8e00ff */
[----:B------:R-:W-:Y:S06]  /*147a0*/  @P1 BRA `(.L_x_558) ;  /* 0x0000000000141947 */ /* 0x000fec0003800000 */
[----:B------:R-:W-:Y:S05]  /*147b0*/  @!P0 BRA `(.L_x_558) ;  /* 0x0000000000108947 */ /* 0x000fea0003800000 */
[----:B------:R-:W2:Y:S04]  /*147c0*/  LDG.E R6, desc[UR42][R2.64] ;  /* 0x0000002a02067981 */ /* 0x000ea8000c1e1900 */
[----:B------:R-:W2:Y:S02]  /*147d0*/  LDG.E R2, desc[UR42][R2.64+0x4] ;  /* 0x0000042a02027981 */ /* 0x000ea4000c1e1900 */
[----:B--2---:R-:W-:-:S05]  /*147e0*/  IMAD.IADD R2, R2, 0x1, -R6 ;  /* 0x0000000102027824 */ /* 0x004fca00078e0a06 */
[----:B------:R0:W-:Y:S02]  /*147f0*/  STL [R1+0x48], R2 ;  /* 0x0000480201007387 */ /* 0x0001e40000100800 */
.L_x_558:
[----:B------:R-:W-:Y:S01]  /*14800*/  MOV R11, R10 ;  /* 0x0000000a000b7202 */ /* 0x000fe20000000f00 */
[----:B------:R-:W-:Y:S01]  /*14810*/  ULDC.64 UR4, c[0x0][0xa20] ;  /* 0x0002880000047ab9 */ /* 0x000fe20000000a00 */
[C---:B------:R-:W-:Y:S02]  /*14820*/  LOP3.LUT R6, R26.reuse, 0xff000000, RZ, 0xc0, !PT ;  /* 0xff0000001a067812 */ /* 0x040fe400078ec0ff */
[----:B------:R-:W-:Y:S01]  /*14830*/  ISETP.NE.U32.AND P0, PT, RZ, UR4, PT ;  /* 0x00000004ff007c0c */ /* 0x000fe2000bf05070 */
[----:B------:R2:W-:Y:S01]  /*14840*/  STL [R1+0xc], R11 ;  /* 0x00000c0b01007387 */ /* 0x0005e20000100800 */
[----:B------:R-:W-:Y:S02]  /*14850*/  SHF.R.U32.HI R6, RZ, 0x8, R6 ;  /* 0x00000008ff067819 */ /* 0x000fe40000011606 */
[----:B------:R-:W-:Y:S02]  /*14860*/  ISETP.NE.AND.EX P0, PT, RZ, UR5, PT, P0 ;  /* 0x00000005ff007c0c */ /* 0x000fe4000bf05300 */
[----:B0-----:R-:W-:-:S02]  /*14870*/  LOP3.LUT R2, R26, 0xff0000, RZ, 0xc0, !PT ;  /* 0x00ff00001a027812 */ /* 0x001fc400078ec0ff */
[----:B------:R-:W-:Y:S02]  /*14880*/  LOP3.LUT R17, R26, 0xffff, RZ, 0xc0, !PT ;  /* 0x0000ffff1a117812 */ /* 0x000fe400078ec0ff */
[----:B------:R-:W-:-:S07]  /*14890*/  LEA.HI R6, R2, R6, RZ, 0x10 ;  /* 0x0000000602067211 */ /* 0x000fce00078f80ff */
[----:B--2---:R-:W-:Y:S05]  /*148a0*/  @!P0 BRA `(.L_x_559) ;  /* 0x0000000000108947 */ /* 0x004fea0003800000 */
[----:B------:R-:W-:-:S04]  /*148b0*/  IADD3 R2, P0, R18, UR4, RZ ;  /* 0x0000000412027c10 */ /* 0x000fc8000ff1e0ff */
[----:B------:R-:W-:-:S05]  /*148c0*/  IADD3.X R3, R22, UR5, RZ, P0, !PT ;  /* 0x0000000516037c10 */ /* 0x000fca00087fe4ff */
[----:B------:R0:W5:Y:S01]  /*148d0*/  LDG.E R7, desc[UR42][R2.64] ;  /* 0x0000002a02077981 */ /* 0x000162000c1e1900 */
[----:B------:R-:W-:Y:S05]  /*148e0*/  BRA `(.L_x_560) ;  /* 0x0000000000247947 */ /* 0x000fea0003800000 */
.L_x_559:
[----:B------:R-:W-:Y:S02]  /*148f0*/  ULDC.64 UR4, c[0x0][0xa08] ;  /* 0x0002820000047ab9 */ /* 0x000fe40000000a00 */
[----:B------:R-:W-:-:S04]  /*14900*/  ISETP.NE.U32.AND P0, PT, RZ, UR4, PT ;  /* 0x00000004ff007c0c */ /* 0x000fc8000bf05070 */
[----:B------:R-:W-:-:S13]  /*14910*/  ISETP.NE.AND.EX P0, PT, RZ, UR5, PT, P0 ;  /* 0x00000005ff007c0c */ /* 0x000fda000bf05300 */
[----:B------:R-:W-:Y:S05]  /*14920*/  @!P0 BRA `(.L_x_560) ;  /* 0x0000000000148947 */ /* 0x000fea0003800000 */
[----:B------:R-:W0:Y:S02]  /*14930*/  LDC.64 R2, c[0x0][0xa08] ;  /* 0x00028200ff027b82 */ /* 0x000e240000000a00 */
[----:B0-----:R-:W-:-:S05]  /*14940*/  IMAD.WIDE R2, R11, 0x4, R2 ;  /* 0x000000040b027825 */ /* 0x001fca00078e0202 */
[----:B------:R-:W2:Y:S04]  /*14950*/  LDG.E R7, desc[UR42][R2.64] ;  /* 0x0000002a02077981 */ /* 0x000ea8000c1e1900 */
[----:B------:R-:W2:Y:S02]  /*14960*/  LDG.E R2, desc[UR42][R2.64+0x4] ;  /* 0x0000042a02027981 */ /* 0x000ea4000c1e1900 */
[----:B--2---:R-:W-:-:S07]  /*14970*/  IMAD.IADD R7, R2, 0x1, -R7 ;  /* 0x0000000102077824 */ /* 0x004fce00078e0a07 */
.L_x_560:
[----:B0-----:R-:W2:Y:S04]  /*14980*/  @P2 LDG.E R2, desc[UR42][R4.64] ;  /* 0x0000002a04022981 */ /* 0x001ea8000c1e1900 */
[----:B------:R0:W2:Y:S01]  /*14990*/  @P2 LDG.E R4, desc[UR42][R4.64+0x4] ;  /* 0x0000042a04042981 */ /* 0x0000a2000c1e1900 */
[----:B------:R-:W-:Y:S01]  /*149a0*/  BSSY B0, `(.L_x_561) ;  /* 0x000002b000007945 */ /* 0x000fe20003800000 */
[----:B------:R-:W-:Y:S01]  /*149b0*/  LOP3.LUT R21, R6, 0xff, RZ, 0xc0, !PT ;  /* 0x000000ff06157812 */ /* 0x000fe200078ec0ff */
[----:B0----5:R-:W-:Y:S02]  /*149c0*/  IMAD.IADD R5, R7, 0x1, -R9 ;  /* 0x0000000107057824 */ /* 0x021fe400078e0a09 */
[----:B--2---:R-:W-:Y:S01]  /*149d0*/  @P2 IMAD.IADD R8, R4, 0x1, -R2 ;  /* 0x0000000104082824 */ /* 0x004fe200078e0a02 */
[----:B------:R-:W-:-:S03]  /*149e0*/  SHF.R.U32.HI R4, RZ, 0x10, R6 ;  /* 0x00000010ff047819 */ /* 0x000fc60000011606 */
[----:B------:R-:W-:-:S04]  /*149f0*/  IMAD.IADD R2, R5, 0x1, R8 ;  /* 0x0000000105027824 */ /* 0x000fc800078e0208 */
[C---:B------:R-:W-:Y:S01]  /*14a00*/  VIADD R20, R2.reuse, 0x7f ;  /* 0x0000007f02147836 */ /* 0x040fe20000000000 */
[----:B------:R-:W-:Y:S01]  /*14a10*/  ISETP.GE.AND P1, PT, R2, 0x1, PT ;  /* 0x000000010200780c */ /* 0x000fe20003f26270 */
[----:B------:R0:W-:Y:S03]  /*14a20*/  STL [R1+0x20], R2 ;  /* 0x0000200201007387 */ /* 0x0001e60000100800 */
[----:B0-----:R-:W-:-:S04]  /*14a30*/  SHF.R.S32.HI R2, RZ, 0x1f, R20 ;  /* 0x0000001fff027819 */ /* 0x001fc80000011414 */
[----:B------:R-:W-:Y:S02]  /*14a40*/  LEA.HI R20, R2, R20, RZ, 0x7 ;  /* 0x0000001402147211 */ /* 0x000fe400078f38ff */
[----:B------:R-:W-:Y:S02]  /*14a50*/  MOV R2, RZ ;  /* 0x000000ff00027202 */ /* 0x000fe40000000f00 */
[----:B------:R-:W-:Y:S01]  /*14a60*/  SHF.R.S32.HI R20, RZ, 0x7, R20 ;  /* 0x00000007ff147819 */ /* 0x000fe20000011414 */
[----:B------:R-:W-:Y:S06]  /*14a70*/  @!P1 BRA `(.L_x_562) ;  /* 0x0000000000749947 */ /* 0x000fec0003800000 */
[----:B------:R-:W-:Y:S01]  /*14a80*/  ISETP.NE.AND P0, PT, R4, RZ, PT ;  /* 0x000000ff0400720c */ /* 0x000fe20003f05270 */
[----:B------:R-:W-:-:S03]  /*14a90*/  ULDC UR4, c[0x0][0x9f0] ;  /* 0x00027c0000047ab9 */ /* 0x000fc60000000800 */
[----:B------:R-:W-:-:S04]  /*14aa0*/  SEL R6, R4, UR4, P0 ;  /* 0x0000000404067c07 */ /* 0x000fc80008000000 */
[----:B------:R-:W-:Y:S02]  /*14ab0*/  IABS R7, R6 ;  /* 0x0000000600077213 */ /* 0x000fe40000000000 */
[----:B-1----:R-:W-:Y:S02]  /*14ac0*/  IADD3 R9, R6, -0x1, R20 ;  /* 0xffffffff06097810 */ /* 0x002fe40007ffe014 */
        /* <DEDUP_REMOVED lines=12> */
[----:B------:R-:W-:-:S04]  /*14b90*/  IMAD.MOV R2, RZ, RZ, -R2 ;  /* 0x000000ffff027224 */ /* 0x000fc800078e0a02 */
[----:B------:R-:W-:Y:S02]  /*14ba0*/  IMAD.MOV.U32 R9, RZ, RZ, R2 ;  /* 0x000000ffff097224 */ /* 0x000fe400078e0002 */
[----:B------:R-:W-:-:S04]  /*14bb0*/  IMAD.HI.U32 R2, R10, R3, RZ ;  /* 0x000000030a027227 */ /* 0x000fc800078e00ff */
[----:B------:R-:W-:-:S05]  /*14bc0*/  IMAD R3, R2, R9, R3 ;  /* 0x0000000902037224 */ /* 0x000fca00078e0203 */
[----:B------:R-:W-:-:S13]  /*14bd0*/  ISETP.GT.U32.AND P3, PT, R7, R3, PT ;  /* 0x000000030700720c */ /* 0x000fda0003f64070 */
[-C--:B------:R-:W-:Y:S01]  /*14be0*/  @!P3 IADD3 R3, R3, -R7.reuse, RZ ;  /* 0x800000070303b210 */ /* 0x080fe20007ffe0ff */
[----:B------:R-:W-:Y:S01]  /*14bf0*/  @!P3 VIADD R2, R2, 0x1 ;  /* 0x000000010202b836 */ /* 0x000fe20000000000 */
[----:B------:R-:W-:Y:S02]  /*14c00*/  ISETP.NE.AND P3, PT, R6, RZ, PT ;  /* 0x000000ff0600720c */ /* 0x000fe40003f65270 */
[----:B------:R-:W-:-:S13]  /*14c10*/  ISETP.GE.U32.AND P0, PT, R3, R7, PT ;  /* 0x000000070300720c */ /* 0x000fda0003f06070 */
[----:B------:R-:W-:-:S04]  /*14c20*/  @P0 VIADD R2, R2, 0x1 ;  /* 0x0000000102020836 */ /* 0x000fc80000000000 */
[----:B------:R-:W-:Y:S01]  /*14c30*/  @!P4 IMAD.MOV R2, RZ, RZ, -R2 ;  /* 0x000000ffff02c224 */ /* 0x000fe200078e0a02 */
[----:B------:R-:W-:-:S07]  /*14c40*/  @!P3 LOP3.LUT R2, RZ, R6, RZ, 0x33, !PT ;  /* 0x00000006ff02b212 */ /* 0x000fce00078e33ff */
.L_x_562:
[----:B------:R-:W-:Y:S05]  /*14c50*/  BSYNC B0 ;  /* 0x0000000000007941 */ /* 0x000fea0003800000 */
.L_x_561:
[-C--:B------:R-:W-:Y:S01]  /*14c60*/  IMAD R3, R21, R2.reuse, RZ ;  /* 0x0000000215037224 */ /* 0x080fe200078e02ff */
[----:B------:R-:W-:Y:S04]  /*14c70*/  BSSY B0, `(.L_x_563) ;  /* 0x0000156000007945 */ /* 0x000fe80003800000 */
[C---:B------:R-:W-:Y:S01]  /*14c80*/  VIADDMNMX R2, R3.reuse, R2, R20, PT ;  /* 0x0000000203027246 */ /* 0x040fe20003800114 */
[----:B------:R-:W-:-:S04]  /*14c90*/  IMAD R3, R3, 0x80, -R5 ;  /* 0x0000008003037824 */ /* 0x000fc800078e0a05 */
[----:B------:R-:W-:Y:S01]  /*14ca0*/  IMAD R2, R2, 0x80, -R5 ;  /* 0x0000008002027824 */ /* 0x000fe200078e0a05 */
[----:B------:R-:W-:-:S04]  /*14cb0*/  VIMNMX R3, RZ, R3, !PT ;  /* 0x00000003ff037248 */ /* 0x000fc80007fe0100 */
[----:B------:R-:W-:-:S04]  /*14cc0*/  VIMNMX R2, R2, R8, PT ;  /* 0x0000000802027248 */ /* 0x000fc80003fe0100 */
[----:B------:R-:W-:Y:S02]  /*14cd0*/  ISETP.GT.AND P0, PT, R2, R3, PT ;  /* 0x000000030200720c */ /* 0x000fe40003f04270 */
[----:B------:R-:W-:-:S11]  /*14ce0*/  SHF.R.U32.HI R3, RZ, 0x7, R3 ;  /* 0x00000007ff037819 */ /* 0x000fd60000011603 */
[----:B------:R-:W-:-:S04]  /*14cf0*/  @P0 IADD3 R2, R2, 0x7f, RZ ;  /* 0x0000007f02020810 */ /* 0x000fc80007ffe0ff */
[----:B------:R-:W-:-:S04]  /*14d00*/  @P0 SHF.R.S32.HI R5, RZ, 0x1f, R2 ;  /* 0x0000001fff050819 */ /* 0x000fc80000011402 */
[----:B------:R-:W-:Y:S01]  /*14d10*/  @P0 LEA.HI R2, R5, R2, RZ, 0x7 ;  /* 0x0000000205020211 */ /* 0x000fe200078f38ff */
[----:B------:R-:W-:-:S03]  /*14d20*/  IMAD.MOV.U32 R5, RZ, RZ, R3 ;  /* 0x000000ffff057224 */ /* 0x000fc600078e0003 */
[----:B------:R-:W-:Y:S02]  /*14d30*/  @P0 SHF.R.S32.HI R5, RZ, 0x7, R2 ;  /* 0x00000007ff050819 */ /* 0x000fe40000011402 */
[----:B------:R-:W-:Y:S02]  /*14d40*/  PLOP3.LUT P0, PT, PT, PT, PT, 0x80, 0x0 ;  /* 0x000000000000781c */ /* 0x000fe40003f0f070 */
[----:B------:R-:W-:-:S13]  /*14d50*/  ISETP.GT.AND P3, PT, R5, R3, PT ;  /* 0x000000030500720c */ /* 0x000fda0003f64270 */
[----:B------:R-:W-:Y:S05]  /*14d60*/  @!P3 BRA `(.L_x_564) ;  /* 0x000000140018b947 */ /* 0x000fea0003800000 */
[----:B------:R-:W-:Y:S01]  /*14d70*/  UMOV UR4, 0xffffffff ;  /* 0xffffffff00047882 */ /* 0x000fe20000000000 */
[----:B------:R-:W-:Y:S02]  /*14d80*/  SEL R2, R11, RZ, !P2 ;  /* 0x000000ff0b027207 */ /* 0x000fe40005000000 */
[----:B------:R-:W-:Y:S05]  /*14d90*/  BRA.DIV UR4, `(.L_x_565) ;  /* 0x0000006a04e07947 */ /* 0x000fea000b800000 */
[----:B------:R-:W0:Y:S02]  /*14da0*/  S2R R6, SR_TID.X ;  /* 0x0000000000067919 */ /* 0x000e240000002100 */
[----:B0-----:R-:W-:-:S04]  /*14db0*/  SHF.R.U32.HI R6, RZ, 0x5, R6 ;  /* 0x00000005ff067819 */ /* 0x001fc80000011606 */
[----:B------:R-:W-:-:S05]  /*14dc0*/  LOP3.LUT R6, R6, 0x3, RZ, 0xc0, !PT ;  /* 0x0000000306067812 */ /* 0x000fca00078ec0ff */
[----:B------:R0:W2:Y:S02]  /*14dd0*/  SHFL.IDX PT, R14, R6, RZ, 0x1f ;  /* 0x00001fff060e7589 */ /* 0x0000a400000e0000 */
.L_x_728:
[----:B--2---:R-:W-:Y:S02]  /*14de0*/  ISETP.NE.AND P0, PT, R14, RZ, PT ;  /* 0x000000ff0e00720c */ /* 0x004fe40003f05270 */
[----:B------:R-:W-:-:S11]  /*14df0*/  PLOP3.LUT P6, PT, PT, PT, PT, 0x8, 0x0 ;  /* 0x000000000000781c */ /* 0x000fd60003fce170 */
[----:B------:R-:W-:Y:S05]  /*14e00*/  @P0 BRA `(.L_x_566) ;  /* 0x00000000000c0947 */ /* 0x000fea0003800000 */
[----:B------:R-:W-:-:S03]  /*14e10*/  UMOV UR4, 0xffffffff ;  /* 0xffffffff00047882 */ /* 0x000fc60000000000 */
[----:B------:R-:W-:Y:S05]  /*14e20*/  BRA.DIV UR4, `(.L_x_567) ;  /* 0x0000006a04f07947 */ /* 0x000fea000b800000 */
[----:B------:R-:W-:-:S13]  /*14e30*/  ELECT P6, URZ, PT ;  /* 0x00000000003f782f */ /* 0x000fda00038c0000 */
.L_x_566:
[----:B0-----:R-:W2:Y:S01]  /*14e40*/  LDL R6, [R1+0x4c] ;  /* 0x00004c0001067983 */ /* 0x001ea20000100800 */
[----:B------:R-:W-:Y:S01]  /*14e50*/  BSSY B1, `(.L_x_568) ;  /* 0x0000008000017945 */ /* 0x000fe20003800000 */
[----:B--2---:R-:W-:-:S05]  /*14e60*/  VIADD R6, R6, 0x1 ;  /* 0x0000000106067836 */ /* 0x004fca0000000000 */
[----:B------:R-:W-:-:S04]  /*14e70*/  LEA.HI R7, R6, R6, RZ, 0x1 ;  /* 0x0000000606077211 */ /* 0x000fc800078f08ff */
[----:B------:R-:W-:-:S05]  /*14e80*/  LOP3.LUT R7, R7, 0xfffffffe, RZ, 0xc0, !PT ;  /* 0xfffffffe07077812 */ /* 0x000fca00078ec0ff */
[----:B------:R-:W-:-:S05]  /*14e90*/  IMAD.IADD R6, R6, 0x1, -R7 ;  /* 0x0000000106067824 */ /* 0x000fca00078e0a07 */
[----:B------:R-:W-:-:S04]  /*14ea0*/  SHF.L.U32 R6, R6, 0x1f, RZ ;  /* 0x0000001f06067819 */ /* 0x000fc800000006ff */
[----:B------:R-:W0:Y:S02]  /*14eb0*/  SYNCS.PHASECHK.TRANS64.TRYWAIT P0, [R16+URZ+0x2d820], R6 ;  /* 0x02d82006100075a7 */ /* 0x000e24000800017f */
[----:B0-----:R-:W-:Y:S05]  /*14ec0*/  @!P0 BRA `(.L_x_569) ;  /* 0x0000006800e88947 */ /* 0x001fea0003800000 */
.L_x_731:
[----:B------:R-:W-:Y:S05]  /*14ed0*/  BSYNC B1 ;  /* 0x0000000000017941 */ /* 0x000fea0003800000 */
.L_x_568:
[----:B------:R-:W-:Y:S04]  /*14ee0*/  BSSY B1, `(.L_x_570) ;  /* 0x000008c000017945 */ /* 0x000fe80003800000 */
[----:B------:R-:W-:Y:S05]  /*14ef0*/  @!P6 BRA `(.L_x_571) ;  /* 0x000000080028e947 */ /* 0x000fea0003800000 */
[----:B------:R-:W2:Y:S01]  /*14f00*/  LDL R8, [R1+0x4] ;  /* 0x0000040001087983 */ /* 0x000ea20000100800 */
[----:B-1----:R-:W-:Y:S01]  /*14f10*/  IMAD R9, R29, 0x8, R16 ;  /* 0x000000081d097824 */ /* 0x002fe200078e0210 */
[----:B------:R-:W1:Y:S01]  /*14f20*/  S2R R7, SR_TID.X ;  /* 0x0000000000077919 */ /* 0x000e620000002100 */
[----:B------:R-:W-:Y:S01]  /*14f30*/  BSSY B2, `(.L_x_572) ;  /* 0x0000006000027945 */ /* 0x000fe20003800000 */
[----:B-1----:R-:W-:-:S04]  /*14f40*/  LOP3.LUT R7, R7, 0x7f, RZ, 0xc0, !PT ;  /* 0x0000007f07077812 */ /* 0x002fc800078ec0ff */
[----:B------:R-:W-:Y:S02]  /*14f50*/  ISETP.NE.AND P2, PT, R7, RZ, PT ;  /* 0x000000ff0700720c */ /* 0x000fe40003f45270 */
[----:B--2---:R-:W-:-:S04]  /*14f60*/  SHF.L.U32 R11, R8, 0x1f, RZ ;  /* 0x0000001f080b7819 */ /* 0x004fc800000006ff */
[----:B------:R-:W1:Y:S02]  /*14f70*/  SYNCS.PHASECHK.TRANS64.TRYWAIT P0, [R9+URZ+0x2d8a0], R11 ;  /* 0x02d8a00b090075a7 */ /* 0x000e64000800017f */
[----:B-1----:R-:W-:Y:S05]  /*14f80*/  @!P0 BRA `(.L_x_573) ;  /* 0x0000006800cc8947 */ /* 0x002fea0003800000 */
.L_x_732:
[----:B------:R-:W-:Y:S05]  /*14f90*/  BSYNC B2 ;  /* 0x0000000000027941 */ /* 0x000fea0003800000 */
.L_x_572:
[----:B------:R-:W-:Y:S04]  /*14fa0*/  BSSY B2, `(.L_x_574) ;  /* 0x0000009000027945 */ /* 0x000fe80003800000 */
[----:B------:R-:W-:Y:S05]  /*14fb0*/  @P2 BRA `(.L_x_575) ;  /* 0x00000000001c2947 */ /* 0x000fea0003800000 */
[----:B0-----:R-:W0:Y:S02]  /*14fc0*/  S2R R6, SR_TID.X ;  /* 0x0000000000067919 */ /* 0x001e240000002100 */
[----:B0-----:R-:W-:Y:S01]  /*14fd0*/  LOP3.LUT R7, R6, 0x1f, RZ, 0xc0, !PT ;  /* 0x0000001f06077812 */ /* 0x001fe200078ec0ff */
[----:B------:R-:W-:-:S03]  /*14fe0*/  IMAD.MOV.U32 R6, RZ, RZ, 0x6000 ;  /* 0x00006000ff067424 */ /* 0x000fc600078e00ff */
[----:B------:R-:W-:Y:S01]  /*14ff0*/  ISETP.NE.AND P0, PT, R7, RZ, PT ;  /* 0x000000ff0700720c */ /* 0x000fe20003f05270 */
[----:B------:R2:W-:-:S12]  /*15000*/  SYNCS.ARRIVE.TRANS64 RZ, [R9+URZ+0x2d890], R6 ;  /* 0x02d8900609ff79a7 */ /* 0x0005d8000800003f */
[----:B--2---:R-:W-:Y:S05]  /*15010*/  @!P0 BRA `(.L_x_575) ;  /* 0x0000000000048947 */ /* 0x004fea0003800000 */
[----:B------:R-:W-:Y:S01]  /*15020*/  BPT.TRAP 0x1 ;  /* 0x000000040000795c */ /* 0x000fe20000300000 */
.L_x_575:
[----:B------:R-:W-:Y:S05]  /*15030*/  BSYNC B2 ;  /* 0x0000000000027941 */ /* 0x000fea0003800000 */
.L_x_574:
[----:B------:R-:W-:Y:S01]  /*15040*/  MOV R14, RZ ;  /* 0x000000ff000e7202 */ /* 0x000fe20000000f00 */
[----:B------:R-:W-:Y:S01]  /*15050*/  IMAD R7, R5, 0x80, R0 ;  /* 0x0000008005077824 */ /* 0x000fe200078e0200 */
[----:B------:R-:W-:Y:S01]  /*15060*/  UIADD3 UR4, UP0, UR40, 0x570, URZ ;  /* 0x0000057028047890 */ /* 0x000fe2000ff1e03f */
[----:B------:R-:W-:Y:S01]  /*15070*/  IMAD R8, R29, 0x6000, R16 ;  /* 0x000060001d087824 */ /* 0x000fe200078e0210 */
[----:B------:R-:W-:Y:S01]  /*15080*/  R2UR UR10, R14 ;  /* 0x000000000e0a72ca */ /* 0x000fe200000e0000 */
[----:B------:R-:W-:Y:S01]  /*15090*/  VIADD R7, R7, 0xffffff80 ;  /* 0xffffff8007077836 */ /* 0x000fe20000000000 */
[----:B------:R-:W-:Y:S01]  /*150a0*/  PLOP3.LUT P0, PT, PT, PT, PT, 0x80, 0x0 ;  /* 0x000000000000781c */ /* 0x000fe20003f0f070 */
[----:B0-----:R-:W-:Y:S01]  /*150b0*/  VIADD R6, R9, 0x2d890 ;  /* 0x0002d89009067836 */ /* 0x001fe20000000000 */
[----:B------:R-:W-:Y:S01]  /*150c0*/  UIADD3.X UR5, URZ, UR41, URZ, UP0, !UPT ;  /* 0x000000293f057290 */ /* 0x000fe200087fe43f */
[----:B------:R-:W-:Y:S01]  /*150d0*/  VIADD R10, R8, 0x15400 ;  /* 0x00015400080a7836 */ /* 0x000fe20000000000 */
[----:B------:R-:W-:Y:S01]  /*150e0*/  UMOV UR6, 0x0 ;  /* 0x0000000000067882 */ /* 0x000fe20000000000 */
[----:B------:R-:W-:-:S09]  /*150f0*/  UMOV UR7, 0x12f00000 ;  /* 0x12f0000000077882 */ /* 0x000fd20000000000 */
.L_x_576:
[----:B------:R-:W-:-:S13]  /*15100*/  @P0 ELECT P3, URZ, PT ;  /* 0x00000000003f082f */ /* 0x000fda0003860000 */
[----:B------:R-:W-:Y:S02]  /*15110*/  @P3 R2UR UR13, R2 ;  /* 0x00000000020d32ca */ /* 0x000fe400000e0000 */
[----:B------:R-:W-:Y:S02]  /*15120*/  @P3 R2UR UR12, R17 ;  /* 0x00000000110c32ca */ /* 0x000fe400000e0000 */
[----:B------:R-:W-:Y:S02]  /*15130*/  @P3 R2UR UR11, R7 ;  /* 0x00000000070b32ca */ /* 0x000fe400000e0000 */
[----:B------:R-:W-:Y:S02]  /*15140*/  @P3 R2UR UR9, R6 ;  /* 0x00000000060932ca */ /* 0x000fe400000e0000 */
[----:B------:R-:W-:Y:S02]  /*15150*/  @P3 R2UR UR8, R10 ;  /* 0x000000000a0832ca */ /* 0x000fe400000e0000 */
[----:B------:R-:W-:-:S02]  /*15160*/  @P3 PLOP3.LUT P0, PT, P3, PT, PT, 0x8, 0x0 ;  /* 0x000000000000381c */ /* 0x000fc40001f0e170 */
[----:B------:R-:W-:-:S09]  /*15170*/  PLOP3.LUT P3, PT, PT, PT, PT, 0x8, 0x0 ;  /* 0x000000000000781c */ /* 0x000fd20003f6e170 */
[----:B------:R0:W-:Y:S02]  /*15180*/  UTMALDG.4D [UR8], [UR4], desc[UR6] ;  /* 0x00000608040075b4 */ /* 0x0001e40008019000 */
[----:B0-----:R-:W-:Y:S05]  /*15190*/  @P0 BRA.U.ANY `(.L_x_576) ;  /* 0xfffffffd00d80947 */ /* 0x001fea000393ffff */
[----:B------:R-:W-:Y:S01]  /*151a0*/  IMAD.MOV.U32 R13, RZ, RZ, 0x20 ;  /* 0x00000020ff0d7424 */ /* 0x000fe200078e00ff */
[----:B------:R-:W-:Y:S01]  /*151b0*/  PLOP3.LUT P0, PT, PT, PT, PT, 0x80, 0x0 ;  /* 0x000000000000781c */ /* 0x000fe20003f0f070 */
[----:B------:R-:W-:Y:S01]  /*151c0*/  UMOV UR6, 0x0 ;  /* 0x0000000000067882 */ /* 0x000fe20000000000 */
[----:B------:R-:W-:Y:S01]  /*151d0*/  IADD3 R10, R8, 0x17400, RZ ;  /* 0x00017400080a7810 */ /* 0x000fe20007ffe0ff */
[----:B------:R-:W-:Y:S01]  /*151e0*/  UMOV UR7, 0x12f00000 ;  /* 0x12f0000000077882 */ /* 0x000fe20000000000 */
[----:B------:R-:W-:-:S15]  /*151f0*/  R2UR UR10, R13 ;  /* 0x000000000d0a72ca */ /* 0x000fde00000e0000 */
.L_x_577:
        /* <DEDUP_REMOVED lines=12> */
[----:B------:R-:W-:Y:S01]  /*152c0*/  VIADD R10, R8, 0x19400 ;  /* 0x00019400080a7836 */ /* 0x000fe20000000000 */
[----:B------:R-:W-:Y:S01]  /*152d0*/  UMOV UR6, 0x0 ;  /* 0x0000000000067882 */ /* 0x000fe20000000000 */
[----:B------:R-:W-:Y:S01]  /*152e0*/  UMOV UR7, 0x12f00000 ;  /* 0x12f0000000077882 */ /* 0x000fe20000000000 */
[----:B------:R-:W-:-:S15]  /*152f0*/  R2UR UR10, R12 ;  /* 0x000000000c0a72ca */ /* 0x000fde00000e0000 */
.L_x_578:
        /* <DEDUP_REMOVED lines=10> */
[----:B------:R-:W0:Y:S01]  /*153a0*/  SYNCS.PHASECHK.TRANS64.TRYWAIT P0, [R9+URZ+0x2d8c0], R11 ;  /* 0x02d8c00b090075a7 */ /* 0x000e22000800017f */
[----:B------:R-:W-:Y:S04]  /*153b0*/  BSSY B2, `(.L_x_579) ;  /* 0x0000002000027945 */ /* 0x000fe80003800000 */
[----:B0-----:R-:W-:Y:S05]  /*153c0*/  @!P0 BRA `(.L_x_580) ;  /* 0x0000006400d08947 */ /* 0x001fea0003800000 */
.L_x_733:
[----:B------:R-:W-:Y:S05]  /*153d0*/  BSYNC B2 ;  /* 0x0000000000027941 */ /* 0x000fea0003800000 */
.L_x_579:
[----:B------:R-:W-:Y:S01]  /*153e0*/  BSSY B2, `(.L_x_581) ;  /* 0x000000b000027945 */ /* 0x000fe20003800000 */
[----:B------:R-:W-:Y:S02]  /*153f0*/  IMAD.MOV.U32 R10, RZ, RZ, 0x0 ;  /* 0x00000000ff0a7424 */ /* 0x000fe400078e00ff */
[----:B01----:R-:W-:Y:S01]  /*15400*/  IMAD.MOV.U32 R11, RZ, RZ, 0x12f00000 ;  /* 0x12f00000ff0b7424 */ /* 0x003fe200078e00ff */
[----:B------:R-:W-:Y:S06]  /*15410*/  @P2 BRA `(.L_x_582) ;  /* 0x00000000001c2947 */ /* 0x000fec0003800000 */
[----:B------:R-:W0:Y:S02]  /*15420*/  S2R R6, SR_TID.X ;  /* 0x0000000000067919 */ /* 0x000e240000002100 */
[----:B0-----:R-:W-:Y:S01]  /*15430*/  LOP3.LUT R15, R6, 0x1f, RZ, 0xc0, !PT ;  /* 0x0000001f060f7812 */ /* 0x001fe200078ec0ff */
[----:B------:R-:W-:-:S03]  /*15440*/  IMAD.MOV.U32 R6, RZ, RZ, 0x6000 ;  /* 0x00006000ff067424 */ /* 0x000fc600078e00ff */
[----:B------:R-:W-:Y:S01]  /*15450*/  ISETP.NE.AND P0, PT, R15, RZ, PT ;  /* 0x000000ff0f00720c */ /* 0x000fe20003f05270 */
[----:B------:R0:W-:-:S12]  /*15460*/  SYNCS.ARRIVE.TRANS64 RZ, [R9+URZ+0x2d8b0], R6 ;  /* 0x02d8b00609ff79a7 */ /* 0x0001d8000800003f */
[----:B0-----:R-:W-:Y:S05]  /*15470*/  @!P0 BRA `(.L_x_582) ;  /* 0x0000000000048947 */ /* 0x001fea0003800000 */
[----:B------:R-:W-:Y:S01]  /*15480*/  BPT.TRAP 0x1 ;  /* 0x000000040000795c */ /* 0x000fe20000300000 */
.L_x_582:
[----:B------:R-:W-:Y:S05]  /*15490*/  BSYNC B2 ;  /* 0x0000000000027941 */ /* 0x000fea0003800000 */
.L_x_581:
[----:B------:R-:W-:Y:S01]  /*154a0*/  R2UR UR10, R14 ;  /* 0x000000000e0a72ca */ /* 0x000fe200000e0000 */
[----:B------:R-:W-:Y:S01]  /*154b0*/  UIADD3 UR4, UP0, UR40, 0x670, URZ ;  /* 0x0000067028047890 */ /* 0x000fe2000ff1e03f */
[----:B------:R-:W-:Y:S01]  /*154c0*/  R2UR UR6, R10 ;  /* 0x000000000a0672ca */ /* 0x000fe200000e0000 */
[----:B------:R-:W-:Y:S01]  /*154d0*/  VIADD R6, R8, 0x400 ;  /* 0x0000040008067836 */ /* 0x000fe20000000000 */
[----:B------:R-:W-:Y:S01]  /*154e0*/  R2UR UR7, R11 ;  /* 0x000000000b0772ca */ /* 0x000fe200000e0000 */
[----:B------:R-:W-:Y:S01]  /*154f0*/  UIADD3.X UR5, URZ, UR41, URZ, UP0, !UPT ;  /* 0x000000293f057290 */ /* 0x000fe200087fe43f */
[----:B------:R-:W-:Y:S02]  /*15500*/  PLOP3.LUT P0, PT, PT, PT, PT, 0x80, 0x0 ;  /* 0x000000000000781c */ /* 0x000fe40003f0f070 */
[----:B------:R-:W-:-:S11]  /*15510*/  IADD3 R9, R9, 0x2d8b0, RZ ;  /* 0x0002d8b009097810 */ /* 0x000fd60007ffe0ff */
.L_x_583:
        /* <DEDUP_REMOVED lines=10> */
[----:B------:R-:W-:Y:S01]  /*155c0*/  R2UR UR10, R13 ;  /* 0x000000000d0a72ca */ /* 0x000fe200000e0000 */
[----:B------:R-:W-:Y:S01]  /*155d0*/  VIADD R6, R8, 0x2400 ;  /* 0x0000240008067836 */ /* 0x000fe20000000000 */
[----:B------:R-:W-:Y:S02]  /*155e0*/  R2UR UR6, R10 ;  /* 0x000000000a0672ca */ /* 0x000fe400000e0000 */
[----:B------:R-:W-:Y:S02]  /*155f0*/  R2UR UR7, R11 ;  /* 0x000000000b0772ca */ /* 0x000fe400000e0000 */
[----:B------:R-:W-:-:S13]  /*15600*/  PLOP3.LUT P0, PT, PT, PT, PT, 0x80, 0x0 ;  /* 0x000000000000781c */ /* 0x000fda0003f0f070 */
.L_x_584:
        /* <DEDUP_REMOVED lines=15> */
.L_x_585:
        /* <DEDUP_REMOVED lines=9> */
[----:B--2---:R-:W-:Y:S05]  /*15790*/  @P0 BRA.U.ANY `(.L_x_585) ;  /* 0xfffffffd00d80947 */ /* 0x004fea000393ffff */
.L_x_571:
[----:B------:R-:W-:Y:S05]  /*157a0*/  BSYNC B1 ;  /* 0x0000000000017941 */ /* 0x000fea0003800000 */
.L_x_570:
[----:B0-----:R-:W2:Y:S01]  /*157b0*/  LDL.LU R6, [R1+0x4] ;  /* 0x0000040001067983 */ /* 0x001ea20000300800 */
[----:B------:R-:W-:Y:S01]  /*157c0*/  VIADD R29, R29, 0x1 ;  /* 0x000000011d1d7836 */ /* 0x000fe20000000000 */
[----:B------:R-:W-:Y:S01]  /*157d0*/  PLOP3.LUT P0, PT, PT, PT, PT, 0x8, 0x0 ;  /* 0x000000000000781c */ /* 0x000fe20003f0e170 */
[----:B------:R-:W-:-:S03]  /*157e0*/  VIADD R10, R5, 0xfffffffe ;  /* 0xfffffffe050a7836 */ /* 0x000fc60000000000 */
[C---:B------:R-:W-:Y:S02]  /*157f0*/  ISETP.NE.AND P2, PT, R29.reuse, 0x2, PT ;  /* 0x000000021d00780c */ /* 0x040fe40003f45270 */
[----:B------:R-:W-:Y:S02]  /*15800*/  ISETP.GE.AND P3, PT, R10, R3, PT ;  /* 0x000000030a00720c */ /* 0x000fe40003f66270 */
[----:B------:R-:W-:Y:S02]  /*15810*/  SEL R5, RZ, 0x1, P2 ;  /* 0x00000001ff057807 */ /* 0x000fe40001000000 */
[----:B------:R-:W-:Y:S02]  /*15820*/  SEL R29, R29, RZ, P2 ;  /* 0x000000ff1d1d7207 */ /* 0x000fe40001000000 */
[----:B--2---:R-:W-:-:S05]  /*15830*/  LOP3.LUT R6, R6, R5, RZ, 0x3c, !PT ;  /* 0x0000000506067212 */ /* 0x004fca00078e3cff */
[----:B------:R0:W-:Y:S02]  /*15840*/  STL [R1+0x4], R6 ;  /* 0x0000040601007387 */ /* 0x0001e40000100800 */
[----:B------:R-:W-:Y:S05]  /*15850*/  @!P3 BRA `(.L_x_564) ;  /* 0x00000008005cb947 */ /* 0x000fea0003800000 */
.L_x_602:
[----:B------:R-:W-:Y:S05]  /*15860*/  YIELD ;  /* 0x0000000000007946 */ /* 0x000fea0003800000 */
[----:B------:R-:W-:Y:S04]  /*15870*/  BSSY B1, `(.L_x_586) ;  /* 0x000008b000017945 */ /* 0x000fe80003800000 */
[----:B--2---:R-:W-:Y:S05]  /*15880*/  @!P6 BRA `(.L_x_587) ;  /* 0x000000080024e947 */ /* 0x004fea0003800000 */
[----:B0-----:R-:W2:Y:S01]  /*15890*/  LDL R6, [R1+0x4] ;  /* 0x0000040001067983 */ /* 0x001ea20000100800 */
[----:B-1----:R-:W-:Y:S01]  /*158a0*/  LEA R9, R29, R16, 0x3 ;  /* 0x000000101d097211 */ /* 0x002fe200078e18ff */
[----:B------:R-:W0:Y:S01]  /*158b0*/  S2R R5, SR_TID.X ;  /* 0x0000000000057919 */ /* 0x000e220000002100 */
[----:B------:R-:W-:Y:S01]  /*158c0*/  BSSY B2, `(.L_x_588) ;  /* 0x0000006000027945 */ /* 0x000fe20003800000 */
[----:B0-----:R-:W-:-:S04]  /*158d0*/  LOP3.LUT R5, R5, 0x7f, RZ, 0xc0, !PT ;  /* 0x0000007f05057812 */ /* 0x001fc800078ec0ff */
[----:B------:R-:W-:Y:S02]  /*158e0*/  ISETP.NE.AND P3, PT, R5, RZ, PT ;  /* 0x000000ff0500720c */ /* 0x000fe40003f65270 */
[----:B--2---:R-:W-:-:S04]  /*158f0*/  SHF.L.U32 R8, R6, 0x1f, RZ ;  /* 0x0000001f06087819 */ /* 0x004fc800000006ff */
[----:B------:R-:W0:Y:S02]  /*15900*/  SYNCS.PHASECHK.TRANS64.TRYWAIT P2, [R9+URZ+0x2d8a0], R8 ;  /* 0x02d8a008090075a7 */ /* 0x000e24000804017f */
[----:B0-----:R-:W-:Y:S05]  /*15910*/  @!P2 BRA `(.L_x_589) ;  /* 0x000000600090a947 */ /* 0x001fea0003800000 */
.L_x_734:
[----:B------:R-:W-:Y:S05]  /*15920*/  BSYNC B2 ;  /* 0x0000000000027941 */ /* 0x000fea0003800000 */
.L_x_588:
[----:B------:R-:W-:Y:S04]  /*15930*/  BSSY B2, `(.L_x_590) ;  /* 0x0000009000027945 */ /* 0x000fe80003800000 */
[----:B------:R-:W-:Y:S05]  /*15940*/  @P3 BRA `(.L_x_591) ;  /* 0x00000000001c3947 */ /* 0x000fea0003800000 */
[----:B------:R-:W1:Y:S02]  /*15950*/  S2R R5, SR_TID.X ;  /* 0x0000000000057919 */ /* 0x000e640000002100 */
[----:B-1----:R-:W-:Y:S01]  /*15960*/  LOP3.LUT R6, R5, 0x1f, RZ, 0xc0, !PT ;  /* 0x0000001f05067812 */ /* 0x002fe200078ec0ff */
[----:B------:R-:W-:-:S03]  /*15970*/  IMAD.MOV.U32 R5, RZ, RZ, 0x6000 ;  /* 0x00006000ff057424 */ /* 0x000fc600078e00ff */
[----:B------:R-:W-:Y:S01]  /*15980*/  ISETP.NE.AND P2, PT, R6, RZ, PT ;  /* 0x000000ff0600720c */ /* 0x000fe20003f45270 */
[----:B------:R1:W-:-:S12]  /*15990*/  SYNCS.ARRIVE.TRANS64 RZ, [R9+URZ+0x2d890], R5 ;  /* 0x02d8900509ff79a7 */ /* 0x0003d8000800003f */
[----:B-1----:R-:W-:Y:S05]  /*159a0*/  @!P2 BRA `(.L_x_591) ;  /* 0x000000000004a947 */ /* 0x002fea0003800000 */
[----:B------:R-:W-:Y:S01]  /*159b0*/  BPT.TRAP 0x1 ;  /* 0x000000040000795c */ /* 0x000fe20000300000 */
.L_x_591:
[----:B------:R-:W-:Y:S05]  /*159c0*/  BSYNC B2 ;  /* 0x0000000000027941 */ /* 0x000fea0003800000 */
.L_x_590:
[----:B------:R-:W-:Y:S01]  /*159d0*/  IMAD.MOV.U32 R14, RZ, RZ, RZ ;  /* 0x000000ffff0e7224 */ /* 0x000fe200078e00ff */
[----:B------:R-:W-:Y:S01]  /*159e0*/  UIADD3 UR4, UP0, UR40, 0x570, URZ ;  /* 0x0000057028047890 */ /* 0x000fe2000ff1e03f */
[----:B------:R-:W-:Y:S01]  /*159f0*/  IMAD R7, R29, 0x6000, R16 ;  /* 0x000060001d077824 */ /* 0x000fe200078e0210 */
[----:B------:R-:W-:Y:S01]  /*15a00*/  PLOP3.LUT P2, PT, PT, PT, PT, 0x80, 0x0 ;  /* 0x000000000000781c */ /* 0x000fe20003f4f070 */
[----:B------:R-:W-:Y:S01]  /*15a10*/  IMAD R6, R10, 0x80, R0 ;  /* 0x000000800a067824 */ /* 0x000fe200078e0200 */
[----:B------:R-:W-:Y:S01]  /*15a20*/  R2UR UR10, R14 ;  /* 0x000000000e0a72ca */ /* 0x000fe200000e0000 */
[----:B------:R-:W-:Y:S01]  /*15a30*/  VIADD R5, R9, 0x2d890 ;  /* 0x0002d89009057836 */ /* 0x000fe20000000000 */
[----:B------:R-:W-:Y:S01]  /*15a40*/  UIADD3.X UR5, URZ, UR41, URZ, UP0, !UPT ;  /* 0x000000293f057290 */ /* 0x000fe200087fe43f */
[----:B------:R-:W-:Y:S01]  /*15a50*/  VIADD R11, R7, 0x15400 ;  /* 0x00015400070b7836 */ /* 0x000fe20000000000 */
[----:B------:R-:W-:Y:S01]  /*15a60*/  UMOV UR6, 0x0 ;  /* 0x0000000000067882 */ /* 0x000fe20000000000 */
[----:B------:R-:W-:-:S10]  /*15a70*/  UMOV UR7, 0x12f00000 ;  /* 0x12f0000000077882 */ /* 0x000fd40000000000 */
.L_x_592:
        /* <DEDUP_REMOVED lines=9> */
[----:B-1----:R-:W-:Y:S05]  /*15b10*/  @P2 BRA.U.ANY `(.L_x_592) ;  /* 0xfffffffd00d82947 */ /* 0x002fea000393ffff */
[----:B------:R-:W-:Y:S01]  /*15b20*/  MOV R23, 0x20 ;  /* 0x0000002000177802 */ /* 0x000fe20000000f00 */
[----:B------:R-:W-:Y:S01]  /*15b30*/  VIADD R11, R7, 0x17400 ;  /* 0x00017400070b7836 */ /* 0x000fe20000000000 */
[----:B------:R-:W-:Y:S01]  /*15b40*/  PLOP3.LUT P2, PT, PT, PT, PT, 0x80, 0x0 ;  /* 0x000000000000781c */ /* 0x000fe20003f4f070 */
[----:B------:R-:W-:Y:S01]  /*15b50*/  UMOV UR6, 0x0 ;  /* 0x0000000000067882 */ /* 0x000fe20000000000 */
[----:B------:R-:W-:Y:S01]  /*15b60*/  R2UR UR10, R23 ;  /* 0x00000000170a72ca */ /* 0x000fe200000e0000 */
[----:B------:R-:W-:-:S14]  /*15b70*/  UMOV UR7, 0x12f00000 ;  /* 0x12f0000000077882 */ /* 0x000fdc0000000000 */
.L_x_593:
        /* <DEDUP_REMOVED lines=10> */
[----:B------:R-:W-:Y:S01]  /*15c20*/  IMAD.MOV.U32 R15, RZ, RZ, 0x40 ;  /* 0x00000040ff0f7424 */ /* 0x000fe200078e00ff */
[----:B------:R-:W-:Y:S01]  /*15c30*/  PLOP3.LUT P2, PT, PT, PT, PT, 0x80, 0x0 ;  /* 0x000000000000781c */ /* 0x000fe20003f4f070 */
[----:B------:R-:W-:Y:S01]  /*15c40*/  VIADD R11, R7, 0x19400 ;  /* 0x00019400070b7836 */ /* 0x000fe20000000000 */
[----:B------:R-:W-:Y:S01]  /*15c50*/  UMOV UR6, 0x0 ;  /* 0x0000000000067882 */ /* 0x000fe20000000000 */
[----:B------:R-:W-:Y:S01]  /*15c60*/  UMOV UR7, 0x12f00000 ;  /* 0x12f0000000077882 */ /* 0x000fe20000000000 */
[----:B------:R-:W-:-:S15]  /*15c70*/  R2UR UR10, R15 ;  /* 0x000000000f0a72ca */ /* 0x000fde00000e0000 */
.L_x_594:
        /* <DEDUP_REMOVED lines=10> */
[----:B------:R-:W1:Y:S01]  /*15d20*/  SYNCS.PHASECHK.TRANS64.TRYWAIT P2, [R9+URZ+0x2d8c0], R8 ;  /* 0x02d8c008090075a7 */ /* 0x000e62000804017f */
[----:B------:R-:W-:Y:S04]  /*15d30*/  BSSY B2, `(.L_x_595) ;  /* 0x0000002000027945 */ /* 0x000fe80003800000 */
[----:B-1----:R-:W-:Y:S05]  /*15d40*/  @!P2 BRA `(.L_x_596) ;  /* 0x0000005c0098a947 */ /* 0x002fea0003800000 */
.L_x_735:
[----:B------:R-:W-:Y:S05]  /*15d50*/  BSYNC B2 ;  /* 0x0000000000027941 */ /* 0x000fea0003800000 */
.L_x_595:
[----:B------:R-:W-:Y:S01]  /*15d60*/  BSSY B2, `(.L_x_597) ;  /* 0x000000b000027945 */ /* 0x000fe20003800000 */
[----:B------:R-:W-:Y:S02]  /*15d70*/  IMAD.MOV.U32 R12, RZ, RZ, 0x0 ;  /* 0x00000000ff0c7424 */ /* 0x000fe400078e00ff */
[----:B------:R-:W-:Y:S01]  /*15d80*/  IMAD.MOV.U32 R13, RZ, RZ, 0x12f00000 ;  /* 0x12f00000ff0d7424 */ /* 0x000fe200078e00ff */
[----:B------:R-:W-:Y:S06]  /*15d90*/  @P3 BRA `(.L_x_598) ;  /* 0x00000000001c3947 */ /* 0x000fec0003800000 */
[----:B------:R-:W2:Y:S02]  /*15da0*/  S2R R5, SR_TID.X ;  /* 0x0000000000057919 */ /* 0x000ea40000002100 */
[----:B--2---:R-:W-:Y:S02]  /*15db0*/  LOP3.LUT R11, R5, 0x1f, RZ, 0xc0, !PT ;  /* 0x0000001f050b7812 */ /* 0x004fe400078ec0ff */
[----:B------:R-:W-:Y:S02]  /*15dc0*/  MOV R5, 0x6000 ;  /* 0x0000600000057802 */ /* 0x000fe40000000f00 */
[----:B------:R-:W-:Y:S02]  /*15dd0*/  ISETP.NE.AND P2, PT, R11, RZ, PT ;  /* 0x000000ff0b00720c */ /* 0x000fe40003f45270 */
[----:B------:R2:W-:Y:S11]  /*15de0*/  SYNCS.ARRIVE.TRANS64 RZ, [R9+URZ+0x2d8b0], R5 ;  /* 0x02d8b00509ff79a7 */ /* 0x0005f6000800003f */
[----:B--2---:R-:W-:Y:S05]  /*15df0*/  @!P2 BRA `(.L_x_598) ;  /* 0x000000000004a947 */ /* 0x004fea0003800000 */
[----:B------:R-:W-:Y:S01]  /*15e00*/  BPT.TRAP 0x1 ;  /* 0x000000040000795c */ /* 0x000fe20000300000 */
.L_x_598:
[----:B------:R-:W-:Y:S05]  /*15e10*/  BSYNC B2 ;  /* 0x0000000000027941 */ /* 0x000fea0003800000 */
.L_x_597:
[----:B------:R-:W-:Y:S01]  /*15e20*/  R2UR UR10, R14 ;  /* 0x000000000e0a72ca */ /* 0x000fe200000e0000 */
[----:B------:R-:W-:Y:S01]  /*15e30*/  UIADD3 UR4, UP0, UR40, 0x670, URZ ;  /* 0x0000067028047890 */ /* 0x000fe2000ff1e03f */
[----:B------:R-:W-:Y:S01]  /*15e40*/  R2UR UR6, R12 ;  /* 0x000000000c0672ca */ /* 0x000fe200000e0000 */
[----:B01----:R-:W-:Y:S01]  /*15e50*/  VIADD R9, R9, 0x2d8b0 ;  /* 0x0002d8b009097836 */ /* 0x003fe20000000000 */
[----:B------:R-:W-:Y:S01]  /*15e60*/  R2UR UR7, R13 ;  /* 0x000000000d0772ca */ /* 0x000fe200000e0000 */
[----:B------:R-:W-:Y:S01]  /*15e70*/  VIADD R5, R7, 0x400 ;  /* 0x0000040007057836 */ /* 0x000fe20000000000 */
[----:B------:R-:W-:Y:S01]  /*15e80*/  PLOP3.LUT P2, PT, PT, PT, PT, 0x80, 0x0 ;  /* 0x000000000000781c */ /* 0x000fe20003f4f070 */
[----:B------:R-:W-:-:S12]  /*15e90*/  UIADD3.X UR5, URZ, UR41, URZ, UP0, !UPT ;  /* 0x000000293f057290 */ /* 0x000fd800087fe43f */
.L_x_599:
        /* <DEDUP_REMOVED lines=15> */
.L_x_600:
        /* <DEDUP_REMOVED lines=15> */
.L_x_601:
        /* <DEDUP_REMOVED lines=10> */
.L_x_587:
[----:B------:R-:W-:Y:S05]  /*16120*/  BSYNC B1 ;  /* 0x0000000000017941 */ /* 0x000fea0003800000 */
.L_x_586:
[----:B------:R-:W2:Y:S01]  /*16130*/  LDL.LU R8, [R1+0x4] ;  /* 0x0000040001087983 */ /* 0x000ea20000300800 */
[----:B------:R-:W-:Y:S01]  /*16140*/  VIADD R29, R29, 0x1 ;  /* 0x000000011d1d7836 */ /* 0x000fe20000000000 */
[C---:B------:R-:W-:Y:S02]  /*16150*/  ISETP.GT.AND P3, PT, R10.reuse, R3, PT ;  /* 0x000000030a00720c */ /* 0x040fe40003f64270 */
[----:B------:R-:W-:Y:S02]  /*16160*/  IADD3 R10, R10, -0x1, RZ ;  /* 0xffffffff0a0a7810 */ /* 0x000fe40007ffe0ff */
[----:B------:R-:W-:-:S04]  /*16170*/  ISETP.NE.AND P2, PT, R29, 0x2, PT ;  /* 0x000000021d00780c */ /* 0x000fc80003f45270 */
[----:B------:R-:W-:Y:S02]  /*16180*/  SEL R5, RZ, 0x1, P2 ;  /* 0x00000001ff057807 */ /* 0x000fe40001000000 */
[----:B------:R-:W-:Y:S02]  /*16190*/  SEL R29, R29, RZ, P2 ;  /* 0x000000ff1d1d7207 */ /* 0x000fe40001000000 */
[----:B--2---:R-:W-:-:S05]  /*161a0*/  LOP3.LUT R8, R8, R5, RZ, 0x3c, !PT ;  /* 0x0000000508087212 */ /* 0x004fca00078e3cff */
[----:B------:R2:W-:Y:S01]  /*161b0*/  STL [R1+0x4], R8 ;  /* 0x0000040801007387 */ /* 0x0005e20000100800 */
[----:B------:R-:W-:Y:S05]  /*161c0*/  @P3 BRA `(.L_x_602) ;  /* 0xfffffff400a43947 */ /* 0x000fea000383ffff */
.L_x_564:
[----:B------:R-:W-:Y:S05]  /*161d0*/  BSYNC B0 ;  /* 0x0000000000007941 */ /* 0x000fea0003800000 */
.L_x_563:
[----:B------:R-:W-:Y:S05]  /*161e0*/  @!P0 WARPSYNC.ALL ;  /* 0x0000000000008948 */ /* 0x000fea0003800000 */
[----:B------:R-:W-:Y:S01]  /*161f0*/  @!P0 BAR.SYNC.DEFER_BLOCKING 0xc, 0x200 ;  /* 0x0308000000008b1d */ /* 0x000fe20000010000 */
[----:B------:R-:W-:-:S05]  /*16200*/  IMAD.MOV.U32 R0, RZ, RZ, RZ ;  /* 0x000000ffff007224 */ /* 0x000fca00078e00ff */
[----:B------:R-:W-:Y:S04]  /*16210*/  BSSY B0, `(.L_x_603) ;  /* 0x000001e000007945 */ /* 0x000fe80003800000 */
[----:B------:R-:W-:Y:S05]  /*16220*/  @!P1 BRA `(.L_x_604) ;  /* 0x0000000000709947 */ /* 0x000fea0003800000 */
[----:B------:R-:W-:-:S13]  /*16230*/  ISETP.NE.AND P0, PT, R4, RZ, PT ;  /* 0x000000ff0400720c */ /* 0x000fda0003f05270 */
[----:B------:R-:W3:Y:S02]  /*16240*/  @!P0 LDC R4, c[0x0][0x9f0] ;  /* 0x00027c00ff048b82 */ /* 0x000ee40000000800 */
[-C--:B---3--:R-:W-:Y:S02]  /*16250*/  IABS R0, R4.reuse ;  /* 0x0000000400007213 */ /* 0x088fe40000000000 */
[----:B0-----:R-:W-:Y:S02]  /*16260*/  IABS R6, R4 ;  /* 0x0000000400067213 */ /* 0x001fe40000000000 */
[----:B------:R-:W0:Y:S03]  /*16270*/  I2F.RP R2, R0 ;  /* 0x0000000000027306 */ /* 0x000e260000209400 */
[----:B------:R-:W-:-:S05]  /*16280*/  IMAD.MOV R6, RZ, RZ, -R6 ;  /* 0x000000ffff067224 */ /* 0x000fca00078e0a06 */
[----:B0-----:R-:W0:Y:S02]  /*16290*/  MUFU.RCP R2, R2 ;  /* 0x0000000200027308 */ /* 0x001e240000001000 */
[----:B0-----:R-:W-:-:S06]  /*162a0*/  VIADD R2, R2, 0xffffffe ;  /* 0x0ffffffe02027836 */ /* 0x001fcc0000000000 */
[----:B------:R-:W0:Y:S02]  /*162b0*/  F2I.FTZ.U32.TRUNC.NTZ R3, R2 ;  /* 0x0000000200037305 */ /* 0x000e24000021f000 */
[----:B0-----:R-:W-:-:S04]  /*162c0*/  IMAD.MOV R2, RZ, RZ, -R3 ;  /* 0x000000ffff027224 */ /* 0x001fc800078e0a03 */
[----:B------:R-:W-:Y:S02]  /*162d0*/  IMAD R5, R2, R0, RZ ;  /* 0x0000000002057224 */ /* 0x000fe400078e02ff */
[----:B------:R-:W-:-:S04]  /*162e0*/  IMAD.MOV.U32 R2, RZ, RZ, RZ ;  /* 0x000000ffff027224 */ /* 0x000fc800078e00ff */
[----:B------:R-:W-:Y:S01]  /*162f0*/  IMAD.HI.U32 R2, R3, R5, R2 ;  /* 0x0000000503027227 */ /* 0x000fe200078e0002 */
[----:B------:R-:W-:-:S04]  /*16300*/  IADD3 R5, R20, -0x1, R4 ;  /* 0xffffffff14057810 */ /* 0x000fc80007ffe004 */
[----:B------:R-:W-:Y:S02]  /*16310*/  IABS R3, R5 ;  /* 0x0000000500037213 */ /* 0x000fe40000000000 */
[----:B------:R-:W-:-:S03]  /*16320*/  LOP3.LUT R5, R5, R4, RZ, 0x3c, !PT ;  /* 0x0000000405057212 */ /* 0x000fc600078e3cff */
[----:B------:R-:W-:Y:S01]  /*16330*/  IMAD.HI.U32 R2, R2, R3, RZ ;  /* 0x0000000302027227 */ /* 0x000fe200078e00ff */
[----:B------:R-:W-:-:S03]  /*16340*/  ISETP.GE.AND P2, PT, R5, RZ, PT ;  /* 0x000000ff0500720c */ /* 0x000fc60003f46270 */
[----:B------:R-:W-:-:S05]  /*16350*/  IMAD R3, R2, R6, R3 ;  /* 0x0000000602037224 */ /* 0x000fca00078e0203 */
[----:B------:R-:W-:-:S13]  /*16360*/  ISETP.GT.U32.AND P1, PT, R0, R3, PT ;  /* 0x000000030000720c */ /* 0x000fda0003f24070 */
[-C--:B------:R-:W-:Y:S01]  /*16370*/  @!P1 IADD3 R3, R3, -R0.reuse, RZ ;  /* 0x8000000003039210 */ /* 0x080fe20007ffe0ff */
[----:B------:R-:W-:Y:S01]  /*16380*/  @!P1 VIADD R2, R2, 0x1 ;  /* 0x0000000102029836 */ /* 0x000fe20000000000 */
[----:B------:R-:W-:Y:S02]  /*16390*/  ISETP.NE.AND P1, PT, R4, RZ, PT ;  /* 0x000000ff0400720c */ /* 0x000fe40003f25270 */
[----:B------:R-:W-:-:S13]  /*163a0*/  ISETP.GE.U32.AND P0, PT, R3, R0, PT ;  /* 0x000000000300720c */ /* 0x000fda0003f06070 */
[----:B------:R-:W-:-:S04]  /*163b0*/  @P0 VIADD R2, R2, 0x1 ;  /* 0x0000000102020836 */ /* 0x000fc80000000000 */
[----:B------:R-:W-:-:S04]  /*163c0*/  IMAD.MOV.U32 R0, RZ, RZ, R2 ;  /* 0x000000ffff007224 */ /* 0x000fc800078e0002 */
[----:B------:R-:W-:Y:S01]  /*163d0*/  @!P2 IMAD.MOV R0, RZ, RZ, -R0 ;  /* 0x000000ffff00a224 */ /* 0x000fe200078e0a00 */
[----:B------:R-:W-:-:S07]  /*163e0*/  @!P1 LOP3.LUT R0, RZ, R4, RZ, 0x33, !PT ;  /* 0x00000004ff009212 */ /* 0x000fce00078e33ff */
.L_x_604:
[----:B------:R-:W-:Y:S05]  /*163f0*/  BSYNC B0 ;  /* 0x0000000000007941 */ /* 0x000fea0003800000 */
.L_x_603:
[-C--:B------:R-:W-:Y:S01]  /*16400*/  IMAD R2, R21, R0.reuse, RZ ;  /* 0x0000000015027224 */ /* 0x080fe200078e02ff */
[----:B------:R-:W-:Y:S04]  /*16410*/  BSSY B7, `(.L_x_605) ;  /* 0x0000347000077945 */ /* 0x000fe80003800000 */
[----:B------:R-:W-:Y:S01]  /*16420*/  VIADDMNMX R26, R2, R0, R20, PT ;  /* 0x00000000021a7246 */ /* 0x000fe20003800114 */
[----:B------:R3:W-:Y:S03]  /*16430*/  STL [R1+0x24], R2 ;  /* 0x0000240201007387 */ /* 0x0007e60000100800 */
[----:B------:R-:W-:Y:S01]  /*16440*/  ISETP.GT.AND P0, PT, R26, R2, PT ;  /* 0x000000021a00720c */ /* 0x000fe20003f04270 */
[----:B------:R3:W-:-:S12]  /*16450*/  STL [R1+0x40], R26 ;  /* 0x0000401a01007387 */ /* 0x0007d80000100800 */
[----:B---3--:R-:W-:Y:S05]  /*16460*/  @P0 BRA `(.L_x_606) ;  /* 0x0000000000440947 */ /* 0x008fea0003800000 */
[----:B------:R-:W3:Y:S02]  /*16470*/  S2R R2, SR_TID.X ;  /* 0x0000000000027919 */ /* 0x000ee40000002100 */
[----:B---3--:R-:W-:-:S04]  /*16480*/  LOP3.LUT R2, R2, 0x7f, RZ, 0xc0, !PT ;  /* 0x0000007f02027812 */ /* 0x008fc800078ec0ff */
[----:B------:R-:W-:-:S13]  /*16490*/  ISETP.NE.AND P0, PT, R2, RZ, PT ;  /* 0x000000ff0200720c */ /* 0x000fda0003f05270 */
[----:B------:R-:W-:Y:S05]  /*164a0*/  @P0 BRA `(.L_x_607) ;  /* 0x0000003000f40947 */ /* 0x000fea0003800000 */
[----:B------:R-:W3:Y:S01]  /*164b0*/  S2R R5, SR_LANEID ;  /* 0x0000000000057919 */ /* 0x000ee20000000000 */
[----:B------:R-:W-:Y:S01]  /*164c0*/  VOTEU.ANY UR4, UPT, PT ;  /* 0x0000000000047886 */ /* 0x000fe200038e0100 */
[----:B------:R-:W4:Y:S01]  /*164d0*/  LDC.64 R2, c[0x0][0xc60] ;  /* 0x00031800ff027b82 */ /* 0x000f220000000a00 */
[----:B------:R-:W3:Y:S02]  /*164e0*/  FLO.U32 R0, UR4 ;  /* 0x0000000400007d00 */ /* 0x000ee400080e0000 */
[----:B---3--:R-:W-:-:S06]  /*164f0*/  ISETP.EQ.U32.AND P0, PT, R0, R5, PT ;  /* 0x000000050000720c */ /* 0x008fcc0003f02070 */
[----:B------:R-:W4:Y:S07]  /*16500*/  POPC R5, UR4 ;  /* 0x0000000400057d09 */ /* 0x000f2e0008000000 */
[----:B----4-:R-:W3:Y:S01]  /*16510*/  @P0 ATOMG.E.ADD.STRONG.GPU PT, R3, desc[UR42][R2.64], R5 ;  /* 0x00000005020309a8 */ /* 0x010ee200081ee1ea */
[----:B------:R-:W4:Y:S02]  /*16520*/  S2R R4, SR_LTMASK ;  /* 0x0000000000047919 */ /* 0x000f240000003900 */
[----:B----4-:R-:W-:-:S04]  /*16530*/  LOP3.LUT R4, R4, UR4, RZ, 0xc0, !PT ;  /* 0x0000000404047c12 */ /* 0x010fc8000f8ec0ff */
[----:B------:R-:W4:Y:S01]  /*16540*/  POPC R7, R4 ;  /* 0x0000000400077309 */ /* 0x000f220000000000 */
[----:B---3--:R-:W4:Y:S02]  /*16550*/  SHFL.IDX PT, R0, R3, R0, 0x1f ;  /* 0x00001f0003007589 */ /* 0x008f2400000e0000 */
[----:B----4-:R-:W-:Y:S01]  /*16560*/  IADD3 R24, R0, UR37, R7 ;  /* 0x0000002500187c10 */ /* 0x010fe2000fffe007 */
[----:B------:R-:W-:Y:S06]  /*16570*/  BRA `(.L_x_607) ;  /* 0x0000003000c07947 */ /* 0x000fec0003800000 */
.L_x_606:
        /* <DEDUP_REMOVED lines=8> */
[----:B------:R-:W-:Y:S01]  /*16600*/  MOV R4, UR6 ;  /* 0x0000000600047c02 */ /* 0x000fe20008000f00 */
[----:B------:R-:W-:Y:S01]  /*16610*/  IMAD.U32 R5, RZ, RZ, UR7 ;  /* 0x00000007ff057e24 */ /* 0x000fe2000f8e00ff */
[----:B------:R-:W3:Y:S01]  /*16620*/  LDC.64 R2, c[0x4][R2] ;  /* 0x0100000002027b82 */ /* 0x000ee20000000a00 */
[----:B0-----:R-:W-:Y:S01]  /*16630*/  IMAD.U32 R6, RZ, RZ, UR8 ;  /* 0x00000008ff067e24 */ /* 0x001fe2000f8e00ff */
[----:B--2---:R-:W-:Y:S01]  /*16640*/  MOV R8, 0x70 ;  /* 0x0000007000087802 */ /* 0x004fe20000000f00 */
[----:B------:R-:W-:Y:S02]  /*16650*/  IMAD.U32 R7, RZ, RZ, UR9 ;  /* 0x00000009ff077e24 */ /* 0x000fe4000f8e00ff */
[----:B------:R-:W-:-:S02]  /*16660*/  IMAD.U32 R10, RZ, RZ, UR4 ;  /* 0x00000004ff0a7e24 */ /* 0x000fc4000f8e00ff */
[----:B------:R-:W-:Y:S02]  /*16670*/  IMAD.U32 R11, RZ, RZ, UR5 ;  /* 0x00000005ff0b7e24 */ /* 0x000fe4000f8e00ff */
[----:B------:R-:W-:Y:S02]  /*16680*/  IMAD.MOV.U32 R12, RZ, RZ, 0x1 ;  /* 0x00000001ff0c7424 */ /* 0x000fe400078e00ff */
[----:B------:R-:W-:-:S07]  /*16690*/  IMAD.MOV.U32 R13, RZ, RZ, RZ ;  /* 0x000000ffff0d7224 */ /* 0x000fce00078e00ff */
[----:B------:R-:W-:-:S07]  /*166a0*/  LEPC R20, `(.L_x_609) ;  /* 0x000000001014794e */ /* 0x000fce0000000000 */
[----:B-1-3--:R-:W-:Y:S05]  /*166b0*/  CALL.ABS.NOINC R2 ;  /* 0x0000000002007343 */ /* 0x00afea0003c00000 */
.L_x_609:
[----:B------:R-:W-:Y:S05]  /*166c0*/  BSYNC B6 ;  /* 0x0000000000067941 */ /* 0x000fea0003800000 */
.L_x_608:
        /* <DEDUP_REMOVED lines=8> */
[----:B------:R3:W4:Y:S01]  /*16750*/  LDC.64 R2, c[0x4][R23] ;  /* 0x0100000017027b82 */ /* 0x0007220000000a00 */
[----:B------:R-:W-:Y:S01]  /*16760*/  IMAD.U32 R4, RZ, RZ, UR6 ;  /* 0x00000006ff047e24 */ /* 0x000fe2000f8e00ff */
[----:B0-----:R-:W-:Y:S01]  /*16770*/  MOV R6, UR8 ;  /* 0x0000000800067c02 */ /* 0x001fe20008000f00 */
[----:B------:R-:W-:Y:S01]  /*16780*/  IMAD.U32 R5, RZ, RZ, UR7 ;  /* 0x00000007ff057e24 */ /* 0x000fe2000f8e00ff */
[----:B------:R-:W-:Y:S01]  /*16790*/  MOV R13, RZ ;  /* 0x000000ff000d7202 */ /* 0x000fe20000000f00 */
[----:B------:R-:W-:Y:S02]  /*167a0*/  IMAD.U32 R7, RZ, RZ, UR9 ;  /* 0x00000009ff077e24 */ /* 0x000fe4000f8e00ff */
[----:B------:R-:W-:-:S02]  /*167b0*/  IMAD.U32 R10, RZ, RZ, UR4 ;  /* 0x00000004ff0a7e24 */ /* 0x000fc4000f8e00ff */
[----:B------:R-:W-:Y:S02]  /*167c0*/  IMAD.U32 R11, RZ, RZ, UR5 ;  /* 0x00000005ff0b7e24 */ /* 0x000fe4000f8e00ff */
[----:B--2---:R-:W-:Y:S02]  /*167d0*/  IMAD.MOV.U32 R8, RZ, RZ, 0x70 ;  /* 0x00000070ff087424 */ /* 0x004fe400078e00ff */
[----:B---3--:R-:W-:-:S07]  /*167e0*/  IMAD.MOV.U32 R12, RZ, RZ, 0x1 ;  /* 0x00000001ff0c7424 */ /* 0x008fce00078e00ff */
[----:B------:R-:W-:-:S07]  /*167f0*/  LEPC R20, `(.L_x_612) ;  /* 0x000000001014794e */ /* 0x000fce0000000000 */
[----:B-1--4-:R-:W-:Y:S05]  /*16800*/  CALL.ABS.NOINC R2 ;  /* 0x0000000002007343 */ /* 0x012fea0003c00000 */
.L_x_612:
[----:B------:R0:W1:Y:S01]  /*16810*/  LDC.64 R2, c[0x4][R23] ;  /* 0x0100000017027b82 */ /* 0x0000620000000a00 */
[----:B------:R-:W-:Y:S01]  /*16820*/  ULDC.64 UR4, c[0x4][0x88] ;  /* 0x0100220000047ab9 */ /* 0x000fe20000000a00 */
[----:B------:R-:W-:Y:S01]  /*16830*/  ULDC.64 UR6, c[0x4][0x90] ;  /* 0x0100240000067ab9 */ /* 0x000fe20000000a00 */
[----:B------:R-:W-:Y:S01]  /*16840*/  ULDC.64 UR8, c[0x4][0x18] ;  /* 0x0100060000087ab9 */ /* 0x000fe20000000a00 */
[----:B------:R-:W-:Y:S01]  /*16850*/  IMAD.U32 R4, RZ, RZ, UR4 ;  /* 0x00000004ff047e24 */ /* 0x000fe2000f8e00ff */
[----:B------:R-:W-:Y:S01]  /*16860*/  MOV R11, UR9 ;  /* 0x00000009000b7c02 */ /* 0x000fe20008000f00 */
        /* <DEDUP_REMOVED lines=9> */
.L_x_611:
[----:B------:R-:W-:Y:S05]  /*16900*/  BSYNC B6 ;  /* 0x0000000000067941 */ /* 0x000fea0003800000 */
.L_x_610:
[----:B------:R-:W3:Y:S01]  /*16910*/  LDL R20, [R1+0xc] ;  /* 0x00000c0001147983 */ /* 0x000ee20000100800 */
[----:B------:R-:W-:Y:S01]  /*16920*/  ULDC.64 UR4, c[0x0][0x9f8] ;  /* 0x00027e0000047ab9 */ /* 0x000fe20000000a00 */
[----:B------:R-:W-:Y:S01]  /*16930*/  IMAD.MOV.U32 R23, RZ, RZ, R26 ;  /* 0x000000ffff177224 */ /* 0x000fe200078e001a */
[----:B------:R-:W-:Y:S01]  /*16940*/  ISETP.NE.U32.AND P0, PT, RZ, UR4, PT ;  /* 0x00000004ff007c0c */ /* 0x000fe2000bf05070 */
[----:B------:R-:W4:Y:S01]  /*16950*/  LDL R26, [R1+0x20] ;  /* 0x00002000011a7983 */ /* 0x000f220000100800 */
[----:B------:R-:W0:Y:S02]  /*16960*/  LDC R5, c[0x0][0x430] ;  /* 0x00010c00ff057b82 */ /* 0x000e240000000800 */
[----:B------:R-:W-:Y:S01]  /*16970*/  ISETP.NE.AND.EX P0, PT, RZ, UR5, PT, P0 ;  /* 0x00000005ff007c0c */ /* 0x000fe2000bf05300 */
[----:B------:R-:W2:-:S12]  /*16980*/  LDL R21, [R1+0x28] ;  /* 0x0000280001157983 */ /* 0x000e980000100800 */
[----:B------:R-:W-:Y:S01]  /*16990*/  @P0 IADD3 R2, P1, R18, UR4, RZ ;  /* 0x0000000412020c10 */ /* 0x000fe2000ff3e0ff */
[----:B------:R-:W1:Y:S01]  /*169a0*/  S2R R4, SR_TID.X ;  /* 0x0000000000047919 */ /* 0x000e620000002100 */
[----:B------:R-:W1:Y:S02]  /*169b0*/  S2R R0, SR_TID.X ;  /* 0x0000000000007919 */ /* 0x000e640000002100 */
[----:B------:R-:W-:Y:S01]  /*169c0*/  @P0 IADD3.X R3, R22, UR5, RZ, P1, !PT ;  /* 0x0000000516030c10 */ /* 0x000fe20008ffe4ff */
[----:B------:R-:W-:Y:S01]  /*169d0*/  ULDC UR4, c[0x0][0x2f4] ;  /* 0x0000bd0000047ab9 */ /* 0x000fe20000000800 */
[----:B0-----:R-:W-:-:S03]  /*169e0*/  ISETP.NE.AND P1, PT, R5, 0x1, PT ;  /* 0x000000010500780c */ /* 0x001fc60003f25270 */
[----:B---3--:R0:W3:Y:S01]  /*169f0*/  @P0 LDG.E R20, desc[UR42][R2.64] ;  /* 0x0000002a02140981 */ /* 0x0080e2000c1e1900 */
[----:B------:R-:W-:Y:S01]  /*16a00*/  IADD3 R23, R23, -0x1, RZ ;  /* 0xffffffff17177810 */ /* 0x000fe20007ffe0ff */
[----:B-1----:R-:W-:Y:S01]  /*16a10*/  IMAD.SHL.U32 R4, R4, 0x20, RZ ;  /* 0x0000002004047824 */ /* 0x002fe200078e00ff */
[----:B------:R-:W-:-:S07]  /*16a20*/  LOP3.LUT R0, R0, 0x7f, RZ, 0xc0, !PT ;  /* 0x0000007f00007812 */ /* 0x000fce00078ec0ff */
[----:B0-----:R-:W0:Y:S01]  /*16a30*/  @P1 LDC R2, c[0x0][0x434] ;  /* 0x00010d00ff021b82 */ /* 0x001e220000000800 */
[----:B------:R-:W-:Y:S01]  /*16a40*/  IMAD.SHL.U32 R10, R23, 0x80, RZ ;  /* 0x00000080170a7824 */ /* 0x000fe200078e00ff */
[----:B------:R-:W-:Y:S02]  /*16a50*/  SHF.R.U32.HI R0, RZ, 0x2, R0 ;  /* 0x00000002ff007819 */ /* 0x000fe40000011600 */
[----:B------:R-:W-:-:S04]  /*16a60*/  LOP3.LUT R4, R4, 0x60, RZ, 0xc0, !PT ;  /* 0x0000006004047812 */ /* 0x000fc800078ec0ff */
[----:B------:R-:W1:Y:S01]  /*16a70*/  @P1 LDC R3, c[0x0][0x438] ;  /* 0x00010e00ff031b82 */ /* 0x000e620000000800 */
[----:B------:R-:W-:Y:S01]  /*16a80*/  LOP3.LUT R0, R10, R0, R4, 0xfe, !PT ;  /* 0x000000000a007212 */ /* 0x000fe200078efe04 */
[----:B------:R-:W4:Y:S01]  /*16a90*/  S2R R11, SR_TID.X ;  /* 0x00000000000b7919 */ /* 0x000f220000002100 */
[----:B------:R-:W-:Y:S01]  /*16aa0*/  LOP3.LUT R19, R19, 0xfffffff7, RZ, 0xc0, !PT ;  /* 0xfffffff713137812 */ /* 0x000fe200078ec0ff */
[----:B----4-:R-:W-:-:S05]  /*16ab0*/  IMAD.SHL.U32 R11, R11, 0x8, RZ ;  /* 0x000000080b0b7824 */ /* 0x010fca00078e00ff */
[----:B------:R-:W-:-:S04]  /*16ac0*/  LOP3.LUT R11, R11, 0x18, RZ, 0xc0, !PT ;  /* 0x000000180b0b7812 */ /* 0x000fc800078ec0ff */
[----:B------:R-:W-:Y:S01]  /*16ad0*/  LOP3.LUT R12, R11, 0x20, RZ, 0xfc, !PT ;  /* 0x000000200b0c7812 */ /* 0x000fe200078efcff */
[----:B------:R-:W-:Y:S01]  /*16ae0*/  UMOV UR5, 0xffffffff ;  /* 0xffffffff00057882 */ /* 0x000fe20000000000 */
[----:B---3--:R-:W-:Y:S01]  /*16af0*/  @P0 STL [R1+0xc], R20 ;  /* 0x00000c1401000387 */ /* 0x008fe20000100800 */
[C---:B------:R-:W-:Y:S01]  /*16b00*/  ISETP.GE.AND P0, PT, R0.reuse, R26, PT ;  /* 0x0000001a0000720c */ /* 0x040fe20003f06270 */
[----:B--2---:R-:W-:-:S04]  /*16b10*/  IMAD.IADD R0, R0, 0x1, R21 ;  /* 0x0000000100007824 */ /* 0x004fc800078e0215 */
[----:B0-----:R-:W-:-:S04]  /*16b20*/  @P1 IMAD.HI.U32 R2, R0, R2, RZ ;  /* 0x0000000200021227 */ /* 0x001fc800078e00ff */
[----:B------:R-:W-:Y:S01]  /*16b30*/  IMAD.MOV.U32 R6, RZ, RZ, R0 ;  /* 0x000000ffff067224 */ /* 0x000fe200078e0000 */
[----:B-1----:R-:W-:-:S03]  /*16b40*/  @P1 SHF.R.U32.HI R6, RZ, R3, R2 ;  /* 0x00000003ff061219 */ /* 0x002fc60000011602 */
[----:B------:R-:W0:Y:S01]  /*16b50*/  @!P0 LDC.64 R2, c[0x0][0x428] ;  /* 0x00010a00ff028b82 */ /* 0x000e220000000a00 */
[----:B------:R-:W-:Y:S01]  /*16b60*/  SHF.R.S32.HI R8, RZ, 0x1f, R20 ;  /* 0x0000001fff087819 */ /* 0x000fe20000011414 */
[--C-:B------:R-:W-:Y:S01]  /*16b70*/  IMAD.MOV R4, RZ, RZ, -R6.reuse ;  /* 0x000000ffff047224 */ /* 0x100fe200078e0a06 */
[----:B------:R-:W-:-:S03]  /*16b80*/  @!P0 SHF.R.S32.HI R7, RZ, 0x1f, R6 ;  /* 0x0000001fff078819 */ /* 0x000fc60000011406 */
[----:B------:R-:W-:Y:S02]  /*16b90*/  IMAD R4, R5, R4, R0 ;  /* 0x0000000405047224 */ /* 0x000fe400078e0200 */
[-C--:B0-----:R-:W-:Y:S02]  /*16ba0*/  @!P0 IMAD R0, R8, R2.reuse, RZ ;  /* 0x0000000208008224 */ /* 0x081fe400078e02ff */
[----:B------:R-:W-:-:S04]  /*16bb0*/  @!P0 IMAD.WIDE.U32 R6, R20, R2, R6 ;  /* 0x0000000214068225 */ /* 0x000fc800078e0006 */
[----:B------:R-:W-:Y:S02]  /*16bc0*/  @!P0 IMAD R0, R20, R3, R0 ;  /* 0x0000000314008224 */ /* 0x000fe400078e0200 */
[----:B------:R-:W0:Y:S01]  /*16bd0*/  @!P0 LDC.64 R2, c[0x0][0x418] ;  /* 0x00010600ff028b82 */ /* 0x000e220000000a00 */
[----:B------:R-:W-:Y:S01]  /*16be0*/  IMAD.U32 R5, RZ, RZ, UR38 ;  /* 0x00000026ff057e24 */ /* 0x000fe2000f8e00ff */
[----:B------:R0:W-:Y:S01]  /*16bf0*/  STL [R1+0x2c], R8 ;  /* 0x00002c0801007387 */ /* 0x0001e20000100800 */
[----:B------:R-:W-:-:S03]  /*16c00*/  @!P0 IMAD.IADD R0, R7, 0x1, R0 ;  /* 0x0000000107008824 */ /* 0x000fc600078e0200 */
[----:B------:R-:W-:Y:S02]  /*16c10*/  ISETP.NE.AND P2, PT, R5, 0x3, PT ;  /* 0x000000030500780c */ /* 0x000fe40003f45270 */
[C---:B0-----:R-:W-:Y:S02]  /*16c20*/  @!P0 LEA R8, P1, R6.reuse, R2, 0x2 ;  /* 0x0000000206088211 */ /* 0x041fe400078210ff */
[----:B------:R-:W-:Y:S02]  /*16c30*/  MOV R2, RZ ;  /* 0x000000ff00027202 */ /* 0x000fe40000000f00 */
[----:B------:R-:W-:-:S05]  /*16c40*/  @!P0 LEA.HI.X R9, R6, R3, R0, 0x2, P1 ;  /* 0x0000000306098211 */ /* 0x000fca00008f1400 */
[----:B------:R0:W5:Y:S01]  /*16c50*/  @!P0 LDG.E R2, desc[UR42][R8.64] ;  /* 0x0000002a08028981 */ /* 0x000162000c1e1900 */
[----:B------:R-:W-:Y:S02]  /*16c60*/  ISETP.GE.AND P0, PT, R11, UR4, PT ;  /* 0x000000040b007c0c */ /* 0x000fe4000bf06270 */
[----:B------:R-:W-:-:S04]  /*16c70*/  @P2 LOP3.LUT R19, R19, 0x8, RZ, 0xfc, !PT ;  /* 0x0000000813132812 */ /* 0x000fc800078efcff */
        /* <DEDUP_REMOVED lines=10> */
.L_x_738:
[----:B------:R-:W-:Y:S05]  /*16d20*/  @!P2 BRA `(.L_x_614) ;  /* 0x000000000004a947 */ /* 0x000fea0003800000 */
[----:B------:R-:W-:Y:S01]  /*16d30*/  BPT.TRAP 0x1 ;  /* 0x000000040000795c */ /* 0x000fe20000300000 */
.L_x_614:
[----:B------:R-:W2:Y:S01]  /*16d40*/  LDL R5, [R1] ;  /* 0x0000000001057983 */ /* 0x000ea20000100800 */
[----:B------:R-:W-:Y:S01]  /*16d50*/  SHF.R.S32.HI R3, RZ, 0x1f, R4 ;  /* 0x0000001fff037819 */ /* 0x000fe20000011404 */
[----:B------:R-:W-:Y:S01]  /*16d60*/  ULDC.64 UR4, c[0x0][0x328] ;  /* 0x0000ca0000047ab9 */ /* 0x000fe20000000a00 */
[----:B-----5:R-:W-:Y:S01]  /*16d70*/  SHF.R.S32.HI R8, RZ, 0x1f, R2 ;  /* 0x0000001fff087819 */ /* 0x020fe20000011402 */
[----:B------:R-:W-:Y:S01]  /*16d80*/  IMAD.WIDE.U32 R6, R4, UR4, RZ ;  /* 0x0000000404067c25 */ /* 0x000fe2000f8e00ff */
[----:B------:R-:W-:Y:S01]  /*16d90*/  ULDC.64 UR6, c[0x0][0x318] ;  /* 0x0000c60000067ab9 */ /* 0x000fe20000000a00 */
[----:B------:R-:W-:Y:S02]  /*16da0*/  BSSY B0, `(.L_x_615) ;  /* 0x0000012000007945 */ /* 0x000fe40003800000 */
[----:B------:R-:W-:-:S04]  /*16db0*/  IMAD R0, R3, UR4, RZ ;  /* 0x0000000403007c24 */ /* 0x000fc8000f8e02ff */
        /* <DEDUP_REMOVED lines=8> */
[----:B------:R-:W-:Y:S02]  /*16e40*/  IMAD R0, R28, 0x8, R16 ;  /* 0x000000081c007824 */ /* 0x000fe400078e0210 */
[----:B------:R-:W-:-:S04]  /*16e50*/  IMAD.WIDE.U32 R6, R17, UR4, R6 ;  /* 0x0000000411067c25 */ /* 0x000fc8000f8e0006 */
[----:B------:R-:W-:Y:S01]  /*16e60*/  IMAD R22, R17, UR5, R7 ;  /* 0x0000000511167c24 */ /* 0x000fe2000f8e0207 */
[----:B------:R-:W-:-:S04]  /*16e70*/  LEA R18, P0, R6, UR6, 0x1 ;  /* 0x0000000606127c11 */ /* 0x000fc8000f8008ff */
[----:B------:R-:W-:Y:S02]  /*16e80*/  LEA.HI.X R22, R6, UR7, R22, 0x1, P0 ;  /* 0x0000000706167c11 */ /* 0x000fe400080f0c16 */
[----:B--2---:R-:W-:-:S06]  /*16e90*/  SHF.L.U32 R5, R5, 0x1f, RZ ;  /* 0x0000001f05057819 */ /* 0x004fcc00000006ff */
[----:B------:R-:W0:Y:S02]  /*16ea0*/  SYNCS.PHASECHK.TRANS64.TRYWAIT P0, [R0+URZ+0x2d840], R5 ;  /* 0x02d84005000075a7 */ /* 0x000e24000800017f */
[----:B0-----:R-:W-:Y:S05]  /*16eb0*/  @!P0 BRA `(.L_x_616) ;  /* 0x0000004c00848947 */ /* 0x001fea0003800000 */
.L_x_739:
[----:B------:R-:W-:Y:S05]  /*16ec0*/  BSYNC B0 ;  /* 0x0000000000007941 */ /* 0x000fea0003800000 */
.L_x_615:
[----:B------:R-:W2:Y:S01]  /*16ed0*/  LDL R9, [R1+0x10] ;  /* 0x0000100001097983 */ /* 0x000ea20000100800 */
[----:B------:R-:W-:Y:S01]  /*16ee0*/  ULDC.64 UR4, c[0x0][0x300] ;  /* 0x0000c00000047ab9 */ /* 0x000fe20000000a00 */
[----:B------:R-:W-:Y:S02]  /*16ef0*/  ULDC.64 UR6, c[0x0][0x2e8] ;  /* 0x0000ba0000067ab9 */ /* 0x000fe40000000a00 */
[----:B------:R-:W3:Y:S01]  /*16f00*/  LDL R12, [R1+0x20] ;  /* 0x00002000010c7983 */ /* 0x000ee20000100800 */
[----:B------:R-:W1:Y:S01]  /*16f10*/  S2R R6, SR_TID.X ;  /* 0x0000000000067919 */ /* 0x000e620000002100 */
[----:B------:R-:W-:-:S04]  /*16f20*/  IMAD R3, R3, UR4, RZ ;  /* 0x0000000403037c24 */ /* 0x000fc8000f8e02ff */
[C---:B------:R-:W-:Y:S02]  /*16f30*/  IMAD R3, R4.reuse, UR5, R3 ;  /* 0x0000000504037c24 */ /* 0x040fe4000f8e0203 */
[----:B0-----:R-:W-:Y:S01]  /*16f40*/  IMAD.WIDE.U32 R4, R4, UR4, RZ ;  /* 0x0000000404047c25 */ /* 0x001fe2000f8e00ff */
[----:B------:R-:W-:-:S04]  /*16f50*/  ULDC.64 UR4, c[0x0][0x310] ;  /* 0x0000c40000047ab9 */ /* 0x000fc80000000a00 */
[----:B------:R-:W-:Y:S01]  /*16f60*/  IADD3 R5, R5, R3, RZ ;  /* 0x0000000305057210 */ /* 0x000fe20007ffe0ff */
[----:B------:R-:W-:Y:S01]  /*16f70*/  IMAD R8, R8, UR4, RZ ;  /* 0x0000000408087c24 */ /* 0x000fe2000f8e02ff */
[----:B-1----:R-:W-:-:S04]  /*16f80*/  LOP3.LUT R6, R6, 0x7f, RZ, 0xc0, !PT ;  /* 0x0000007f06067812 */ /* 0x002fc800078ec0ff */
[----:B------:R-:W-:Y:S02]  /*16f90*/  SHF.R.U32.HI R11, RZ, 0x2, R6 ;  /* 0x00000002ff0b7819 */ /* 0x000fe40000011606 */
[----:B------:R-:W0:Y:S01]  /*16fa0*/  S2R R6, SR_TID.X ;  /* 0x0000000000067919 */ /* 0x000e220000002100 */
[----:B------:R-:W-:-:S04]  /*16fb0*/  IMAD.WIDE.U32 R4, R2, UR4, R4 ;  /* 0x0000000402047c25 */ /* 0x000fc8000f8e0004 */
[----:B------:R-:W-:Y:S01]  /*16fc0*/  IMAD R2, R2, UR5, R8 ;  /* 0x0000000502027c24 */ /* 0x000fe2000f8e0208 */
[----:B------:R-:W-:-:S03]  /*16fd0*/  ULDC.64 UR4, c[0x0][0x308] ;  /* 0x0000c20000047ab9 */ /* 0x000fc60000000a00 */
[----:B------:R-:W-:Y:S02]  /*16fe0*/  IMAD.IADD R3, R5, 0x1, R2 ;  /* 0x0000000105037824 */ /* 0x000fe400078e0202 */
[----:B------:R-:W-:-:S04]  /*16ff0*/  IMAD.MOV.U32 R2, RZ, RZ, R4 ;  /* 0x000000ffff027224 */ /* 0x000fc800078e0004 */
[----:B------:R-:W-:Y:S01]  /*17000*/  IMAD.WIDE.U32 R4, R17, UR4, R2 ;  /* 0x0000000411047c25 */ /* 0x000fe2000f8e0002 */
[----:B------:R-:W-:-:S03]  /*17010*/  UMOV UR4, 0xffffffff ;  /* 0xffffffff00047882 */ /* 0x000fc60000000000 */
[----:B------:R-:W-:Y:S01]  /*17020*/  IMAD R7, R17, UR5, R5 ;  /* 0x0000000511077c24 */ /* 0x000fe2000f8e0205 */
[----:B------:R-:W-:-:S04]  /*17030*/  LEA R2, P0, R4, UR6, 0x1 ;  /* 0x0000000604027c11 */ /* 0x000fc8000f8008ff */
[----:B------:R-:W-:Y:S02]  /*17040*/  LEA.HI.X R7, R4, UR7, R7, 0x1, P0 ;  /* 0x0000000704077c11 */ /* 0x000fe400080f0c07 */
[C---:B------:R-:W-:Y:S02]  /*17050*/  LOP3.LUT P4, RZ, R19.reuse, 0x4, RZ, 0xc0, !PT ;  /* 0x0000000413ff7812 */ /* 0x040fe4000788c0ff */
[C---:B------:R-:W-:Y:S02]  /*17060*/  LOP3.LUT P3, RZ, R19.reuse, 0x2, RZ, 0xc0, !PT ;  /* 0x0000000213ff7812 */ /* 0x040fe4000786c0ff */
[----:B------:R-:W-:Y:S01]  /*17070*/  LOP3.LUT P2, RZ, R19, 0x1, RZ, 0xc0, !PT ;  /* 0x0000000113ff7812 */ /* 0x000fe2000784c0ff */
[----:B--2---:R-:W-:Y:S02]  /*17080*/  IMAD R8, R28, 0x3000, R9 ;  /* 0x000030001c087824 */ /* 0x004fe400078e0209 */
[----:B0-----:R-:W-:Y:S01]  /*17090*/  IMAD.SHL.U32 R9, R6, 0x8, RZ ;  /* 0x0000000806097824 */ /* 0x001fe200078e00ff */
[----:B---3--:R-:W-:-:S04]  /*170a0*/  IADD3 R3, -R11, R12, -R10 ;  /* 0x0000000c0b037210 */ /* 0x008fc80007ffe90a */
[----:B------:R-:W-:Y:S02]  /*170b0*/  LOP3.LUT R9, R9, 0x18, RZ, 0xc0, !PT ;  /* 0x0000001809097812 */ /* 0x000fe400078ec0ff */
[----:B------:R-:W-:Y:S01]  /*170c0*/  ISETP.GE.AND P0, PT, R3, 0x1, PT ;  /* 0x000000010300780c */ /* 0x000fe20003f06270 */
[----:B------:R-:W-:-:S12]  /*170d0*/  BRA.DIV UR4, `(.L_x_617) ;  /* 0x0000004e04107947 */ /* 0x000fd8000b800000 */
[----:B------:R-:W0:Y:S04]  /*170e0*/  SHFL.IDX PT, R4, R2, RZ, 0x1c1f ;  /* 0x001c1fff02047589 */ /* 0x000e2800000e0000 */
[----:B------:R-:W1:Y:S01]  /*170f0*/  SHFL.IDX PT, R6, R7, RZ, 0x1c1f ;  /* 0x001c1fff07067589 */ /* 0x000e6200000e0000 */
[----:B0-----:R-:W-:-:S05]  /*17100*/  @P0 LEA R5, P1, R9, R4, 0x1 ;  /* 0x0000000409050211 */ /* 0x001fca00078208ff */
[----:B-1----:R-:W-:Y:S01]  /*17110*/  @P0 IMAD.X R4, RZ, RZ, R6, P1 ;  /* 0x000000ffff040224 */ /* 0x002fe200008e0606 */
[----:B------:R-:W-:Y:S01]  /*17120*/  ISETP.GE.AND P1, PT, R3, 0x21, PT ;  /* 0x000000210300780c */ /* 0x000fe20003f26270 */
[----:B------:R-:W-:-:S03]  /*17130*/  @P0 IMAD R6, R8, 0x2, R16 ;  /* 0x0000000208060824 */ /* 0x000fc600078e0210 */
[----:B------:R-:W-:-:S04]  /*17140*/  @P0 LOP3.LUT R5, R5, R4, RZ, 0x3c, !PT ;  /* 0x0000000405050212 */ /* 0x000fc800078e3cff */
[----:B------:R-:W-:-:S04]  /*17150*/  @P0 LOP3.LUT R4, R5, R4, RZ, 0x3c, !PT ;  /* 0x0000000405040212 */ /* 0x000fc800078e3cff */
[----:B------:R-:W-:-:S05]  /*17160*/  @P0 LOP3.LUT R5, R5, R4, RZ, 0x3c, !PT ;  /* 0x0000000405050212 */ /* 0x000fca00078e3cff */
[----:B------:R-:W-:Y:S01]  /*17170*/  @!PT LDS RZ, [RZ] ;  /* 0x00000000fffff984 */ /* 0x000fe20000000800 */
[----:B------:R-:W-:Y:S04]  /*17180*/  @P0 LDGSTS.E.BYPASS.LTC128B.128 [R6+0x15400], desc[UR42][R4.64], !P4 ;  /* 0x1540000004060fae */ /* 0x000fe8000e101d6a */
[----:B------:R-:W-:Y:S04]  /*17190*/  @P0 LDGSTS.E.BYPASS.LTC128B.128 [R6+0x17400], desc[UR42][R4.64+0x40], !P3 ;  /* 0x1740004004060fae */ /* 0x000fe8000d901d6a */
[----:B------:R0:W-:Y:S04]  /*171a0*/  @P0 LDGSTS.E.BYPASS.LTC128B.128 [R6+0x19400], desc[UR42][R4.64+0x80], !P2 ;  /* 0x1940008004060fae */ /* 0x0001e8000d101d6a */
[----:B0-----:R-:W0:Y:S04]  /*171b0*/  SHFL.IDX PT, R4, R2, 0x1, 0x1c1f ;  /* 0x003c1f0002047f89 */ /* 0x001e2800000e0000 */
[----:B------:R-:W1:Y:S01]  /*171c0*/  SHFL.IDX PT, R6, R7, 0x1, 0x1c1f ;  /* 0x003c1f0007067f89 */ /* 0x000e6200000e0000 */
[----:B0-----:R-:W-:-:S04]  /*171d0*/  @P1 LEA R5, P0, R9, R4, 0x1 ;  /* 0x0000000409051211 */ /* 0x001fc800078008ff */
[----:B-1----:R-:W-:Y:S01]  /*171e0*/  @P1 IADD3.X R4, RZ, R6, RZ, P0, !PT ;  /* 0x00000006ff041210 */ /* 0x002fe200007fe4ff */
[----:B------:R-:W-:-:S03]  /*171f0*/  @P1 IMAD R6, R8, 0x2, R16 ;  /* 0x0000000208061824 */ /* 0x000fc600078e0210 */
[----:B------:R-:W-:-:S04]  /*17200*/  @P1 LOP3.LUT R5, R5, R4, RZ, 0x3c, !PT ;  /* 0x0000000405051212 */ /* 0x000fc800078e3cff */
[----:B------:R-:W-:-:S04]  /*17210*/  @P1 LOP3.LUT R4, R5, R4, RZ, 0x3c, !PT ;  /* 0x0000000405041212 */ /* 0x000fc800078e3cff */
[----:B------:R-:W-:-:S05]  /*17220*/  @P1 LOP3.LUT R5, R5, R4, RZ, 0x3c, !PT ;  /* 0x0000000405051212 */ /* 0x000fca00078e3cff */
[----:B------:R-:W-:Y:S04]  /*17230*/  @P1 LDGSTS.E.BYPASS.LTC128B.128 [R6+0x15c00], desc[UR42][R4.64], !P4 ;  /* 0x15c0000004061fae */ /* 0x000fe8000e101d6a */
[----:B------:R-:W-:Y:S04]  /*17240*/  @P1 LDGSTS.E.BYPASS.LTC128B.128 [R6+0x17c00], desc[UR42][R4.64+0x40], !P3 ;  /* 0x17c0004004061fae */ /* 0x000fe8000d901d6a */
[----:B------:R0:W-:Y:S01]  /*17250*/  @P1 LDGSTS.E.BYPASS.LTC128B.128 [R6+0x19c00], desc[UR42][R4.64+0x80], !P2 ;  /* 0x19c0008004061fae */ /* 0x0001e2000d101d6a */
[----:B------:R-:W-:-:S03]  /*17260*/  ISETP.GE.AND P1, PT, R3, 0x41, PT ;  /* 0x000000410300780c */ /* 0x000fc60003f26270 */
[----:B0-----:R-:W0:Y:S04]  /*17270*/  SHFL.IDX PT, R4, R2, 0x2, 0x1c1f ;  /* 0x005c1f0002047f89 */ /* 0x001e2800000e0000 */
[----:B------:R-:W1:Y:S04]  /*17280*/  SHFL.IDX PT, R6, R7, 0x2, 0x1c1f ;  /* 0x005c1f0007067f89 */ /* 0x000e6800000e0000 */
[----:B------:R-:W2:Y:S04]  /*17290*/  SHFL.IDX PT, R7, R7, 0x3, 0x1c1f ;  /* 0x007c1f0007077f89 */ /* 0x000ea800000e0000 */
[----:B------:R-:W3:Y:S01]  /*172a0*/  SHFL.IDX PT, R2, R2, 0x3, 0x1c1f ;  /* 0x007c1f0002027f89 */ /* 0x000ee200000e0000 */
[----:B0-----:R-:W-:-:S05]  /*172b0*/  @P1 LEA R5, P0, R9, R4, 0x1 ;  /* 0x0000000409051211 */ /* 0x001fca00078008ff */
[----:B-1----:R-:W-:Y:S02]  /*172c0*/  @P1 IMAD.X R4, RZ, RZ, R6, P0 ;  /* 0x000000ffff041224 */ /* 0x002fe400000e0606 */
[----:B------:R-:W-:-:S03]  /*172d0*/  @P1 IMAD R6, R8, 0x2, R16 ;  /* 0x0000000208061824 */ /* 0x000fc600078e0210 */
[----:B------:R-:W-:-:S04]  /*172e0*/  @P1 LOP3.LUT R5, R5, R4, RZ, 0x3c, !PT ;  /* 0x0000000405051212 */ /* 0x000fc800078e3cff */
[----:B------:R-:W-:-:S04]  /*172f0*/  @P1 LOP3.LUT R4, R5, R4, RZ, 0x3c, !PT ;  /* 0x0000000405041212 */ /* 0x000fc800078e3cff */
[----:B------:R-:W-:-:S05]  /*17300*/  @P1 LOP3.LUT R5, R5, R4, RZ, 0x3c, !PT ;  /* 0x0000000405051212 */ /* 0x000fca00078e3cff */
[----:B------:R1:W-:Y:S04]  /*17310*/  @P1 LDGSTS.E.BYPASS.LTC128B.128 [R6+0x16400], desc[UR42][R4.64], !P4 ;  /* 0x1640000004061fae */ /* 0x0003e8000e101d6a */
[----:B------:R1:W-:Y:S04]  /*17320*/  @P1 LDGSTS.E.BYPASS.LTC128B.128 [R6+0x18400], desc[UR42][R4.64+0x40], !P3 ;  /* 0x1840004004061fae */ /* 0x0003e8000d901d6a */
[----:B--23--:R1:W-:Y:S02]  /*17330*/  @P1 LDGSTS.E.BYPASS.LTC128B.128 [R6+0x1a400], desc[UR42][R4.64+0x80], !P2 ;  /* 0x1a40008004061fae */ /* 0x00c3e4000d101d6a */
.L_x_749:
[----:B------:R-:W-:-:S13]  /*17340*/  ISETP.GE.AND P0, PT, R3, 0x61, PT ;  /* 0x000000610300780c */ /* 0x000fda0003f06270 */
[----:B------:R-:W-:Y:S01]  /*17350*/  @P0 LEA R2, P1, R9, R2, 0x1 ;  /* 0x0000000209020211 */ /* 0x000fe200078208ff */
        /* <DEDUP_REMOVED lines=10> */
.L_x_618:
[----:B------:R-:W-:Y:S02]  /*17400*/  PLOP3.LUT P1, PT, P1, P0, PT, 0xa2, 0x0 ;  /* 0x000000000000781c */ /* 0x000fe40000f21472 */
[----:B------:R-:W-:-:S08]  /*17410*/  @P0 R2UR P1, UR4, R0 ;  /* 0x00000000000402ca */ /* 0x000fd00000020000 */
[----:B------:R-:W-:-:S05]  /*17420*/  @P0 PLOP3.LUT P0, PT, P1, PT, PT, 0x80, 0x0 ;  /* 0x000000000000081c */ /* 0x000fca0000f0f070 */
[----:B------:R-:W-:Y:S01]  /*17430*/  @!P1 SYNCS.ARRIVE.TRANS64.RED.A0T1 RZ, [UR4+0x2d830], RZ ;  /* 0x02d830ffffff99a7 */ /* 0x000fe20008200404 */
[----:B------:R-:W-:Y:S07]  /*17440*/  @!P1 ARRIVES.LDGSTSBAR.64.TRANSCNT [UR4+0x2d830] ;  /* 0x02d83000ff0099b0 */ /* 0x000fee0008000a84 */
[----:B------:R-:W-:Y:S05]  /*17450*/  @P0 BRA.U.ANY `(.L_x_618) ;  /* 0xfffffffd00e80947 */ /* 0x000fea000393ffff */
[----:B------:R-:W-:Y:S01]  /*17460*/  NOP ;  /* 0x0000000000007918 */ /* 0x000fe20000000000 */
[----:B--2---:R-:W-:-:S04]  /*17470*/  MOV R2, UR38 ;  /* 0x0000002600027c02 */ /* 0x004fc80008000f00 */
[----:B------:R-:W-:-:S13]  /*17480*/  ISETP.NE.AND P2, PT, R2, 0x3, PT ;  /* 0x000000030200780c */ /* 0x000fda0003f45270 */
[----:B------:R-:W-:Y:S05]  /*17490*/  @!P2 BRA `(.L_x_619) ;  /* 0x000000000004a947 */ /* 0x000fea0003800000 */
[----:B------:R-:W-:Y:S01]  /*174a0*/  BPT.TRAP 0x1 ;  /* 0x000000040000795c */ /* 0x000fe20000300000 */
.L_x_619:
[----:B01----:R0:W5:Y:S01]  /*174b0*/  LDL.LU R4, [R1+0x34] ;  /* 0x0000340001047983 */ /* 0x0031620000300800 */
[----:B------:R0:W-:Y:S03]  /*174c0*/  SYNCS.ARRIVE.TRANS64.A1T0 RZ, [R0+URZ+0x2d830], RZ ;  /* 0x02d830ff00ff79a7 */ /* 0x0001e6000810003f */
[----:B------:R0:W5:Y:S04]  /*174d0*/  LDL.LU R6, [R1+0x8] ;  /* 0x0000080001067983 */ /* 0x0001680000300800 */
[----:B------:R0:W5:Y:S02]  /*174e0*/  LDL.LU R3, [R1+0x44] ;  /* 0x0000440001037983 */ /* 0x0001640000300800 */
[----:B------:R-:W-:Y:S05]  /*174f0*/  WARPSYNC.ALL ;  /* 0x0000000000007948 */ /* 0x000fea0003800000 */
[----:B------:R-:W-:Y:S01]  /*17500*/  ULDC.64 UR4, c[0x0][0x298] ;  /* 0x0000a60000047ab9 */ /* 0x000fe20000000a00 */
[----:B------:R-:W-:Y:S01]  /*17510*/  ULDC.64 UR6, c[0x0][0xa00] ;  /* 0x0002800000067ab9 */ /* 0x000fe20000000a00 */
[----:B0-----:R-:W-:Y:S01]  /*17520*/  VIADD R0, R16, 0xc400 ;  /* 0x0000c40010007836 */ /* 0x001fe20000000000 */
[----:B------:R-:W-:Y:S01]  /*17530*/  BAR.SYNC.DEFER_BLOCKING 0x8, 0x200 ;  /* 0x0208000000007b1d */ /* 0x000fe20000010000 */
[----:B------:R-:W-:-:S03]  /*17540*/  ISETP.NE.U32.AND P0, PT, RZ, UR6, PT ;  /* 0x00000006ff007c0c */ /* 0x000fc6000bf05070 */
[----:B------:R-:W-:Y:S02]  /*17550*/  LOP3.LUT P1, RZ, R0, 0x1bf, RZ, 0xc0, !PT ;  /* 0x000001bf00ff7812 */ /* 0x000fe4000782c0ff */
[----:B------:R-:W-:Y:S01]  /*17560*/  ISETP.NE.AND.EX P0, PT, RZ, UR7, PT, P0 ;  /* 0x00000007ff007c0c */ /* 0x000fe2000bf05300 */
[----:B------:R-:W-:Y:S01]  /*17570*/  BSSY B6, `(.L_x_620) ;  /* 0x000001c000067945 */ /* 0x000fe20003800000 */
[----:B-----5:R-:W-:Y:S02]  /*17580*/  SHF.R.S32.HI R2, RZ, 0x1f, R4 ;  /* 0x0000001fff027819 */ /* 0x020fe40000011404 */
[----:B------:R-:W-:-:S03]  /*17590*/  SEL R26, R6, RZ, !P0 ;  /* 0x000000ff061a7207 */ /* 0x000fc60004000000 */
[----:B------:R-:W-:-:S04]  /*175a0*/  IMAD R2, R2, UR4, RZ ;  /* 0x0000000402027c24 */ /* 0x000fc8000f8e02ff */
[C---:B------:R-:W-:Y:S01]  /*175b0*/  IMAD R0, R4.reuse, UR5, R2 ;  /* 0x0000000504007c24 */ /* 0x040fe2000f8e0202 */
[----:B------:R-:W-:Y:S01]  /*175c0*/  SEL R2, R3, RZ, !P0 ;  /* 0x000000ff03027207 */ /* 0x000fe20004000000 */
[----:B------:R-:W-:-:S04]  /*175d0*/  IMAD.WIDE.U32 R4, R4, UR4, RZ ;  /* 0x0000000404047c25 */ /* 0x000fc8000f8e00ff */
[----:B------:R-:W-:Y:S01]  /*175e0*/  IMAD.IADD R0, R5, 0x1, R0 ;  /* 0x0000000105007824 */ /* 0x000fe200078e0200 */
[----:B------:R0:W-:Y:S04]  /*175f0*/  STL.64 [R1+0x38], R4 ;  /* 0x0000380401007387 */ /* 0x0001e80000100a00 */
[----:B------:R0:W-:Y:S04]  /*17600*/  STL [R1+0x34], R2 ;  /* 0x0000340201007387 */ /* 0x0001e80000100800 */
[----:B------:R0:W-:Y:S01]  /*17610*/  STL [R1+0x8], R0 ;  /* 0x0000080001007387 */ /* 0x0001e20000100800 */
[----:B------:R-:W-:Y:S05]  /*17620*/  @!P1 BRA `(.L_x_621) ;  /* 0x0000000000409947 */ /* 0x000fea0003800000 */
[----:B0-----:R-:W-:Y:S01]  /*17630*/  MOV R2, 0x0 ;  /* 0x0000000000027802 */ /* 0x001fe20000000f00 */
        /* <DEDUP_REMOVED lines=15> */
.L_x_621:
[----:B------:R-:W-:Y:S05]  /*17730*/  BSYNC B6 ;  /* 0x0000000000067941 */ /* 0x000fea0003800000 */
.L_x_620:
[----:B0-----:R-:W2:Y:S01]  /*17740*/  LDL.LU R2, [R1+0x8] ;  /* 0x0000080001027983 */ /* 0x001ea20000300800 */
[----:B------:R-:W0:Y:S01]  /*17750*/  LDC R9, c[0x0][0x448] ;  /* 0x00011200ff097b82 */ /* 0x000e220000000800 */
[----:B------:R-:W-:Y:S01]  /*17760*/  ULDC.64 UR4, c[0x0][0x2d8] ;  /* 0x0000b60000047ab9 */ /* 0x000fe20000000a00 */
[----:B------:R-:W-:Y:S01]  /*17770*/  ULDC.64 UR6, c[0x0][0x2e0] ;  /* 0x0000b80000067ab9 */ /* 0x000fe20000000a00 */
[----:B------:R-:W3:Y:S01]  /*17780*/  LDL.LU.64 R20, [R1+0x38] ;  /* 0x0000380001147983 */ /* 0x000ee20000300a00 */
[----:B------:R-:W-:-:S03]  /*17790*/  ULDC.64 UR8, c[0x0][0x280] ;  /* 0x0000a00000087ab9 */ /* 0x000fc60000000a00 */
[----:B------:R-:W4:Y:S01]  /*177a0*/  LDL.LU R0, [R1+0x34] ;  /* 0x0000340001007983 */ /* 0x000f220000300800 */
[----:B0-----:R-:W-:-:S13]  /*177b0*/  ISETP.NE.AND P0, PT, R9, 0x1, PT ;  /* 0x000000010900780c */ /* 0x001fda0003f05270 */
[----:B------:R-:W0:Y:S08]  /*177c0*/  @P0 LDC R5, c[0x0][0x44c] ;  /* 0x00011300ff050b82 */ /* 0x000e300000000800 */
[----:B------:R-:W1:Y:S08]  /*177d0*/  @P0 LDC R6, c[0x0][0x450] ;  /* 0x00011400ff060b82 */ /* 0x000e700000000800 */
[----:B------:R-:W1:Y:S01]  /*177e0*/  @P0 LDC R8, c[0x0][0x450] ;  /* 0x00011400ff080b82 */ /* 0x000e620000000800 */
[----:B--2---:R-:W-:Y:S01]  /*177f0*/  MOV R3, R2 ;  /* 0x0000000200037202 */ /* 0x004fe20000000f00 */
        /* <DEDUP_REMOVED lines=16> */
[----:B------:R2:W5:Y:S03]  /*17900*/  LDL R21, [R1+0x48] ;  /* 0x0000480001157983 */ /* 0x0005660000100800 */
[----:B------:R-:W-:-:S04]  /*17910*/  IMAD R0, R25, 0xc0, R20 ;  /* 0x000000c019007824 */ /* 0x000fc800078e0214 */
[----:B0-----:R-:W-:-:S04]  /*17920*/  @P0 IMAD.HI.U32 R5, R0, R5, RZ ;  /* 0x0000000500050227 */ /* 0x001fc800078e00ff */
[----:B------:R-:W-:Y:S01]  /*17930*/  IMAD.MOV.U32 R4, RZ, RZ, R0 ;  /* 0x000000ffff047224 */ /* 0x000fe200078e0000 */
[----:B-1----:R-:W-:-:S04]  /*17940*/  @P0 SHF.R.U32.HI R4, RZ, R6, R5 ;  /* 0x00000006ff040219 */ /* 0x002fc80000011605 */
[--C-:B------:R-:W-:Y:S01]  /*17950*/  SHF.R.S32.HI R5, RZ, 0x1f, R4.reuse ;  /* 0x0000001fff057819 */ /* 0x100fe20000011404 */
[----:B------:R-:W-:-:S04]  /*17960*/  IMAD.MOV R7, RZ, RZ, -R4 ;  /* 0x000000ffff077224 */ /* 0x000fc800078e0a04 */
[----:B------:R-:W-:-:S04]  /*17970*/  IMAD R5, R5, UR4, RZ ;  /* 0x0000000405057c24 */ /* 0x000fc8000f8e02ff */
[C---:B------:R-:W-:Y:S02]  /*17980*/  IMAD R6, R4.reuse, UR5, R5 ;  /* 0x0000000504067c24 */ /* 0x040fe4000f8e0205 */
[----:B------:R-:W-:-:S05]  /*17990*/  IMAD.WIDE.U32 R4, R4, UR4, R2 ;  /* 0x0000000404047c25 */ /* 0x000fca000f8e0002 */
[----:B------:R-:W-:Y:S01]  /*179a0*/  IADD3 R5, R5, R6, RZ ;  /* 0x0000000605057210 */ /* 0x000fe20007ffe0ff */
[----:B------:R-:W-:-:S05]  /*179b0*/  IMAD R6, R9, R7, R0 ;  /* 0x0000000709067224 */ /* 0x000fca00078e0200 */
[----:B------:R-:W-:Y:S01]  /*179c0*/  SHF.R.S32.HI R7, RZ, 0x1f, R6 ;  /* 0x0000001fff077819 */ /* 0x000fe20000011406 */
[----:B------:R-:W-:-:S04]  /*179d0*/  IMAD.WIDE.U32 R4, R6, UR6, R4 ;  /* 0x0000000606047c25 */ /* 0x000fc8000f8e0004 */
[----:B------:R-:W-:-:S04]  /*179e0*/  IMAD R7, R7, UR6, RZ ;  /* 0x0000000607077c24 */ /* 0x000fc8000f8e02ff */
[----:B------:R-:W-:Y:S02]  /*179f0*/  IMAD R6, R6, UR7, R7 ;  /* 0x0000000706067c24 */ /* 0x000fe4000f8e0207 */
[----:B------:R-:W0:Y:S01]  /*17a00*/  @P0 LDC R7, c[0x0][0x44c] ;  /* 0x00011300ff070b82 */ /* 0x000e220000000800 */
[----:B------:R-:W-:Y:S02]  /*17a10*/  VIADD R0, R0, 0x80 ;  /* 0x0000008000007836 */ /* 0x000fe40000000000 */
[----:B------:R-:W-:Y:S01]  /*17a20*/  IMAD.IADD R6, R5, 0x1, R6 ;  /* 0x0000000105067824 */ /* 0x000fe200078e0206 */
[----:B------:R-:W-:-:S04]  /*17a30*/  LEA R5, P1, R4, UR8, 0x1 ;  /* 0x0000000804057c11 */ /* 0x000fc8000f8208ff */
[----:B------:R-:W-:Y:S01]  /*17a40*/  LEA.HI.X R4, R4, UR9, R6, 0x1, P1 ;  /* 0x0000000904047c11 */ /* 0x000fe200088f0c06 */
[----:B------:R-:W-:Y:S02]  /*17a50*/  IMAD.MOV.U32 R6, RZ, RZ, R0 ;  /* 0x000000ffff067224 */ /* 0x000fe400078e0000 */
[----:B0-----:R-:W-:-:S05]  /*17a60*/  @P0 IMAD.HI.U32 R7, R0, R7, RZ ;  /* 0x0000000700070227 */ /* 0x001fca00078e00ff */
[----:B------:R-:W-:Y:S02]  /*17a70*/  @P0 SHF.R.U32.HI R6, RZ, R8, R7 ;  /* 0x00000008ff060219 */ /* 0x000fe40000011607 */
[----:B------:R2:W5:Y:S01]  /*17a80*/  LDL R8, [R1+0x30] ;  /* 0x0000300001087983 */ /* 0x0005620000100800 */
[----:B------:R-:W0:Y:S02]  /*17a90*/  S2R R13, SR_TID.X ;  /* 0x00000000000d7919 */ /* 0x000e240000002100 */
[----:B------:R-:W-:-:S04]  /*17aa0*/  IMAD.MOV R7, RZ, RZ, -R6 ;  /* 0x000000ffff077224 */ /* 0x000fc800078e0a06 */
[----:B------:R-:W-:Y:S01]  /*17ab0*/  IMAD R0, R9, R7, R0 ;  /* 0x0000000709007224 */ /* 0x000fe200078e0200 */
[----:B------:R-:W-:Y:S01]  /*17ac0*/  SHF.R.S32.HI R7, RZ, 0x1f, R6 ;  /* 0x0000001fff077819 */ /* 0x000fe20000011406 */
[----:B------:R-:W-:-:S04]  /*17ad0*/  IMAD.WIDE.U32 R2, R6, UR4, R2 ;  /* 0x0000000406027c25 */ /* 0x000fc8000f8e0002 */
[----:B------:R-:W-:Y:S01]  /*17ae0*/  IMAD R7, R7, UR4, RZ ;  /* 0x0000000407077c24 */ /* 0x000fe2000f8e02ff */
[----:B------:R-:W-:-:S03]  /*17af0*/  ULDC UR4, c[0x0][0x2b8] ;  /* 0x0000ae0000047ab9 */ /* 0x000fc60000000800 */
[----:B------:R-:W-:Y:S01]  /*17b00*/  IMAD R7, R6, UR5, R7 ;  /* 0x0000000506077c24 */ /* 0x000fe2000f8e0207 */
[----:B------:R-:W-:-:S03]  /*17b10*/  SHF.R.S32.HI R6, RZ, 0x1f, R0 ;  /* 0x0000001fff067819 */ /* 0x000fc60000011400 */
[----:B------:R-:W-:Y:S02]  /*17b20*/  IMAD.IADD R3, R3, 0x1, R7 ;  /* 0x0000000103037824 */ /* 0x000fe400078e0207 */
[----:B------:R-:W-:Y:S02]  /*17b30*/  IMAD R6, R6, UR6, RZ ;  /* 0x0000000606067c24 */ /* 0x000fe4000f8e02ff */
[----:B------:R-:W-:-:S04]  /*17b40*/  IMAD.WIDE.U32 R2, R0, UR6, R2 ;  /* 0x0000000600027c25 */ /* 0x000fc8000f8e0002 */
[----:B------:R-:W-:Y:S02]  /*17b50*/  IMAD R6, R0, UR7, R6 ;  /* 0x0000000700067c24 */ /* 0x000fe4000f8e0206 */
[C---:B0-----:R-:W-:Y:S02]  /*17b60*/  IMAD.SHL.U32 R11, R13.reuse, 0x8, RZ ;  /* 0x000000080d0b7824 */ /* 0x041fe400078e00ff */
[----:B------:R-:W-:-:S03]  /*17b70*/  IMAD.SHL.U32 R10, R13, 0x8, RZ ;  /* 0x000000080d0a7824 */ /* 0x000fc600078e00ff */
[----:B------:R-:W-:Y:S02]  /*17b80*/  LOP3.LUT R11, R11, 0x18, RZ, 0xc0, !PT ;  /* 0x000000180b0b7812 */ /* 0x000fe400078ec0ff */
[----:B------:R-:W-:Y:S02]  /*17b90*/  IADD3 R6, R3, R6, RZ ;  /* 0x0000000603067210 */ /* 0x000fe40007ffe0ff */
[----:B------:R-:W-:Y:S02]  /*17ba0*/  LEA R7, P0, R2, UR8, 0x1 ;  /* 0x0000000802077c11 */ /* 0x000fe4000f8008ff */
[C---:B------:R-:W-:Y:S02]  /*17bb0*/  LOP3.LUT R12, R11.reuse, 0x20, RZ, 0xfc, !PT ;  /* 0x000000200b0c7812 */ /* 0x040fe400078efcff */
[----:B------:R-:W-:Y:S02]  /*17bc0*/  LOP3.LUT R10, R10, 0x18, RZ, 0xc0, !PT ;  /* 0x000000180a0a7812 */ /* 0x000fe400078ec0ff */
[----:B------:R-:W-:Y:S01]  /*17bd0*/  LOP3.LUT R11, R11, 0x40, RZ, 0xfc, !PT ;  /* 0x000000400b0b7812 */ /* 0x000fe200078efcff */
[----:B------:R-:W-:Y:S01]  /*17be0*/  UMOV UR5, 0xffffffff ;  /* 0xffffffff00057882 */ /* 0x000fe20000000000 */
[----:B------:R-:W-:-:S02]  /*17bf0*/  LEA.HI.X R6, R2, UR9, R6, 0x1, P0 ;  /* 0x0000000902067c11 */ /* 0x000fc400080f0c06 */
[----:B------:R-:W-:Y:S02]  /*17c00*/  LOP3.LUT R20, R13, 0x7f, RZ, 0xc0, !PT ;  /* 0x0000007f0d147812 */ /* 0x000fe400078ec0ff */
[----:B------:R-:W-:Y:S02]  /*17c10*/  ISETP.GE.AND P0, PT, R10, UR4, PT ;  /* 0x000000040a007c0c */ /* 0x000fe4000bf06270 */
[----:B------:R-:W-:Y:S02]  /*17c20*/  ISETP.GE.AND P1, PT, R12, UR4, PT ;  /* 0x000000040c007c0c */ /* 0x000fe4000bf26270 */
[----:B------:R-:W-:Y:S02]  /*17c30*/  ISETP.GE.AND P2, PT, R11, UR4, PT ;  /* 0x000000040b007c0c */ /* 0x000fe4000bf46270 */
[----:B------:R-:W-:Y:S01]  /*17c40*/  SHF.R.U32.HI R20, RZ, 0x2, R20 ;  /* 0x00000002ff147819 */ /* 0x000fe20000011614 */
[----:B--2---:R-:W-:Y:S10]  /*17c50*/  BRA.DIV UR5, `(.L_x_622) ;  /* 0x0000004605987947 */ /* 0x004ff4000b800000 */
[----:B------:R-:W0:Y:S01]  /*17c60*/  SHFL.IDX PT, R3, R5, RZ, 0x1c1f ;  /* 0x001c1fff05037589 */ /* 0x000e2200000e0000 */
[----:B-----5:R-:W-:Y:S02]  /*17c70*/  IMAD R0, R21, R9, RZ ;  /* 0x0000000915007224 */ /* 0x020fe400078e02ff */
[----:B------:R-:W-:Y:S01]  /*17c80*/  IMAD R25, R25, 0xc0, R20 ;  /* 0x000000c019197824 */ /* 0x000fe200078e0214 */
[----:B------:R-:W1:Y:S04]  /*17c90*/  SHFL.IDX PT, R2, R4, RZ, 0x1c1f ;  /* 0x001c1fff04027589 */ /* 0x000e6800000e0000 */
[----:B------:R-:W-:-:S13]  /*17ca0*/  ISETP.GE.AND P3, PT, R25, R0, PT ;  /* 0x000000001900720c */ /* 0x000fda0003f66270 */
[----:B0-----:R-:W-:-:S05]  /*17cb0*/  @!P3 LEA R3, P4, R10, R3, 0x1 ;  /* 0x000000030a03b211 */ /* 0x001fca00078808ff */
[----:B-1----:R-:W-:-:S05]  /*17cc0*/  @!P3 IMAD.X R2, RZ, RZ, R2, P4 ;  /* 0x000000ffff02b224 */ /* 0x002fca00020e0602 */
[----:B------:R-:W-:-:S04]  /*17cd0*/  @!P3 LOP3.LUT R3, R3, R2, RZ, 0x3c, !PT ;  /* 0x000000020303b212 */ /* 0x000fc800078e3cff */
[----:B------:R-:W-:-:S04]  /*17ce0*/  @!P3 LOP3.LUT R2, R3, R2, RZ, 0x3c, !PT ;  /* 0x000000020302b212 */ /* 0x000fc800078e3cff */
[----:B------:R-:W-:-:S05]  /*17cf0*/  @!P3 LOP3.LUT R3, R3, R2, RZ, 0x3c, !PT ;  /* 0x000000020303b212 */ /* 0x000fca00078e3cff */
[----:B------:R-:W-:Y:S01]  /*17d00*/  @!PT LDS RZ, [RZ] ;  /* 0x00000000fffff984 */ /* 0x000fe20000000800 */
[----:B------:R-:W-:Y:S04]  /*17d10*/  @!P3 LDGSTS.E.BYPASS.LTC128B.128 [R8+0xc400], desc[UR42][R2.64], !P0 ;  /* 0x0c4000000208bfae */ /* 0x000fe8000c101d6a */
[----:B------:R-:W-:Y:S04]  /*17d20*/  @!P3 LDGSTS.E.BYPASS.LTC128B.128 [R8+0xf400], desc[UR42][R2.64+0x40], !P1 ;  /* 0x0f4000400208bfae */ /* 0x000fe8000c901d6a */
[----:B------:R0:W-:Y:S02]  /*17d30*/  @!P3 LDGSTS.E.BYPASS.LTC128B.128 [R8+0x12400], desc[UR42][R2.64+0x80], !P2 ;  /* 0x124000800208bfae */ /* 0x0001e4000d101d6a */
[----:B0-----:R-:W-:-:S02]  /*17d40*/  VIADD R2, R25, 0x20 ;  /* 0x0000002019027836 */ /* 0x001fc40000000000 */
[----:B------:R-:W0:Y:S03]  /*17d50*/  SHFL.IDX PT, R3, R5, 0x1, 0x1c1f ;  /* 0x003c1f0005037f89 */ /* 0x000e2600000e0000 */
[----:B------:R-:W-:Y:S02]  /*17d60*/  ISETP.GE.AND P3, PT, R2, R0, PT ;  /* 0x000000000200720c */ /* 0x000fe40003f66270 */
[----:B------:R-:W1:Y:S11]  /*17d70*/  SHFL.IDX PT, R2, R4, 0x1, 0x1c1f ;  /* 0x003c1f0004027f89 */ /* 0x000e7600000e0000 */
[----:B0-----:R-:W-:-:S05]  /*17d80*/  @!P3 LEA R3, P4, R10, R3, 0x1 ;  /* 0x000000030a03b211 */ /* 0x001fca00078808ff */
[----:B-1----:R-:W-:-:S05]  /*17d90*/  @!P3 IMAD.X R2, RZ, RZ, R2, P4 ;  /* 0x000000ffff02b224 */ /* 0x002fca00020e0602 */
[----:B------:R-:W-:-:S04]  /*17da0*/  @!P3 LOP3.LUT R3, R3, R2, RZ, 0x3c, !PT ;  /* 0x000000020303b212 */ /* 0x000fc800078e3cff */
[----:B------:R-:W-:-:S04]  /*17db0*/  @!P3 LOP3.LUT R2, R3, R2, RZ, 0x3c, !PT ;  /* 0x000000020302b212 */ /* 0x000fc800078e3cff */
[----:B------:R-:W-:-:S05]  /*17dc0*/  @!P3 LOP3.LUT R3, R3, R2, RZ, 0x3c, !PT ;  /* 0x000000020303b212 */ /* 0x000fca00078e3cff */
[----:B------:R-:W-:Y:S04]  /*17dd0*/  @!P3 LDGSTS.E.BYPASS.LTC128B.128 [R8+0xcc00], desc[UR42][R2.64], !P0 ;  /* 0x0cc000000208bfae */ /* 0x000fe8000c101d6a */
[----:B------:R-:W-:Y:S04]  /*17de0*/  @!P3 LDGSTS.E.BYPASS.LTC128B.128 [R8+0xfc00], desc[UR42][R2.64+0x40], !P1 ;  /* 0x0fc000400208bfae */ /* 0x000fe8000c901d6a */
[----:B------:R0:W-:Y:S02]  /*17df0*/  @!P3 LDGSTS.E.BYPASS.LTC128B.128 [R8+0x12c00], desc[UR42][R2.64+0x80], !P2 ;  /* 0x12c000800208bfae */ /* 0x0001e4000d101d6a */
[----:B0-----:R-:W-:-:S02]  /*17e00*/  IADD3 R2, R25, 0x40, RZ ;  /* 0x0000004019027810 */ /* 0x001fc40007ffe0ff */
[----:B------:R-:W0:Y:S02]  /*17e10*/  SHFL.IDX PT, R3, R5, 0x2, 0x1c1f ;  /* 0x005c1f0005037f89 */ /* 0x000e2400000e0000 */
[----:B------:R-:W-:Y:S02]  /*17e20*/  ISETP.GE.AND P3, PT, R2, R0, PT ;  /* 0x000000000200720c */ /* 0x000fe40003f66270 */
[----:B------:R-:W-:Y:S04]  /*17e30*/  SHFL.IDX PT, R5, R5, 0x3, 0x1c1f ;  /* 0x007c1f0005057f89 */ /* 0x000fe800000e0000 */
[----:B------:R-:W1:Y:S04]  /*17e40*/  SHFL.IDX PT, R2, R4, 0x2, 0x1c1f ;  /* 0x005c1f0004027f89 */ /* 0x000e6800000e0000 */
[----:B------:R-:W2:Y:S03]  /*17e50*/  SHFL.IDX PT, R4, R4, 0x3, 0x1c1f ;  /* 0x007c1f0004047f89 */ /* 0x000ea600000e0000 */
        /* <DEDUP_REMOVED lines=8> */
[----:B0-----:R-:W-:-:S05]  /*17ee0*/  VIADD R2, R25, 0x60 ;  /* 0x0000006019027836 */ /* 0x001fca0000000000 */
[----:B------:R-:W-:-:S13]  /*17ef0*/  ISETP.GE.AND P3, PT, R2, R0, PT ;  /* 0x000000000200720c */ /* 0x000fda0003f66270 */
[----:B------:R-:W-:-:S05]  /*17f00*/  @!P3 LEA R2, P4, R10, R5, 0x1 ;  /* 0x000000050a02b211 */ /* 0x000fca00078808ff */
[----:B--2---:R-:W-:Y:S02]  /*17f10*/  @!P3 IMAD.X R3, RZ, RZ, R4, P4 ;  /* 0x000000ffff03b224 */ /* 0x004fe400020e0604 */
[----:B------:R-:W-:-:S03]  /*17f20*/  VIADD R4, R25, 0x80 ;  /* 0x0000008019047836 */ /* 0x000fc60000000000 */
[----:B------:R-:W-:Y:S04]  /*17f30*/  @!P3 LDGSTS.E.BYPASS.LTC128B.128 [R8+0xdc00], desc[UR42][R2.64], !P0 ;  /* 0x0dc000000208bfae */ /* 0x000fe8000c101d6a */
[----:B------:R-:W-:Y:S04]  /*17f40*/  @!P3 LDGSTS.E.BYPASS.LTC128B.128 [R8+0x10c00], desc[UR42][R2.64+0x40], !P1 ;  /* 0x10c000400208bfae */ /* 0x000fe8000c901d6a */
[----:B------:R0:W-:Y:S01]  /*17f50*/  @!P3 LDGSTS.E.BYPASS.LTC128B.128 [R8+0x13c00], desc[UR42][R2.64+0x80], !P2 ;  /* 0x13c000800208bfae */ /* 0x0001e2000d101d6a */
[----:B------:R-:W-:-:S03]  /*17f60*/  ISETP.GE.AND P3, PT, R4, R0, PT ;  /* 0x000000000400720c */ /* 0x000fc60003f66270 */
[----:B0-----:R-:W0:Y:S04]  /*17f70*/  SHFL.IDX PT, R3, R7, RZ, 0x1c1f ;  /* 0x001c1fff07037589 */ /* 0x001e2800000e0000 */
[----:B------:R-:W1:Y:S04]  /*17f80*/  SHFL.IDX PT, R2, R6, RZ, 0x1c1f ;  /* 0x001c1fff06027589 */ /* 0x000e6800000e0000 */
[----:B------:R-:W2:Y:S02]  /*17f90*/  SHFL.IDX PT, R6, R6, 0x1, 0x1c1f ;  /* 0x003c1f0006067f89 */ /* 0x000ea400000e0000 */
[----:B0-----:R-:W-:-:S05]  /*17fa0*/  @!P3 LEA R3, P4, R10, R3, 0x1 ;  /* 0x000000030a03b211 */ /* 0x001fca00078808ff */
[----:B-1----:R-:W-:-:S05]  /*17fb0*/  @!P3 IMAD.X R2, RZ, RZ, R2, P4 ;  /* 0x000000ffff02b224 */ /* 0x002fca00020e0602 */
[----:B------:R-:W-:-:S04]  /*17fc0*/  @!P3 LOP3.LUT R3, R3, R2, RZ, 0x3c, !PT ;  /* 0x000000020303b212 */ /* 0x000fc800078e3cff */
[----:B------:R-:W-:-:S04]  /*17fd0*/  @!P3 LOP3.LUT R2, R3, R2, RZ, 0x3c, !PT ;  /* 0x000000020302b212 */ /* 0x000fc800078e3cff */
[----:B------:R-:W-:-:S05]  /*17fe0*/  @!P3 LOP3.LUT R3, R3, R2, RZ, 0x3c, !PT ;  /* 0x000000020303b212 */ /* 0x000fca00078e3cff */
[----:B------:R-:W-:Y:S04]  /*17ff0*/  @!P3 LDGSTS.E.BYPASS.LTC128B.128 [R8+0xe400], desc[UR42][R2.64], !P0 ;  /* 0x0e4000000208bfae */ /* 0x000fe8000c101d6a */
[----:B------:R-:W-:Y:S04]  /*18000*/  @!P3 LDGSTS.E.BYPASS.LTC128B.128 [R8+0x11400], desc[UR42][R2.64+0x40], !P1 ;  /* 0x114000400208bfae */ /* 0x000fe8000c901d6a */
[----:B------:R0:W-:Y:S04]  /*18010*/  @!P3 LDGSTS.E.BYPASS.LTC128B.128 [R8+0x14400], desc[UR42][R2.64+0x80], !P2 ;  /* 0x144000800208bfae */ /* 0x0001e8000d101d6a */
[----:B0-2---:R0:W1:Y:S02]  /*18020*/  SHFL.IDX PT, R2, R7, 0x1, 0x1c1f ;  /* 0x003c1f0007027f89 */ /* 0x00506400000e0000 */
.L_x_762:
[----:B------:R-:W-:-:S04]  /*18030*/  IADD3 R25, R25, 0xa0, RZ ;  /* 0x000000a019197810 */ /* 0x000fc80007ffe0ff */
[----:B------:R-:W-:-:S13]  /*18040*/  ISETP.GE.AND P3, PT, R25, R0, PT ;  /* 0x000000001900720c */ /* 0x000fda0003f66270 */
[----:B-1----:R-:W-:-:S05]  /*18050*/  @!P3 LEA R2, P4, R10, R2, 0x1 ;  /* 0x000000020a02b211 */ /* 0x002fca00078808ff */
[----:B------:R-:W-:-:S05]  /*18060*/  @!P3 IMAD.X R3, RZ, RZ, R6, P4 ;  /* 0x000000ffff03b224 */ /* 0x000fca00020e0606 */
[----:B------:R-:W-:Y:S01]  /*18070*/  @!PT LDS RZ, [RZ] ;  /* 0x00000000fffff984 */ /* 0x000fe20000000800 */
[----:B------:R-:W-:Y:S01]  /*18080*/  @!PT LDS RZ, [RZ] ;  /* 0x00000000fffff984 */ /* 0x000fe20000000800 */
[----:B------:R-:W-:Y:S01]  /*18090*/  @!PT LDS RZ, [RZ] ;  /* 0x00000000fffff984 */ /* 0x000fe20000000800 */
[----:B------:R1:W-:Y:S01]  /*180a0*/  @!P3 LDGSTS.E.BYPASS.LTC128B.128 [R8+0xec00], desc[UR42][R2.64], !P0 ;  /* 0x0ec000000208bfae */ /* 0x0003e2000c101d6a */
[----:B------:R-:W-:-:S03]  /*180b0*/  PLOP3.LUT P0, PT, PT, PT, PT, 0x80, 0x0 ;  /* 0x000000000000781c */ /* 0x000fc60003f0f070 */
[----:B------:R1:W-:Y:S04]  /*180c0*/  @!P3 LDGSTS.E.BYPASS.LTC128B.128 [R8+0x11c00], desc[UR42][R2.64+0x40], !P1 ;  /* 0x11c000400208bfae */ /* 0x0003e8000c901d6a */
[----:B------:R1:W-:Y:S01]  /*180d0*/  @!P3 LDGSTS.E.BYPASS.LTC128B.128 [R8+0x14c00], desc[UR42][R2.64+0x80], !P2 ;  /* 0x14c000800208bfae */ /* 0x0003e2000d101d6a */
[----:B------:R-:W-:-:S05]  /*180e0*/  NOP ;  /* 0x0000000000007918 */ /* 0x000fca0000000000 */
.L_x_623:
        /* <DEDUP_REMOVED lines=18> */
.L_x_763:
[----:B------:R-:W-:Y:S05]  /*18210*/  BSYNC B0 ;  /* 0x0000000000007941 */ /* 0x000fea0003800000 */
.L_x_624:
[----:B------:R-:W1:Y:S04]  /*18220*/  LDL.LU R3, [R1+0x40] ;  /* 0x0000400001037983 */ /* 0x000e680000300800 */
[----:B------:R-:W2:Y:S01]  /*18230*/  LDL R2, [R1+0x24] ;  /* 0x0000240001027983 */ /* 0x000ea20000100800 */
[----:B------:R-:W-:Y:S01]  /*18240*/  BSSY B0, `(.L_x_626) ;  /* 0x00000f1000007945 */ /* 0x000fe20003800000 */
[----:B-1----:R-:W-:-:S05]  /*18250*/  VIADD R0, R3, 0xfffffffe ;  /* 0xfffffffe03007836 */ /* 0x002fca0000000000 */
[----:B--2---:R-:W-:-:S13]  /*18260*/  ISETP.GE.AND P0, PT, R0, R2, PT ;  /* 0x000000020000720c */ /* 0x004fda0003f06270 */
[----:B------:R-:W-:Y:S05]  /*18270*/  @!P0 BRA `(.L_x_627) ;  /* 0x0000000c00b48947 */ /* 0x000fea0003800000 */
[----:B------:R-:W1:Y:S01]  /*18280*/  S2R R2, SR_TID.X ;  /* 0x0000000000027919 */ /* 0x000e620000002100 */
[----:B------:R-:W-:Y:S01]  /*18290*/  ULDC UR4, c[0x0][0x2f4] ;  /* 0x0000bd0000047ab9 */ /* 0x000fe20000000800 */
[----:B------:R-:W-:Y:S01]  /*182a0*/  MOV R10, R28 ;  /* 0x0000001c000a7202 */ /* 0x000fe20000000f00 */
[----:B------:R2:W5:Y:S04]  /*182b0*/  LDL.LU R20, [R1] ;  /* 0x0000000001147983 */ /* 0x0005680000300800 */
[----:B------:R2:W-:Y:S01]  /*182c0*/  STL [R1+0x8], R23 ;  /* 0x0000081701007387 */ /* 0x0005e20000100800 */
[----:B-1----:R-:W-:-:S05]  /*182d0*/  IMAD.SHL.U32 R4, R2, 0x8, RZ ;  /* 0x0000000802047824 */ /* 0x002fca00078e00ff */
[----:B------:R-:W-:-:S04]  /*182e0*/  LOP3.LUT R4, R4, 0x18, RZ, 0xc0, !PT ;  /* 0x0000001804047812 */ /* 0x000fc800078ec0ff */
[C---:B------:R-:W-:Y:S02]  /*182f0*/  LOP3.LUT R3, R4.reuse, 0x20, RZ, 0xfc, !PT ;  /* 0x0000002004037812 */ /* 0x040fe400078efcff */
[C---:B------:R-:W-:Y:S02]  /*18300*/  LOP3.LUT R2, R4.reuse, 0x40, RZ, 0xfc, !PT ;  /* 0x0000004004027812 */ /* 0x040fe400078efcff */
[----:B------:R-:W-:Y:S02]  /*18310*/  ISETP.GE.AND P3, PT, R4, UR4, PT ;  /* 0x0000000404007c0c */ /* 0x000fe4000bf66270 */
[----:B------:R-:W-:Y:S02]  /*18320*/  ISETP.GE.AND P2, PT, R3, UR4, PT ;  /* 0x0000000403007c0c */ /* 0x000fe4000bf46270 */
[----:B--2---:R-:W-:-:S13]  /*18330*/  ISETP.GE.AND P1, PT, R2, UR4, PT ;  /* 0x0000000402007c0c */ /* 0x004fda000bf26270 */
.L_x_640:
[----:B------:R-:W2:Y:S01]  /*18340*/  LDL R8, [R1+0x28] ;  /* 0x0000280001087983 */ /* 0x000ea20000100800 */
[----:B------:R-:W1:Y:S03]  /*18350*/  LDC R9, c[0x0][0x430] ;  /* 0x00010c00ff097b82 */ /* 0x000e660000000800 */
[----:B0-----:R-:W3:Y:S04]  /*18360*/  LDL R7, [R1+0x2c] ;  /* 0x00002c0001077983 */ /* 0x001ee80000100800 */
[----:B------:R-:W4:Y:S01]  /*18370*/  LDL R6, [R1+0xc] ;  /* 0x00000c0001067983 */ /* 0x000f220000100800 */
[----:B------:R-:W0:Y:S01]  /*18380*/  S2R R2, SR_TID.X ;  /* 0x0000000000027919 */ /* 0x000e220000002100 */
[----:B-1----:R-:W-:-:S13]  /*18390*/  ISETP.NE.AND P0, PT, R9, 0x1, PT ;  /* 0x000000010900780c */ /* 0x002fda0003f05270 */
[----:B------:R-:W1:Y:S01]  /*183a0*/  @P0 LDC R5, c[0x0][0x434] ;  /* 0x00010d00ff050b82 */ /* 0x000e620000000800 */
[----:B0-----:R-:W-:-:S04]  /*183b0*/  LOP3.LUT R3, R2, 0x7f, RZ, 0xc0, !PT ;  /* 0x0000007f02037812 */ /* 0x001fc800078ec0ff */
[----:B------:R-:W-:-:S03]  /*183c0*/  SHF.R.U32.HI R4, RZ, 0x2, R3 ;  /* 0x00000002ff047819 */ /* 0x000fc60000011603 */
[----:B------:R-:W0:Y:S01]  /*183d0*/  @P0 LDC R3, c[0x0][0x438] ;  /* 0x00010e00ff030b82 */ /* 0x000e220000000800 */
[----:B------:R-:W-:Y:S02]  /*183e0*/  IMAD.SHL.U32 R2, R2, 0x20, RZ ;  /* 0x0000002002027824 */ /* 0x000fe400078e00ff */
[----:B------:R-:W-:-:S03]  /*183f0*/  IMAD R4, R0, 0x80, R4 ;  /* 0x0000008000047824 */ /* 0x000fc600078e0204 */
[----:B------:R-:W-:Y:S01]  /*18400*/  LOP3.LUT R2, R2, 0x60, RZ, 0xc0, !PT ;  /* 0x0000006002027812 */ /* 0x000fe200078ec0ff */
[----:B------:R-:W-:Y:S05]  /*18410*/  YIELD ;  /* 0x0000000000007946 */ /* 0x000fea0003800000 */
[----:B------:R-:W-:Y:S01]  /*18420*/  ULDC.64 UR4, c[0x0][0x428] ;  /* 0x00010a0000047ab9 */ /* 0x000fe20000000a00 */
[----:B--2---:R-:W-:-:S05]  /*18430*/  IADD3 R4, R2, R4, R8 ;  /* 0x0000000402047210 */ /* 0x004fca0007ffe008 */
[----:B-1----:R-:W-:-:S04]  /*18440*/  @P0 IMAD.HI.U32 R5, R4, R5, RZ ;  /* 0x0000000504050227 */ /* 0x002fc800078e00ff */
[----:B------:R-:W-:Y:S01]  /*18450*/  IMAD.MOV.U32 R2, RZ, RZ, R4 ;  /* 0x000000ffff027224 */ /* 0x000fe200078e0004 */
[----:B0-----:R-:W-:-:S05]  /*18460*/  @P0 SHF.R.U32.HI R2, RZ, R3, R5 ;  /* 0x00000003ff020219 */ /* 0x001fca0000011605 */
[----:B------:R-:W-:-:S04]  /*18470*/  IMAD.MOV R3, RZ, RZ, -R2 ;  /* 0x000000ffff037224 */ /* 0x000fc800078e0a02 */
[----:B------:R-:W-:Y:S01]  /*18480*/  IMAD R9, R9, R3, R4 ;  /* 0x0000000309097224 */ /* 0x000fe200078e0204 */
[----:B------:R-:W-:Y:S01]  /*18490*/  SHF.R.S32.HI R3, RZ, 0x1f, R2 ;  /* 0x0000001fff037819 */ /* 0x000fe20000011402 */
[----:B---3--:R-:W-:-:S04]  /*184a0*/  IMAD R4, R7, UR4, RZ ;  /* 0x0000000407047c24 */ /* 0x008fc8000f8e02ff */
[C---:B----4-:R-:W-:Y:S02]  /*184b0*/  IMAD R4, R6.reuse, UR5, R4 ;  /* 0x0000000506047c24 */ /* 0x050fe4000f8e0204 */
[----:B------:R-:W-:Y:S01]  /*184c0*/  IMAD.WIDE.U32 R2, R6, UR4, R2 ;  /* 0x0000000406027c25 */ /* 0x000fe2000f8e0002 */
[----:B------:R-:W-:-:S03]  /*184d0*/  ULDC.64 UR4, c[0x0][0x418] ;  /* 0x0001060000047ab9 */ /* 0x000fc60000000a00 */
[----:B------:R-:W-:Y:S01]  /*184e0*/  IMAD.IADD R3, R4, 0x1, R3 ;  /* 0x0000000104037824 */ /* 0x000fe200078e0203 */
[----:B------:R-:W-:-:S04]  /*184f0*/  LEA R4, P0, R2, UR4, 0x2 ;  /* 0x0000000402047c11 */ /* 0x000fc8000f8010ff */
[----:B------:R-:W-:-:S05]  /*18500*/  LEA.HI.X R5, R2, UR5, R3, 0x2, P0 ;  /* 0x0000000502057c11 */ /* 0x000fca00080f1403 */
[----:B------:R-:W2:Y:S01]  /*18510*/  LDG.E R8, desc[UR42][R4.64] ;  /* 0x0000002a04087981 */ /* 0x000ea2000c1e1900 */
[----:B------:R-:W-:-:S04]  /*18520*/  IADD3 R28, R10, 0x1, RZ ;  /* 0x000000010a1c7810 */ /* 0x000fc80007ffe0ff */
[----:B------:R-:W-:-:S04]  /*18530*/  ISETP.NE.AND P0, PT, R28, 0x2, PT ;  /* 0x000000021c00780c */ /* 0x000fc80003f05270 */
[----:B------:R-:W-:-:S04]  /*18540*/  SEL R2, RZ, 0x1, P0 ;  /* 0x00000001ff027807 */ /* 0x000fc80000000000 */
[----:B-----5:R-:W-:Y:S01]  /*18550*/  LOP3.LUT R2, R20, R2, RZ, 0x3c, !PT ;  /* 0x0000000214027212 */ /* 0x020fe200078e3cff */
[----:B------:R-:W-:-:S04]  /*18560*/  IMAD.U32 R6, RZ, RZ, UR38 ;  /* 0x00000026ff067e24 */ /* 0x000fc8000f8e00ff */
[----:B------:R0:W-:Y:S01]  /*18570*/  STL [R1], R2 ;  /* 0x0000000201007387 */ /* 0x0001e20000100800 */
[----:B------:R-:W-:Y:S01]  /*18580*/  ISETP.NE.AND P4, PT, R6, 0x3, PT ;  /* 0x000000030600780c */ /* 0x000fe20003f85270 */
[----:B------:R-:W-:Y:S01]  /*18590*/  IMAD.MOV.U32 R23, RZ, RZ, R0 ;  /* 0x000000ffff177224 */ /* 0x000fe200078e0000 */
[----:B------:R-:W-:Y:S02]  /*185a0*/  SEL R28, R28, RZ, P0 ;  /* 0x000000ff1c1c7207 */ /* 0x000fe40000000000 */
[----:B--2---:R-:W-:-:S09]  /*185b0*/  SHF.R.S32.HI R26, RZ, 0x1f, R8 ;  /* 0x0000001fff1a7819 */ /* 0x004fd20000011408 */
[----:B0-----:R-:W-:Y:S05]  /*185c0*/  @!P4 BRA `(.L_x_628) ;  /* 0x000000000004c947 */ /* 0x001fea0003800000 */
[----:B------:R-:W-:Y:S01]  /*185d0*/  BPT.TRAP 0x1 ;  /* 0x000000040000795c */ /* 0x000fe20000300000 */
.L_x_628:
[----:B------:R-:W-:Y:S01]  /*185e0*/  IMAD R5, R28, 0x8, R16 ;  /* 0x000000081c057824 */ /* 0x000fe200078e0210 */
[----:B------:R-:W-:Y:S01]  /*185f0*/  SHF.L.U32 R0, R2, 0x1f, RZ ;  /* 0x0000001f02007819 */ /* 0x000fe200000006ff */
[----:B------:R-:W-:Y:S03]  /*18600*/  BSSY B1, `(.L_x_629) ;  /* 0x0000003000017945 */ /* 0x000fe60003800000 */
[----:B------:R-:W0:Y:S02]  /*18610*/  SYNCS.PHASECHK.TRANS64.TRYWAIT P0, [R5+URZ+0x2d840], R0 ;  /* 0x02d84000050075a7 */ /* 0x000e24000800017f */
[----:B0-----:R-:W-:Y:S05]  /*18620*/  @!P0 BRA `(.L_x_630) ;  /* 0x0000004400608947 */ /* 0x001fea0003800000 */
.L_x_764:
[----:B------:R-:W-:Y:S05]  /*18630*/  BSYNC B1 ;  /* 0x0000000000017941 */ /* 0x000fea0003800000 */
.L_x_629:
[----:B------:R-:W2:Y:S01]  /*18640*/  LDL R4, [R1+0x10] ;  /* 0x0000100001047983 */ /* 0x000ea20000100800 */
        /* <DEDUP_REMOVED lines=18> */
[----:B------:R-:W-:-:S04]  /*18770*/  LEA R6, P0, R2, UR6, 0x1 ;  /* 0x0000000602067c11 */ /* 0x000fc8000f8008ff */
[----:B------:R-:W-:Y:S01]  /*18780*/  LEA.HI.X R7, R2, UR7, R7, 0x1, P0 ;  /* 0x0000000702077c11 */ /* 0x000fe200080f0c07 */
[----:B--2---:R-:W-:Y:S01]  /*18790*/  IMAD R4, R28, 0x3000, R4 ;  /* 0x000030001c047824 */ /* 0x004fe200078e0204 */
[----:B------:R-:W-:Y:S07]  /*187a0*/  BRA.DIV UR4, `(.L_x_631) ;  /* 0x0000004604147947 */ /* 0x000fee000b800000 */
[----:B------:R-:W0:Y:S01]  /*187b0*/  S2R R3, SR_TID.X ;  /* 0x0000000000037919 */ /* 0x000e220000002100 */
[----:B------:R-:W-:Y:S01]  /*187c0*/  LOP3.LUT P6, RZ, R19, 0x4, RZ, 0xc0, !PT ;  /* 0x0000000413ff7812 */ /* 0x000fe200078cc0ff */
[----:B------:R-:W-:Y:S01]  /*187d0*/  IMAD R4, R4, 0x2, R16 ;  /* 0x0000000204047824 */ /* 0x000fe200078e0210 */
[----:B------:R-:W1:Y:S04]  /*187e0*/  SHFL.IDX PT, R2, R6, RZ, 0x1c1f ;  /* 0x001c1fff06027589 */ /* 0x000e6800000e0000 */
[----:B------:R-:W-:Y:S01]  /*187f0*/  SHFL.IDX PT, R21, R7, 0x2, 0x1c1f ;  /* 0x005c1f0007157f89 */ /* 0x000fe200000e0000 */
[----:B0-----:R-:W-:-:S03]  /*18800*/  SHF.L.U32 R11, R3, 0x3, RZ ;  /* 0x00000003030b7819 */ /* 0x001fc600000006ff */
[----:B------:R-:W0:Y:S01]  /*18810*/  SHFL.IDX PT, R3, R7, RZ, 0x1c1f ;  /* 0x001c1fff07037589 */ /* 0x000e2200000e0000 */
        /* <DEDUP_REMOVED lines=22> */
.L_x_774:
        /* <DEDUP_REMOVED lines=11> */
.L_x_632:
[----:B------:R-:W-:Y:S02]  /*18a30*/  PLOP3.LUT P4, PT, P4, P0, PT, 0xa2, 0x0 ;  /* 0x000000000000781c */ /* 0x000fe40002781472 */
[----:B------:R-:W-:-:S08]  /*18a40*/  @P0 R2UR P4, UR4, R5 ;  /* 0x00000000050402ca */ /* 0x000fd00000080000 */
[----:B------:R-:W-:-:S05]  /*18a50*/  @P0 PLOP3.LUT P0, PT, P4, PT, PT, 0x80, 0x0 ;  /* 0x000000000000081c */ /* 0x000fca000270f070 */
[----:B------:R-:W-:Y:S01]  /*18a60*/  @!P4 SYNCS.ARRIVE.TRANS64.RED.A0T1 RZ, [UR4+0x2d830], RZ ;  /* 0x02d830ffffffc9a7 */ /* 0x000fe20008200404 */
[----:B------:R-:W-:Y:S07]  /*18a70*/  @!P4 ARRIVES.LDGSTSBAR.64.TRANSCNT [UR4+0x2d830] ;  /* 0x02d83000ff00c9b0 */ /* 0x000fee0008000a84 */
[----:B------:R-:W-:Y:S05]  /*18a80*/  @P0 BRA.U.ANY `(.L_x_632) ;  /* 0xfffffffd00e80947 */ /* 0x000fea000393ffff */
[----:B------:R-:W-:Y:S01]  /*18a90*/  NOP ;  /* 0x0000000000007918 */ /* 0x000fe20000000000 */
[----:B-1----:R-:W-:-:S05]  /*18aa0*/  IMAD.U32 R2, RZ, RZ, UR38 ;  /* 0x00000026ff027e24 */ /* 0x002fca000f8e00ff */
[----:B------:R-:W-:-:S13]  /*18ab0*/  ISETP.NE.AND P5, PT, R2, 0x3, PT ;  /* 0x000000030200780c */ /* 0x000fda0003fa5270 */
[----:B------:R-:W-:Y:S05]  /*18ac0*/  @!P5 BRA `(.L_x_633) ;  /* 0x000000000004d947 */ /* 0x000fea0003800000 */
[----:B------:R-:W-:Y:S01]  /*18ad0*/  BPT.TRAP 0x1 ;  /* 0x000000040000795c */ /* 0x000fe20000300000 */
.L_x_633:
[----:B------:R1:W-:Y:S01]  /*18ae0*/  SYNCS.ARRIVE.TRANS64.A1T0 RZ, [R5+URZ+0x2d830], RZ ;  /* 0x02d830ff05ff79a7 */ /* 0x0003e2000810003f */
[----:B------:R-:W-:Y:S05]  /*18af0*/  @!P5 BRA `(.L_x_634) ;  /* 0x000000000004d947 */ /* 0x000fea0003800000 */
[----:B------:R-:W-:Y:S01]  /*18b00*/  BPT.TRAP 0x1 ;  /* 0x000000040000795c */ /* 0x000fe20000300000 */
.L_x_634:
[----:B------:R-:W-:Y:S01]  /*18b10*/  SHF.L.U32 R2, R20, 0x1f, RZ ;  /* 0x0000001f14027819 */ /* 0x000fe200000006ff */
[----:B-1----:R-:W-:Y:S01]  /*18b20*/  IMAD R5, R10, 0x8, R16 ;  /* 0x000000080a057824 */ /* 0x002fe200078e0210 */
[----:B------:R-:W-:Y:S03]  /*18b30*/  BSSY B1, `(.L_x_635) ;  /* 0x0000003000017945 */ /* 0x000fe60003800000 */
[----:B------:R-:W1:Y:S02]  /*18b40*/  SYNCS.PHASECHK.TRANS64.TRYWAIT P0, [R5+URZ+0x2d860], R2 ;  /* 0x02d86002050075a7 */ /* 0x000e64000800017f */
[----:B-1----:R-:W-:Y:S05]  /*18b50*/  @!P0 BRA `(.L_x_636) ;  /* 0x00000044007c8947 */ /* 0x002fea0003800000 */
.L_x_775:
[----:B------:R-:W-:Y:S05]  /*18b60*/  BSYNC B1 ;  /* 0x0000000000017941 */ /* 0x000fea0003800000 */
.L_x_635:
[----:B0-----:R-:W2:Y:S04]  /*18b70*/  LDL R7, [R1+0x20] ;  /* 0x0000200001077983 */ /* 0x001ea80000100800 */
[----:B------:R-:W2:Y:S04]  /*18b80*/  LDL.LU R6, [R1+0x8] ;  /* 0x0000080001067983 */ /* 0x000ea80000300800 */
[----:B------:R-:W3:Y:S01]  /*18b90*/  LDL R4, [R1+0x10] ;  /* 0x0000100001047983 */ /* 0x000ee20000100800 */
[----:B------:R-:W0:Y:S01]  /*18ba0*/  S2R R3, SR_TID.X ;  /* 0x0000000000037919 */ /* 0x000e220000002100 */
[----:B------:R-:W-:Y:S01]  /*18bb0*/  UMOV UR4, 0xffffffff ;  /* 0xffffffff00047882 */ /* 0x000fe20000000000 */
[----:B0-----:R-:W-:-:S04]  /*18bc0*/  LOP3.LUT R3, R3, 0x7f, RZ, 0xc0, !PT ;  /* 0x0000007f03037812 */ /* 0x001fc800078ec0ff */
[----:B------:R-:W-:Y:S01]  /*18bd0*/  SHF.R.U32.HI R3, RZ, 0x2, R3 ;  /* 0x00000002ff037819 */ /* 0x000fe20000011603 */
[----:B--2---:R-:W-:Y:S02]  /*18be0*/  IMAD R6, R6, -0x80, R7 ;  /* 0xffffff8006067824 */ /* 0x004fe400078e0207 */
[----:B---3--:R-:W-:Y:S02]  /*18bf0*/  IMAD R4, R10, 0x3000, R4 ;  /* 0x000030000a047824 */ /* 0x008fe400078e0204 */
        /* <DEDUP_REMOVED lines=16> */
[----:B0-----:R-:W-:-:S04]  /*18d00*/  IADD3 R2, P0, R2, R0, RZ ;  /* 0x0000000002027210 */ /* 0x001fc80007f1e0ff */
[----:B-1----:R-:W-:Y:S02]  /*18d10*/  IADD3.X R3, RZ, R3, RZ, P0, !PT ;  /* 0x00000003ff037210 */ /* 0x002fe400007fe4ff */
        /* <DEDUP_REMOVED lines=18> */
.L_x_785:
        /* <DEDUP_REMOVED lines=29> */
.L_x_638:
[----:B------:R-:W-:Y:S02]  /*19010*/  PLOP3.LUT P4, PT, P4, P0, PT, 0xa2, 0x0 ;  /* 0x000000000000781c */ /* 0x000fe40002781472 */
[----:B------:R-:W-:-:S08]  /*19020*/  @P0 R2UR P4, UR4, R5 ;  /* 0x00000000050402ca */ /* 0x000fd00000080000 */
[----:B------:R-:W-:-:S05]  /*19030*/  @P0 PLOP3.LUT P0, PT, P4, PT, PT, 0x80, 0x0 ;  /* 0x000000000000081c */ /* 0x000fca000270f070 */
[----:B------:R-:W-:Y:S01]  /*19040*/  @!P4 SYNCS.ARRIVE.TRANS64.RED.A0T1 RZ, [UR4+0x2d850], RZ ;  /* 0x02d850ffffffc9a7 */ /* 0x000fe20008200404 */
[----:B------:R-:W-:Y:S07]  /*19050*/  @!P4 ARRIVES.LDGSTSBAR.64.TRANSCNT [UR4+0x2d850] ;  /* 0x02d85000ff00c9b0 */ /* 0x000fee0008000a84 */
[----:B------:R-:W-:Y:S05]  /*19060*/  @P0 BRA.U.ANY `(.L_x_638) ;  /* 0xfffffffd00e80947 */ /* 0x000fea000393ffff */
[----:B------:R-:W-:Y:S01]  /*19070*/  NOP ;  /* 0x0000000000007918 */ /* 0x000fe20000000000 */
[----:B------:R-:W-:Y:S01]  /*19080*/  IMAD.U32 R2, RZ, RZ, UR38 ;  /* 0x00000026ff027e24 */ /* 0x000fe2000f8e00ff */
[----:B------:R-:W-:-:S04]  /*19090*/  MOV R22, R0 ;  /* 0x0000000000167202 */ /* 0x000fc80000000f00 */
[----:B------:R-:W-:-:S13]  /*190a0*/  ISETP.NE.AND P5, PT, R2, 0x3, PT ;  /* 0x000000030200780c */ /* 0x000fda0003fa5270 */
[----:B------:R-:W-:Y:S05]  /*190b0*/  @!P5 BRA `(.L_x_639) ;  /* 0x000000000004d947 */ /* 0x000fea0003800000 */
[----:B------:R-:W-:Y:S01]  /*190c0*/  BPT.TRAP 0x1 ;  /* 0x000000040000795c */ /* 0x000fe20000300000 */
.L_x_639:
[----:B------:R-:W2:Y:S01]  /*190d0*/  LDL R2, [R1+0x24] ;  /* 0x0000240001027983 */ /* 0x000ea20000100800 */
[----:B------:R1:W-:Y:S01]  /*190e0*/  SYNCS.ARRIVE.TRANS64.A1T0 RZ, [R5+URZ+0x2d850], RZ ;  /* 0x02d850ff05ff79a7 */ /* 0x0003e2000810003f */
[----:B------:R-:W-:Y:S02]  /*190f0*/  VIADD R0, R23, 0xffffffff ;  /* 0xffffffff17007836 */ /* 0x000fe40000000000 */
[----:B------:R1:W5:Y:S01]  /*19100*/  LDL R20, [R1] ;  /* 0x0000000001147983 */ /* 0x0003620000100800 */
[----:B------:R-:W-:-:S03]  /*19110*/  IMAD.MOV.U32 R10, RZ, RZ, R28 ;  /* 0x000000ffff0a7224 */ /* 0x000fc600078e001c */
[----:B------:R1:W-:Y:S01]  /*19120*/  STL [R1+0x8], R23 ;  /* 0x0000081701007387 */ /* 0x0003e20000100800 */
[----:B--2---:R-:W-:-:S13]  /*19130*/  ISETP.GT.AND P0, PT, R23, R2, PT ;  /* 0x000000021700720c */ /* 0x004fda0003f04270 */
[----:B-1----:R-:W-:Y:S05]  /*19140*/  @P0 BRA `(.L_x_640) ;  /* 0xfffffff0007c0947 */ /* 0x002fea000383ffff */
.L_x_627:
[----:B------:R-:W-:Y:S05]  /*19150*/  BSYNC B0 ;  /* 0x0000000000007941 */ /* 0x000fea0003800000 */
.L_x_626:
[----:B------:R-:W1:Y:S01]  /*19160*/  S2R R2, SR_TID.X ;  /* 0x0000000000027919 */ /* 0x000e620000002100 */
[----:B------:R-:W-:Y:S01]  /*19170*/  BSSY B0, `(.L_x_641) ;  /* 0x0000010000007945 */ /* 0x000fe20003800000 */
[----:B-1----:R-:W-:-:S04]  /*19180*/  LOP3.LUT R2, R2, 0x7f, RZ, 0xc0, !PT ;  /* 0x0000007f02027812 */ /* 0x002fc800078ec0ff */
[----:B------:R-:W-:-:S13]  /*19190*/  ISETP.NE.AND P0, PT, R2, RZ, PT ;  /* 0x000000ff0200720c */ /* 0x000fda0003f05270 */
[----:B------:R-:W-:Y:S05]  /*191a0*/  @P0 BRA `(.L_x_642) ;  /* 0x0000000000300947 */ /* 0x000fea0003800000 */
[----:B------:R-:W1:Y:S01]  /*191b0*/  S2R R5, SR_LANEID ;  /* 0x0000000000057919 */ /* 0x000e620000000000 */
[----:B------:R-:W-:Y:S01]  /*191c0*/  VOTEU.ANY UR4, UPT, PT ;  /* 0x0000000000047886 */ /* 0x000fe200038e0100 */
[----:B------:R-:W2:Y:S01]  /*191d0*/  LDC.64 R2, c[0x0][0xc60] ;  /* 0x00031800ff027b82 */ /* 0x000ea20000000a00 */
[----:B------:R-:W1:Y:S02]  /*191e0*/  FLO.U32 R0, UR4 ;  /* 0x0000000400007d00 */ /* 0x000e6400080e0000 */
[----:B-1----:R-:W-:-:S06]  /*191f0*/  ISETP.EQ.U32.AND P0, PT, R0, R5, PT ;  /* 0x000000050000720c */ /* 0x002fcc0003f02070 */
[----:B------:R-:W2:Y:S07]  /*19200*/  POPC R5, UR4 ;  /* 0x0000000400057d09 */ /* 0x000eae0008000000 */
[----:B--2---:R-:W2:Y:S01]  /*19210*/  @P0 ATOMG.E.ADD.STRONG.GPU PT, R3, desc[UR42][R2.64], R5 ;  /* 0x00000005020309a8 */ /* 0x004ea200081ee1ea */
[----:B------:R-:W1:Y:S02]  /*19220*/  S2R R4, SR_LTMASK ;  /* 0x0000000000047919 */ /* 0x000e640000003900 */
[----:B-1----:R-:W-:-:S04]  /*19230*/  LOP3.LUT R4, R4, UR4, RZ, 0xc0, !PT ;  /* 0x0000000404047c12 */ /* 0x002fc8000f8ec0ff */
[----:B0-----:R-:W0:Y:S01]  /*19240*/  POPC R7, R4 ;  /* 0x0000000400077309 */ /* 0x001e220000000000 */
[----:B--2---:R-:W0:Y:S02]  /*19250*/  SHFL.IDX PT, R0, R3, R0, 0x1f ;  /* 0x00001f0003007589 */ /* 0x004e2400000e0000 */
[----:B0-----:R-:W-:-:S07]  /*19260*/  IADD3 R24, R0, UR37, R7 ;  /* 0x0000002500187c10 */ /* 0x001fce000fffe007 */
.L_x_642:
[----:B------:R-:W-:Y:S05]  /*19270*/  BSYNC B0 ;  /* 0x0000000000007941 */ /* 0x000fea0003800000 */
.L_x_641:
[----:B------:R-:W-:-:S05]  /*19280*/  IMAD.U32 R0, RZ, RZ, UR38 ;  /* 0x00000026ff007e24 */ /* 0x000fca000f8e00ff */
[----:B------:R-:W-:-:S13]  /*19290*/  ISETP.NE.AND P0, PT, R0, 0x3, PT ;  /* 0x000000030000780c */ /* 0x000fda0003f05270 */
[----:B------:R-:W-:Y:S05]  /*192a0*/  @!P0 BRA `(.L_x_643) ;  /* 0x0000000000048947 */ /* 0x000fea0003800000 */
[----:B------:R-:W-:Y:S01]  /*192b0*/  BPT.TRAP 0x1 ;  /* 0x000000040000795c */ /* 0x000fe20000300000 */
.L_x_643:
[----:B------:R-:W2:Y:S04]  /*192c0*/  LDL R3, [R1] ;  /* 0x0000000001037983 */ /* 0x000ea80000100800 */
[----:B------:R-:W3:Y:S01]  /*192d0*/  LDL.LU R2, [R1+0x20] ;  /* 0x0000200001027983 */ /* 0x000ee20000300800 */
[----:B------:R-:W-:Y:S01]  /*192e0*/  IMAD R0, R28, 0x8, R16 ;  /* 0x000000081c007824 */ /* 0x000fe200078e0210 */
[----:B------:R-:W-:Y:S01]  /*192f0*/  BSSY B0, `(.L_x_644) ;  /* 0x0000005000007945 */ /* 0x000fe20003800000 */
[----:B--2---:R-:W-:-:S04]  /*19300*/  SHF.L.U32 R3, R3, 0x1f, RZ ;  /* 0x0000001f03037819 */ /* 0x004fc800000006ff */
[----:B------:R-:W1:Y:S01]  /*19310*/  SYNCS.PHASECHK.TRANS64.TRYWAIT P0, [R0+URZ+0x2d860], R3 ;  /* 0x02d86003000075a7 */ /* 0x000e62000800017f */
[----:B---3--:R-:W-:Y:S01]  /*19320*/  IMAD R6, R23, -0x80, R2 ;  /* 0xffffff8017067824 */ /* 0x008fe200078e0202 */
[----:B-1----:R-:W-:Y:S06]  /*19330*/  @!P0 BRA `(.L_x_645) ;  /* 0x0000004000fc8947 */ /* 0x002fec0003800000 */
.L_x_786:
[----:B------:R-:W-:Y:S05]  /*19340*/  BSYNC B0 ;  /* 0x0000000000007941 */ /* 0x000fea0003800000 */
.L_x_644:
[----:B------:R-:W2:Y:S02]  /*19350*/  S2R R2, SR_TID.X ;  /* 0x0000000000027919 */ /* 0x000ea40000002100 */
[----:B--2---:R-:W-:-:S04]  /*19360*/  LOP3.LUT R2, R2, 0x7f, RZ, 0xc0, !PT ;  /* 0x0000007f02027812 */ /* 0x004fc800078ec0ff */
[----:B------:R-:W-:Y:S02]  /*19370*/  SHF.R.U32.HI R4, RZ, 0x2, R2 ;  /* 0x00000002ff047819 */ /* 0x000fe40000011602 */
[----:B------:R-:W2:Y:S01]  /*19380*/  LDL R2, [R1+0x10] ;  /* 0x0000100001027983 */ /* 0x000ea20000100800 */
[----:B------:R-:W-:Y:S02]  /*19390*/  UMOV UR4, 0xffffffff ;  /* 0xffffffff00047882 */ /* 0x000fe40000000000 */
[----:B------:R-:W-:Y:S02]  /*193a0*/  IMAD.IADD R6, R6, 0x1, -R4 ;  /* 0x0000000106067824 */ /* 0x000fe400078e0a04 */
[----:B--2---:R-:W-:Y:S01]  /*193b0*/  IMAD R4, R28, 0x3000, R2 ;  /* 0x000030001c047824 */ /* 0x004fe200078e0202 */
[----:B------:R-:W-:Y:S06]  /*193c0*/  BRA.DIV UR4, `(.L_x_646) ;  /* 0x0000004204ec7947 */ /* 0x000fec000b800000 */
[----:B------:R-:W0:Y:S01]  /*193d0*/  S2R R2, SR_TID.X ;  /* 0x0000000000027919 */ /* 0x000e220000002100 */
[----:B------:R-:W-:Y:S01]  /*193e0*/  ULDC UR4, c[0x0][0x2f4] ;  /* 0x0000bd0000047ab9 */ /* 0x000fe20000000800 */
[----:B------:R-:W-:Y:S01]  /*193f0*/  IMAD R4, R4, 0x2, R16 ;  /* 0x0000000204047824 */ /* 0x000fe200078e0210 */
[----:B------:R-:W2:Y:S04]  /*19400*/  SHFL.IDX PT, R14, R18, RZ, 0x1c1f ;  /* 0x001c1fff120e7589 */ /* 0x000ea800000e0000 */
[----:B-1----:R-:W1:Y:S01]  /*19410*/  SHFL.IDX PT, R3, R22, RZ, 0x1c1f ;  /* 0x001c1fff16037589 */ /* 0x002e6200000e0000 */
[----:B0-----:R-:W-:-:S04]  /*19420*/  SHF.L.U32 R7, R2, 0x3, RZ ;  /* 0x0000000302077819 */ /* 0x001fc800000006ff */
        /* <DEDUP_REMOVED lines=37> */
.L_x_796:
[C---:B------:R-:W-:Y:S02]  /*19680*/  ISETP.LT.OR P2, PT, R6.reuse, 0x61, P2 ;  /* 0x000000610600780c */ /* 0x040fe40001741670 */
[C---:B------:R-:W-:Y:S02]  /*19690*/  ISETP.LT.OR P1, PT, R6.reuse, 0x61, P1 ;  /* 0x000000610600780c */ /* 0x040fe40000f21670 */
[----:B------:R-:W-:Y:S02]  /*196a0*/  ISETP.LT.OR P0, PT, R6, 0x61, P0 ;  /* 0x000000610600780c */ /* 0x000fe40000701670 */
[----:B--2---:R-:W-:-:S04]  /*196b0*/  IADD3 R2, P3, R14, R5, RZ ;  /* 0x000000050e027210 */ /* 0x004fc80007f7e0ff */
[----:B------:R-:W-:-:S05]  /*196c0*/  IADD3.X R3, RZ, R22, RZ, P3, !PT ;  /* 0x00000016ff037210 */ /* 0x000fca0001ffe4ff */
        /* <DEDUP_REMOVED lines=8> */
.L_x_647:
[----:B------:R-:W-:Y:S02]  /*19750*/  PLOP3.LUT P1, PT, P1, P0, PT, 0xa2, 0x0 ;  /* 0x000000000000781c */ /* 0x000fe40000f21472 */
[----:B------:R-:W-:-:S08]  /*19760*/  @P0 R2UR P1, UR4, R0 ;  /* 0x00000000000402ca */ /* 0x000fd00000020000 */
[----:B------:R-:W-:-:S05]  /*19770*/  @P0 PLOP3.LUT P0, PT, P1, PT, PT, 0x80, 0x0 ;  /* 0x000000000000081c */ /* 0x000fca0000f0f070 */
[----:B------:R-:W-:Y:S01]  /*19780*/  @!P1 SYNCS.ARRIVE.TRANS64.RED.A0T1 RZ, [UR4+0x2d850], RZ ;  /* 0x02d850ffffff99a7 */ /* 0x000fe20008200404 */
[----:B------:R-:W-:Y:S07]  /*19790*/  @!P1 ARRIVES.LDGSTSBAR.64.TRANSCNT [UR4+0x2d850] ;  /* 0x02d85000ff0099b0 */ /* 0x000fee0008000a84 */
[----:B------:R-:W-:Y:S05]  /*197a0*/  @P0 BRA.U.ANY `(.L_x_647) ;  /* 0xfffffffd00e80947 */ /* 0x000fea000393ffff */
[----:B------:R-:W-:Y:S01]  /*197b0*/  NOP ;  /* 0x0000000000007918 */ /* 0x000fe20000000000 */
[----:B0-----:R-:W-:-:S05]  /*197c0*/  IMAD.U32 R2, RZ, RZ, UR38 ;  /* 0x00000026ff027e24 */ /* 0x001fca000f8e00ff */
[----:B------:R-:W-:-:S13]  /*197d0*/  ISETP.NE.AND P2, PT, R2, 0x3, PT ;  /* 0x000000030200780c */ /* 0x000fda0003f45270 */
[----:B------:R-:W-:Y:S05]  /*197e0*/  @!P2 BRA `(.L_x_648) ;  /* 0x000000000004a947 */ /* 0x000fea0003800000 */
[----:B------:R-:W-:Y:S01]  /*197f0*/  BPT.TRAP 0x1 ;  /* 0x000000040000795c */ /* 0x000fe20000300000 */
.L_x_648:
[----:B------:R-:W2:Y:S01]  /*19800*/  LDL.LU R2, [R1] ;  /* 0x0000000001027983 */ /* 0x000ea20000300800 */
[----:B------:R-:W-:Y:S01]  /*19810*/  VIADD R28, R28, 0x1 ;  /* 0x000000011c1c7836 */ /* 0x000fe20000000000 */
[----:B------:R0:W-:Y:S04]  /*19820*/  SYNCS.ARRIVE.TRANS64.A1T0 RZ, [R0+URZ+0x2d850], RZ ;  /* 0x02d850ff00ff79a7 */ /* 0x0001e8000810003f */
[----:B------:R-:W-:-:S04]  /*19830*/  ISETP.NE.AND P0, PT, R28, 0x2, PT ;  /* 0x000000021c00780c */ /* 0x000fc80003f05270 */
[----:B0-----:R-:W-:Y:S02]  /*19840*/  SEL R0, RZ, 0x1, P0 ;  /* 0x00000001ff007807 */ /* 0x001fe40000000000 */
[----:B------:R-:W-:Y:S02]  /*19850*/  SEL R28, R28, RZ, P0 ;  /* 0x000000ff1c1c7207 */ /* 0x000fe40000000000 */
[----:B--2---:R-:W-:-:S05]  /*19860*/  LOP3.LUT R2, R2, R0, RZ, 0x3c, !PT ;  /* 0x0000000002027212 */ /* 0x004fca00078e3cff */
[----:B------:R0:W-:Y:S02]  /*19870*/  STL [R1], R2 ;  /* 0x0000000201007387 */ /* 0x0001e40000100800 */
.L_x_607:
[----:B------:R-:W-:Y:S05]  /*19880*/  BSYNC B7 ;  /* 0x0000000000077941 */ /* 0x000fea0003800000 */
.L_x_605:
[----:B------:R-:W-:-:S13]  /*19890*/  LOP3.LUT P0, RZ, R19, 0x10, RZ, 0xc0, !PT ;  /* 0x0000001013ff7812 */ /* 0x000fda000780c0ff */
[----:B------:R-:W-:Y:S05]  /*198a0*/  @!P0 BRA `(.L_x_649) ;  /* 0x0000000000248947 */ /* 0x000fea0003800000 */
[----:B------:R-:W-:Y:S05]  /*198b0*/  WARPSYNC.ALL ;  /* 0x0000000000007948 */ /* 0x000fea0003800000 */
[----:B------:R-:W3:Y:S08]  /*198c0*/  S2UR UR5, SR_CgaCtaId ;  /* 0x00000000000579c3 */ /* 0x000ef00000008800 */
[----:B------:R-:W-:Y:S06]  /*198d0*/  BAR.SYNC.DEFER_BLOCKING 0x5, 0x200 ;  /* 0x0148000000007b1d */ /* 0x000fec0000010000 */
[----:B------:R-:W-:-:S02]  /*198e0*/  UMOV UR4, 0x400 ;  /* 0x0000040000047882 */ /* 0x000fc40000000000 */
[----:B---3--:R-:W-:-:S06]  /*198f0*/  ULEA UR4, UR5, UR4, 0x18 ;  /* 0x0000000405047291 */ /* 0x008fcc000f8ec03f */
[----:B------:R-:W-:-:S05]  /*19900*/  IMAD.U32 R16, RZ, RZ, UR4 ;  /* 0x00000004ff107e24 */ /* 0x000fca000f8e00ff */
[----:B------:R3:W4:Y:S01]  /*19910*/  LDS.128 R24, [R16+0x2d8d0] ;  /* 0x02d8d00010187984 */ /* 0x0007220000000c00 */
[----:B------:R-:W-:Y:S06]  /*19920*/  BAR.ARV 0x4, 0x200 ;  /* 0x0108000000007b1d */ /* 0x000fec0000002000 */
[----:B------:R-:W-:Y:S05]  /*19930*/  BRA `(.L_x_650) ;  /* 0x0000000800d07947 */ /* 0x000fea0003800000 */
.L_x_649:
[----:B------:R-:W2:Y:S01]  /*19940*/  S2R R0, SR_TID.X ;  /* 0x0000000000007919 */ /* 0x000ea20000002100 */
[----:B------:R-:W-:Y:S01]  /*19950*/  UMOV UR4, 0xffffffff ;  /* 0xffffffff00047882 */ /* 0x000fe20000000000 */
[----:B--2---:R-:W-:-:S04]  /*19960*/  LOP3.LUT R8, R0, 0x1f, RZ, 0xc0, !PT ;  /* 0x0000001f00087812 */ /* 0x004fc800078ec0ff */
[----:B------:R-:W-:Y:S01]  /*19970*/  ISETP.NE.AND P0, PT, R8, 0x1f, PT ;  /* 0x0000001f0800780c */ /* 0x000fe20003f05270 */
[----:B------:R-:W-:-:S12]  /*19980*/  BRA.DIV UR4, `(.L_x_651) ;  /* 0x0000004204ec7947 */ /* 0x000fd8000b800000 */
[----:B-1----:R-:W-:Y:S01]  /*19990*/  IMAD.IADD R9, R27, 0x1, R8 ;  /* 0x000000011b097824 */ /* 0x002fe200078e0208 */
[----:B------:R-:W-:-:S04]  /*199a0*/  ULDC UR4, c[0x0][0xc3c] ;  /* 0x00030f0000047ab9 */ /* 0x000fc80000000800 */
[----:B------:R-:W-:-:S13]  /*199b0*/  ISETP.GE.OR P1, PT, R9, UR4, !P0 ;  /* 0x0000000409007c0c */ /* 0x000fda000c726670 */
[----:B0-----:R-:W0:Y:S08]  /*199c0*/  @!P1 LDC.64 R2, c[0x0][0xc80] ;  /* 0x00032000ff029b82 */ /* 0x001e300000000a00 */
        /* <DEDUP_REMOVED lines=12> */
[----:B0-----:R-:W-:Y:S01]  /*19a90*/  IMAD.MOV.U32 R24, RZ, RZ, RZ ;  /* 0x000000ffff187224 */ /* 0x001fe200078e00ff */
[----:B--2---:R-:W-:Y:S01]  /*19aa0*/  @!P1 MOV R4, R7 ;  /* 0x0000000700049202 */ /* 0x004fe20000000f00 */
[----:B------:R-:W-:-:S02]  /*19ab0*/  IMAD.MOV.U32 R7, RZ, RZ, RZ ;  /* 0x000000ffff077224 */ /* 0x000fc400078e00ff */
        /* <DEDUP_REMOVED lines=13> */
[----:B0-----:R-:W-:-:S04]  /*19b90*/  SEL R14, R14, RZ, P4 ;  /* 0x000000ff0e0e7207 */ /* 0x001fc80002000000 */
[----:B------:R-:W-:-:S05]  /*19ba0*/  IADD3 R5, R3, R14, RZ ;  /* 0x0000000e03057210 */ /* 0x000fca0007ffe0ff */
[----:B------:R-:W0:Y:S02]  /*19bb0*/  SHFL.UP PT, R14, R5, 0x10, RZ ;  /* 0x06000000050e7989 */ /* 0x000e2400000e00ff */
[----:B0-----:R-:W-:-:S05]  /*19bc0*/  SEL R14, R14, RZ, P5 ;  /* 0x000000ff0e0e7207 */ /* 0x001fca0002800000 */
[----:B------:R-:W-:-:S05]  /*19bd0*/  IMAD.IADD R2, R5, 0x1, R14 ;  /* 0x0000000105027824 */ /* 0x000fca00078e020e */
[----:B------:R0:W1:Y:S02]  /*19be0*/  SHFL.IDX PT, R14, R2, 0x1f, 0x1f ;  /* 0x03e01f00020e7f89 */ /* 0x00006400000e0000 */
.L_x_806:
[----:B------:R-:W-:Y:S02]  /*19bf0*/  ULDC UR4, c[0x0][0xc38] ;  /* 0x00030e0000047ab9 */ /* 0x000fe40000000800 */
[----:B------:R-:W-:-:S04]  /*19c00*/  IMAD.U32 R3, RZ, RZ, UR4 ;  /* 0x00000004ff037e24 */ /* 0x000fc8000f8e00ff */
[----:B-1----:R-:W-:-:S04]  /*19c10*/  IMAD R5, R14, R3, RZ ;  /* 0x000000030e057224 */ /* 0x002fc800078e02ff */
[----:B------:R-:W-:-:S05]  /*19c20*/  IMAD.IADD R6, R6, 0x1, R5 ;  /* 0x0000000106067824 */ /* 0x000fca00078e0205 */
[----:B------:R-:W-:-:S13]  /*19c30*/  ISETP.GT.AND P6, PT, R6, R0, PT ;  /* 0x000000000600720c */ /* 0x000fda0003fc4270 */
[----:B------:R-:W-:Y:S05]  /*19c40*/  @P6 BRA `(.L_x_652) ;  /* 0x0000000000a46947 */ /* 0x000fea0003800000 */
.L_x_655:
[----:B0-----:R-:W0:Y:S01]  /*19c50*/  LDC R2, c[0x0][0xc3c] ;  /* 0x00030f00ff027b82 */ /* 0x001e220000000800 */
[----:B------:R-:W-:-:S05]  /*19c60*/  VIADD R27, R27, 0x1f ;  /* 0x0000001f1b1b7836 */ /* 0x000fca0000000000 */
[----:B0-----:R-:W-:-:S13]  /*19c70*/  ISETP.GE.AND P6, PT, R27, R2, PT ;  /* 0x000000021b00720c */ /* 0x001fda0003fc6270 */
[----:B------:R-:W-:Y:S05]  /*19c80*/  @P6 BRA `(.L_x_653) ;  /* 0x0000000400b86947 */ /* 0x000fea0003800000 */
[----:B------:R-:W0:Y:S01]  /*19c90*/  S2R R3, SR_TID.X ;  /* 0x0000000000037919 */ /* 0x000e220000002100 */
[----:B------:R-:W-:Y:S01]  /*19ca0*/  IMAD.MOV.U32 R4, RZ, RZ, RZ ;  /* 0x000000ffff047224 */ /* 0x000fe200078e00ff */
[----:B0-----:R-:W-:-:S04]  /*19cb0*/  LOP3.LUT R3, R3, 0x1f, RZ, 0xc0, !PT ;  /* 0x0000001f03037812 */ /* 0x001fc800078ec0ff */
[----:B------:R-:W-:-:S04]  /*19cc0*/  IADD3 R5, R27, R3, RZ ;  /* 0x000000031b057210 */ /* 0x000fc80007ffe0ff */
        /* <DEDUP_REMOVED lines=27> */
.L_x_814:
[----:B------:R-:W-:Y:S02]  /*19e80*/  ULDC UR4, c[0x0][0xc38] ;  /* 0x00030e0000047ab9 */ /* 0x000fe40000000800 */
[----:B------:R-:W-:-:S04]  /*19e90*/  IMAD.U32 R3, RZ, RZ, UR4 ;  /* 0x00000004ff037e24 */ /* 0x000fc8000f8e00ff */
[----:B-1----:R-:W-:-:S04]  /*19ea0*/  IMAD R5, R14, R3, RZ ;  /* 0x000000030e057224 */ /* 0x002fc800078e02ff */
[----:B------:R-:W-:-:S05]  /*19eb0*/  IMAD.IADD R6, R5, 0x1, R6 ;  /* 0x0000000105067824 */ /* 0x000fca00078e0206 */
[----:B------:R-:W-:-:S13]  /*19ec0*/  ISETP.GT.AND P6, PT, R6, R0, PT ;  /* 0x000000000600720c */ /* 0x000fda0003fc4270 */
[----:B------:R-:W-:Y:S05]  /*19ed0*/  @!P6 BRA `(.L_x_655) ;  /* 0xfffffffc005ce947 */ /* 0x000fea000383ffff */
.L_x_652:
        /* <DEDUP_REMOVED lines=9> */
.L_x_819:
[----:B------:R-:W-:-:S13]  /*19f70*/  ISETP.NE.AND P0, PT, R6, RZ, PT ;  /* 0x000000ff0600720c */ /* 0x000fda0003f05270 */
[----:B------:R-:W-:Y:S05]  /*19f80*/  @!P0 BRA `(.L_x_657) ;  /* 0x0000000000108947 */ /* 0x000fea0003800000 */
[----:B------:R-:W-:Y:S01]  /*19f90*/  UMOV UR4, 0xffffffff ;  /* 0xffffffff00047882 */ /* 0x000fe20000000000 */
[----:B------:R-:W-:Y:S02]  /*19fa0*/  VIADD R12, R5, 0xffffffff ;  /* 0xffffffff050c7836 */ /* 0x000fe40000000000 */
[----:B------:R-:W-:Y:S05]  /*19fb0*/  BRA.DIV UR4, `(.L_x_658) ;  /* 0x0000004604b07947 */ /* 0x000fea000b800000 */
[----:B------:R4:W0:Y:S02]  /*19fc0*/  SHFL.IDX PT, R24, R2, R12, 0x1f ;  /* 0x00001f0c02187589 */ /* 0x00082400000e0000 */
.L_x_657:
        /* <DEDUP_REMOVED lines=9> */
[----:B0-----:R-:W-:-:S06]  /*1a060*/  IADD3 R9, R6, 0xffffffe, RZ ;  /* 0x0ffffffe06097810 */ /* 0x001fcc0007ffe0ff */
        /* <DEDUP_REMOVED lines=17> */
[----:B0-----:R-:W-:-:S02]  /*1a180*/  IADD3 R9, R8, 0xffffffe, RZ ;  /* 0x0ffffffe08097810 */ /* 0x001fc40007ffe0ff */
[----:B------:R-:W-:-:S04]  /*1a190*/  IABS R8, R7 ;  /* 0x0000000700087213 */ /* 0x000fc80000000000 */
[----:B------:R-:W0:Y:S01]  /*1a1a0*/  F2I.FTZ.U32.TRUNC.NTZ R3, R9 ;  /* 0x0000000900037305 */ /* 0x000e22000021f000 */
[----:B------:R-:W-:Y:S01]  /*1a1b0*/  IADD3 R8, RZ, -R8, RZ ;  /* 0x80000008ff087210 */ /* 0x000fe20007ffe0ff */
        /* <DEDUP_REMOVED lines=19> */
[----:B------:R-:W-:-:S06]  /*1a2f0*/  @P0 VIADD R2, R2, 0x1 ;  /* 0x0000000102020836 */ /* 0x000fcc0000000000 */
[----:B------:R-:W-:Y:S01]  /*1a300*/  @!P2 IMAD.MOV R2, RZ, RZ, -R2 ;  /* 0x000000ffff02a224 */ /* 0x000fe200078e0a02 */
[----:B------:R-:W-:-:S05]  /*1a310*/  @!P1 LOP3.LUT R2, RZ, R7, RZ, 0x33, !PT ;  /* 0x00000007ff029212 */ /* 0x000fca00078e33ff */
[----:B------:R-:W-:-:S04]  /*1a320*/  IMAD.MOV R0, RZ, RZ, -R2 ;  /* 0x000000ffff007224 */ /* 0x000fc800078e0a02 */
[C---:B------:R-:W-:Y:S01]  /*1a330*/  IMAD R6, R7.reuse, R0, R6 ;  /* 0x0000000007067224 */ /* 0x040fe200078e0206 */
[----:B------:R-:W-:-:S05]  /*1a340*/  LEA R7, R7, R2, 0x18 ;  /* 0x0000000207077211 */ /* 0x000fca00078ec0ff */
[----:B------:R-:W-:Y:S01]  /*1a350*/  IMAD R26, R6, 0x10000, R7 ;  /* 0x00010000061a7824 */ /* 0x000fe200078e0207 */
[----:B------:R-:W-:Y:S06]  /*1a360*/  BRA `(.L_x_659) ;  /* 0x00000000001c7947 */ /* 0x000fec0003800000 */
.L_x_653:
[----:B------:R-:W-:Y:S01]  /*1a370*/  UMOV UR4, URZ ;  /* 0x0000003f00047c82 */ /* 0x000fe20008000000 */
[----:B------:R-:W-:Y:S01]  /*1a380*/  UMOV UR5, URZ ;  /* 0x0000003f00057c82 */ /* 0x000fe20008000000 */
[----:B------:R-:W-:Y:S01]  /*1a390*/  ULDC UR6, c[0x0][0xc3c] ;  /* 0x00030f0000067ab9 */ /* 0x000fe20000000800 */
[----:B------:R-:W-:Y:S01]  /*1a3a0*/  IMAD.MOV.U32 R24, RZ, RZ, R0 ;  /* 0x000000ffff187224 */ /* 0x000fe200078e0000 */
[----:B------:R-:W-:Y:S01]  /*1a3b0*/  MOV R26, UR5 ;  /* 0x00000005001a7c02 */ /* 0x000fe20008000f00 */
[----:B------:R-:W-:Y:S02]  /*1a3c0*/  IMAD.U32 R25, RZ, RZ, UR4 ;  /* 0x00000004ff197e24 */ /* 0x000fe4000f8e00ff */
[----:B------:R-:W-:-:S07]  /*1a3d0*/  IMAD.U32 R27, RZ, RZ, UR6 ;  /* 0x00000006ff1b7e24 */ /* 0x000fce000f8e00ff */
.L_x_659:
        /* <DEDUP_REMOVED lines=10> */
.L_x_650:
[----:B------:R-:W-:Y:S02]  /*1a480*/  ULDC UR4, c[0x0][0xc3c] ;  /* 0x00030f0000047ab9 */ /* 0x000fe40000000800 */
[----:B----4-:R-:W-:-:S13]  /*1a490*/  ISETP.GE.AND P0, PT, R27, UR4, PT ;  /* 0x000000041b007c0c */ /* 0x010fda000bf06270 */
[----:B------:R-:W-:Y:S05]  /*1a4a0*/  @!P0 BRA `(.L_x_660) ;  /* 0xffffff9c00f08947 */ /* 0x000fea000383ffff */
[----:B------:R-:W-:Y:S05]  /*1a4b0*/  BSYNC B8 ;  /* 0x0000000000087941 */ /* 0x000fea0003800000 */
.L_x_557:
[----:B0-----:R-:W4:Y:S01]  /*1a4c0*/  LDL.LU R0, [R1+0x4c] ;  /* 0x00004c0001007983 */ /* 0x001f220000300800 */
[----:B------:R-:W-:Y:S01]  /*1a4d0*/  BSSY B0, `(.L_x_661) ;  /* 0x000000b000007945 */ /* 0x000fe20003800000 */
[----:B-1----:R-:W0:Y:S01]  /*1a4e0*/  S2R R5, SR_CgaCtaId ;  /* 0x0000000000057919 */ /* 0x002e220000008800 */
[----:B----4-:R-:W-:-:S05]  /*1a4f0*/  VIADD R0, R0, 0x1 ;  /* 0x0000000100007836 */ /* 0x010fca0000000000 */
        /* <DEDUP_REMOVED lines=8> */
.L_x_822:
[----:B------:R-:W-:Y:S05]  /*1a580*/  BSYNC B0 ;  /* 0x0000000000007941 */ /* 0x000fea0003800000 */
.L_x_661:
[----:B------:R-:W-:-:S03]  /*1a590*/  UMOV UR4, 0xffffffff ;  /* 0xffffffff00047882 */ /* 0x000fc60000000000 */
[----:B------:R-:W-:Y:S05]  /*1a5a0*/  BRA.DIV UR4, `(.L_x_663) ;  /* 0x0000004204707947 */ /* 0x000fea000b800000 */
[----:B0-----:R-:W0:Y:S02]  /*1a5b0*/  S2R R0, SR_TID.X ;  /* 0x0000000000007919 */ /* 0x001e240000002100 */
[----:B0-----:R-:W-:-:S04]  /*1a5c0*/  SHF.R.U32.HI R0, RZ, 0x5, R0 ;  /* 0x00000005ff007819 */ /* 0x001fc80000011600 */
[----:B------:R-:W-:-:S05]  /*1a5d0*/  LOP3.LUT R0, R0, 0x3, RZ, 0xc0, !PT ;  /* 0x0000000300007812 */ /* 0x000fca00078ec0ff */
[----:B------:R0:W1:Y:S02]  /*1a5e0*/  SHFL.IDX PT, R14, R0, RZ, 0x1f ;  /* 0x00001fff000e7589 */ /* 0x00006400000e0000 */
.L_x_825:
[----:B-1----:R-:W-:-:S13]  /*1a5f0*/  ISETP.NE.AND P0, PT, R14, RZ, PT ;  /* 0x000000ff0e00720c */ /* 0x002fda0003f05270 */
[----:B------:R-:W-:Y:S05]  /*1a600*/  @P0 BRA `(.L_x_396) ;  /* 0x0000000000900947 */ /* 0x000fea0003800000 */
[----:B------:R-:W-:-:S03]  /*1a610*/  UMOV UR4, 0xffffffff ;  /* 0xffffffff00047882 */ /* 0x000fc60000000000 */
[----:B------:R-:W-:Y:S05]  /*1a620*/  BRA.DIV UR4, `(.L_x_664) ;  /* 0x0000004204847947 */ /* 0x000fea000b800000 */
[----:B------:R-:W-:-:S13]  /*1a630*/  ELECT P6, URZ, PT ;  /* 0x00000000003f782f */ /* 0x000fda00038c0000 */
.L_x_828:
[----:B------:R-:W-:Y:S05]  /*1a640*/  @!P6 BRA `(.L_x_396) ;  /* 0x000000000080e947 */ /* 0x000fea0003800000 */
[----:B------:R-:W-:-:S06]  /*1a650*/  ULOP3.LUT UR4, UR36, 0x2, URZ, 0xfc, !UPT ;  /* 0x0000000224047892 */ /* 0x000fcc000f8efc3f */
[----:B0-----:R-:W-:-:S05]  /*1a660*/  IMAD.U32 R0, RZ, RZ, UR4 ;  /* 0x00000004ff007e24 */ /* 0x001fca000f8e00ff */
[----:B------:R-:W-:-:S13]  /*1a670*/  ISETP.NE.AND P0, PT, R0, 0x3, PT ;  /* 0x000000030000780c */ /* 0x000fda0003f05270 */
[----:B------:R-:W-:Y:S05]  /*1a680*/  @!P0 BRA `(.L_x_665) ;  /* 0x0000000000048947 */ /* 0x000fea0003800000 */
[----:B------:R-:W-:Y:S01]  /*1a690*/  BPT.TRAP 0x1 ;  /* 0x000000040000795c */ /* 0x000fe20000300000 */
.L_x_665:
[----:B------:R-:W4:Y:S01]  /*1a6a0*/  LDL R0, [R1] ;  /* 0x0000000001007983 */ /* 0x000f220000100800 */
[C---:B------:R-:W-:Y:S01]  /*1a6b0*/  IMAD R3, R28.reuse, 0x8, R5 ;  /* 0x000000081c037824 */ /* 0x040fe200078e0205 */
[----:B------:R-:W-:-:S04]  /*1a6c0*/  IADD3 R28, R28, 0x1, RZ ;  /* 0x000000011c1c7810 */ /* 0x000fc80007ffe0ff */
[----:B------:R-:W-:Y:S02]  /*1a6d0*/  ISETP.NE.AND P2, PT, R28, 0x2, PT ;  /* 0x000000021c00780c */ /* 0x000fe40003f45270 */
[----:B----4-:R-:W-:Y:S02]  /*1a6e0*/  SHF.L.U32 R2, R0, 0x1f, RZ ;  /* 0x0000001f00027819 */ /* 0x010fe400000006ff */
[----:B------:R-:W-:Y:S02]  /*1a6f0*/  SEL R0, RZ, 0x1, P2 ;  /* 0x00000001ff007807 */ /* 0x000fe40001000000 */
[----:B------:R-:W0:Y:S02]  /*1a700*/  SYNCS.PHASECHK.TRANS64.TRYWAIT P1, [R3+URZ+0x2d840], R2 ;  /* 0x02d84002030075a7 */ /* 0x000e24000802017f */
[----:B0-----:R-:W-:Y:S05]  /*1a710*/  @!P1 BRA `(.L_x_666) ;  /* 0x0000004000689947 */ /* 0x001fea0003800000 */
.L_x_829:
[----:B------:R-:W4:Y:S01]  /*1a720*/  LDL.LU R4, [R1] ;  /* 0x0000000001047983 */ /* 0x000f220000300800 */
[----:B------:R-:W-:Y:S02]  /*1a730*/  SEL R28, R28, RZ, P2 ;  /* 0x000000ff1c1c7207 */ /* 0x000fe40001000000 */
[----:B----4-:R-:W-:Y:S01]  /*1a740*/  LOP3.LUT R0, R4, R0, RZ, 0x3c, !PT ;  /* 0x0000000004007212 */ /* 0x010fe200078e3cff */
[----:B------:R-:W-:Y:S06]  /*1a750*/  @!P0 BRA `(.L_x_667) ;  /* 0x0000000000048947 */ /* 0x000fec0003800000 */
[----:B------:R-:W-:Y:S01]  /*1a760*/  BPT.TRAP 0x1 ;  /* 0x000000040000795c */ /* 0x000fe20000300000 */
.L_x_667:
[----:B------:R-:W-:Y:S01]  /*1a770*/  IMAD R5, R28, 0x8, R5 ;  /* 0x000000081c057824 */ /* 0x000fe200078e0205 */
[----:B------:R-:W-:-:S04]  /*1a780*/  SHF.L.U32 R0, R0, 0x1f, RZ ;  /* 0x0000001f00007819 */ /* 0x000fc800000006ff */
[----:B------:R-:W1:Y:S02]  /*1a790*/  SYNCS.PHASECHK.TRANS64.TRYWAIT P1, [R5+URZ+0x2d840], R0 ;  /* 0x02d84000050075a7 */ /* 0x000e64000802017f */
[----:B-1----:R-:W-:Y:S05]  /*1a7a0*/  @!P1 BRA `(.L_x_668) ;  /* 0x0000004000589947 */ /* 0x002fea0003800000 */
.L_x_830:
[----:B------:R-:W-:Y:S05]  /*1a7b0*/  @!P0 BRA `(.L_x_669) ;  /* 0x0000000000048947 */ /* 0x000fea0003800000 */
[----:B------:R-:W-:Y:S01]  /*1a7c0*/  BPT.TRAP 0x1 ;  /* 0x000000040000795c */ /* 0x000fe20000300000 */
.L_x_669:
[----:B------:R-:W4:Y:S02]  /*1a7d0*/  SYNCS.PHASECHK.TRANS64.TRYWAIT P1, [R3+URZ+0x2d860], R2 ;  /* 0x02d86002030075a7 */ /* 0x000f24000802017f */
[----:B----4-:R-:W-:Y:S05]  /*1a7e0*/  @!P1 BRA `(.L_x_670) ;  /* 0x00000040005c9947 */ /* 0x010fea0003800000 */
.L_x_831:
[----:B------:R-:W-:Y:S05]  /*1a7f0*/  @!P0 BRA `(.L_x_671) ;  /* 0x0000000000048947 */ /* 0x000fea0003800000 */
[----:B------:R-:W-:Y:S01]  /*1a800*/  BPT.TRAP 0x1 ;  /* 0x000000040000795c */ /* 0x000fe20000300000 */
.L_x_671:
[----:B------:R0:W0:Y:S02]  /*1a810*/  SYNCS.PHASECHK.TRANS64.TRYWAIT P0, [R5+URZ+0x2d860], R0 ;  /* 0x02d86000050075a7 */ /* 0x000024000800017f */
[----:B0-----:R-:W-:Y:S05]  /*1a820*/  @!P0 NANOSLEEP.SYNCS 0x989680 ;  /* 0x009896800000895d */ /* 0x001fea0003900000 */
[----:B------:R-:W0:Y:S02]  /*1a830*/  @!P0 SYNCS.PHASECHK.TRANS64 P0, [R5+URZ+0x2d860], R0 ;  /* 0x02d86000050085a7 */ /* 0x000e24000800007f */
[----:B0-----:R-:W-:Y:S05]  /*1a840*/  @!P0 BRA `(.L_x_671) ;  /* 0xfffffffc00f08947 */ /* 0x001fea000383ffff */
.L_x_396:
[----:B------:R-:W-:Y:S05]  /*1a850*/  BSYNC B9 ;  /* 0x0000000000097941 */ /* 0x000fea0003800000 */
.L_x_393:
[----:B------:R-:W-:Y:S05]  /*1a860*/  EXIT ;  /* 0x000000000000794d */ /* 0x000fea0003800000 */
.L_x_414:
[----:B0-----:R0:W1:Y:S02]  /*1a870*/  SYNCS.PHASECHK.TRANS64.TRYWAIT P4, [R31+URZ+0x2d890], R79 ;  /* 0x02d8904f1f0075a7 */ /* 0x001064000808017f */
[----:B-1----:R-:W-:Y:S05]  /*1a880*/  @!P4 NANOSLEEP.SYNCS 0x989680 ;  /* 0x009896800000c95d */ /* 0x002fea0003900000 */
[----:B------:R-:W1:Y:S02]  /*1a890*/  @!P4 SYNCS.PHASECHK.TRANS64 P4, [R31+URZ+0x2d890], R79 ;  /* 0x02d8904f1f00c5a7 */ /* 0x000e64000808007f */
[----:B-1----:R-:W-:Y:S05]  /*1a8a0*/  @!P4 BRA `(.L_x_414) ;  /* 0xfffffffc00f0c947 */ /* 0x002fea000383ffff */
[----:B------:R-:W-:Y:S05]  /*1a8b0*/  BRA `(.L_x_672) ;  /* 0xfffffe8c00087947 */ /* 0x000fea000383ffff */
.L_x_415:
        /* <DEDUP_REMOVED lines=8> */
.L_x_674:
[----:B------:R-:W-:Y:S05]  /*1a940*/  BSYNC B1 ;  /* 0x0000000000017941 */ /* 0x000fea0003800000 */
.L_x_673:
[----:B------:R-:W-:Y:S01]  /*1a950*/  IMAD.MOV.U32 R13, RZ, RZ, R56 ;  /* 0x000000ffff0d7224 */ /* 0x000fe200078e0038 */
[----:B------:R-:W-:Y:S01]  /*1a960*/  MOV R57, R14 ;  /* 0x0000000e00397202 */ /* 0x000fe20000000f00 */
[----:B------:R-:W-:Y:S02]  /*1a970*/  IMAD.MOV.U32 R12, RZ, RZ, RZ ;  /* 0x000000ffff0c7224 */ /* 0x000fe400078e00ff */
[----:B------:R-:W-:Y:S02]  /*1a980*/  IMAD.MOV.U32 R11, RZ, RZ, 0x1e1f ;  /* 0x00001e1fff0b7424 */ /* 0x000fe400078e00ff */
[----:B------:R-:W-:-:S07]  /*1a990*/  IMAD.MOV.U32 R15, RZ, RZ, -0x1 ;  /* 0xffffffffff0f7424 */ /* 0x000fce00078e00ff */
[----:B------:R-:W-:Y:S05]  /*1a9a0*/  WARPSYNC.COLLECTIVE R15, `(.L_x_675) ;  /* 0x000000000f087348 */ /* 0x000fea0003c00000 */
[----:B------:R0:W1:Y:S02]  /*1a9b0*/  SHFL.IDX P6, R14, R13, R12, R11 ;  /* 0x0000000c0d0e7389 */ /* 0x00006400000c000b */
[----:B01----:R-:W-:Y:S01]  /*1a9c0*/  ENDCOLLECTIVE ;  /* 0x000000000000791b */ /* 0x003fe20003800000 */
.L_x_675:
[----:B------:R-:W-:Y:S01]  /*1a9d0*/  IMAD.MOV.U32 R56, RZ, RZ, R14 ;  /* 0x000000ffff387224 */ /* 0x000fe200078e000e */
[----:B------:R-:W-:Y:S06]  /*1a9e0*/  BRA `(.L_x_676) ;  /* 0xfffffe8800d07947 */ /* 0x000fec000383ffff */
.L_x_443:
[----:B0-----:R0:W1:Y:S02]  /*1a9f0*/  SYNCS.PHASECHK.TRANS64.TRYWAIT P4, [R31+URZ+0x2d890], R79 ;  /* 0x02d8904f1f0075a7 */ /* 0x001064000808017f */
[----:B-1----:R-:W-:Y:S05]  /*1aa00*/  @!P4 NANOSLEEP.SYNCS 0x989680 ;  /* 0x009896800000c95d */ /* 0x002fea0003900000 */
[----:B------:R-:W1:Y:S02]  /*1aa10*/  @!P4 SYNCS.PHASECHK.TRANS64 P4, [R31+URZ+0x2d890], R79 ;  /* 0x02d8904f1f00c5a7 */ /* 0x000e64000808007f */
[----:B-1----:R-:W-:Y:S05]  /*1aa20*/  @!P4 BRA `(.L_x_443) ;  /* 0xfffffffc00f0c947 */ /* 0x002fea000383ffff */
[----:B------:R-:W-:Y:S05]  /*1aa30*/  BRA `(.L_x_677) ;  /* 0xfffffea400907947 */ /* 0x000fea000383ffff */
.L_x_444:
[----:B------:R-:W-:Y:S01]  /*1aa40*/  BSSY B1, `(.L_x_678) ;  /* 0x0000008000017945 */ /* 0x000fe20003800000 */
[----:B------:R-:W-:Y:S01]  /*1aa50*/  MOV R13, R57 ;  /* 0x00000039000d7202 */ /* 0x000fe20000000f00 */
[----:B------:R-:W-:Y:S02]  /*1aa60*/  IMAD.MOV.U32 R12, RZ, RZ, RZ ;  /* 0x000000ffff0c7224 */ /* 0x000fe400078e00ff */
[----:B------:R-:W-:Y:S02]  /*1aa70*/  IMAD.MOV.U32 R11, RZ, RZ, 0x1e1f ;  /* 0x00001e1fff0b7424 */ /* 0x000fe400078e00ff */
[----:B------:R-:W-:-:S07]  /*1aa80*/  IMAD.MOV.U32 R15, RZ, RZ, -0x1 ;  /* 0xffffffffff0f7424 */ /* 0x000fce00078e00ff */
[----:B0-----:R-:W-:Y:S05]  /*1aa90*/  WARPSYNC.COLLECTIVE R15, `(.L_x_679) ;  /* 0x000000000f087348 */ /* 0x001fea0003c00000 */
[----:B------:R1:W2:Y:S02]  /*1aaa0*/  SHFL.IDX P6, R14, R13, R12, R11 ;  /* 0x0000000c0d0e7389 */ /* 0x0002a400000c000b */
[----:B012---:R-:W-:Y:S01]  /*1aab0*/  ENDCOLLECTIVE ;  /* 0x000000000000791b */ /* 0x007fe20003800000 */
.L_x_679:
[----:B------:R-:W-:Y:S05]  /*1aac0*/  BSYNC B1 ;  /* 0x0000000000017941 */ /* 0x000fea0003800000 */
.L_x_678:
[----:B------:R-:W-:Y:S01]  /*1aad0*/  IMAD.MOV.U32 R13, RZ, RZ, R56 ;  /* 0x000000ffff0d7224 */ /* 0x000fe200078e0038 */
[----:B------:R-:W-:Y:S01]  /*1aae0*/  MOV R12, RZ ;  /* 0x000000ff000c7202 */ /* 0x000fe20000000f00 */
[----:B------:R-:W-:Y:S02]  /*1aaf0*/  IMAD.MOV.U32 R11, RZ, RZ, 0x1e1f ;  /* 0x00001e1fff0b7424 */ /* 0x000fe400078e00ff */
[----:B------:R-:W-:Y:S02]  /*1ab00*/  IMAD.MOV.U32 R15, RZ, RZ, -0x1 ;  /* 0xffffffffff0f7424 */ /* 0x000fe400078e00ff */
[----:B------:R-:W-:-:S07]  /*1ab10*/  IMAD.MOV.U32 R83, RZ, RZ, R14 ;  /* 0x000000ffff537224 */ /* 0x000fce00078e000e */
[----:B------:R-:W-:Y:S05]  /*1ab20*/  WARPSYNC.COLLECTIVE R15, `(.L_x_680) ;  /* 0x000000000f087348 */ /* 0x000fea0003c00000 */
[----:B------:R0:W1:Y:S02]  /*1ab30*/  SHFL.IDX P6, R14, R13, R12, R11 ;  /* 0x0000000c0d0e7389 */ /* 0x00006400000c000b */
[----:B01----:R-:W-:Y:S01]  /*1ab40*/  ENDCOLLECTIVE ;  /* 0x000000000000791b */ /* 0x003fe20003800000 */
.L_x_680:
[----:B------:R-:W-:Y:S01]  /*1ab50*/  IMAD.MOV.U32 R82, RZ, RZ, R14 ;  /* 0x000000ffff527224 */ /* 0x000fe200078e000e */
[----:B------:R-:W-:Y:S06]  /*1ab60*/  BRA `(.L_x_681) ;  /* 0xfffffea400587947 */ /* 0x000fec000383ffff */
.L_x_457:
[----:B0-----:R0:W1:Y:S02]  /*1ab70*/  SYNCS.PHASECHK.TRANS64.TRYWAIT P3, [R31+URZ+0x2d890], R79 ;  /* 0x02d8904f1f0075a7 */ /* 0x001064000806017f */
[----:B-1----:R-:W-:Y:S05]  /*1ab80*/  @!P3 NANOSLEEP.SYNCS 0x989680 ;  /* 0x009896800000b95d */ /* 0x002fea0003900000 */
[----:B------:R-:W1:Y:S02]  /*1ab90*/  @!P3 SYNCS.PHASECHK.TRANS64 P3, [R31+URZ+0x2d890], R79 ;  /* 0x02d8904f1f00b5a7 */ /* 0x000e64000806007f */
[----:B-1----:R-:W-:Y:S05]  /*1aba0*/  @!P3 BRA `(.L_x_457) ;  /* 0xfffffffc00f0b947 */ /* 0x002fea000383ffff */
[----:B------:R-:W-:Y:S05]  /*1abb0*/  BRA `(.L_x_682) ;  /* 0xfffffebc00347947 */ /* 0x000fea000383ffff */
.L_x_458:
[----:B------:R-:W-:Y:S01]  /*1abc0*/  BSSY B1, `(.L_x_683) ;  /* 0x0000007000017945 */ /* 0x000fe20003800000 */
[----:B------:R-:W-:Y:S01]  /*1abd0*/  IMAD.MOV.U32 R12, RZ, RZ, RZ ;  /* 0x000000ffff0c7224 */ /* 0x000fe200078e00ff */
[----:B------:R-:W-:Y:S01]  /*1abe0*/  MOV R15, 0xffffffff ;  /* 0xffffffff000f7802 */ /* 0x000fe20000000f00 */
[----:B------:R-:W-:-:S07]  /*1abf0*/  IMAD.MOV.U32 R11, RZ, RZ, 0x1e1f ;  /* 0x00001e1fff0b7424 */ /* 0x000fce00078e00ff */
[----:B0-----:R-:W-:Y:S05]  /*1ac00*/  WARPSYNC.COLLECTIVE R15, `(.L_x_684) ;  /* 0x000000000f087348 */ /* 0x001fea0003c00000 */
[----:B------:R1:W2:Y:S02]  /*1ac10*/  SHFL.IDX P6, R14, R13, R12, R11 ;  /* 0x0000000c0d0e7389 */ /* 0x0002a400000c000b */
[----:B012---:R-:W-:Y:S01]  /*1ac20*/  ENDCOLLECTIVE ;  /* 0x000000000000791b */ /* 0x007fe20003800000 */
.L_x_684:
[----:B------:R-:W-:Y:S05]  /*1ac30*/  BSYNC B1 ;  /* 0x0000000000017941 */ /* 0x000fea0003800000 */
.L_x_683:
[----:B------:R-:W-:Y:S02]  /*1ac40*/  IMAD.MOV.U32 R13, RZ, RZ, R39 ;  /* 0x000000ffff0d7224 */ /* 0x000fe400078e0027 */
[----:B------:R-:W-:Y:S02]  /*1ac50*/  IMAD.MOV.U32 R12, RZ, RZ, RZ ;  /* 0x000000ffff0c7224 */ /* 0x000fe400078e00ff */
[----:B------:R-:W-:Y:S02]  /*1ac60*/  IMAD.MOV.U32 R11, RZ, RZ, 0x1e1f ;  /* 0x00001e1fff0b7424 */ /* 0x000fe400078e00ff */
[----:B------:R-:W-:Y:S02]  /*1ac70*/  IMAD.MOV.U32 R15, RZ, RZ, -0x1 ;  /* 0xffffffffff0f7424 */ /* 0x000fe400078e00ff */
[----:B------:R-:W-:-:S07]  /*1ac80*/  IMAD.MOV.U32 R38, RZ, RZ, R14 ;  /* 0x000000ffff267224 */ /* 0x000fce00078e000e */
[----:B------:R-:W-:Y:S05]  /*1ac90*/  WARPSYNC.COLLECTIVE R15, `(.L_x_685) ;  /* 0x000000000f087348 */ /* 0x000fea0003c00000 */
[----:B------:R0:W1:Y:S02]  /*1aca0*/  SHFL.IDX P6, R14, R13, R12, R11 ;  /* 0x0000000c0d0e7389 */ /* 0x00006400000c000b */
[----:B01----:R-:W-:Y:S01]  /*1acb0*/  ENDCOLLECTIVE ;  /* 0x000000000000791b */ /* 0x003fe20003800000 */
.L_x_685:
[----:B------:R-:W-:Y:S01]  /*1acc0*/  MOV R39, R14 ;  /* 0x0000000e00277202 */ /* 0x000fe20000000f00 */
[----:B------:R-:W-:Y:S06]  /*1acd0*/  BRA `(.L_x_686) ;  /* 0xfffffebc00507947 */ /* 0x000fec000383ffff */
.L_x_462:
[----:B------:R0:W0:Y:S02]  /*1ace0*/  SYNCS.PHASECHK.TRANS64.TRYWAIT P2, [R31+URZ+0x2d8b0], R79 ;  /* 0x02d8b04f1f0075a7 */ /* 0x000024000804017f */
[----:B0-----:R-:W-:Y:S05]  /*1acf0*/  @!P2 NANOSLEEP.SYNCS 0x989680 ;  /* 0x009896800000a95d */ /* 0x001fea0003900000 */
[----:B------:R-:W0:Y:S02]  /*1ad00*/  @!P2 SYNCS.PHASECHK.TRANS64 P2, [R31+URZ+0x2d8b0], R79 ;  /* 0x02d8b04f1f00a5a7 */ /* 0x000e24000804007f */
[----:B0-----:R-:W-:Y:S05]  /*1ad10*/  @!P2 BRA `(.L_x_462) ;  /* 0xfffffffc00f0a947 */ /* 0x001fea000383ffff */
[----:B------:R-:W-:Y:S05]  /*1ad20*/  BRA `(.L_x_687) ;  /* 0xfffffec000207947 */ /* 0x000fea000383ffff */
.L_x_470:
[----:B------:R-:W-:Y:S01]  /*1ad30*/  BSSY B0, `(.L_x_688) ;  /* 0x0000007000007945 */ /* 0x000fe20003800000 */
[----:B------:R-:W-:Y:S02]  /*1ad40*/  IMAD.MOV.U32 R12, RZ, RZ, RZ ;  /* 0x000000ffff0c7224 */ /* 0x000fe400078e00ff */
[----:B------:R-:W-:Y:S02]  /*1ad50*/  IMAD.MOV.U32 R11, RZ, RZ, 0x1f ;  /* 0x0000001fff0b7424 */ /* 0x000fe400078e00ff */
[----:B------:R-:W-:-:S07]  /*1ad60*/  IMAD.MOV.U32 R15, RZ, RZ, -0x1 ;  /* 0xffffffffff0f7424 */ /* 0x000fce00078e00ff */
[----:B0--3-5:R-:W-:Y:S05]  /*1ad70*/  WARPSYNC.COLLECTIVE R15, `(.L_x_689) ;  /* 0x000000000f087348 */ /* 0x029fea0003c00000 */
[----:B------:R1:W2:Y:S02]  /*1ad80*/  SHFL.IDX P6, R14, R13, R12, R11 ;  /* 0x0000000c0d0e7389 */ /* 0x0002a400000c000b */
[----:B0123-5:R-:W-:Y:S01]  /*1ad90*/  ENDCOLLECTIVE ;  /* 0x000000000000791b */ /* 0x02ffe20003800000 */
.L_x_689:
[----:B------:R-:W-:Y:S05]  /*1ada0*/  BSYNC B0 ;  /* 0x0000000000007941 */ /* 0x000fea0003800000 */
.L_x_688:
[----:B------:R0:W-:Y:S01]  /*1adb0*/  STL [R1+0x40], R14 ;  /* 0x0000400e01007387 */ /* 0x0001e20000100800 */
[----:B------:R-:W-:Y:S05]  /*1adc0*/  BRA `(.L_x_690) ;  /* 0xfffffec8006c7947 */ /* 0x000fea000383ffff */
.L_x_481:
[----:B------:R-:W-:Y:S01]  /*1add0*/  BSSY B1, `(.L_x_691) ;  /* 0x0000008000017945 */ /* 0x000fe20003800000 */
[----:B------:R-:W-:Y:S01]  /*1ade0*/  IMAD.MOV.U32 R13, RZ, RZ, R25 ;  /* 0x000000ffff0d7224 */ /* 0x000fe200078e0019 */
[----:B------:R-:W-:Y:S01]  /*1adf0*/  MOV R11, 0x1e1f ;  /* 0x00001e1f000b7802 */ /* 0x000fe20000000f00 */
[----:B------:R-:W-:Y:S02]  /*1ae00*/  IMAD.MOV.U32 R12, RZ, RZ, RZ ;  /* 0x000000ffff0c7224 */ /* 0x000fe400078e00ff */
[----:B------:R-:W-:-:S07]  /*1ae10*/  IMAD.MOV.U32 R15, RZ, RZ, -0x1 ;  /* 0xffffffffff0f7424 */ /* 0x000fce00078e00ff */
[----:B0--3--:R-:W-:Y:S05]  /*1ae20*/  WARPSYNC.COLLECTIVE R15, `(.L_x_692) ;  /* 0x000000000f087348 */ /* 0x009fea0003c00000 */
[----:B0-----:R0:W1:Y:S02]  /*1ae30*/  SHFL.IDX P6, R14, R13, R12, R11 ;  /* 0x0000000c0d0e7389 */ /* 0x00106400000c000b */
[----:B01-3--:R-:W-:Y:S01]  /*1ae40*/  ENDCOLLECTIVE ;  /* 0x000000000000791b */ /* 0x00bfe20003800000 */
.L_x_692:
[----:B------:R-:W-:Y:S05]  /*1ae50*/  BSYNC B1 ;  /* 0x0000000000017941 */ /* 0x000fea0003800000 */
.L_x_691:
[----:B------:R-:W-:Y:S01]  /*1ae60*/  IMAD.MOV.U32 R13, RZ, RZ, R24 ;  /* 0x000000ffff0d7224 */ /* 0x000fe200078e0018 */
[----:B------:R-:W-:Y:S01]  /*1ae70*/  MOV R15, 0xffffffff ;  /* 0xffffffff000f7802 */ /* 0x000fe20000000f00 */
[----:B------:R-:W-:Y:S02]  /*1ae80*/  IMAD.MOV.U32 R12, RZ, RZ, RZ ;  /* 0x000000ffff0c7224 */ /* 0x000fe400078e00ff */
[----:B------:R-:W-:Y:S02]  /*1ae90*/  IMAD.MOV.U32 R11, RZ, RZ, 0x1e1f ;  /* 0x00001e1fff0b7424 */ /* 0x000fe400078e00ff */
[----:B------:R-:W-:-:S07]  /*1aea0*/  IMAD.MOV.U32 R3, RZ, RZ, R14 ;  /* 0x000000ffff037224 */ /* 0x000fce00078e000e */
[----:B------:R-:W-:Y:S05]  /*1aeb0*/  WARPSYNC.COLLECTIVE R15, `(.L_x_693) ;  /* 0x000000000f087348 */ /* 0x000fea0003c00000 */
[----:B------:R0:W1:Y:S02]  /*1aec0*/  SHFL.IDX P6, R14, R13, R12, R11 ;  /* 0x0000000c0d0e7389 */ /* 0x00006400000c000b */
[----:B01----:R-:W-:Y:S01]  /*1aed0*/  ENDCOLLECTIVE ;  /* 0x000000000000791b */ /* 0x003fe20003800000 */
.L_x_693:
[----:B------:R-:W-:Y:S02]  /*1aee0*/  IMAD.MOV.U32 R13, RZ, RZ, R37 ;  /* 0x000000ffff0d7224 */ /* 0x000fe400078e0025 */
[----:B------:R-:W-:-:S07]  /*1aef0*/  IMAD.MOV.U32 R38, RZ, RZ, R14 ;  /* 0x000000ffff267224 */ /* 0x000fce00078e000e */
[----:B------:R-:W-:Y:S05]  /*1af00*/  WARPSYNC.COLLECTIVE R15, `(.L_x_694) ;  /* 0x000000000f087348 */ /* 0x000fea0003c00000 */
[----:B------:R0:W1:Y:S02]  /*1af10*/  SHFL.IDX P6, R14, R13, R12, R11 ;  /* 0x0000000c0d0e7389 */ /* 0x00006400000c000b */
[----:B01----:R-:W-:Y:S01]  /*1af20*/  ENDCOLLECTIVE ;  /* 0x000000000000791b */ /* 0x003fe20003800000 */
.L_x_694:
[----:B------:R-:W-:Y:S02]  /*1af30*/  IMAD.MOV.U32 R13, RZ, RZ, R39 ;  /* 0x000000ffff0d7224 */ /* 0x000fe400078e0027 */
[----:B------:R-:W-:-:S07]  /*1af40*/  IMAD.MOV.U32 R0, RZ, RZ, R14 ;  /* 0x000000ffff007224 */ /* 0x000fce00078e000e */
[----:B------:R-:W-:Y:S05]  /*1af50*/  WARPSYNC.COLLECTIVE R15, `(.L_x_695) ;  /* 0x000000000f087348 */ /* 0x000fea0003c00000 */
[----:B------:R0:W1:Y:S02]  /*1af60*/  SHFL.IDX P6, R14, R13, R12, R11 ;  /* 0x0000000c0d0e7389 */ /* 0x00006400000c000b */
[----:B01----:R-:W-:Y:S01]  /*1af70*/  ENDCOLLECTIVE ;  /* 0x000000000000791b */ /* 0x003fe20003800000 */
.L_x_695:
[----:B------:R-:W-:Y:S01]  /*1af80*/  IMAD.MOV.U32 R39, RZ, RZ, R14 ;  /* 0x000000ffff277224 */ /* 0x000fe200078e000e */
[----:B------:R-:W-:Y:S06]  /*1af90*/  BRA `(.L_x_696) ;  /* 0xfffffecc00747947 */ /* 0x000fec000383ffff */
.L_x_485:
[----:B0-----:R0:W1:Y:S02]  /*1afa0*/  SYNCS.PHASECHK.TRANS64.TRYWAIT P0, [R2+URZ+0x2d800], R3 ;  /* 0x02d80003020075a7 */ /* 0x001064000800017f */
[----:B-1----:R-:W-:Y:S05]  /*1afb0*/  @!P0 NANOSLEEP.SYNCS 0x989680 ;  /* 0x009896800000895d */ /* 0x002fea0003900000 */
[----:B------:R-:W1:Y:S02]  /*1afc0*/  @!P0 SYNCS.PHASECHK.TRANS64 P0, [R2+URZ+0x2d800], R3 ;  /* 0x02d80003020085a7 */ /* 0x000e64000800007f */
[----:B-1----:R-:W-:Y:S05]  /*1afd0*/  @!P0 BRA `(.L_x_485) ;  /* 0xfffffffc00f08947 */ /* 0x002fea000383ffff */
[----:B------:R-:W-:Y:S05]  /*1afe0*/  BRA `(.L_x_697) ;  /* 0xfffffed400a47947 */ /* 0x000fea000383ffff */
.L_x_497:
[----:B------:R-:W-:Y:S01]  /*1aff0*/  BSSY B1, `(.L_x_698) ;  /* 0x0000008000017945 */ /* 0x000fe20003800000 */
[----:B------:R-:W-:Y:S01]  /*1b000*/  MOV R13, R25 ;  /* 0x00000019000d7202 */ /* 0x000fe20000000f00 */
[----:B------:R-:W-:Y:S02]  /*1b010*/  IMAD.MOV.U32 R12, RZ, RZ, RZ ;  /* 0x000000ffff0c7224 */ /* 0x000fe400078e00ff */
[----:B------:R-:W-:Y:S02]  /*1b020*/  IMAD.MOV.U32 R11, RZ, RZ, 0x1e1f ;  /* 0x00001e1fff0b7424 */ /* 0x000fe400078e00ff */
[----:B------:R-:W-:-:S07]  /*1b030*/  IMAD.MOV.U32 R15, RZ, RZ, -0x1 ;  /* 0xffffffffff0f7424 */ /* 0x000fce00078e00ff */
[----:B0--3--:R-:W-:Y:S05]  /*1b040*/  WARPSYNC.COLLECTIVE R15, `(.L_x_699) ;  /* 0x000000000f087348 */ /* 0x009fea0003c00000 */
[----:B0-----:R0:W1:Y:S02]  /*1b050*/  SHFL.IDX P6, R14, R13, R12, R11 ;  /* 0x0000000c0d0e7389 */ /* 0x00106400000c000b */
[----:B01-3--:R-:W-:Y:S01]  /*1b060*/  ENDCOLLECTIVE ;  /* 0x000000000000791b */ /* 0x00bfe20003800000 */
.L_x_699:
[----:B------:R-:W-:Y:S05]  /*1b070*/  BSYNC B1 ;  /* 0x0000000000017941 */ /* 0x000fea0003800000 */
.L_x_698:
        /* <DEDUP_REMOVED lines=8> */
.L_x_700:
[----:B------:R-:W-:Y:S02]  /*1b100*/  IMAD.MOV.U32 R13, RZ, RZ, R37 ;  /* 0x000000ffff0d7224 */ /* 0x000fe400078e0025 */
[----:B------:R-:W-:-:S07]  /*1b110*/  IMAD.MOV.U32 R3, RZ, RZ, R14 ;  /* 0x000000ffff037224 */ /* 0x000fce00078e000e */
[----:B------:R-:W-:Y:S05]  /*1b120*/  WARPSYNC.COLLECTIVE R15, `(.L_x_701) ;  /* 0x000000000f087348 */ /* 0x000fea0003c00000 */
[----:B------:R0:W1:Y:S02]  /*1b130*/  SHFL.IDX P6, R14, R13, R12, R11 ;  /* 0x0000000c0d0e7389 */ /* 0x00006400000c000b */
[----:B01----:R-:W-:Y:S01]  /*1b140*/  ENDCOLLECTIVE ;  /* 0x000000000000791b */ /* 0x003fe20003800000 */
.L_x_701:
[----:B------:R-:W-:Y:S01]  /*1b150*/  MOV R13, R39 ;  /* 0x00000027000d7202 */ /* 0x000fe20000000f00 */
[----:B------:R-:W-:-:S07]  /*1b160*/  IMAD.MOV.U32 R37, RZ, RZ, R14 ;  /* 0x000000ffff257224 */ /* 0x000fce00078e000e */
[----:B------:R-:W-:Y:S05]  /*1b170*/  WARPSYNC.COLLECTIVE R15, `(.L_x_702) ;  /* 0x000000000f087348 */ /* 0x000fea0003c00000 */
[----:B------:R0:W1:Y:S02]  /*1b180*/  SHFL.IDX P6, R14, R13, R12, R11 ;  /* 0x0000000c0d0e7389 */ /* 0x00006400000c000b */
[----:B01----:R-:W-:Y:S01]  /*1b190*/  ENDCOLLECTIVE ;  /* 0x000000000000791b */ /* 0x003fe20003800000 */
.L_x_702:
[----:B------:R-:W-:Y:S01]  /*1b1a0*/  IMAD.MOV.U32 R38, RZ, RZ, R14 ;  /* 0x000000ffff267224 */ /* 0x000fe200078e000e */
[----:B------:R-:W-:Y:S06]  /*1b1b0*/  BRA `(.L_x_703) ;  /* 0xfffffee400e07947 */ /* 0x000fec000383ffff */
.L_x_501:
[----:B0-----:R0:W1:Y:S02]  /*1b1c0*/  SYNCS.PHASECHK.TRANS64.TRYWAIT P0, [R2+URZ+0x2d800], R3 ;  /* 0x02d80003020075a7 */ /* 0x001064000800017f */
[----:B-1----:R-:W-:Y:S05]  /*1b1d0*/  @!P0 NANOSLEEP.SYNCS 0x989680 ;  /* 0x009896800000895d */ /* 0x002fea0003900000 */
[----:B------:R-:W1:Y:S02]  /*1b1e0*/  @!P0 SYNCS.PHASECHK.TRANS64 P0, [R2+URZ+0x2d800], R3 ;  /* 0x02d80003020085a7 */ /* 0x000e64000800007f */
[----:B-1----:R-:W-:Y:S05]  /*1b1f0*/  @!P0 BRA `(.L_x_501) ;  /* 0xfffffffc00f08947 */ /* 0x002fea000383ffff */
[----:B------:R-:W-:Y:S05]  /*1b200*/  BRA `(.L_x_704) ;  /* 0xfffffeec00807947 */ /* 0x000fea000383ffff */
.L_x_509:
[----:B-1----:R1:W3:Y:S02]  /*1b210*/  SYNCS.PHASECHK.TRANS64.TRYWAIT P1, [R8+URZ+0x2d830], R3 ;  /* 0x02d83003080075a7 */ /* 0x0022e4000802017f */
[----:B---3--:R-:W-:Y:S05]  /*1b220*/  @!P1 NANOSLEEP.SYNCS 0x989680 ;  /* 0x009896800000995d */ /* 0x008fea0003900000 */
[----:B------:R-:W3:Y:S02]  /*1b230*/  @!P1 SYNCS.PHASECHK.TRANS64 P1, [R8+URZ+0x2d830], R3 ;  /* 0x02d83003080095a7 */ /* 0x000ee4000802007f */
[----:B---3--:R-:W-:Y:S05]  /*1b240*/  @!P1 BRA `(.L_x_509) ;  /* 0xfffffffc00f09947 */ /* 0x008fea000383ffff */
[----:B------:R-:W-:Y:S05]  /*1b250*/  BRA `(.L_x_508) ;  /* 0xffffff0000e87947 */ /* 0x000fea000383ffff */
.L_x_516:
[----:B-1----:R1:W2:Y:S02]  /*1b260*/  SYNCS.PHASECHK.TRANS64.TRYWAIT P2, [R3+URZ+0x2d830], R0 ;  /* 0x02d83000030075a7 */ /* 0x0022a4000804017f */
[----:B--2---:R-:W-:Y:S05]  /*1b270*/  @!P2 NANOSLEEP.SYNCS 0x989680 ;  /* 0x009896800000a95d */ /* 0x004fea0003900000 */
[----:B------:R-:W2:Y:S02]  /*1b280*/  @!P2 SYNCS.PHASECHK.TRANS64 P2, [R3+URZ+0x2d830], R0 ;  /* 0x02d830000300a5a7 */ /* 0x000ea4000804007f */
[----:B--2---:R-:W-:Y:S05]  /*1b290*/  @!P2 BRA `(.L_x_516) ;  /* 0xfffffffc00f0a947 */ /* 0x004fea000383ffff */
[----:B------:R-:W-:Y:S05]  /*1b2a0*/  BRA `(.L_x_515) ;  /* 0xffffff28001c7947 */ /* 0x000fea000383ffff */
.L_x_520:
[----:B-1----:R1:W2:Y:S02]  /*1b2b0*/  SYNCS.PHASECHK.TRANS64.TRYWAIT P1, [R3+URZ+0x2d850], R0 ;  /* 0x02d85000030075a7 */ /* 0x0022a4000802017f */
[----:B--2---:R-:W-:Y:S05]  /*1b2c0*/  @!P1 NANOSLEEP.SYNCS 0x989680 ;  /* 0x009896800000995d */ /* 0x004fea0003900000 */
[----:B------:R-:W2:Y:S02]  /*1b2d0*/  @!P1 SYNCS.PHASECHK.TRANS64 P1, [R3+URZ+0x2d850], R0 ;  /* 0x02d85000030095a7 */ /* 0x000ea4000802007f */
[----:B--2---:R-:W-:Y:S05]  /*1b2e0*/  @!P1 BRA `(.L_x_520) ;  /* 0xfffffffc00f09947 */ /* 0x004fea000383ffff */
[----:B------:R-:W-:Y:S05]  /*1b2f0*/  BRA `(.L_x_517) ;  /* 0xffffff2c003c7947 */ /* 0x000fea000383ffff */
.L_x_527:
[----:B-1----:R1:W2:Y:S02]  /*1b300*/  SYNCS.PHASECHK.TRANS64.TRYWAIT P1, [R12+URZ+0x2d850], R7 ;  /* 0x02d850070c0075a7 */ /* 0x0022a4000802017f */
[----:B--2---:R-:W-:Y:S05]  /*1b310*/  @!P1 NANOSLEEP.SYNCS 0x989680 ;  /* 0x009896800000995d */ /* 0x004fea0003900000 */
[----:B------:R-:W2:Y:S02]  /*1b320*/  @!P1 SYNCS.PHASECHK.TRANS64 P1, [R12+URZ+0x2d850], R7 ;  /* 0x02d850070c0095a7 */ /* 0x000ea4000802007f */
[----:B--2---:R-:W-:Y:S05]  /*1b330*/  @!P1 BRA `(.L_x_527) ;  /* 0xfffffffc00f09947 */ /* 0x004fea000383ffff */
[----:B------:R-:W-:Y:S05]  /*1b340*/  BRA `(.L_x_526) ;  /* 0xffffff4c00187947 */ /* 0x000fea000383ffff */
.L_x_533:
[----:B------:R-:W-:Y:S02]  /*1b350*/  IMAD.MOV.U32 R13, RZ, RZ, R20 ;  /* 0x000000ffff0d7224 */ /* 0x000fe400078e0014 */
[----:B------:R-:W-:Y:S02]  /*1b360*/  IMAD.MOV.U32 R12, RZ, RZ, RZ ;  /* 0x000000ffff0c7224 */ /* 0x000fe400078e00ff */
[----:B------:R-:W-:Y:S02]  /*1b370*/  IMAD.MOV.U32 R11, RZ, RZ, 0x1c1f ;  /* 0x00001c1fff0b7424 */ /* 0x000fe400078e00ff */
[----:B------:R-:W-:-:S07]  /*1b380*/  IMAD.MOV.U32 R15, RZ, RZ, -0x1 ;  /* 0xffffffffff0f7424 */ /* 0x000fce00078e00ff */
[----:B-----5:R-:W-:Y:S05]  /*1b390*/  WARPSYNC.COLLECTIVE R15, `(.L_x_705) ;  /* 0x000000000f087348 */ /* 0x020fea0003c00000 */
[----:B------:R0:W1:Y:S02]  /*1b3a0*/  SHFL.IDX P6, R14, R13, R12, R11 ;  /* 0x0000000c0d0e7389 */ /* 0x00006400000c000b */
[----:B01---5:R-:W-:Y:S01]  /*1b3b0*/  ENDCOLLECTIVE ;  /* 0x000000000000791b */ /* 0x023fe20003800000 */
.L_x_705:
[----:B------:R-:W-:Y:S01]  /*1b3c0*/  IMAD.MOV.U32 R13, RZ, RZ, R0 ;  /* 0x000000ffff0d7224 */ /* 0x000fe200078e0000 */
[----:B------:R-:W-:-:S07]  /*1b3d0*/  MOV R3, R14 ;  /* 0x0000000e00037202 */ /* 0x000fce0000000f00 */
[----:B------:R-:W-:Y:S05]  /*1b3e0*/  WARPSYNC.COLLECTIVE R15, `(.L_x_706) ;  /* 0x000000000f087348 */ /* 0x000fea0003c00000 */
[----:B------:R0:W1:Y:S02]  /*1b3f0*/  SHFL.IDX P6, R14, R13, R12, R11 ;  /* 0x0000000c0d0e7389 */ /* 0x00006400000c000b */
[----:B01----:R-:W-:Y:S01]  /*1b400*/  ENDCOLLECTIVE ;  /* 0x000000000000791b */ /* 0x003fe20003800000 */
.L_x_706:
[----:B------:R-:W-:Y:S05]  /*1b410*/  BRA `(.L_x_707) ;  /* 0xffffff6400e87947 */ /* 0x000fea000383ffff */
.L_x_536:
[----:B------:R-:W-:Y:S01]  /*1b420*/  BSSY B1, `(.L_x_708) ;  /* 0x0000008000017945 */ /* 0x000fe20003800000 */
[----:B---3--:R-:W-:Y:S02]  /*1b430*/  IMAD.MOV.U32 R13, RZ, RZ, R20 ;  /* 0x000000ffff0d7224 */ /* 0x008fe400078e0014 */
[----:B------:R-:W-:Y:S02]  /*1b440*/  IMAD.MOV.U32 R12, RZ, RZ, 0x1 ;  /* 0x00000001ff0c7424 */ /* 0x000fe400078e00ff */
[----:B------:R-:W-:Y:S02]  /*1b450*/  IMAD.MOV.U32 R11, RZ, RZ, 0x1c1f ;  /* 0x00001c1fff0b7424 */ /* 0x000fe400078e00ff */
[----:B------:R-:W-:-:S07]  /*1b460*/  IMAD.MOV.U32 R15, RZ, RZ, -0x1 ;  /* 0xffffffffff0f7424 */ /* 0x000fce00078e00ff */
[----:B012--5:R-:W-:Y:S05]  /*1b470*/  WARPSYNC.COLLECTIVE R15, `(.L_x_709) ;  /* 0x000000000f087348 */ /* 0x027fea0003c00000 */
[----:B--2---:R2:W3:Y:S02]  /*1b480*/  SHFL.IDX P6, R14, R13, R12, R11 ;  /* 0x0000000c0d0e7389 */ /* 0x0044e400000c000b */
[----:B0123-5:R-:W-:Y:S01]  /*1b490*/  ENDCOLLECTIVE ;  /* 0x000000000000791b */ /* 0x02ffe20003800000 */
.L_x_709:
[----:B------:R-:W-:Y:S05]  /*1b4a0*/  BSYNC B1 ;  /* 0x0000000000017941 */ /* 0x000fea0003800000 */
.L_x_708:
[----:B------:R-:W-:Y:S01]  /*1b4b0*/  IMAD.MOV.U32 R13, RZ, RZ, R0 ;  /* 0x000000ffff0d7224 */ /* 0x000fe200078e0000 */
[----:B------:R-:W-:Y:S01]  /*1b4c0*/  MOV R3, R14 ;  /* 0x0000000e00037202 */ /* 0x000fe20000000f00 */
[----:B------:R-:W-:Y:S02]  /*1b4d0*/  IMAD.MOV.U32 R12, RZ, RZ, 0x1 ;  /* 0x00000001ff0c7424 */ /* 0x000fe400078e00ff */
[----:B------:R-:W-:Y:S02]  /*1b4e0*/  IMAD.MOV.U32 R11, RZ, RZ, 0x1c1f ;  /* 0x00001c1fff0b7424 */ /* 0x000fe400078e00ff */
[----:B------:R-:W-:-:S07]  /*1b4f0*/  IMAD.MOV.U32 R15, RZ, RZ, -0x1 ;  /* 0xffffffffff0f7424 */ /* 0x000fce00078e00ff */
[----:B------:R-:W-:Y:S05]  /*1b500*/  WARPSYNC.COLLECTIVE R15, `(.L_x_710) ;  /* 0x000000000f087348 */ /* 0x000fea0003c00000 */
[----:B------:R0:W1:Y:S02]  /*1b510*/  SHFL.IDX P6, R14, R13, R12, R11 ;  /* 0x0000000c0d0e7389 */ /* 0x00006400000c000b */
[----:B01----:R-:W-:Y:S01]  /*1b520*/  ENDCOLLECTIVE ;  /* 0x000000000000791b */ /* 0x003fe20003800000 */
.L_x_710:
[----:B------:R-:W-:Y:S05]  /*1b530*/  BRA `(.L_x_711) ;  /* 0xffffff6400f87947 */ /* 0x000fea000383ffff */
.L_x_538:
[----:B------:R-:W-:Y:S01]  /*1b540*/  IMAD.MOV.U32 R13, RZ, RZ, R26 ;  /* 0x000000ffff0d7224 */ /* 0x000fe200078e001a */
[----:B------:R-:W-:Y:S01]  /*1b550*/  MOV R12, RZ ;  /* 0x000000ff000c7202 */ /* 0x000fe20000000f00 */
[----:B------:R-:W-:Y:S02]  /*1b560*/  IMAD.MOV.U32 R11, RZ, RZ, 0x1c1f ;  /* 0x00001c1fff0b7424 */ /* 0x000fe400078e00ff */
[----:B------:R-:W-:-:S07]  /*1b570*/  IMAD.MOV.U32 R15, RZ, RZ, -0x1 ;  /* 0xffffffffff0f7424 */ /* 0x000fce00078e00ff */
[----:B------:R-:W-:Y:S05]  /*1b580*/  WARPSYNC.COLLECTIVE R15, `(.L_x_712) ;  /* 0x000000000f087348 */ /* 0x000fea0003c00000 */
[----:B------:R0:W1:Y:S02]  /*1b590*/  SHFL.IDX P6, R14, R13, R12, R11 ;  /* 0x0000000c0d0e7389 */ /* 0x00006400000c000b */
[----:B01----:R-:W-:Y:S01]  /*1b5a0*/  ENDCOLLECTIVE ;  /* 0x000000000000791b */ /* 0x003fe20003800000 */
.L_x_712:
[----:B------:R-:W-:Y:S02]  /*1b5b0*/  IMAD.MOV.U32 R13, RZ, RZ, R0 ;  /* 0x000000ffff0d7224 */ /* 0x000fe400078e0000 */
[----:B------:R-:W-:-:S07]  /*1b5c0*/  IMAD.MOV.U32 R3, RZ, RZ, R14 ;  /* 0x000000ffff037224 */ /* 0x000fce00078e000e */
[----:B------:R-:W-:Y:S05]  /*1b5d0*/  WARPSYNC.COLLECTIVE R15, `(.L_x_713) ;  /* 0x000000000f087348 */ /* 0x000fea0003c00000 */
[----:B------:R0:W1:Y:S02]  /*1b5e0*/  SHFL.IDX P6, R14, R13, R12, R11 ;  /* 0x0000000c0d0e7389 */ /* 0x00006400000c000b */
[----:B01----:R-:W-:Y:S01]  /*1b5f0*/  ENDCOLLECTIVE ;  /* 0x000000000000791b */ /* 0x003fe20003800000 */
.L_x_713:
[----:B------:R-:W-:Y:S05]  /*1b600*/  BRA `(.L_x_714) ;  /* 0xffffff6800c47947 */ /* 0x000fea000383ffff */
.L_x_541:
[----:B------:R-:W-:Y:S01]  /*1b610*/  BSSY B1, `(.L_x_715) ;  /* 0x0000008000017945 */ /* 0x000fe20003800000 */
[----:B---3--:R-:W-:Y:S01]  /*1b620*/  IMAD.MOV.U32 R13, RZ, RZ, R26 ;  /* 0x000000ffff0d7224 */ /* 0x008fe200078e001a */
[----:B------:R-:W-:Y:S01]  /*1b630*/  MOV R12, 0x1 ;  /* 0x00000001000c7802 */ /* 0x000fe20000000f00 */
[----:B------:R-:W-:Y:S02]  /*1b640*/  IMAD.MOV.U32 R11, RZ, RZ, 0x1c1f ;  /* 0x00001c1fff0b7424 */ /* 0x000fe400078e00ff */
[----:B------:R-:W-:-:S07]  /*1b650*/  IMAD.MOV.U32 R15, RZ, RZ, -0x1 ;  /* 0xffffffffff0f7424 */ /* 0x000fce00078e00ff */
[----:B012---:R-:W-:Y:S05]  /*1b660*/  WARPSYNC.COLLECTIVE R15, `(.L_x_716) ;  /* 0x000000000f087348 */ /* 0x007fea0003c00000 */
[----:B--2---:R2:W3:Y:S02]  /*1b670*/  SHFL.IDX P6, R14, R13, R12, R11 ;  /* 0x0000000c0d0e7389 */ /* 0x0044e400000c000b */
[----:B0123--:R-:W-:Y:S01]  /*1b680*/  ENDCOLLECTIVE ;  /* 0x000000000000791b */ /* 0x00ffe20003800000 */
.L_x_716:
[----:B------:R-:W-:Y:S05]  /*1b690*/  BSYNC B1 ;  /* 0x0000000000017941 */ /* 0x000fea0003800000 */
.L_x_715:
[----:B------:R-:W-:Y:S01]  /*1b6a0*/  IMAD.MOV.U32 R13, RZ, RZ, R0 ;  /* 0x000000ffff0d7224 */ /* 0x000fe200078e0000 */
[----:B------:R-:W-:Y:S01]  /*1b6b0*/  MOV R11, 0x1c1f ;  /* 0x00001c1f000b7802 */ /* 0x000fe20000000f00 */
[----:B------:R-:W-:Y:S02]  /*1b6c0*/  IMAD.MOV.U32 R12, RZ, RZ, 0x1 ;  /* 0x00000001ff0c7424 */ /* 0x000fe400078e00ff */
[----:B------:R-:W-:Y:S02]  /*1b6d0*/  IMAD.MOV.U32 R15, RZ, RZ, -0x1 ;  /* 0xffffffffff0f7424 */ /* 0x000fe400078e00ff */
[----:B------:R-:W-:-:S07]  /*1b6e0*/  IMAD.MOV.U32 R3, RZ, RZ, R14 ;  /* 0x000000ffff037224 */ /* 0x000fce00078e000e */
[----:B------:R-:W-:Y:S05]  /*1b6f0*/  WARPSYNC.COLLECTIVE R15, `(.L_x_717) ;  /* 0x000000000f087348 */ /* 0x000fea0003c00000 */
[----:B------:R0:W1:Y:S02]  /*1b700*/  SHFL.IDX P6, R14, R13, R12, R11 ;  /* 0x0000000c0d0e7389 */ /* 0x00006400000c000b */
[----:B01----:R-:W-:Y:S01]  /*1b710*/  ENDCOLLECTIVE ;  /* 0x000000000000791b */ /* 0x003fe20003800000 */
.L_x_717:
[----:B------:R-:W-:Y:S05]  /*1b720*/  BRA `(.L_x_718) ;  /* 0xffffff6c00c07947 */ /* 0x000fea000383ffff */
.L_x_545:
[----:B------:R-:W-:Y:S02]  /*1b730*/  IMAD.MOV.U32 R13, RZ, RZ, R4 ;  /* 0x000000ffff0d7224 */ /* 0x000fe400078e0004 */
[----:B------:R-:W-:Y:S02]  /*1b740*/  IMAD.MOV.U32 R12, RZ, RZ, RZ ;  /* 0x000000ffff0c7224 */ /* 0x000fe400078e00ff */
[----:B------:R-:W-:Y:S02]  /*1b750*/  IMAD.MOV.U32 R11, RZ, RZ, 0x1c1f ;  /* 0x00001c1fff0b7424 */ /* 0x000fe400078e00ff */
[----:B------:R-:W-:-:S07]  /*1b760*/  IMAD.MOV.U32 R15, RZ, RZ, -0x1 ;  /* 0xffffffffff0f7424 */ /* 0x000fce00078e00ff */
[----:B-1----:R-:W-:Y:S05]  /*1b770*/  WARPSYNC.COLLECTIVE R15, `(.L_x_719) ;  /* 0x000000000f087348 */ /* 0x002fea0003c00000 */
[----:B------:R0:W2:Y:S02]  /*1b780*/  SHFL.IDX P6, R14, R13, R12, R11 ;  /* 0x0000000c0d0e7389 */ /* 0x0000a400000c000b */
[----:B012---:R-:W-:Y:S01]  /*1b790*/  ENDCOLLECTIVE ;  /* 0x000000000000791b */ /* 0x007fe20003800000 */
.L_x_719:
[----:B------:R-:W-:Y:S01]  /*1b7a0*/  IMAD.MOV.U32 R13, RZ, RZ, R0 ;  /* 0x000000ffff0d7224 */ /* 0x000fe200078e0000 */
[----:B------:R-:W-:-:S07]  /*1b7b0*/  MOV R3, R14 ;  /* 0x0000000e00037202 */ /* 0x000fce0000000f00 */
[----:B------:R-:W-:Y:S05]  /*1b7c0*/  WARPSYNC.COLLECTIVE R15, `(.L_x_720) ;  /* 0x000000000f087348 */ /* 0x000fea0003c00000 */
[----:B------:R0:W1:Y:S02]  /*1b7d0*/  SHFL.IDX P6, R14, R13, R12, R11 ;  /* 0x0000000c0d0e7389 */ /* 0x00006400000c000b */
[----:B01----:R-:W-:Y:S01]  /*1b7e0*/  ENDCOLLECTIVE ;  /* 0x000000000000791b */ /* 0x003fe20003800000 */
.L_x_720:
[----:B------:R-:W-:Y:S05]  /*1b7f0*/  BRA `(.L_x_721) ;  /* 0xffffff7800fc7947 */ /* 0x000fea000383ffff */
.L_x_548:
[----:B------:R-:W-:Y:S01]  /*1b800*/  BSSY B1, `(.L_x_722) ;  /* 0x0000008000017945 */ /* 0x000fe20003800000 */
[----:B----4-:R-:W-:Y:S02]  /*1b810*/  IMAD.MOV.U32 R13, RZ, RZ, R4 ;  /* 0x000000ffff0d7224 */ /* 0x010fe400078e0004 */
[----:B------:R-:W-:Y:S02]  /*1b820*/  IMAD.MOV.U32 R12, RZ, RZ, 0x1 ;  /* 0x00000001ff0c7424 */ /* 0x000fe400078e00ff */
[----:B------:R-:W-:Y:S02]  /*1b830*/  IMAD.MOV.U32 R11, RZ, RZ, 0x1c1f ;  /* 0x00001c1fff0b7424 */ /* 0x000fe400078e00ff */
[----:B------:R-:W-:-:S07]  /*1b840*/  IMAD.MOV.U32 R15, RZ, RZ, -0x1 ;  /* 0xffffffffff0f7424 */ /* 0x000fce00078e00ff */
[----:B0123--:R-:W-:Y:S05]  /*1b850*/  WARPSYNC.COLLECTIVE R15, `(.L_x_723) ;  /* 0x000000000f087348 */ /* 0x00ffea0003c00000 */
[----:B---3--:R3:W4:Y:S02]  /*1b860*/  SHFL.IDX P6, R14, R13, R12, R11 ;  /* 0x0000000c0d0e7389 */ /* 0x00872400000c000b */
[----:B01234-:R-:W-:Y:S01]  /*1b870*/  ENDCOLLECTIVE ;  /* 0x000000000000791b */ /* 0x01ffe20003800000 */
.L_x_723:
[----:B------:R-:W-:Y:S05]  /*1b880*/  BSYNC B1 ;  /* 0x0000000000017941 */ /* 0x000fea0003800000 */
.L_x_722:
        /* <DEDUP_REMOVED lines=8> */
.L_x_724:
[----:B------:R-:W-:Y:S05]  /*1b910*/  BRA `(.L_x_725) ;  /* 0xffffff7c00107947 */ /* 0x000fea000383ffff */
.L_x_565:
[----:B------:R-:W0:Y:S01]  /*1b920*/  S2R R6, SR_TID.X ;  /* 0x0000000000067919 */ /* 0x000e220000002100 */
[----:B------:R-:W-:Y:S01]  /*1b930*/  BSSY B1, `(.L_x_726) ;  /* 0x000000a000017945 */ /* 0x000fe20003800000 */
[----:B------:R-:W-:Y:S02]  /*1b940*/  IMAD.MOV.U32 R12, RZ, RZ, RZ ;  /* 0x000000ffff0c7224 */ /* 0x000fe400078e00ff */
[----:B------:R-:W-:Y:S02]  /*1b950*/  IMAD.MOV.U32 R11, RZ, RZ, 0x1f ;  /* 0x0000001fff0b7424 */ /* 0x000fe400078e00ff */
[----:B------:R-:W-:Y:S01]  /*1b960*/  IMAD.MOV.U32 R15, RZ, RZ, -0x1 ;  /* 0xffffffffff0f7424 */ /* 0x000fe200078e00ff */
[----:B0-----:R-:W-:-:S04]  /*1b970*/  SHF.R.U32.HI R6, RZ, 0x5, R6 ;  /* 0x00000005ff067819 */ /* 0x001fc80000011606 */
[----:B------:R-:W-:-:S04]  /*1b980*/  LOP3.LUT R6, R6, 0x3, RZ, 0xc0, !PT ;  /* 0x0000000306067812 */ /* 0x000fc800078ec0ff */
[----:B------:R-:W-:-:S07]  /*1b990*/  MOV R13, R6 ;  /* 0x00000006000d7202 */ /* 0x000fce0000000f00 */
[----:B-1----:R-:W-:Y:S05]  /*1b9a0*/  WARPSYNC.COLLECTIVE R15, `(.L_x_727) ;  /* 0x000000000f087348 */ /* 0x002fea0003c00000 */
[----:B------:R0:W2:Y:S02]  /*1b9b0*/  SHFL.IDX P6, R14, R13, R12, R11 ;  /* 0x0000000c0d0e7389 */ /* 0x0000a400000c000b */
[----:B012---:R-:W-:Y:S01]  /*1b9c0*/  ENDCOLLECTIVE ;  /* 0x000000000000791b */ /* 0x007fe20003800000 */
.L_x_727:
[----:B------:R-:W-:Y:S05]  /*1b9d0*/  BSYNC B1 ;  /* 0x0000000000017941 */ /* 0x000fea0003800000 */
.L_x_726:
[----:B------:R-:W-:Y:S05]  /*1b9e0*/  BRA `(.L_x_728) ;  /* 0xffffff9000fc7947 */ /* 0x000fea000383ffff */
.L_x_567:
[----:B------:R-:W-:Y:S01]  /*1b9f0*/  BSSY B1, `(.L_x_729) ;  /* 0x0000006000017945 */ /* 0x000fe20003800000 */
[----:B------:R-:W-:-:S07]  /*1ba00*/  IMAD.MOV.U32 R15, RZ, RZ, -0x1 ;  /* 0xffffffffff0f7424 */ /* 0x000fce00078e00ff */
[----:B01----:R-:W-:Y:S05]  /*1ba10*/  WARPSYNC.COLLECTIVE R15, `(.L_x_730) ;  /* 0x000000000f0c7348 */ /* 0x003fea0003c00000 */
[----:B------:R-:W-:Y:S02]  /*1ba20*/  ELECT P6, UR62, PT ;  /* 0x00000000003e782f */ /* 0x000fe400038c0000 */
[----:B------:R-:W-:Y:S01]  /*1ba30*/  MOV R14, UR62 ;  /* 0x0000003e000e7c02 */ /* 0x000fe20008000f00 */
[----:B01----:R-:W-:Y:S10]  /*1ba40*/  ENDCOLLECTIVE ;  /* 0x000000000000791b */ /* 0x003ff40003800000 */
.L_x_730:
[----:B------:R-:W-:Y:S05]  /*1ba50*/  BSYNC B1 ;  /* 0x0000000000017941 */ /* 0x000fea0003800000 */
.L_x_729:
[----:B------:R-:W-:Y:S05]  /*1ba60*/  BRA `(.L_x_566) ;  /* 0xffffff9000f47947 */ /* 0x000fea000383ffff */
.L_x_569:
[----:B0-----:R0:W2:Y:S02]  /*1ba70*/  SYNCS.PHASECHK.TRANS64.TRYWAIT P0, [R16+URZ+0x2d820], R6 ;  /* 0x02d82006100075a7 */ /* 0x0010a4000800017f */
[----:B--2---:R-:W-:Y:S05]  /*1ba80*/  @!P0 NANOSLEEP.SYNCS 0x989680 ;  /* 0x009896800000895d */ /* 0x004fea0003900000 */
[----:B------:R-:W2:Y:S02]  /*1ba90*/  @!P0 SYNCS.PHASECHK.TRANS64 P0, [R16+URZ+0x2d820], R6 ;  /* 0x02d82006100085a7 */ /* 0x000ea4000800007f */
[----:B--2---:R-:W-:Y:S05]  /*1baa0*/  @!P0 BRA `(.L_x_569) ;  /* 0xfffffffc00f08947 */ /* 0x004fea000383ffff */
[----:B------:R-:W-:Y:S05]  /*1bab0*/  BRA `(.L_x_731) ;  /* 0xffffff9400047947 */ /* 0x000fea000383ffff */
.L_x_573:
[----:B-1----:R1:W2:Y:S02]  /*1bac0*/  SYNCS.PHASECHK.TRANS64.TRYWAIT P0, [R9+URZ+0x2d8a0], R11 ;  /* 0x02d8a00b090075a7 */ /* 0x0022a4000800017f */
[----:B--2---:R-:W-:Y:S05]  /*1bad0*/  @!P0 NANOSLEEP.SYNCS 0x989680 ;  /* 0x009896800000895d */ /* 0x004fea0003900000 */
[----:B------:R-:W2:Y:S02]  /*1bae0*/  @!P0 SYNCS.PHASECHK.TRANS64 P0, [R9+URZ+0x2d8a0], R11 ;  /* 0x02d8a00b090085a7 */ /* 0x000ea4000800007f */
[----:B--2---:R-:W-:Y:S05]  /*1baf0*/  @!P0 BRA `(.L_x_573) ;  /* 0xfffffffc00f08947 */ /* 0x004fea000383ffff */
[----:B------:R-:W-:Y:S05]  /*1bb00*/  BRA `(.L_x_732) ;  /* 0xffffff9400207947 */ /* 0x000fea000383ffff */
.L_x_580:
[----:B0-----:R0:W2:Y:S02]  /*1bb10*/  SYNCS.PHASECHK.TRANS64.TRYWAIT P0, [R9+URZ+0x2d8c0], R11 ;  /* 0x02d8c00b090075a7 */ /* 0x0010a4000800017f */
[----:B--2---:R-:W-:Y:S05]  /*1bb20*/  @!P0 NANOSLEEP.SYNCS 0x989680 ;  /* 0x009896800000895d */ /* 0x004fea0003900000 */
[----:B------:R-:W2:Y:S02]  /*1bb30*/  @!P0 SYNCS.PHASECHK.TRANS64 P0, [R9+URZ+0x2d8c0], R11 ;  /* 0x02d8c00b090085a7 */ /* 0x000ea4000800007f */
[----:B--2---:R-:W-:Y:S05]  /*1bb40*/  @!P0 BRA `(.L_x_580) ;  /* 0xfffffffc00f08947 */ /* 0x004fea000383ffff */
[----:B------:R-:W-:Y:S05]  /*1bb50*/  BRA `(.L_x_733) ;  /* 0xffffff98001c7947 */ /* 0x000fea000383ffff */
.L_x_589:
[----:B0-----:R0:W1:Y:S02]  /*1bb60*/  SYNCS.PHASECHK.TRANS64.TRYWAIT P2, [R9+URZ+0x2d8a0], R8 ;  /* 0x02d8a008090075a7 */ /* 0x001064000804017f */
[----:B-1----:R-:W-:Y:S05]  /*1bb70*/  @!P2 NANOSLEEP.SYNCS 0x989680 ;  /* 0x009896800000a95d */ /* 0x002fea0003900000 */
[----:B------:R-:W1:Y:S02]  /*1bb80*/  @!P2 SYNCS.PHASECHK.TRANS64 P2, [R9+URZ+0x2d8a0], R8 ;  /* 0x02d8a0080900a5a7 */ /* 0x000e64000804007f */
[----:B-1----:R-:W-:Y:S05]  /*1bb90*/  @!P2 BRA `(.L_x_589) ;  /* 0xfffffffc00f0a947 */ /* 0x002fea000383ffff */
[----:B------:R-:W-:Y:S05]  /*1bba0*/  BRA `(.L_x_734) ;  /* 0xffffff9c005c7947 */ /* 0x000fea000383ffff */
.L_x_596:
[----:B-1----:R1:W2:Y:S02]  /*1bbb0*/  SYNCS.PHASECHK.TRANS64.TRYWAIT P2, [R9+URZ+0x2d8c0], R8 ;  /* 0x02d8c008090075a7 */ /* 0x0022a4000804017f */
[----:B--2---:R-:W-:Y:S05]  /*1bbc0*/  @!P2 NANOSLEEP.SYNCS 0x989680 ;  /* 0x009896800000a95d */ /* 0x004fea0003900000 */
[----:B------:R-:W2:Y:S02]  /*1bbd0*/  @!P2 SYNCS.PHASECHK.TRANS64 P2, [R9+URZ+0x2d8c0], R8 ;  /* 0x02d8c0080900a5a7 */ /* 0x000ea4000804007f */
[----:B--2---:R-:W-:Y:S05]  /*1bbe0*/  @!P2 BRA `(.L_x_596) ;  /* 0xfffffffc00f0a947 */ /* 0x004fea000383ffff */
[----:B------:R-:W-:Y:S05]  /*1bbf0*/  BRA `(.L_x_735) ;  /* 0xffffffa000547947 */ /* 0x000fea000383ffff */
.L_x_613:
[----:B------:R-:W0:Y:S01]  /*1bc00*/  S2R R20, SR_TID.X ;  /* 0x0000000000147919 */ /* 0x000e220000002100 */
[----:B------:R-:W-:Y:S01]  /*1bc10*/  BSSY B0, `(.L_x_736) ;  /* 0x000000a000007945 */ /* 0x000fe20003800000 */
[----:B------:R-:W-:Y:S02]  /*1bc20*/  IMAD.MOV.U32 R12, RZ, RZ, RZ ;  /* 0x000000ffff0c7224 */ /* 0x000fe400078e00ff */
[----:B------:R-:W-:Y:S01]  /*1bc30*/  IMAD.MOV.U32 R15, RZ, RZ, -0x1 ;  /* 0xffffffffff0f7424 */ /* 0x000fe200078e00ff */
[----:B0-----:R-:W-:-:S04]  /*1bc40*/  SHF.R.U32.HI R11, RZ, 0x5, R20 ;  /* 0x00000005ff0b7819 */ /* 0x001fc80000011614 */
[----:B------:R-:W-:-:S04]  /*1bc50*/  LOP3.LUT R11, R11, 0x3, RZ, 0xc0, !PT ;  /* 0x000000030b0b7812 */ /* 0x000fc800078ec0ff */
[----:B------:R-:W-:Y:S01]  /*1bc60*/  MOV R13, R11 ;  /* 0x0000000b000d7202 */ /* 0x000fe20000000f00 */
[----:B------:R-:W-:-:S07]  /*1bc70*/  IMAD.MOV.U32 R11, RZ, RZ, 0x1f ;  /* 0x0000001fff0b7424 */ /* 0x000fce00078e00ff */
[----:B-----5:R-:W-:Y:S05]  /*1bc80*/  WARPSYNC.COLLECTIVE R15, `(.L_x_737) ;  /* 0x000000000f087348 */ /* 0x020fea0003c00000 */
[----:B------:R0:W1:Y:S02]  /*1bc90*/  SHFL.IDX P6, R14, R13, R12, R11 ;  /* 0x0000000c0d0e7389 */ /* 0x00006400000c000b */
[----:B01---5:R-:W-:Y:S01]  /*1bca0*/  ENDCOLLECTIVE ;  /* 0x000000000000791b */ /* 0x023fe20003800000 */
.L_x_737:
[----:B------:R-:W-:Y:S05]  /*1bcb0*/  BSYNC B0 ;  /* 0x0000000000007941 */ /* 0x000fea0003800000 */
.L_x_736:
[----:B------:R-:W-:Y:S05]  /*1bcc0*/  BRA `(.L_x_738) ;  /* 0xffffffb000147947 */ /* 0x000fea000383ffff */
.L_x_616:
[----:B0-----:R0:W1:Y:S02]  /*1bcd0*/  SYNCS.PHASECHK.TRANS64.TRYWAIT P0, [R0+URZ+0x2d840], R5 ;  /* 0x02d84005000075a7 */ /* 0x001064000800017f */
[----:B-1----:R-:W-:Y:S05]  /*1bce0*/  @!P0 NANOSLEEP.SYNCS 0x989680 ;  /* 0x009896800000895d */ /* 0x002fea0003900000 */
[----:B------:R-:W1:Y:S02]  /*1bcf0*/  @!P0 SYNCS.PHASECHK.TRANS64 P0, [R0+URZ+0x2d840], R5 ;  /* 0x02d84005000085a7 */ /* 0x000e64000800007f */
[----:B-1----:R-:W-:Y:S05]  /*1bd00*/  @!P0 BRA `(.L_x_616) ;  /* 0xfffffffc00f08947 */ /* 0x002fea000383ffff */
[----:B------:R-:W-:Y:S05]  /*1bd10*/  BRA `(.L_x_739) ;  /* 0xffffffb000687947 */ /* 0x000fea000383ffff */
.L_x_617:
[----:B------:R-:W-:Y:S01]  /*1bd20*/  BSSY B0, `(.L_x_740) ;  /* 0x0000008000007945 */ /* 0x000fe20003800000 */
[----:B------:R-:W-:Y:S01]  /*1bd30*/  IMAD.MOV.U32 R13, RZ, RZ, R7 ;  /* 0x000000ffff0d7224 */ /* 0x000fe200078e0007 */
[----:B------:R-:W-:Y:S01]  /*1bd40*/  MOV R12, RZ ;  /* 0x000000ff000c7202 */ /* 0x000fe20000000f00 */
[----:B------:R-:W-:Y:S02]  /*1bd50*/  IMAD.MOV.U32 R11, RZ, RZ, 0x1c1f ;  /* 0x00001c1fff0b7424 */ /* 0x000fe400078e00ff */
[----:B------:R-:W-:-:S07]  /*1bd60*/  IMAD.MOV.U32 R15, RZ, RZ, -0x1 ;  /* 0xffffffffff0f7424 */ /* 0x000fce00078e00ff */
[----:B------:R-:W-:Y:S05]  /*1bd70*/  WARPSYNC.COLLECTIVE R15, `(.L_x_741) ;  /* 0x000000000f087348 */ /* 0x000fea0003c00000 */
[----:B------:R0:W1:Y:S02]  /*1bd80*/  SHFL.IDX P6, R14, R13, R12, R11 ;  /* 0x0000000c0d0e7389 */ /* 0x00006400000c000b */
[----:B01----:R-:W-:Y:S01]  /*1bd90*/  ENDCOLLECTIVE ;  /* 0x000000000000791b */ /* 0x003fe20003800000 */
.L_x_741:
[----:B------:R-:W-:Y:S05]  /*1bda0*/  BSYNC B0 ;  /* 0x0000000000007941 */ /* 0x000fea0003800000 */
.L_x_740:
        /* <DEDUP_REMOVED lines=8> */
.L_x_742:
[----:B------:R-:W-:Y:S02]  /*1be30*/  IMAD.MOV.U32 R13, RZ, RZ, R7 ;  /* 0x000000ffff0d7224 */ /* 0x000fe400078e0007 */
[----:B------:R-:W-:Y:S02]  /*1be40*/  IMAD.MOV.U32 R12, RZ, RZ, 0x1 ;  /* 0x00000001ff0c7424 */ /* 0x000fe400078e00ff */
[----:B------:R-:W-:-:S07]  /*1be50*/  IMAD.MOV.U32 R4, RZ, RZ, R14 ;  /* 0x000000ffff047224 */ /* 0x000fce00078e000e */
[----:B------:R-:W-:Y:S05]  /*1be60*/  WARPSYNC.COLLECTIVE R15, `(.L_x_743) ;  /* 0x000000000f087348 */ /* 0x000fea0003c00000 */
[----:B------:R0:W1:Y:S02]  /*1be70*/  SHFL.IDX P6, R14, R13, R12, R11 ;  /* 0x0000000c0d0e7389 */ /* 0x00006400000c000b */
[----:B01----:R-:W-:Y:S01]  /*1be80*/  ENDCOLLECTIVE ;  /* 0x000000000000791b */ /* 0x003fe20003800000 */
.L_x_743:
[----:B------:R-:W-:-:S05]  /*1be90*/  @P0 LEA R5, P1, R9, R4, 0x1 ;  /* 0x0000000409050211 */ /* 0x000fca00078208ff */
[----:B------:R-:W-:Y:S01]  /*1bea0*/  @P0 IMAD.X R4, RZ, RZ, R6, P1 ;  /* 0x000000ffff040224 */ /* 0x000fe200008e0606 */
[----:B------:R-:W-:Y:S02]  /*1beb0*/  @P0 LEA R6, R8, R16, 0x1 ;  /* 0x0000001008060211 */ /* 0x000fe400078e08ff */
[----:B------:R-:W-:Y:S02]  /*1bec0*/  ISETP.GE.AND P1, PT, R3, 0x21, PT ;  /* 0x000000210300780c */ /* 0x000fe40003f26270 */
        /* <DEDUP_REMOVED lines=14> */
.L_x_744:
[----:B------:R-:W-:Y:S02]  /*1bfb0*/  IMAD.MOV.U32 R13, RZ, RZ, R7 ;  /* 0x000000ffff0d7224 */ /* 0x000fe400078e0007 */
[----:B------:R-:W-:Y:S01]  /*1bfc0*/  IMAD.MOV.U32 R12, RZ, RZ, 0x2 ;  /* 0x00000002ff0c7424 */ /* 0x000fe200078e00ff */
[----:B------:R-:W-:-:S07]  /*1bfd0*/  MOV R4, R14 ;  /* 0x0000000e00047202 */ /* 0x000fce0000000f00 */
[----:B------:R-:W-:Y:S05]  /*1bfe0*/  WARPSYNC.COLLECTIVE R15, `(.L_x_745) ;  /* 0x000000000f087348 */ /* 0x000fea0003c00000 */
[----:B------:R0:W1:Y:S02]  /*1bff0*/  SHFL.IDX P6, R14, R13, R12, R11 ;  /* 0x0000000c0d0e7389 */ /* 0x00006400000c000b */
[----:B01----:R-:W-:Y:S01]  /*1c000*/  ENDCOLLECTIVE ;  /* 0x000000000000791b */ /* 0x003fe20003800000 */
.L_x_745:
[----:B------:R-:W-:-:S05]  /*1c010*/  @P1 LEA R5, P0, R9, R4, 0x1 ;  /* 0x0000000409051211 */ /* 0x000fca00078008ff */
[----:B------:R-:W-:Y:S02]  /*1c020*/  @P1 IMAD.X R4, RZ, RZ, R6, P0 ;  /* 0x000000ffff041224 */ /* 0x000fe400000e0606 */
[----:B------:R-:W-:-:S03]  /*1c030*/  @P1 IMAD R6, R8, 0x2, R16 ;  /* 0x0000000208061824 */ /* 0x000fc600078e0210 */
        /* <DEDUP_REMOVED lines=10> */
[----:B------:R-:W-:Y:S02]  /*1c0e0*/  ISETP.GE.AND P1, PT, R3, 0x41, PT ;  /* 0x000000410300780c */ /* 0x000fe40003f26270 */
[----:B0-----:R-:W-:-:S11]  /*1c0f0*/  MOV R6, R14 ;  /* 0x0000000e00067202 */ /* 0x001fd60000000f00 */
[----:B------:R-:W-:Y:S05]  /*1c100*/  WARPSYNC.COLLECTIVE R15, `(.L_x_746) ;  /* 0x000000000f087348 */ /* 0x000fea0003c00000 */
[----:B------:R0:W1:Y:S02]  /*1c110*/  SHFL.IDX P6, R14, R13, R12, R11 ;  /* 0x0000000c0d0e7389 */ /* 0x00006400000c000b */
[----:B01----:R-:W-:Y:S01]  /*1c120*/  ENDCOLLECTIVE ;  /* 0x000000000000791b */ /* 0x003fe20003800000 */
.L_x_746:
[----:B------:R-:W-:Y:S01]  /*1c130*/  MOV R13, R7 ;  /* 0x00000007000d7202 */ /* 0x000fe20000000f00 */
[----:B------:R-:W-:Y:S02]  /*1c140*/  IMAD.MOV.U32 R12, RZ, RZ, 0x3 ;  /* 0x00000003ff0c7424 */ /* 0x000fe400078e00ff */
[----:B------:R-:W-:-:S07]  /*1c150*/  IMAD.MOV.U32 R4, RZ, RZ, R14 ;  /* 0x000000ffff047224 */ /* 0x000fce00078e000e */
[----:B------:R-:W-:Y:S05]  /*1c160*/  WARPSYNC.COLLECTIVE R15, `(.L_x_747) ;  /* 0x000000000f087348 */ /* 0x000fea0003c00000 */
[----:B------:R0:W1:Y:S02]  /*1c170*/  SHFL.IDX P6, R14, R13, R12, R11 ;  /* 0x0000000c0d0e7389 */ /* 0x00006400000c000b */
[----:B01----:R-:W-:Y:S01]  /*1c180*/  ENDCOLLECTIVE ;  /* 0x000000000000791b */ /* 0x003fe20003800000 */
.L_x_747:
[----:B------:R-:W-:-:S05]  /*1c190*/  @P1 LEA R5, P0, R9, R4, 0x1 ;  /* 0x0000000409051211 */ /* 0x000fca00078008ff */
[----:B------:R-:W-:Y:S02]  /*1c1a0*/  @P1 IMAD.X R4, RZ, RZ, R6, P0 ;  /* 0x000000ffff041224 */ /* 0x000fe400000e0606 */
[----:B------:R-:W-:-:S03]  /*1c1b0*/  @P1 IMAD R6, R8, 0x2, R16 ;  /* 0x0000000208061824 */ /* 0x000fc600078e0210 */
        /* <DEDUP_REMOVED lines=8> */
.L_x_748:
        /* <DEDUP_REMOVED lines=8> */
.L_x_622:
[----:B------:R-:W-:Y:S01]  /*1c2c0*/  MOV R13, R4 ;  /* 0x00000004000d7202 */ /* 0x000fe20000000f00 */
[----:B------:R-:W-:Y:S02]  /*1c2d0*/  IMAD.MOV.U32 R12, RZ, RZ, RZ ;  /* 0x000000ffff0c7224 */ /* 0x000fe400078e00ff */
[----:B------:R-:W-:Y:S02]  /*1c2e0*/  IMAD.MOV.U32 R11, RZ, RZ, 0x1c1f ;  /* 0x00001c1fff0b7424 */ /* 0x000fe400078e00ff */
[----:B------:R-:W-:Y:S02]  /*1c2f0*/  IMAD.MOV.U32 R15, RZ, RZ, -0x1 ;  /* 0xffffffffff0f7424 */ /* 0x000fe400078e00ff */
[----:B-----5:R-:W-:Y:S02]  /*1c300*/  IMAD R0, R21, R9, RZ ;  /* 0x0000000915007224 */ /* 0x020fe400078e02ff */
[----:B------:R-:W-:-:S07]  /*1c310*/  IMAD R25, R25, 0xc0, R20 ;  /* 0x000000c019197824 */ /* 0x000fce00078e0214 */
[----:B------:R-:W-:Y:S05]  /*1c320*/  WARPSYNC.COLLECTIVE R15, `(.L_x_750) ;  /* 0x000000000f087348 */ /* 0x000fea0003c00000 */
[----:B------:R0:W1:Y:S02]  /*1c330*/  SHFL.IDX P6, R14, R13, R12, R11 ;  /* 0x0000000c0d0e7389 */ /* 0x00006400000c000b */
[----:B01----:R-:W-:Y:S01]  /*1c340*/  ENDCOLLECTIVE ;  /* 0x000000000000791b */ /* 0x003fe20003800000 */
.L_x_750:
[C---:B------:R-:W-:Y:S01]  /*1c350*/  VIADD R9, R25.reuse, 0x20 ;  /* 0x0000002019097836 */ /* 0x040fe20000000000 */
[----:B------:R-:W-:Y:S02]  /*1c360*/  ISETP.GE.AND P3, PT, R25, R0, PT ;  /* 0x000000001900720c */ /* 0x000fe40003f66270 */
[----:B------:R-:W-:Y:S01]  /*1c370*/  MOV R13, R5 ;  /* 0x00000005000d7202 */ /* 0x000fe20000000f00 */
[----:B------:R-:W-:-:S10]  /*1c380*/  IMAD.MOV.U32 R2, RZ, RZ, R14 ;  /* 0x000000ffff027224 */ /* 0x000fd400078e000e */
[----:B------:R-:W-:Y:S05]  /*1c390*/  WARPSYNC.COLLECTIVE R15, `(.L_x_751) ;  /* 0x000000000f087348 */ /* 0x000fea0003c00000 */
[----:B------:R0:W1:Y:S02]  /*1c3a0*/  SHFL.IDX P6, R14, R13, R12, R11 ;  /* 0x0000000c0d0e7389 */ /* 0x00006400000c000b */
[----:B01----:R-:W-:Y:S01]  /*1c3b0*/  ENDCOLLECTIVE ;  /* 0x000000000000791b */ /* 0x003fe20003800000 */
.L_x_751:
[----:B------:R-:W-:Y:S01]  /*1c3c0*/  IMAD.MOV.U32 R13, RZ, RZ, R4 ;  /* 0x000000ffff0d7224 */ /* 0x000fe200078e0004 */
[----:B------:R-:W-:Y:S01]  /*1c3d0*/  MOV R12, 0x1 ;  /* 0x00000001000c7802 */ /* 0x000fe20000000f00 */
[----:B------:R-:W-:-:S07]  /*1c3e0*/  IMAD.MOV.U32 R3, RZ, RZ, R14 ;  /* 0x000000ffff037224 */ /* 0x000fce00078e000e */
[----:B------:R-:W-:Y:S05]  /*1c3f0*/  WARPSYNC.COLLECTIVE R15, `(.L_x_752) ;  /* 0x000000000f087348 */ /* 0x000fea0003c00000 */
[----:B------:R0:W1:Y:S02]  /*1c400*/  SHFL.IDX P6, R14, R13, R12, R11 ;  /* 0x0000000c0d0e7389 */ /* 0x00006400000c000b */
[----:B01----:R-:W-:Y:S01]  /*1c410*/  ENDCOLLECTIVE ;  /* 0x000000000000791b */ /* 0x003fe20003800000 */
.L_x_752:
[----:B------:R-:W-:-:S05]  /*1c420*/  @!P3 LEA R3, P4, R10, R3, 0x1 ;  /* 0x000000030a03b211 */ /* 0x000fca00078808ff */
[----:B------:R-:W-:-:S05]  /*1c430*/  @!P3 IMAD.X R2, RZ, RZ, R2, P4 ;  /* 0x000000ffff02b224 */ /* 0x000fca00020e0602 */
[----:B------:R-:W-:Y:S01]  /*1c440*/  @!P3 LOP3.LUT R3, R3, R2, RZ, 0x3c, !PT ;  /* 0x000000020303b212 */ /* 0x000fe200078e3cff */
[----:B------:R-:W-:-:S03]  /*1c450*/  IMAD.MOV.U32 R13, RZ, RZ, R5 ;  /* 0x000000ffff0d7224 */ /* 0x000fc600078e0005 */
[----:B------:R-:W-:-:S04]  /*1c460*/  @!P3 LOP3.LUT R2, R3, R2, RZ, 0x3c, !PT ;  /* 0x000000020302b212 */ /* 0x000fc800078e3cff */
[----:B------:R-:W-:-:S05]  /*1c470*/  @!P3 LOP3.LUT R3, R3, R2, RZ, 0x3c, !PT ;  /* 0x000000020303b212 */ /* 0x000fca00078e3cff */
[----:B------:R-:W-:Y:S01]  /*1c480*/  @!PT LDS RZ, [RZ] ;  /* 0x00000000fffff984 */ /* 0x000fe20000000800 */
[----:B------:R-:W-:Y:S01]  /*1c490*/  @!PT LDS RZ, [RZ] ;  /* 0x00000000fffff984 */ /* 0x000fe20000000800 */
[----:B------:R-:W-:Y:S01]  /*1c4a0*/  @!PT LDS RZ, [RZ] ;  /* 0x00000000fffff984 */ /* 0x000fe20000000800 */
[----:B------:R-:W-:Y:S04]  /*1c4b0*/  @!P3 LDGSTS.E.BYPASS.LTC128B.128 [R8+0xc400], desc[UR42][R2.64], !P0 ;  /* 0x0c4000000208bfae */ /* 0x000fe8000c101d6a */
[----:B------:R-:W-:Y:S04]  /*1c4c0*/  @!P3 LDGSTS.E.BYPASS.LTC128B.128 [R8+0xf400], desc[UR42][R2.64+0x40], !P1 ;  /* 0x0f4000400208bfae */ /* 0x000fe8000c901d6a */
[----:B------:R0:W-:Y:S01]  /*1c4d0*/  @!P3 LDGSTS.E.BYPASS.LTC128B.128 [R8+0x12400], desc[UR42][R2.64+0x80], !P2 ;  /* 0x124000800208bfae */ /* 0x0001e2000d101d6a */
[----:B------:R-:W-:Y:S01]  /*1c4e0*/  ISETP.GE.AND P3, PT, R9, R0, PT ;  /* 0x000000000900720c */ /* 0x000fe20003f66270 */
[----:B0-----:R-:W-:-:S12]  /*1c4f0*/  IMAD.MOV.U32 R2, RZ, RZ, R14 ;  /* 0x000000ffff027224 */ /* 0x001fd800078e000e */
[----:B------:R-:W-:Y:S05]  /*1c500*/  WARPSYNC.COLLECTIVE R15, `(.L_x_753) ;  /* 0x000000000f087348 */ /* 0x000fea0003c00000 */
[----:B------:R0:W1:Y:S02]  /*1c510*/  SHFL.IDX P6, R14, R13, R12, R11 ;  /* 0x0000000c0d0e7389 */ /* 0x00006400000c000b */
[----:B01----:R-:W-:Y:S01]  /*1c520*/  ENDCOLLECTIVE ;  /* 0x000000000000791b */ /* 0x003fe20003800000 */
.L_x_753:
[----:B------:R-:W-:Y:S02]  /*1c530*/  IMAD.MOV.U32 R13, RZ, RZ, R4 ;  /* 0x000000ffff0d7224 */ /* 0x000fe400078e0004 */
[----:B------:R-:W-:Y:S02]  /*1c540*/  IMAD.MOV.U32 R12, RZ, RZ, 0x2 ;  /* 0x00000002ff0c7424 */ /* 0x000fe400078e00ff */
[----:B------:R-:W-:-:S07]  /*1c550*/  IMAD.MOV.U32 R3, RZ, RZ, R14 ;  /* 0x000000ffff037224 */ /* 0x000fce00078e000e */
[----:B------:R-:W-:Y:S05]  /*1c560*/  WARPSYNC.COLLECTIVE R15, `(.L_x_754) ;  /* 0x000000000f087348 */ /* 0x000fea0003c00000 */
[----:B------:R0:W1:Y:S02]  /*1c570*/  SHFL.IDX P6, R14, R13, R12, R11 ;  /* 0x0000000c0d0e7389 */ /* 0x00006400000c000b */
[----:B01----:R-:W-:Y:S01]  /*1c580*/  ENDCOLLECTIVE ;  /* 0x000000000000791b */ /* 0x003fe20003800000 */
.L_x_754:
        /* <DEDUP_REMOVED lines=11> */
[----:B------:R0:W-:Y:S02]  /*1c640*/  @!P3 LDGSTS.E.BYPASS.LTC128B.128 [R8+0x12c00], desc[UR42][R2.64+0x80], !P2 ;  /* 0x12c000800208bfae */ /* 0x0001e4000d101d6a */
[----:B0-----:R-:W-:-:S04]  /*1c650*/  IADD3 R2, R25, 0x40, RZ ;  /* 0x0000004019027810 */ /* 0x001fc80007ffe0ff */
[----:B------:R-:W-:Y:S01]  /*1c660*/  ISETP.GE.AND P3, PT, R2, R0, PT ;  /* 0x000000000200720c */ /* 0x000fe20003f66270 */
[----:B------:R-:W-:-:S12]  /*1c670*/  IMAD.MOV.U32 R2, RZ, RZ, R14 ;  /* 0x000000ffff027224 */ /* 0x000fd800078e000e */
[----:B------:R-:W-:Y:S05]  /*1c680*/  WARPSYNC.COLLECTIVE R15, `(.L_x_755) ;  /* 0x000000000f087348 */ /* 0x000fea0003c00000 */
[----:B------:R0:W1:Y:S02]  /*1c690*/  SHFL.IDX P6, R14, R13, R12, R11 ;  /* 0x0000000c0d0e7389 */ /* 0x00006400000c000b */
[----:B01----:R-:W-:Y:S01]  /*1c6a0*/  ENDCOLLECTIVE ;  /* 0x000000000000791b */ /* 0x003fe20003800000 */
.L_x_755:
[----:B------:R-:W-:Y:S02]  /*1c6b0*/  IMAD.MOV.U32 R13, RZ, RZ, R4 ;  /* 0x000000ffff0d7224 */ /* 0x000fe400078e0004 */
[----:B------:R-:W-:Y:S01]  /*1c6c0*/  IMAD.MOV.U32 R12, RZ, RZ, 0x3 ;  /* 0x00000003ff0c7424 */ /* 0x000fe200078e00ff */
[----:B------:R-:W-:-:S07]  /*1c6d0*/  MOV R3, R14 ;  /* 0x0000000e00037202 */ /* 0x000fce0000000f00 */
[----:B------:R-:W-:Y:S05]  /*1c6e0*/  WARPSYNC.COLLECTIVE R15, `(.L_x_756) ;  /* 0x000000000f087348 */ /* 0x000fea0003c00000 */
[----:B------:R0:W1:Y:S02]  /*1c6f0*/  SHFL.IDX P6, R14, R13, R12, R11 ;  /* 0x0000000c0d0e7389 */ /* 0x00006400000c000b */
[----:B01----:R-:W-:Y:S01]  /*1c700*/  ENDCOLLECTIVE ;  /* 0x000000000000791b */ /* 0x003fe20003800000 */
.L_x_756:
[----:B------:R-:W-:-:S05]  /*1c710*/  @!P3 LEA R3, P4, R10, R3, 0x1 ;  /* 0x000000030a03b211 */ /* 0x000fca00078808ff */
[----:B------:R-:W-:-:S05]  /*1c720*/  @!P3 IMAD.X R2, RZ, RZ, R2, P4 ;  /* 0x000000ffff02b224 */ /* 0x000fca00020e0602 */
[-C--:B------:R-:W-:Y:S02]  /*1c730*/  @!P3 LOP3.LUT R3, R3, R2.reuse, RZ, 0x3c, !PT ;  /* 0x000000020303b212 */ /* 0x080fe400078e3cff */
[----:B------:R-:W-:Y:S02]  /*1c740*/  MOV R13, R5 ;  /* 0x00000005000d7202 */ /* 0x000fe40000000f00 */
[----:B------:R-:W-:-:S04]  /*1c750*/  @!P3 LOP3.LUT R2, R3, R2, RZ, 0x3c, !PT ;  /* 0x000000020302b212 */ /* 0x000fc800078e3cff */
[----:B------:R-:W-:Y:S01]  /*1c760*/  @!P3 LOP3.LUT R3, R3, R2, RZ, 0x3c, !PT ;  /* 0x000000020303b212 */ /* 0x000fe200078e3cff */
[----:B------:R-:W-:-:S04]  /*1c770*/  IMAD.MOV.U32 R4, RZ, RZ, R14 ;  /* 0x000000ffff047224 */ /* 0x000fc800078e000e */
[----:B------:R-:W-:Y:S01]  /*1c780*/  @!PT LDS RZ, [RZ] ;  /* 0x00000000fffff984 */ /* 0x000fe20000000800 */
[----:B------:R-:W-:Y:S01]  /*1c790*/  @!PT LDS RZ, [RZ] ;  /* 0x00000000fffff984 */ /* 0x000fe20000000800 */
[----:B------:R-:W-:Y:S01]  /*1c7a0*/  @!PT LDS RZ, [RZ] ;  /* 0x00000000fffff984 */ /* 0x000fe20000000800 */
[----:B------:R0:W-:Y:S03]  /*1c7b0*/  @!P3 LDGSTS.E.BYPASS.LTC128B.128 [R8+0xd400], desc[UR42][R2.64], !P0 ;  /* 0x0d4000000208bfae */ /* 0x0001e6000c101d6a */
[----:B0-----:R-:W-:Y:S05]  /*1c7c0*/  WARPSYNC.COLLECTIVE R15, `(.L_x_757) ;  /* 0x000000000f087348 */ /* 0x001fea0003c00000 */
[----:B------:R1:W2:Y:S02]  /*1c7d0*/  SHFL.IDX P6, R14, R13, R12, R11 ;  /* 0x0000000c0d0e7389 */ /* 0x0002a400000c000b */
[----:B012---:R-:W-:Y:S01]  /*1c7e0*/  ENDCOLLECTIVE ;  /* 0x000000000000791b */ /* 0x007fe20003800000 */
.L_x_757:
[----:B------:R-:W-:Y:S01]  /*1c7f0*/  @!PT LDS RZ, [RZ] ;  /* 0x00000000fffff984 */ /* 0x000fe20000000800 */
[----:B------:R-:W-:Y:S01]  /*1c800*/  @!PT LDS RZ, [RZ] ;  /* 0x00000000fffff984 */ /* 0x000fe20000000800 */
[----:B------:R-:W-:Y:S01]  /*1c810*/  @!PT LDS RZ, [RZ] ;  /* 0x00000000fffff984 */ /* 0x000fe20000000800 */
[----:B------:R-:W-:Y:S04]  /*1c820*/  @!P3 LDGSTS.E.BYPASS.LTC128B.128 [R8+0x10400], desc[UR42][R2.64+0x40], !P1 ;  /* 0x104000400208bfae */ /* 0x000fe8000c901d6a */
[----:B------:R0:W-:Y:S01]  /*1c830*/  @!P3 LDGSTS.E.BYPASS.LTC128B.128 [R8+0x13400], desc[UR42][R2.64+0x80], !P2 ;  /* 0x134000800208bfae */ /* 0x0001e2000d101d6a */
[----:B------:R-:W-:Y:S01]  /*1c840*/  MOV R13, R6 ;  /* 0x00000006000d7202 */ /* 0x000fe20000000f00 */
[----:B------:R-:W-:Y:S02]  /*1c850*/  IMAD.MOV.U32 R12, RZ, RZ, RZ ;  /* 0x000000ffff0c7224 */ /* 0x000fe400078e00ff */
[----:B0-----:R-:W-:Y:S02]  /*1c860*/  VIADD R2, R25, 0x60 ;  /* 0x0000006019027836 */ /* 0x001fe40000000000 */
[----:B------:R-:W-:-:S03]  /*1c870*/  IMAD.MOV.U32 R5, RZ, RZ, R14 ;  /* 0x000000ffff057224 */ /* 0x000fc600078e000e */
[----:B------:R-:W-:-:S13]  /*1c880*/  ISETP.GE.AND P3, PT, R2, R0, PT ;  /* 0x000000000200720c */ /* 0x000fda0003f66270 */
[----:B------:R-:W-:Y:S05]  /*1c890*/  WARPSYNC.COLLECTIVE R15, `(.L_x_758) ;  /* 0x000000000f087348 */ /* 0x000fea0003c00000 */
[----:B------:R0:W1:Y:S02]  /*1c8a0*/  SHFL.IDX P6, R14, R13, R12, R11 ;  /* 0x0000000c0d0e7389 */ /* 0x00006400000c000b */
[----:B01----:R-:W-:Y:S01]  /*1c8b0*/  ENDCOLLECTIVE ;  /* 0x000000000000791b */ /* 0x003fe20003800000 */
.L_x_758:
[----:B------:R-:W-:Y:S01]  /*1c8c0*/  @!P3 LEA R2, P4, R10, R5, 0x1 ;  /* 0x000000050a02b211 */ /* 0x000fe200078808ff */
[----:B------:R-:W-:-:S04]  /*1c8d0*/  IMAD.MOV.U32 R13, RZ, RZ, R7 ;  /* 0x000000ffff0d7224 */ /* 0x000fc800078e0007 */
[----:B------:R-:W-:-:S05]  /*1c8e0*/  @!P3 IMAD.X R3, RZ, RZ, R4, P4 ;  /* 0x000000ffff03b224 */ /* 0x000fca00020e0604 */
[----:B------:R-:W-:Y:S01]  /*1c8f0*/  @!PT LDS RZ, [RZ] ;  /* 0x00000000fffff984 */ /* 0x000fe20000000800 */
[----:B------:R-:W-:Y:S01]  /*1c900*/  @!PT LDS RZ, [RZ] ;  /* 0x00000000fffff984 */ /* 0x000fe20000000800 */
[----:B------:R-:W-:Y:S01]  /*1c910*/  @!PT LDS RZ, [RZ] ;  /* 0x00000000fffff984 */ /* 0x000fe20000000800 */
[----:B------:R-:W-:Y:S04]  /*1c920*/  @!P3 LDGSTS.E.BYPASS.LTC128B.128 [R8+0xdc00], desc[UR42][R2.64], !P0 ;  /* 0x0dc000000208bfae */ /* 0x000fe8000c101d6a */
[----:B------:R-:W-:Y:S04]  /*1c930*/  @!P3 LDGSTS.E.BYPASS.LTC128B.128 [R8+0x10c00], desc[UR42][R2.64+0x40], !P1 ;  /* 0x10c000400208bfae */ /* 0x000fe8000c901d6a */
[----:B------:R0:W-:Y:S02]  /*1c940*/  @!P3 LDGSTS.E.BYPASS.LTC128B.128 [R8+0x13c00], desc[UR42][R2.64+0x80], !P2 ;  /* 0x13c000800208bfae */ /* 0x0001e4000d101d6a */
[----:B0-----:R-:W-:-:S05]  /*1c950*/  VIADD R2, R25, 0x80 ;  /* 0x0000008019027836 */ /* 0x001fca0000000000 */
[----:B------:R-:W-:Y:S01]  /*1c960*/  ISETP.GE.AND P3, PT, R2, R0, PT ;  /* 0x000000000200720c */ /* 0x000fe20003f66270 */
[----:B------:R-:W-:-:S12]  /*1c970*/  IMAD.MOV.U32 R2, RZ, RZ, R14 ;  /* 0x000000ffff027224 */ /* 0x000fd800078e000e */
[----:B------:R-:W-:Y:S05]  /*1c980*/  WARPSYNC.COLLECTIVE R15, `(.L_x_759) ;  /* 0x000000000f087348 */ /* 0x000fea0003c00000 */
[----:B------:R0:W1:Y:S02]  /*1c990*/  SHFL.IDX P6, R14, R13, R12, R11 ;  /* 0x0000000c0d0e7389 */ /* 0x00006400000c000b */
[----:B01----:R-:W-:Y:S01]  /*1c9a0*/  ENDCOLLECTIVE ;  /* 0x000000000000791b */ /* 0x003fe20003800000 */
.L_x_759:
[----:B------:R-:W-:Y:S02]  /*1c9b0*/  IMAD.MOV.U32 R13, RZ, RZ, R6 ;  /* 0x000000ffff0d7224 */ /* 0x000fe400078e0006 */
[----:B------:R-:W-:Y:S02]  /*1c9c0*/  IMAD.MOV.U32 R12, RZ, RZ, 0x1 ;  /* 0x00000001ff0c7424 */ /* 0x000fe400078e00ff */
[----:B------:R-:W-:-:S07]  /*1c9d0*/  IMAD.MOV.U32 R3, RZ, RZ, R14 ;  /* 0x000000ffff037224 */ /* 0x000fce00078e000e */
[----:B------:R-:W-:Y:S05]  /*1c9e0*/  WARPSYNC.COLLECTIVE R15, `(.L_x_760) ;  /* 0x000000000f087348 */ /* 0x000fea0003c00000 */
[----:B------:R0:W1:Y:S02]  /*1c9f0*/  SHFL.IDX P6, R14, R13, R12, R11 ;  /* 0x0000000c0d0e7389 */ /* 0x00006400000c000b */
[----:B01----:R-:W-:Y:S01]  /*1ca00*/  ENDCOLLECTIVE ;  /* 0x000000000000791b */ /* 0x003fe20003800000 */
.L_x_760:
[----:B------:R-:W-:-:S04]  /*1ca10*/  @!P3 LEA R3, P4, R10, R3, 0x1 ;  /* 0x000000030a03b211 */ /* 0x000fc800078808ff */
[----:B------:R-:W-:-:S04]  /*1ca20*/  @!P3 IADD3.X R2, RZ, R2, RZ, P4, !PT ;  /* 0x00000002ff02b210 */ /* 0x000fc800027fe4ff */
[----:B------:R-:W-:Y:S01]  /*1ca30*/  @!P3 LOP3.LUT R3, R3, R2, RZ, 0x3c, !PT ;  /* 0x000000020303b212 */ /* 0x000fe200078e3cff */
[----:B------:R-:W-:-:S03]  /*1ca40*/  IMAD.MOV.U32 R13, RZ, RZ, R7 ;  /* 0x000000ffff0d7224 */ /* 0x000fc600078e0007 */
        /* <DEDUP_REMOVED lines=10> */
.L_x_761:
[----:B------:R-:W-:Y:S01]  /*1caf0*/  @!PT LDS RZ, [RZ] ;  /* 0x00000000fffff984 */ /* 0x000fe20000000800 */
[----:B------:R-:W-:Y:S01]  /*1cb00*/  @!PT LDS RZ, [RZ] ;  /* 0x00000000fffff984 */ /* 0x000fe20000000800 */
[----:B------:R-:W-:Y:S01]  /*1cb10*/  @!PT LDS RZ, [RZ] ;  /* 0x00000000fffff984 */ /* 0x000fe20000000800 */
[----:B------:R-:W-:Y:S04]  /*1cb20*/  @!P3 LDGSTS.E.BYPASS.LTC128B.128 [R8+0x11400], desc[UR42][R2.64+0x40], !P1 ;  /* 0x114000400208bfae */ /* 0x000fe8000c901d6a */
[----:B------:R0:W-:Y:S02]  /*1cb30*/  @!P3 LDGSTS.E.BYPASS.LTC128B.128 [R8+0x14400], desc[UR42][R2.64+0x80], !P2 ;  /* 0x144000800208bfae */ /* 0x0001e4000d101d6a */
[----:B0-----:R-:W-:Y:S01]  /*1cb40*/  MOV R2, R14 ;  /* 0x0000000e00027202 */ /* 0x001fe20000000f00 */
[----:B------:R-:W-:Y:S06]  /*1cb50*/  BRA `(.L_x_762) ;  /* 0xffffffb400347947 */ /* 0x000fec000383ffff */
.L_x_625:
[----:B-1----:R1:W2:Y:S02]  /*1cb60*/  SYNCS.PHASECHK.TRANS64.TRYWAIT P0, [R16+URZ+0x2d820], R0 ;  /* 0x02d82000100075a7 */ /* 0x0022a4000800017f */
[----:B--2---:R-:W-:Y:S05]  /*1cb70*/  @!P0 NANOSLEEP.SYNCS 0x989680 ;  /* 0x009896800000895d */ /* 0x004fea0003900000 */
[----:B------:R-:W2:Y:S02]  /*1cb80*/  @!P0 SYNCS.PHASECHK.TRANS64 P0, [R16+URZ+0x2d820], R0 ;  /* 0x02d82000100085a7 */ /* 0x000ea4000800007f */
[----:B--2---:R-:W-:Y:S05]  /*1cb90*/  @!P0 BRA `(.L_x_625) ;  /* 0xfffffffc00f08947 */ /* 0x004fea000383ffff */
[----:B------:R-:W-:Y:S05]  /*1cba0*/  BRA `(.L_x_763) ;  /* 0xffffffb400987947 */ /* 0x000fea000383ffff */
.L_x_630:
[----:B0-----:R0:W1:Y:S02]  /*1cbb0*/  SYNCS.PHASECHK.TRANS64.TRYWAIT P0, [R5+URZ+0x2d840], R0 ;  /* 0x02d84000050075a7 */ /* 0x001064000800017f */
[----:B-1----:R-:W-:Y:S05]  /*1cbc0*/  @!P0 NANOSLEEP.SYNCS 0x989680 ;  /* 0x009896800000895d */ /* 0x002fea0003900000 */
[----:B------:R-:W1:Y:S02]  /*1cbd0*/  @!P0 SYNCS.PHASECHK.TRANS64 P0, [R5+URZ+0x2d840], R0 ;  /* 0x02d84000050085a7 */ /* 0x000e64000800007f */
[----:B-1----:R-:W-:Y:S05]  /*1cbe0*/  @!P0 BRA `(.L_x_630) ;  /* 0xfffffffc00f08947 */ /* 0x002fea000383ffff */
[----:B------:R-:W-:Y:S05]  /*1cbf0*/  BRA `(.L_x_764) ;  /* 0xffffffb8008c7947 */ /* 0x000fea000383ffff */
.L_x_631:
        /* <DEDUP_REMOVED lines=8> */
.L_x_766:
[----:B------:R-:W-:Y:S05]  /*1cc80*/  BSYNC B1 ;  /* 0x0000000000017941 */ /* 0x000fea0003800000 */
.L_x_765:
[----:B------:R-:W0:Y:S01]  /*1cc90*/  S2R R21, SR_TID.X ;  /* 0x0000000000157919 */ /* 0x000e220000002100 */
[----:B------:R-:W-:Y:S01]  /*1cca0*/  IMAD.MOV.U32 R13, RZ, RZ, R6 ;  /* 0x000000ffff0d7224 */ /* 0x000fe200078e0006 */
[----:B------:R-:W-:Y:S01]  /*1ccb0*/  MOV R15, 0xffffffff ;  /* 0xffffffff000f7802 */ /* 0x000fe20000000f00 */
[----:B------:R-:W-:Y:S01]  /*1ccc0*/  IMAD.MOV.U32 R12, RZ, RZ, RZ ;  /* 0x000000ffff0c7224 */ /* 0x000fe200078e00ff */
[----:B------:R-:W-:Y:S01]  /*1ccd0*/  MOV R3, R14 ;  /* 0x0000000e00037202 */ /* 0x000fe20000000f00 */
[----:B------:R-:W-:Y:S01]  /*1cce0*/  IMAD.MOV.U32 R11, RZ, RZ, 0x1c1f ;  /* 0x00001c1fff0b7424 */ /* 0x000fe200078e00ff */
[----:B------:R-:W-:Y:S01]  /*1ccf0*/  LOP3.LUT R19, R19, 0xffffffdf, RZ, 0xc0, !PT ;  /* 0xffffffdf13137812 */ /* 0x000fe200078ec0ff */
[----:B------:R-:W-:-:S07]  /*1cd00*/  IMAD R4, R4, 0x2, R16 ;  /* 0x0000000204047824 */ /* 0x000fce00078e0210 */
[----:B0-----:R-:W-:Y:S05]  /*1cd10*/  WARPSYNC.COLLECTIVE R15, `(.L_x_767) ;  /* 0x000000000f087348 */ /* 0x001fea0003c00000 */
[----:B------:R1:W2:Y:S02]  /*1cd20*/  SHFL.IDX P6, R14, R13, R12, R11 ;  /* 0x0000000c0d0e7389 */ /* 0x0002a400000c000b */
[----:B012---:R-:W-:Y:S01]  /*1cd30*/  ENDCOLLECTIVE ;  /* 0x000000000000791b */ /* 0x007fe20003800000 */
.L_x_767:
[----:B------:R-:W-:-:S04]  /*1cd40*/  @P1 LOP3.LUT R19, R19, 0x20, RZ, 0xfc, !PT ;  /* 0x0000002013131812 */ /* 0x000fc800078efcff */
[----:B------:R-:W-:Y:S02]  /*1cd50*/  LOP3.LUT P1, RZ, R19, 0x4, RZ, 0xc0, !PT ;  /* 0x0000000413ff7812 */ /* 0x000fe4000782c0ff */
[----:B------:R-:W-:Y:S01]  /*1cd60*/  MOV R13, R7 ;  /* 0x00000007000d7202 */ /* 0x000fe20000000f00 */
[----:B------:R-:W-:Y:S02]  /*1cd70*/  IMAD.MOV.U32 R12, RZ, RZ, 0x1 ;  /* 0x00000001ff0c7424 */ /* 0x000fe400078e00ff */
[----:B------:R-:W-:Y:S02]  /*1cd80*/  IMAD.SHL.U32 R21, R21, 0x8, RZ ;  /* 0x0000000815157824 */ /* 0x000fe400078e00ff */
[----:B------:R-:W-:-:S07]  /*1cd90*/  IMAD.MOV.U32 R2, RZ, RZ, R14 ;  /* 0x000000ffff027224 */ /* 0x000fce00078e000e */
[----:B------:R-:W-:Y:S05]  /*1cda0*/  WARPSYNC.COLLECTIVE R15, `(.L_x_768) ;  /* 0x000000000f087348 */ /* 0x000fea0003c00000 */
[----:B------:R0:W1:Y:S02]  /*1cdb0*/  SHFL.IDX P6, R14, R13, R12, R11 ;  /* 0x0000000c0d0e7389 */ /* 0x00006400000c000b */
[----:B01----:R-:W-:Y:S01]  /*1cdc0*/  ENDCOLLECTIVE ;  /* 0x000000000000791b */ /* 0x003fe20003800000 */
.L_x_768:
[----:B------:R-:W-:-:S05]  /*1cdd0*/  LOP3.LUT R21, R21, 0x18, RZ, 0xc0, !PT ;  /* 0x0000001815157812 */ /* 0x000fca00078ec0ff */
[----:B------:R-:W-:-:S05]  /*1cde0*/  IMAD.SHL.U32 R0, R21, 0x2, RZ ;  /* 0x0000000215007824 */ /* 0x000fca00078e00ff */
[----:B------:R-:W-:Y:S01]  /*1cdf0*/  IADD3 R2, P0, R2, R0, RZ ;  /* 0x0000000002027210 */ /* 0x000fe20007f1e0ff */
[----:B------:R-:W-:-:S04]  /*1ce00*/  IMAD.MOV.U32 R13, RZ, RZ, R6 ;  /* 0x000000ffff0d7224 */ /* 0x000fc800078e0006 */
[----:B------:R-:W-:-:S05]  /*1ce10*/  IMAD.X R3, RZ, RZ, R3, P0 ;  /* 0x000000ffff037224 */ /* 0x000fca00000e0603 */
        /* <DEDUP_REMOVED lines=10> */
.L_x_769:
[----:B------:R-:W-:Y:S02]  /*1cec0*/  IMAD.MOV.U32 R13, RZ, RZ, R7 ;  /* 0x000000ffff0d7224 */ /* 0x000fe400078e0007 */
[----:B------:R-:W-:Y:S02]  /*1ced0*/  IMAD.MOV.U32 R12, RZ, RZ, 0x2 ;  /* 0x00000002ff0c7424 */ /* 0x000fe400078e00ff */
[----:B------:R-:W-:-:S07]  /*1cee0*/  IMAD.MOV.U32 R2, RZ, RZ, R14 ;  /* 0x000000ffff027224 */ /* 0x000fce00078e000e */
[----:B------:R-:W-:Y:S05]  /*1cef0*/  WARPSYNC.COLLECTIVE R15, `(.L_x_770) ;  /* 0x000000000f087348 */ /* 0x000fea0003c00000 */
[----:B------:R0:W1:Y:S02]  /*1cf00*/  SHFL.IDX P6, R14, R13, R12, R11 ;  /* 0x0000000c0d0e7389 */ /* 0x00006400000c000b */
[----:B01----:R-:W-:Y:S01]  /*1cf10*/  ENDCOLLECTIVE ;  /* 0x000000000000791b */ /* 0x003fe20003800000 */
.L_x_770:
[----:B------:R-:W-:-:S04]  /*1cf20*/  IADD3 R2, P0, R2, R0, RZ ;  /* 0x0000000002027210 */ /* 0x000fc80007f1e0ff */
[----:B------:R-:W-:-:S05]  /*1cf30*/  IADD3.X R3, RZ, R3, RZ, P0, !PT ;  /* 0x00000003ff037210 */ /* 0x000fca00007fe4ff */
        /* <DEDUP_REMOVED lines=11> */
.L_x_771:
[----:B------:R-:W-:Y:S02]  /*1cff0*/  IMAD.MOV.U32 R13, RZ, RZ, R7 ;  /* 0x000000ffff0d7224 */ /* 0x000fe400078e0007 */
[----:B------:R-:W-:Y:S01]  /*1d000*/  IMAD.MOV.U32 R12, RZ, RZ, 0x3 ;  /* 0x00000003ff0c7424 */ /* 0x000fe200078e00ff */
[----:B------:R-:W-:-:S07]  /*1d010*/  MOV R2, R14 ;  /* 0x0000000e00027202 */ /* 0x000fce0000000f00 */
[----:B------:R-:W-:Y:S05]  /*1d020*/  WARPSYNC.COLLECTIVE R15, `(.L_x_772) ;  /* 0x000000000f087348 */ /* 0x000fea0003c00000 */
[----:B------:R0:W1:Y:S02]  /*1d030*/  SHFL.IDX P6, R14, R13, R12, R11 ;  /* 0x0000000c0d0e7389 */ /* 0x00006400000c000b */
[----:B01----:R-:W-:Y:S01]  /*1d040*/  ENDCOLLECTIVE ;  /* 0x000000000000791b */ /* 0x003fe20003800000 */
.L_x_772:
[----:B------:R-:W-:-:S05]  /*1d050*/  IADD3 R2, P0, R2, R0, RZ ;  /* 0x0000000002027210 */ /* 0x000fca0007f1e0ff */
[----:B------:R-:W-:-:S05]  /*1d060*/  IMAD.X R3, RZ, RZ, R21, P0 ;  /* 0x000000ffff037224 */ /* 0x000fca00000e0615 */
[----:B------:R-:W-:Y:S01]  /*1d070*/  @!PT LDS RZ, [RZ] ;  /* 0x00000000fffff984 */ /* 0x000fe20000000800 */
[----:B------:R-:W-:Y:S01]  /*1d080*/  @!PT LDS RZ, [RZ] ;  /* 0x00000000fffff984 */ /* 0x000fe20000000800 */
[----:B------:R-:W-:Y:S01]  /*1d090*/  @!PT LDS RZ, [RZ] ;  /* 0x00000000fffff984 */ /* 0x000fe20000000800 */
[----:B------:R0:W-:Y:S01]  /*1d0a0*/  LDGSTS.E.BYPASS.LTC128B.128 [R4+0x16400], desc[UR42][R2.64], !P1 ;  /* 0x1640000002047fae */ /* 0x0001e2000c901d6a */
[----:B------:R-:W-:Y:S02]  /*1d0b0*/  LOP3.LUT P1, RZ, R19, 0x20, RZ, 0xc0, !PT ;  /* 0x0000002013ff7812 */ /* 0x000fe4000782c0ff */
[----:B------:R-:W-:Y:S01]  /*1d0c0*/  MOV R13, R6 ;  /* 0x00000006000d7202 */ /* 0x000fe20000000f00 */
[----:B------:R0:W-:Y:S04]  /*1d0d0*/  LDGSTS.E.BYPASS.LTC128B.128 [R4+0x18400], desc[UR42][R2.64+0x40], !P5 ;  /* 0x1840004002047fae */ /* 0x0001e8000e901d6a */
[----:B------:R0:W-:Y:S01]  /*1d0e0*/  LDGSTS.E.BYPASS.LTC128B.128 [R4+0x1a400], desc[UR42][R2.64+0x80], !P4 ;  /* 0x1a40008002047fae */ /* 0x0001e2000e101d6a */
[----:B------:R-:W-:-:S07]  /*1d0f0*/  IMAD.MOV.U32 R21, RZ, RZ, R14 ;  /* 0x000000ffff157224 */ /* 0x000fce00078e000e */
[----:B0-----:R-:W-:Y:S05]  /*1d100*/  WARPSYNC.COLLECTIVE R15, `(.L_x_773) ;  /* 0x000000000f087348 */ /* 0x001fea0003c00000 */
[----:B------:R1:W2:Y:S02]  /*1d110*/  SHFL.IDX P6, R14, R13, R12, R11 ;  /* 0x0000000c0d0e7389 */ /* 0x0002a400000c000b */
[----:B012---:R-:W-:Y:S01]  /*1d120*/  ENDCOLLECTIVE ;  /* 0x000000000000791b */ /* 0x007fe20003800000 */
.L_x_773:
[----:B------:R-:W-:Y:S01]  /*1d130*/  IMAD.MOV.U32 R2, RZ, RZ, R14 ;  /* 0x000000ffff027224 */ /* 0x000fe200078e000e */
[----:B------:R-:W-:Y:S06]  /*1d140*/  BRA `(.L_x_774) ;  /* 0xffffffb8000c7947 */ /* 0x000fec000383ffff */
.L_x_636:
[----:B-1----:R1:W2:Y:S02]  /*1d150*/  SYNCS.PHASECHK.TRANS64.TRYWAIT P0, [R5+URZ+0x2d860], R2 ;  /* 0x02d86002050075a7 */ /* 0x0022a4000800017f */
[----:B--2---:R-:W-:Y:S05]  /*1d160*/  @!P0 NANOSLEEP.SYNCS 0x989680 ;  /* 0x009896800000895d */ /* 0x004fea0003900000 */
[----:B------:R-:W2:Y:S02]  /*1d170*/  @!P0 SYNCS.PHASECHK.TRANS64 P0, [R5+URZ+0x2d860], R2 ;  /* 0x02d86002050085a7 */ /* 0x000ea4000800007f */
[----:B--2---:R-:W-:Y:S05]  /*1d180*/  @!P0 BRA `(.L_x_636) ;  /* 0xfffffffc00f08947 */ /* 0x004fea000383ffff */
[----:B------:R-:W-:Y:S05]  /*1d190*/  BRA `(.L_x_775) ;  /* 0xffffffb800707947 */ /* 0x000fea000383ffff */
.L_x_637:
[----:B------:R-:W-:Y:S01]  /*1d1a0*/  BSSY B1, `(.L_x_776) ;  /* 0x0000008000017945 */ /* 0x000fe20003800000 */
[----:B------:R-:W-:Y:S01]  /*1d1b0*/  IMAD.MOV.U32 R13, RZ, RZ, R22 ;  /* 0x000000ffff0d7224 */ /* 0x000fe200078e0016 */
[----:B------:R-:W-:Y:S01]  /*1d1c0*/  MOV R15, 0xffffffff ;  /* 0xffffffff000f7802 */ /* 0x000fe20000000f00 */
[----:B------:R-:W-:Y:S02]  /*1d1d0*/  IMAD.MOV.U32 R12, RZ, RZ, RZ ;  /* 0x000000ffff0c7224 */ /* 0x000fe400078e00ff */
[----:B------:R-:W-:-:S07]  /*1d1e0*/  IMAD.MOV.U32 R11, RZ, RZ, 0x1c1f ;  /* 0x00001c1fff0b7424 */ /* 0x000fce00078e00ff */
[----:B-1----:R-:W-:Y:S05]  /*1d1f0*/  WARPSYNC.COLLECTIVE R15, `(.L_x_777) ;  /* 0x000000000f087348 */ /* 0x002fea0003c00000 */
[----:B------:R0:W2:Y:S02]  /*1d200*/  SHFL.IDX P6, R14, R13, R12, R11 ;  /* 0x0000000c0d0e7389 */ /* 0x0000a400000c000b */
[----:B012---:R-:W-:Y:S01]  /*1d210*/  ENDCOLLECTIVE ;  /* 0x000000000000791b */ /* 0x007fe20003800000 */
.L_x_777:
[----:B------:R-:W-:Y:S05]  /*1d220*/  BSYNC B1 ;  /* 0x0000000000017941 */ /* 0x000fea0003800000 */
.L_x_776:
[----:B------:R-:W-:Y:S01]  /*1d230*/  IMAD.MOV.U32 R13, RZ, RZ, R18 ;  /* 0x000000ffff0d7224 */ /* 0x000fe200078e0012 */
[----:B------:R-:W-:Y:S01]  /*1d240*/  MOV R15, 0xffffffff ;  /* 0xffffffff000f7802 */ /* 0x000fe20000000f00 */
[----:B------:R-:W-:Y:S02]  /*1d250*/  IMAD.MOV.U32 R12, RZ, RZ, RZ ;  /* 0x000000ffff0c7224 */ /* 0x000fe400078e00ff */
[----:B------:R-:W-:Y:S02]  /*1d260*/  IMAD.MOV.U32 R11, RZ, RZ, 0x1c1f ;  /* 0x00001c1fff0b7424 */ /* 0x000fe400078e00ff */
[----:B------:R-:W-:Y:S02]  /*1d270*/  IMAD.MOV.U32 R3, RZ, RZ, R14 ;  /* 0x000000ffff037224 */ /* 0x000fe400078e000e */
[----:B------:R-:W-:-:S07]  /*1d280*/  IMAD R4, R4, 0x2, R16 ;  /* 0x0000000204047824 */ /* 0x000fce00078e0210 */
[----:B------:R-:W-:Y:S05]  /*1d290*/  WARPSYNC.COLLECTIVE R15, `(.L_x_778) ;  /* 0x000000000f087348 */ /* 0x000fea0003c00000 */
[----:B------:R0:W1:Y:S02]  /*1d2a0*/  SHFL.IDX P6, R14, R13, R12, R11 ;  /* 0x0000000c0d0e7389 */ /* 0x00006400000c000b */
[----:B01----:R-:W-:Y:S01]  /*1d2b0*/  ENDCOLLECTIVE ;  /* 0x000000000000791b */ /* 0x003fe20003800000 */
.L_x_778:
[----:B------:R-:W-:Y:S01]  /*1d2c0*/  IMAD.MOV.U32 R13, RZ, RZ, R22 ;  /* 0x000000ffff0d7224 */ /* 0x000fe200078e0016 */
[----:B------:R-:W-:Y:S01]  /*1d2d0*/  MOV R12, 0x1 ;  /* 0x00000001000c7802 */ /* 0x000fe20000000f00 */
[----:B------:R-:W-:-:S07]  /*1d2e0*/  IMAD.MOV.U32 R2, RZ, RZ, R14 ;  /* 0x000000ffff027224 */ /* 0x000fce00078e000e */
[----:B------:R-:W-:Y:S05]  /*1d2f0*/  WARPSYNC.COLLECTIVE R15, `(.L_x_779) ;  /* 0x000000000f087348 */ /* 0x000fea0003c00000 */
[----:B------:R0:W1:Y:S02]  /*1d300*/  SHFL.IDX P6, R14, R13, R12, R11 ;  /* 0x0000000c0d0e7389 */ /* 0x00006400000c000b */
[----:B01----:R-:W-:Y:S01]  /*1d310*/  ENDCOLLECTIVE ;  /* 0x000000000000791b */ /* 0x003fe20003800000 */
.L_x_779:
        /* <DEDUP_REMOVED lines=16> */
.L_x_780:
[----:B------:R-:W-:Y:S01]  /*1d420*/  MOV R13, R22 ;  /* 0x00000016000d7202 */ /* 0x000fe20000000f00 */
[----:B------:R-:W-:Y:S02]  /*1d430*/  IMAD.MOV.U32 R12, RZ, RZ, 0x2 ;  /* 0x00000002ff0c7424 */ /* 0x000fe400078e00ff */
[----:B------:R-:W-:-:S07]  /*1d440*/  IMAD.MOV.U32 R2, RZ, RZ, R14 ;  /* 0x000000ffff027224 */ /* 0x000fce00078e000e */
[----:B------:R-:W-:Y:S05]  /*1d450*/  WARPSYNC.COLLECTIVE R15, `(.L_x_781) ;  /* 0x000000000f087348 */ /* 0x000fea0003c00000 */
[----:B------:R0:W1:Y:S02]  /*1d460*/  SHFL.IDX P6, R14, R13, R12, R11 ;  /* 0x0000000c0d0e7389 */ /* 0x00006400000c000b */
[----:B01----:R-:W-:Y:S01]  /*1d470*/  ENDCOLLECTIVE ;  /* 0x000000000000791b */ /* 0x003fe20003800000 */
.L_x_781:
        /* <DEDUP_REMOVED lines=16> */
.L_x_782:
[----:B------:R-:W-:Y:S02]  /*1d580*/  IMAD.MOV.U32 R13, RZ, RZ, R22 ;  /* 0x000000ffff0d7224 */ /* 0x000fe400078e0016 */
[----:B------:R-:W-:Y:S02]  /*1d590*/  IMAD.MOV.U32 R12, RZ, RZ, 0x3 ;  /* 0x00000003ff0c7424 */ /* 0x000fe400078e00ff */
[----:B------:R-:W-:-:S07]  /*1d5a0*/  IMAD.MOV.U32 R2, RZ, RZ, R14 ;  /* 0x000000ffff027224 */ /* 0x000fce00078e000e */
[----:B------:R-:W-:Y:S05]  /*1d5b0*/  WARPSYNC.COLLECTIVE R15, `(.L_x_783) ;  /* 0x000000000f087348 */ /* 0x000fea0003c00000 */
[----:B------:R0:W1:Y:S02]  /*1d5c0*/  SHFL.IDX P6, R14, R13, R12, R11 ;  /* 0x0000000c0d0e7389 */ /* 0x00006400000c000b */
[----:B01----:R-:W-:Y:S01]  /*1d5d0*/  ENDCOLLECTIVE ;  /* 0x000000000000791b */ /* 0x003fe20003800000 */
.L_x_783:
[----:B------:R-:W-:-:S04]  /*1d5e0*/  IADD3 R2, P0, R2, R0, RZ ;  /* 0x0000000002027210 */ /* 0x000fc80007f1e0ff */
[----:B------:R-:W-:Y:S02]  /*1d5f0*/  IADD3.X R3, RZ, R3, RZ, P0, !PT ;  /* 0x00000003ff037210 */ /* 0x000fe400007fe4ff */
        /* <DEDUP_REMOVED lines=11> */
.L_x_784:
[----:B------:R-:W-:Y:S01]  /*1d6b0*/  @!PT LDS RZ, [RZ] ;  /* 0x00000000fffff984 */ /* 0x000fe20000000800 */
[----:B------:R-:W-:Y:S01]  /*1d6c0*/  @!PT LDS RZ, [RZ] ;  /* 0x00000000fffff984 */ /* 0x000fe20000000800 */
[----:B------:R-:W-:Y:S01]  /*1d6d0*/  @!PT LDS RZ, [RZ] ;  /* 0x00000000fffff984 */ /* 0x000fe20000000800 */
[----:B------:R-:W-:Y:S01]  /*1d6e0*/  LDGSTS.E.BYPASS.LTC128B.128 [R4+0x3400], desc[UR42][R2.64+0x40], !P0 ;  /* 0x0340004002047fae */ /* 0x000fe2000c101d6a */
[----:B------:R-:W-:-:S13]  /*1d6f0*/  ISETP.LT.OR P0, PT, R6, 0x41, P1 ;  /* 0x000000410600780c */ /* 0x000fda0000f01670 */
[----:B------:R0:W-:Y:S02]  /*1d700*/  LDGSTS.E.BYPASS.LTC128B.128 [R4+0x5400], desc[UR42][R2.64+0x80], !P0 ;  /* 0x0540008002047fae */ /* 0x0001e4000c101d6a */
[----:B0-----:R-:W-:Y:S01]  /*1d710*/  MOV R2, R14 ;  /* 0x0000000e00027202 */ /* 0x001fe20000000f00 */
[----:B------:R-:W-:Y:S06]  /*1d720*/  BRA `(.L_x_785) ;  /* 0xffffffb400c47947 */ /* 0x000fec000383ffff */
.L_x_645:
[----:B-1----:R1:W2:Y:S02]  /*1d730*/  SYNCS.PHASECHK.TRANS64.TRYWAIT P0, [R0+URZ+0x2d860], R3 ;  /* 0x02d86003000075a7 */ /* 0x0022a4000800017f */
[----:B--2---:R-:W-:Y:S05]  /*1d740*/  @!P0 NANOSLEEP.SYNCS 0x989680 ;  /* 0x009896800000895d */ /* 0x004fea0003900000 */
[----:B------:R-:W2:Y:S02]  /*1d750*/  @!P0 SYNCS.PHASECHK.TRANS64 P0, [R0+URZ+0x2d860], R3 ;  /* 0x02d86003000085a7 */ /* 0x000ea4000800007f */
[----:B--2---:R-:W-:Y:S05]  /*1d760*/  @!P0 BRA `(.L_x_645) ;  /* 0xfffffffc00f08947 */ /* 0x004fea000383ffff */
[----:B------:R-:W-:Y:S05]  /*1d770*/  BRA `(.L_x_786) ;  /* 0xffffffb800f07947 */ /* 0x000fea000383ffff */
.L_x_646:
[----:B------:R-:W-:Y:S01]  /*1d780*/  BSSY B0, `(.L_x_787) ;  /* 0x0000008000007945 */ /* 0x000fe20003800000 */
[----:B------:R-:W-:Y:S02]  /*1d790*/  IMAD.MOV.U32 R13, RZ, RZ, R22 ;  /* 0x000000ffff0d7224 */ /* 0x000fe400078e0016 */
[----:B------:R-:W-:Y:S02]  /*1d7a0*/  IMAD.MOV.U32 R12, RZ, RZ, RZ ;  /* 0x000000ffff0c7224 */ /* 0x000fe400078e00ff */
[----:B------:R-:W-:Y:S02]  /*1d7b0*/  IMAD.MOV.U32 R11, RZ, RZ, 0x1c1f ;  /* 0x00001c1fff0b7424 */ /* 0x000fe400078e00ff */
[----:B------:R-:W-:-:S07]  /*1d7c0*/  IMAD.MOV.U32 R15, RZ, RZ, -0x1 ;  /* 0xffffffffff0f7424 */ /* 0x000fce00078e00ff */
[----:B01---5:R-:W-:Y:S05]  /*1d7d0*/  WARPSYNC.COLLECTIVE R15, `(.L_x_788) ;  /* 0x000000000f087348 */ /* 0x023fea0003c00000 */
[----:B------:R2:W3:Y:S02]  /*1d7e0*/  SHFL.IDX P6, R14, R13, R12, R11 ;  /* 0x0000000c0d0e7389 */ /* 0x0004e400000c000b */
[----:B0123-5:R-:W-:Y:S01]  /*1d7f0*/  ENDCOLLECTIVE ;  /* 0x000000000000791b */ /* 0x02ffe20003800000 */
.L_x_788:
[----:B------:R-:W-:Y:S05]  /*1d800*/  BSYNC B0 ;  /* 0x0000000000007941 */ /* 0x000fea0003800000 */
.L_x_787:
[----:B------:R-:W0:Y:S01]  /*1d810*/  S2R R2, SR_TID.X ;  /* 0x0000000000027919 */ /* 0x000e220000002100 */
[----:B------:R-:W-:Y:S01]  /*1d820*/  IMAD.MOV.U32 R13, RZ, RZ, R18 ;  /* 0x000000ffff0d7224 */ /* 0x000fe200078e0012 */
[----:B------:R-:W-:Y:S01]  /*1d830*/  MOV R3, R14 ;  /* 0x0000000e00037202 */ /* 0x000fe20000000f00 */
[----:B------:R-:W-:Y:S02]  /*1d840*/  IMAD.MOV.U32 R12, RZ, RZ, RZ ;  /* 0x000000ffff0c7224 */ /* 0x000fe400078e00ff */
[----:B------:R-:W-:Y:S02]  /*1d850*/  IMAD.MOV.U32 R11, RZ, RZ, 0x1c1f ;  /* 0x00001c1fff0b7424 */ /* 0x000fe400078e00ff */
[----:B------:R-:W-:Y:S02]  /*1d860*/  IMAD.MOV.U32 R15, RZ, RZ, -0x1 ;  /* 0xffffffffff0f7424 */ /* 0x000fe400078e00ff */
[----:B------:R-:W-:-:S07]  /*1d870*/  IMAD R4, R4, 0x2, R16 ;  /* 0x0000000204047824 */ /* 0x000fce00078e0210 */
[----:B0-----:R-:W-:Y:S05]  /*1d880*/  WARPSYNC.COLLECTIVE R15, `(.L_x_789) ;  /* 0x000000000f087348 */ /* 0x001fea0003c00000 */
[----:B------:R1:W2:Y:S02]  /*1d890*/  SHFL.IDX P6, R14, R13, R12, R11 ;  /* 0x0000000c0d0e7389 */ /* 0x0002a400000c000b */
[----:B012---:R-:W-:Y:S01]  /*1d8a0*/  ENDCOLLECTIVE ;  /* 0x000000000000791b */ /* 0x007fe20003800000 */
.L_x_789:
[----:B------:R-:W-:Y:S01]  /*1d8b0*/  ULDC UR4, c[0x0][0x2f4] ;  /* 0x0000bd0000047ab9 */ /* 0x000fe20000000800 */
[----:B------:R-:W-:Y:S01]  /*1d8c0*/  IMAD.MOV.U32 R13, RZ, RZ, R22 ;  /* 0x000000ffff0d7224 */ /* 0x000fe200078e0016 */
[----:B------:R-:W-:Y:S02]  /*1d8d0*/  MOV R12, 0x1 ;  /* 0x00000001000c7802 */ /* 0x000fe40000000f00 */
[----:B------:R-:W-:-:S04]  /*1d8e0*/  SHF.L.U32 R7, R2, 0x3, RZ ;  /* 0x0000000302077819 */ /* 0x000fc800000006ff */
        /* <DEDUP_REMOVED lines=13> */
.L_x_790:
        /* <DEDUP_REMOVED lines=14> */
.L_x_791:
[----:B------:R-:W-:Y:S01]  /*1daa0*/  IMAD.MOV.U32 R13, RZ, RZ, R22 ;  /* 0x000000ffff0d7224 */ /* 0x000fe200078e0016 */
[----:B------:R-:W-:Y:S02]  /*1dab0*/  MOV R12, 0x2 ;  /* 0x00000002000c7802 */ /* 0x000fe40000000f00 */
[----:B------:R-:W-:-:S13]  /*1dac0*/  IADD3 R2, P4, R14, R5, RZ ;  /* 0x000000050e027210 */ /* 0x000fda0007f9e0ff */
[----:B------:R-:W-:Y:S05]  /*1dad0*/  WARPSYNC.COLLECTIVE R15, `(.L_x_792) ;  /* 0x000000000f087348 */ /* 0x000fea0003c00000 */
[----:B------:R0:W1:Y:S02]  /*1dae0*/  SHFL.IDX P6, R14, R13, R12, R11 ;  /* 0x0000000c0d0e7389 */ /* 0x00006400000c000b */
[----:B01----:R-:W-:Y:S01]  /*1daf0*/  ENDCOLLECTIVE ;  /* 0x000000000000791b */ /* 0x003fe20003800000 */
.L_x_792:
        /* <DEDUP_REMOVED lines=15> */
.L_x_793:
[----:B------:R-:W-:Y:S01]  /*1dbf0*/  IMAD.MOV.U32 R13, RZ, RZ, R22 ;  /* 0x000000ffff0d7224 */ /* 0x000fe200078e0016 */
[----:B------:R-:W-:Y:S02]  /*1dc00*/  MOV R12, 0x3 ;  /* 0x00000003000c7802 */ /* 0x000fe40000000f00 */
[----:B------:R-:W-:-:S13]  /*1dc10*/  IADD3 R2, P4, R14, R5, RZ ;  /* 0x000000050e027210 */ /* 0x000fda0007f9e0ff */
[----:B------:R-:W-:Y:S05]  /*1dc20*/  WARPSYNC.COLLECTIVE R15, `(.L_x_794) ;  /* 0x000000000f087348 */ /* 0x000fea0003c00000 */
[----:B------:R0:W1:Y:S02]  /*1dc30*/  SHFL.IDX P6, R14, R13, R12, R11 ;  /* 0x0000000c0d0e7389 */ /* 0x00006400000c000b */
[----:B01----:R-:W-:Y:S01]  /*1dc40*/  ENDCOLLECTIVE ;  /* 0x000000000000791b */ /* 0x003fe20003800000 */
.L_x_794:
        /* <DEDUP_REMOVED lines=14> */
.L_x_795:
[----:B------:R-:W-:Y:S05]  /*1dd30*/  BRA `(.L_x_796) ;  /* 0xffffffb800507947 */ /* 0x000fea000383ffff */
.L_x_651:
[----:B------:R-:W-:Y:S01]  /*1dd40*/  BSSY B0, `(.L_x_797) ;  /* 0x0000008000007945 */ /* 0x000fe20003800000 */
[----:B------:R-:W-:Y:S01]  /*1dd50*/  IMAD.MOV.U32 R13, RZ, RZ, R24 ;  /* 0x000000ffff0d7224 */ /* 0x000fe200078e0018 */
[----:B------:R-:W-:Y:S01]  /*1dd60*/  MOV R11, 0x1f ;  /* 0x0000001f000b7802 */ /* 0x000fe20000000f00 */
[----:B------:R-:W-:Y:S02]  /*1dd70*/  IMAD.MOV.U32 R12, RZ, RZ, RZ ;  /* 0x000000ffff0c7224 */ /* 0x000fe400078e00ff */
[----:B------:R-:W-:-:S07]  /*1dd80*/  IMAD.MOV.U32 R15, RZ, RZ, -0x1 ;  /* 0xffffffffff0f7424 */ /* 0x000fce00078e00ff */
[----:B01---5:R-:W-:Y:S05]  /*1dd90*/  WARPSYNC.COLLECTIVE R15, `(.L_x_798) ;  /* 0x000000000f087348 */ /* 0x023fea0003c00000 */
[----:B------:R2:W3:Y:S02]  /*1dda0*/  SHFL.IDX P6, R14, R13, R12, R11 ;  /* 0x0000000c0d0e7389 */ /* 0x0004e400000c000b */
[----:B0123-5:R-:W-:Y:S01]  /*1ddb0*/  ENDCOLLECTIVE ;  /* 0x000000000000791b */ /* 0x02ffe20003800000 */
.L_x_798:
[----:B------:R-:W-:Y:S05]  /*1ddc0*/  BSYNC B0 ;  /* 0x0000000000007941 */ /* 0x000fea0003800000 */
.L_x_797:
[----:B------:R-:W-:Y:S01]  /*1ddd0*/  IMAD.MOV.U32 R13, RZ, RZ, R24 ;  /* 0x000000ffff0d7224 */ /* 0x000fe200078e0018 */
[----:B------:R-:W-:Y:S01]  /*1dde0*/  MOV R11, 0x1f ;  /* 0x0000001f000b7802 */ /* 0x000fe20000000f00 */
[----:B------:R-:W-:Y:S02]  /*1ddf0*/  IMAD.MOV.U32 R12, RZ, RZ, 0x1 ;  /* 0x00000001ff0c7424 */ /* 0x000fe400078e00ff */
[----:B------:R-:W-:Y:S02]  /*1de00*/  IMAD.MOV.U32 R15, RZ, RZ, -0x1 ;  /* 0xffffffffff0f7424 */ /* 0x000fe400078e00ff */
[----:B------:R-:W-:Y:S02]  /*1de10*/  IMAD.IADD R9, R27, 0x1, R8 ;  /* 0x000000011b097824 */ /* 0x000fe400078e0208 */
[----:B------:R-:W-:-:S07]  /*1de20*/  IMAD.MOV.U32 R0, RZ, RZ, R14 ;  /* 0x000000ffff007224 */ /* 0x000fce00078e000e */
[----:B------:R-:W-:Y:S05]  /*1de30*/  WARPSYNC.COLLECTIVE R15, `(.L_x_799) ;  /* 0x000000000f087348 */ /* 0x000fea0003c00000 */
[----:B------:R0:W1:Y:S02]  /*1de40*/  SHFL.IDX P6, R14, R13, R12, R11 ;  /* 0x0000000c0d0e7389 */ /* 0x00006400000c000b */
[----:B01----:R-:W-:Y:S01]  /*1de50*/  ENDCOLLECTIVE ;  /* 0x000000000000791b */ /* 0x003fe20003800000 */
.L_x_799:
        /* <DEDUP_REMOVED lines=11> */
[C---:B------:R-:W-:Y:S02]  /*1df10*/  ISETP.GE.U32.AND P2, PT, R8.reuse, 0x2, PT ;  /* 0x000000020800780c */ /* 0x040fe40003f46070 */
[C---:B------:R-:W-:Y:S02]  /*1df20*/  ISETP.GE.U32.AND P3, PT, R8.reuse, 0x4, PT ;  /* 0x000000040800780c */ /* 0x040fe40003f66070 */
[C---:B------:R-:W-:Y:S02]  /*1df30*/  ISETP.GE.U32.AND P4, PT, R8.reuse, 0x8, PT ;  /* 0x000000080800780c */ /* 0x040fe40003f86070 */
[----:B------:R-:W-:Y:S02]  /*1df40*/  ISETP.GE.U32.AND P5, PT, R8, 0x10, PT ;  /* 0x000000100800780c */ /* 0x000fe40003fa6070 */
[----:B------:R-:W-:-:S02]  /*1df50*/  MOV R24, RZ ;  /* 0x000000ff00187202 */ /* 0x000fc40000000f00 */
[----:B--2---:R-:W-:Y:S01]  /*1df60*/  @!P1 MOV R4, R7 ;  /* 0x0000000700049202 */ /* 0x004fe20000000f00 */
[----:B------:R-:W-:Y:S02]  /*1df70*/  IMAD.MOV.U32 R7, RZ, RZ, RZ ;  /* 0x000000ffff077224 */ /* 0x000fe400078e00ff */
[----:B---3--:R-:W-:Y:S01]  /*1df80*/  @!P1 IMAD.MOV.U32 R7, RZ, RZ, R5 ;  /* 0x000000ffff079224 */ /* 0x008fe200078e0005 */
[----:B------:R-:W-:-:S03]  /*1df90*/  ISETP.NE.AND P1, PT, R8, RZ, PT ;  /* 0x000000ff0800720c */ /* 0x000fc60003f25270 */
[----:B------:R-:W-:-:S10]  /*1dfa0*/  IMAD R13, R7, R4, RZ ;  /* 0x00000004070d7224 */ /* 0x000fd400078e02ff */
[----:B------:R-:W-:Y:S05]  /*1dfb0*/  WARPSYNC.COLLECTIVE R15, `(.L_x_800) ;  /* 0x000000000f087348 */ /* 0x000fea0003c00000 */
[----:B------:R0:W1:Y:S02]  /*1dfc0*/  SHFL.UP P6, R14, R13, R12, R11 ;  /* 0x0400000c0d0e7389 */ /* 0x00006400000c000b */
[----:B01----:R-:W-:Y:S01]  /*1dfd0*/  ENDCOLLECTIVE ;  /* 0x000000000000791b */ /* 0x003fe20003800000 */
.L_x_800:
[----:B------:R-:W-:Y:S01]  /*1dfe0*/  IMAD.MOV.U32 R12, RZ, RZ, 0x2 ;  /* 0x00000002ff0c7424 */ /* 0x000fe200078e00ff */
[----:B------:R-:W-:-:S05]  /*1dff0*/  SEL R14, R14, RZ, P1 ;  /* 0x000000ff0e0e7207 */ /* 0x000fca0000800000 */
[----:B------:R-:W-:-:S05]  /*1e000*/  IMAD.IADD R5, R13, 0x1, R14 ;  /* 0x000000010d057824 */ /* 0x000fca00078e020e */
[----:B------:R-:W-:-:S07]  /*1e010*/  MOV R13, R5 ;  /* 0x00000005000d7202 */ /* 0x000fce0000000f00 */
[----:B------:R-:W-:Y:S05]  /*1e020*/  WARPSYNC.COLLECTIVE R15, `(.L_x_801) ;  /* 0x000000000f087348 */ /* 0x000fea0003c00000 */
[----:B------:R0:W1:Y:S02]  /*1e030*/  SHFL.UP P6, R14, R13, R12, R11 ;  /* 0x0400000c0d0e7389 */ /* 0x00006400000c000b */
[----:B01----:R-:W-:Y:S01]  /*1e040*/  ENDCOLLECTIVE ;  /* 0x000000000000791b */ /* 0x003fe20003800000 */
.L_x_801:
[----:B------:R-:W-:Y:S01]  /*1e050*/  IMAD.MOV.U32 R12, RZ, RZ, 0x4 ;  /* 0x00000004ff0c7424 */ /* 0x000fe200078e00ff */
[----:B------:R-:W-:-:S05]  /*1e060*/  SEL R2, R14, RZ, P2 ;  /* 0x000000ff0e027207 */ /* 0x000fca0001000000 */
[----:B------:R-:W-:-:S04]  /*1e070*/  IMAD.IADD R2, R5, 0x1, R2 ;  /* 0x0000000105027824 */ /* 0x000fc800078e0202 */
[----:B------:R-:W-:-:S07]  /*1e080*/  IMAD.MOV.U32 R13, RZ, RZ, R2 ;  /* 0x000000ffff0d7224 */ /* 0x000fce00078e0002 */
[----:B------:R-:W-:Y:S05]  /*1e090*/  WARPSYNC.COLLECTIVE R15, `(.L_x_802) ;  /* 0x000000000f087348 */ /* 0x000fea0003c00000 */
[----:B------:R0:W1:Y:S02]  /*1e0a0*/  SHFL.UP P6, R14, R13, R12, R11 ;  /* 0x0400000c0d0e7389 */ /* 0x00006400000c000b */
[----:B01----:R-:W-:Y:S01]  /*1e0b0*/  ENDCOLLECTIVE ;  /* 0x000000000000791b */ /* 0x003fe20003800000 */
.L_x_802:
[----:B------:R-:W-:Y:S01]  /*1e0c0*/  IMAD.MOV.U32 R12, RZ, RZ, 0x8 ;  /* 0x00000008ff0c7424 */ /* 0x000fe200078e00ff */
[----:B------:R-:W-:-:S04]  /*1e0d0*/  SEL R3, R14, RZ, P3 ;  /* 0x000000ff0e037207 */ /* 0x000fc80001800000 */
[----:B------:R-:W-:-:S05]  /*1e0e0*/  IADD3 R3, R2, R3, RZ ;  /* 0x0000000302037210 */ /* 0x000fca0007ffe0ff */
[----:B------:R-:W-:-:S07]  /*1e0f0*/  IMAD.MOV.U32 R13, RZ, RZ, R3 ;  /* 0x000000ffff0d7224 */ /* 0x000fce00078e0003 */
[----:B------:R-:W-:Y:S05]  /*1e100*/  WARPSYNC.COLLECTIVE R15, `(.L_x_803) ;  /* 0x000000000f087348 */ /* 0x000fea0003c00000 */
[----:B------:R0:W1:Y:S02]  /*1e110*/  SHFL.UP P6, R14, R13, R12, R11 ;  /* 0x0400000c0d0e7389 */ /* 0x00006400000c000b */
[----:B01----:R-:W-:Y:S01]  /*1e120*/  ENDCOLLECTIVE ;  /* 0x000000000000791b */ /* 0x003fe20003800000 */
.L_x_803:
[----:B------:R-:W-:Y:S02]  /*1e130*/  MOV R12, 0x10 ;  /* 0x00000010000c7802 */ /* 0x000fe40000000f00 */
[----:B------:R-:W-:-:S05]  /*1e140*/  SEL R14, R14, RZ, P4 ;  /* 0x000000ff0e0e7207 */ /* 0x000fca0002000000 */
[----:B------:R-:W-:-:S04]  /*1e150*/  IMAD.IADD R5, R3, 0x1, R14 ;  /* 0x0000000103057824 */ /* 0x000fc800078e020e */
[----:B------:R-:W-:-:S07]  /*1e160*/  IMAD.MOV.U32 R13, RZ, RZ, R5 ;  /* 0x000000ffff0d7224 */ /* 0x000fce00078e0005 */
[----:B------:R-:W-:Y:S05]  /*1e170*/  WARPSYNC.COLLECTIVE R15, `(.L_x_804) ;  /* 0x000000000f087348 */ /* 0x000fea0003c00000 */
[----:B------:R0:W1:Y:S02]  /*1e180*/  SHFL.UP P6, R14, R13, R12, R11 ;  /* 0x0400000c0d0e7389 */ /* 0x00006400000c000b */
[----:B01----:R-:W-:Y:S01]  /*1e190*/  ENDCOLLECTIVE ;  /* 0x000000000000791b */ /* 0x003fe20003800000 */
.L_x_804:
        /* <DEDUP_REMOVED lines=8> */
.L_x_805:
[----:B------:R-:W-:Y:S05]  /*1e220*/  BRA `(.L_x_806) ;  /* 0xffffffb800707947 */ /* 0x000fea000383ffff */
.L_x_654:
[----:B------:R-:W-:Y:S01]  /*1e230*/  BSSY B0, `(.L_x_807) ;  /* 0x0000007000007945 */ /* 0x000fe20003800000 */
[----:B------:R-:W-:Y:S02]  /*1e240*/  IMAD.MOV.U32 R12, RZ, RZ, 0x1 ;  /* 0x00000001ff0c7424 */ /* 0x000fe400078e00ff */
[----:B------:R-:W-:Y:S02]  /*1e250*/  IMAD.MOV.U32 R11, RZ, RZ, RZ ;  /* 0x000000ffff0b7224 */ /* 0x000fe400078e00ff */
[----:B------:R-:W-:-:S07]  /*1e260*/  IMAD.MOV.U32 R15, RZ, RZ, -0x1 ;  /* 0xffffffffff0f7424 */ /* 0x000fce00078e00ff */
[----:B-----5:R-:W-:Y:S05]  /*1e270*/  WARPSYNC.COLLECTIVE R15, `(.L_x_808) ;  /* 0x000000000f087348 */ /* 0x020fea0003c00000 */
[----:B------:R0:W1:Y:S02]  /*1e280*/  SHFL.UP P6, R14, R13, R12, R11 ;  /* 0x0400000c0d0e7389 */ /* 0x00006400000c000b */
[----:B01---5:R-:W-:Y:S01]  /*1e290*/  ENDCOLLECTIVE ;  /* 0x000000000000791b */ /* 0x023fe20003800000 */
.L_x_808:
[----:B------:R-:W-:Y:S05]  /*1e2a0*/  BSYNC B0 ;  /* 0x0000000000007941 */ /* 0x000fea0003800000 */
.L_x_807:
[----:B------:R-:W-:Y:S01]  /*1e2b0*/  SEL R14, R14, RZ, P1 ;  /* 0x000000ff0e0e7207 */ /* 0x000fe20000800000 */
[----:B------:R-:W-:Y:S01]  /*1e2c0*/  IMAD.MOV.U32 R11, RZ, RZ, RZ ;  /* 0x000000ffff0b7224 */ /* 0x000fe200078e00ff */
[----:B------:R-:W-:Y:S01]  /*1e2d0*/  MOV R12, 0x2 ;  /* 0x00000002000c7802 */ /* 0x000fe20000000f00 */
[----:B------:R-:W-:Y:S02]  /*1e2e0*/  IMAD.MOV.U32 R15, RZ, RZ, -0x1 ;  /* 0xffffffffff0f7424 */ /* 0x000fe400078e00ff */
[----:B------:R-:W-:-:S07]  /*1e2f0*/  IMAD.IADD R13, R13, 0x1, R14 ;  /* 0x000000010d0d7824 */ /* 0x000fce00078e020e */
[----:B------:R-:W-:Y:S05]  /*1e300*/  WARPSYNC.COLLECTIVE R15, `(.L_x_809) ;  /* 0x000000000f087348 */ /* 0x000fea0003c00000 */
[----:B------:R0:W1:Y:S02]  /*1e310*/  SHFL.UP P6, R14, R13, R12, R11 ;  /* 0x0400000c0d0e7389 */ /* 0x00006400000c000b */
[----:B01----:R-:W-:Y:S01]  /*1e320*/  ENDCOLLECTIVE ;  /* 0x000000000000791b */ /* 0x003fe20003800000 */
.L_x_809:
[----:B------:R-:W-:Y:S02]  /*1e330*/  MOV R12, 0x4 ;  /* 0x00000004000c7802 */ /* 0x000fe40000000f00 */
[----:B------:R-:W-:-:S05]  /*1e340*/  SEL R14, R14, RZ, P2 ;  /* 0x000000ff0e0e7207 */ /* 0x000fca0001000000 */
[----:B------:R-:W-:-:S04]  /*1e350*/  IMAD.IADD R3, R13, 0x1, R14 ;  /* 0x000000010d037824 */ /* 0x000fc800078e020e */
[----:B------:R-:W-:-:S07]  /*1e360*/  IMAD.MOV.U32 R13, RZ, RZ, R3 ;  /* 0x000000ffff0d7224 */ /* 0x000fce00078e0003 */
[----:B------:R-:W-:Y:S05]  /*1e370*/  WARPSYNC.COLLECTIVE R15, `(.L_x_810) ;  /* 0x000000000f087348 */ /* 0x000fea0003c00000 */
[----:B------:R0:W1:Y:S02]  /*1e380*/  SHFL.UP P6, R14, R13, R12, R11 ;  /* 0x0400000c0d0e7389 */ /* 0x00006400000c000b */
[----:B01----:R-:W-:Y:S01]  /*1e390*/  ENDCOLLECTIVE ;  /* 0x000000000000791b */ /* 0x003fe20003800000 */
.L_x_810:
[----:B------:R-:W-:Y:S01]  /*1e3a0*/  IMAD.MOV.U32 R12, RZ, RZ, 0x8 ;  /* 0x00000008ff0c7424 */ /* 0x000fe200078e00ff */
[----:B------:R-:W-:-:S05]  /*1e3b0*/  SEL R14, R14, RZ, P3 ;  /* 0x000000ff0e0e7207 */ /* 0x000fca0001800000 */
[----:B------:R-:W-:-:S04]  /*1e3c0*/  IMAD.IADD R5, R3, 0x1, R14 ;  /* 0x0000000103057824 */ /* 0x000fc800078e020e */
[----:B------:R-:W-:-:S07]  /*1e3d0*/  IMAD.MOV.U32 R13, RZ, RZ, R5 ;  /* 0x000000ffff0d7224 */ /* 0x000fce00078e0005 */
[----:B------:R-:W-:Y:S05]  /*1e3e0*/  WARPSYNC.COLLECTIVE R15, `(.L_x_811) ;  /* 0x000000000f087348 */ /* 0x000fea0003c00000 */
[----:B------:R0:W1:Y:S02]  /*1e3f0*/  SHFL.UP P6, R14, R13, R12, R11 ;  /* 0x0400000c0d0e7389 */ /* 0x00006400000c000b */
[----:B01----:R-:W-:Y:S01]  /*1e400*/  ENDCOLLECTIVE ;  /* 0x000000000000791b */ /* 0x003fe20003800000 */
.L_x_811:
[----:B------:R-:W-:Y:S01]  /*1e410*/  IMAD.MOV.U32 R12, RZ, RZ, 0x10 ;  /* 0x00000010ff0c7424 */ /* 0x000fe200078e00ff */
[----:B------:R-:W-:-:S05]  /*1e420*/  SEL R8, R14, RZ, P4 ;  /* 0x000000ff0e087207 */ /* 0x000fca0002000000 */
[----:B------:R-:W-:-:S05]  /*1e430*/  IMAD.IADD R8, R5, 0x1, R8 ;  /* 0x0000000105087824 */ /* 0x000fca00078e0208 */
[----:B------:R-:W-:-:S07]  /*1e440*/  MOV R13, R8 ;  /* 0x00000008000d7202 */ /* 0x000fce0000000f00 */
[----:B------:R-:W-:Y:S05]  /*1e450*/  WARPSYNC.COLLECTIVE R15, `(.L_x_812) ;  /* 0x000000000f087348 */ /* 0x000fea0003c00000 */
[----:B------:R0:W1:Y:S02]  /*1e460*/  SHFL.UP P6, R14, R13, R12, R11 ;  /* 0x0400000c0d0e7389 */ /* 0x00006400000c000b */
[----:B01----:R-:W-:Y:S01]  /*1e470*/  ENDCOLLECTIVE ;  /* 0x000000000000791b */ /* 0x003fe20003800000 */
.L_x_812:
[----:B------:R-:W-:Y:S01]  /*1e480*/  IMAD.MOV.U32 R12, RZ, RZ, 0x1f ;  /* 0x0000001fff0c7424 */ /* 0x000fe200078e00ff */
[----:B------:R-:W-:Y:S02]  /*1e490*/  MOV R11, 0x1f ;  /* 0x0000001f000b7802 */ /* 0x000fe40000000f00 */
[----:B------:R-:W-:-:S05]  /*1e4a0*/  SEL R3, R14, RZ, P5 ;  /* 0x000000ff0e037207 */ /* 0x000fca0002800000 */
[----:B------:R-:W-:-:S04]  /*1e4b0*/  IMAD.IADD R2, R8, 0x1, R3 ;  /* 0x0000000108027824 */ /* 0x000fc800078e0203 */
[----:B------:R-:W-:-:S07]  /*1e4c0*/  IMAD.MOV.U32 R13, RZ, RZ, R2 ;  /* 0x000000ffff0d7224 */ /* 0x000fce00078e0002 */
[----:B------:R-:W-:Y:S05]  /*1e4d0*/  WARPSYNC.COLLECTIVE R15, `(.L_x_813) ;  /* 0x000000000f087348 */ /* 0x000fea0003c00000 */
[----:B------:R0:W1:Y:S02]  /*1e4e0*/  SHFL.IDX P6, R14, R13, R12, R11 ;  /* 0x0000000c0d0e7389 */ /* 0x00006400000c000b */
[----:B01----:R-:W-:Y:S01]  /*1e4f0*/  ENDCOLLECTIVE ;  /* 0x000000000000791b */ /* 0x003fe20003800000 */
.L_x_813:
[----:B------:R-:W-:Y:S05]  /*1e500*/  BRA `(.L_x_814) ;  /* 0xffffffb8005c7947 */ /* 0x000fea000383ffff */
.L_x_656:
[----:B------:R-:W-:Y:S01]  /*1e510*/  BSSY B0, `(.L_x_815) ;  /* 0x0000006000007945 */ /* 0x000fe20003800000 */
[----:B------:R-:W-:Y:S01]  /*1e520*/  PLOP3.LUT P6, PT, P6, PT, PT, 0x8, 0x0 ;  /* 0x000000000000781c */ /* 0x000fe200037ce170 */
[----:B------:R-:W-:-:S12]  /*1e530*/  IMAD.MOV.U32 R15, RZ, RZ, -0x1 ;  /* 0xffffffffff0f7424 */ /* 0x000fd800078e00ff */
[----:B0----5:R-:W-:Y:S05]  /*1e540*/  WARPSYNC.COLLECTIVE R15, `(.L_x_816) ;  /* 0x000000000f087348 */ /* 0x021fea0003c00000 */
[----:B------:R-:W-:Y:S01]  /*1e550*/  VOTE.ANY R14, PT, P6 ;  /* 0x00000000000e7806 */ /* 0x000fe200030e0100 */
[----:B0----5:R-:W-:Y:S06]  /*1e560*/  ENDCOLLECTIVE ;  /* 0x000000000000791b */ /* 0x021fec0003800000 */
.L_x_816:
[----:B------:R-:W-:Y:S05]  /*1e570*/  BSYNC B0 ;  /* 0x0000000000007941 */ /* 0x000fea0003800000 */
.L_x_815:
[----:B------:R-:W-:Y:S01]  /*1e580*/  IMAD.MOV.U32 R6, RZ, RZ, R14 ;  /* 0x000000ffff067224 */ /* 0x000fe200078e000e */
[----:B------:R-:W-:Y:S01]  /*1e590*/  MOV R11, 0x1f ;  /* 0x0000001f000b7802 */ /* 0x000fe20000000f00 */
[----:B------:R-:W-:Y:S02]  /*1e5a0*/  IMAD.MOV.U32 R13, RZ, RZ, R4 ;  /* 0x000000ffff0d7224 */ /* 0x000fe400078e0004 */
[----:B------:R-:W0:Y:S01]  /*1e5b0*/  POPC R5, R6 ;  /* 0x0000000600057309 */ /* 0x000e220000000000 */
[----:B------:R-:W-:Y:S02]  /*1e5c0*/  IMAD.MOV.U32 R15, RZ, RZ, -0x1 ;  /* 0xffffffffff0f7424 */ /* 0x000fe400078e00ff */
[----:B0-----:R-:W-:-:S07]  /*1e5d0*/  IMAD.MOV.U32 R12, RZ, RZ, R5 ;  /* 0x000000ffff0c7224 */ /* 0x001fce00078e0005 */
[----:B------:R-:W-:Y:S05]  /*1e5e0*/  WARPSYNC.COLLECTIVE R15, `(.L_x_817) ;  /* 0x000000000f087348 */ /* 0x000fea0003c00000 */
[----:B------:R0:W1:Y:S02]  /*1e5f0*/  SHFL.IDX P6, R14, R13, R12, R11 ;  /* 0x0000000c0d0e7389 */ /* 0x00006400000c000b */
[----:B01----:R-:W-:Y:S01]  /*1e600*/  ENDCOLLECTIVE ;  /* 0x000000000000791b */ /* 0x003fe20003800000 */
.L_x_817:
[----:B------:R-:W-:Y:S02]  /*1e610*/  IMAD.MOV.U32 R13, RZ, RZ, R7 ;  /* 0x000000ffff0d7224 */ /* 0x000fe400078e0007 */
[----:B------:R-:W-:-:S07]  /*1e620*/  IMAD.MOV.U32 R4, RZ, RZ, R14 ;  /* 0x000000ffff047224 */ /* 0x000fce00078e000e */
[----:B------:R-:W-:Y:S05]  /*1e630*/  WARPSYNC.COLLECTIVE R15, `(.L_x_818) ;  /* 0x000000000f087348 */ /* 0x000fea0003c00000 */
[----:B------:R0:W1:Y:S02]  /*1e640*/  SHFL.IDX P6, R14, R13, R12, R11 ;  /* 0x0000000c0d0e7389 */ /* 0x00006400000c000b */
[----:B01----:R-:W-:Y:S01]  /*1e650*/  ENDCOLLECTIVE ;  /* 0x000000000000791b */ /* 0x003fe20003800000 */
.L_x_818:
[----:B------:R-:W-:Y:S01]  /*1e660*/  IMAD.MOV.U32 R7, RZ, RZ, R14 ;  /* 0x000000ffff077224 */ /* 0x000fe200078e000e */
[----:B------:R-:W-:Y:S06]  /*1e670*/  BRA `(.L_x_819) ;  /* 0xffffffb8003c7947 */ /* 0x000fec000383ffff */
.L_x_658:
[----:B------:R-:W-:Y:S01]  /*1e680*/  BSSY B0, `(.L_x_820) ;  /* 0x0000007000007945 */ /* 0x000fe20003800000 */
[----:B------:R-:W-:Y:S01]  /*1e690*/  MOV R13, R2 ;  /* 0x00000002000d7202 */ /* 0x000fe20000000f00 */
[----:B------:R-:W-:Y:S02]  /*1e6a0*/  IMAD.MOV.U32 R11, RZ, RZ, 0x1f ;  /* 0x0000001fff0b7424 */ /* 0x000fe400078e00ff */
[----:B------:R-:W-:-:S07]  /*1e6b0*/  IMAD.MOV.U32 R15, RZ, RZ, -0x1 ;  /* 0xffffffffff0f7424 */ /* 0x000fce00078e00ff */
[----:B0123-5:R-:W-:Y:S05]  /*1e6c0*/  WARPSYNC.COLLECTIVE R15, `(.L_x_821) ;  /* 0x000000000f087348 */ /* 0x02ffea0003c00000 */
[----:B------:R4:W0:Y:S02]  /*1e6d0*/  SHFL.IDX P6, R14, R13, R12, R11 ;  /* 0x0000000c0d0e7389 */ /* 0x00082400000c000b */
[----:B012345:R-:W-:Y:S01]  /*1e6e0*/  ENDCOLLECTIVE ;  /* 0x000000000000791b */ /* 0x03ffe20003800000 */
.L_x_821:
[----:B------:R-:W-:Y:S05]  /*1e6f0*/  BSYNC B0 ;  /* 0x0000000000007941 */ /* 0x000fea0003800000 */
.L_x_820:
[----:B------:R-:W-:Y:S01]  /*1e700*/  IMAD.MOV.U32 R24, RZ, RZ, R14 ;  /* 0x000000ffff187224 */ /* 0x000fe200078e000e */
[----:B------:R-:W-:Y:S06]  /*1e710*/  BRA `(.L_x_657) ;  /* 0xffffffb8002c7947 */ /* 0x000fec000383ffff */
.L_x_662:
[----:B0-----:R0:W1:Y:S02]  /*1e720*/  SYNCS.PHASECHK.TRANS64.TRYWAIT P0, [R5+URZ+0x2d820], R0 ;  /* 0x02d82000050075a7 */ /* 0x001064000800017f */
[----:B-1----:R-:W-:Y:S05]  /*1e730*/  @!P0 NANOSLEEP.SYNCS 0x989680 ;  /* 0x009896800000895d */ /* 0x002fea0003900000 */
[----:B------:R-:W1:Y:S02]  /*1e740*/  @!P0 SYNCS.PHASECHK.TRANS64 P0, [R5+URZ+0x2d820], R0 ;  /* 0x02d82000050085a7 */ /* 0x000e64000800007f */
[----:B-1----:R-:W-:Y:S05]  /*1e750*/  @!P0 BRA `(.L_x_662) ;  /* 0xfffffffc00f08947 */ /* 0x002fea000383ffff */
[----:B------:R-:W-:Y:S05]  /*1e760*/  BRA `(.L_x_822) ;  /* 0xffffffbc00847947 */ /* 0x000fea000383ffff */
.L_x_663:
[----:B------:R-:W1:Y:S01]  /*1e770*/  S2R R2, SR_TID.X ;  /* 0x0000000000027919 */ /* 0x000e620000002100 */
[----:B------:R-:W-:Y:S01]  /*1e780*/  BSSY B0, `(.L_x_823) ;  /* 0x000000a000007945 */ /* 0x000fe20003800000 */
[----:B------:R-:W-:Y:S01]  /*1e790*/  MOV R12, RZ ;  /* 0x000000ff000c7202 */ /* 0x000fe20000000f00 */
[----:B------:R-:W-:Y:S02]  /*1e7a0*/  IMAD.MOV.U32 R11, RZ, RZ, 0x1f ;  /* 0x0000001fff0b7424 */ /* 0x000fe400078e00ff */
[----:B------:R-:W-:Y:S01]  /*1e7b0*/  IMAD.MOV.U32 R15, RZ, RZ, -0x1 ;  /* 0xffffffffff0f7424 */ /* 0x000fe200078e00ff */
[----:B-1----:R-:W-:-:S04]  /*1e7c0*/  SHF.R.U32.HI R2, RZ, 0x5, R2 ;  /* 0x00000005ff027819 */ /* 0x002fc80000011602 */
[----:B------:R-:W-:-:S05]  /*1e7d0*/  LOP3.LUT R2, R2, 0x3, RZ, 0xc0, !PT ;  /* 0x0000000302027812 */ /* 0x000fca00078ec0ff */
[----:B------:R-:W-:-:S07]  /*1e7e0*/  IMAD.MOV.U32 R13, RZ, RZ, R2 ;  /* 0x000000ffff0d7224 */ /* 0x000fce00078e0002 */
[----:B0-23-5:R-:W-:Y:S05]  /*1e7f0*/  WARPSYNC.COLLECTIVE R15, `(.L_x_824) ;  /* 0x000000000f087348 */ /* 0x02dfea0003c00000 */
[----:B------:R1:W4:Y:S02]  /*1e800*/  SHFL.IDX P6, R14, R13, R12, R11 ;  /* 0x0000000c0d0e7389 */ /* 0x00032400000c000b */
[----:B012345:R-:W-:Y:S01]  /*1e810*/  ENDCOLLECTIVE ;  /* 0x000000000000791b */ /* 0x03ffe20003800000 */
.L_x_824:
[----:B------:R-:W-:Y:S05]  /*1e820*/  BSYNC B0 ;  /* 0x0000000000007941 */ /* 0x000fea0003800000 */
.L_x_823:
[----:B------:R-:W-:Y:S05]  /*1e830*/  BRA `(.L_x_825) ;  /* 0xffffffbc006c7947 */ /* 0x000fea000383ffff */
.L_x_664:
[----:B------:R-:W-:Y:S01]  /*1e840*/  BSSY B0, `(.L_x_826) ;  /* 0x0000006000007945 */ /* 0x000fe20003800000 */
[----:B------:R-:W-:-:S07]  /*1e850*/  IMAD.MOV.U32 R15, RZ, RZ, -0x1 ;  /* 0xffffffffff0f7424 */ /* 0x000fce00078e00ff */
[----:B0-23-5:R-:W-:Y:S05]  /*1e860*/  WARPSYNC.COLLECTIVE R15, `(.L_x_827) ;  /* 0x000000000f0c7348 */ /* 0x02dfea0003c00000 */
[----:B------:R-:W-:Y:S02]  /*1e870*/  ELECT P6, UR62, PT ;  /* 0x00000000003e782f */ /* 0x000fe400038c0000 */
[----:B------:R-:W-:Y:S01]  /*1e880*/  MOV R14, UR62 ;  /* 0x0000003e000e7c02 */ /* 0x000fe20008000f00 */
[----:B0-23-5:R-:W-:Y:S10]  /*1e890*/  ENDCOLLECTIVE ;  /* 0x000000000000791b */ /* 0x02dff40003800000 */
.L_x_827:
[----:B------:R-:W-:Y:S05]  /*1e8a0*/  BSYNC B0 ;  /* 0x0000000000007941 */ /* 0x000fea0003800000 */
.L_x_826:
[----:B------:R-:W-:Y:S05]  /*1e8b0*/  BRA `(.L_x_828) ;  /* 0xffffffbc00607947 */ /* 0x000fea000383ffff */
.L_x_666:
[----:B0-----:R0:W1:Y:S02]  /*1e8c0*/  SYNCS.PHASECHK.TRANS64.TRYWAIT P1, [R3+URZ+0x2d840], R2 ;  /* 0x02d84002030075a7 */ /* 0x001064000802017f */
[----:B-1----:R-:W-:Y:S05]  /*1e8d0*/  @!P1 NANOSLEEP.SYNCS 0x989680 ;  /* 0x009896800000995d */ /* 0x002fea0003900000 */
[----:B------:R-:W1:Y:S02]  /*1e8e0*/  @!P1 SYNCS.PHASECHK.TRANS64 P1, [R3+URZ+0x2d840], R2 ;  /* 0x02d84002030095a7 */ /* 0x000e64000802007f */
[----:B-1----:R-:W-:Y:S05]  /*1e8f0*/  @!P1 BRA `(.L_x_666) ;  /* 0xfffffffc00f09947 */ /* 0x002fea000383ffff */
[----:B------:R-:W-:Y:S05]  /*1e900*/  BRA `(.L_x_829) ;  /* 0xffffffbc00847947 */ /* 0x000fea000383ffff */
.L_x_668:
[----:B-1----:R1:W4:Y:S02]  /*1e910*/  SYNCS.PHASECHK.TRANS64.TRYWAIT P1, [R5+URZ+0x2d840], R0 ;  /* 0x02d84000050075a7 */ /* 0x002324000802017f */
[----:B----4-:R-:W-:Y:S05]  /*1e920*/  @!P1 NANOSLEEP.SYNCS 0x989680 ;  /* 0x009896800000995d */ /* 0x010fea0003900000 */
[----:B------:R-:W4:Y:S02]  /*1e930*/  @!P1 SYNCS.PHASECHK.TRANS64 P1, [R5+URZ+0x2d840], R0 ;  /* 0x02d84000050095a7 */ /* 0x000f24000802007f */
[----:B----4-:R-:W-:Y:S05]  /*1e940*/  @!P1 BRA `(.L_x_668) ;  /* 0xfffffffc00f09947 */ /* 0x010fea000383ffff */
[----:B------:R-:W-:Y:S05]  /*1e950*/  BRA `(.L_x_830) ;  /* 0xffffffbc00947947 */ /* 0x000fea000383ffff */
.L_x_670:
[----:B----4-:R4:W0:Y:S02]  /*1e960*/  SYNCS.PHASECHK.TRANS64.TRYWAIT P1, [R3+URZ+0x2d860], R2 ;  /* 0x02d86002030075a7 */ /* 0x010824000802017f */
[----:B0-----:R-:W-:Y:S05]  /*1e970*/  @!P1 NANOSLEEP.SYNCS 0x989680 ;  /* 0x009896800000995d */ /* 0x001fea0003900000 */
[----:B------:R-:W0:Y:S02]  /*1e980*/  @!P1 SYNCS.PHASECHK.TRANS64 P1, [R3+URZ+0x2d860], R2 ;  /* 0x02d86002030095a7 */ /* 0x000e24000802007f */
[----:B0-----:R-:W-:Y:S05]  /*1e990*/  @!P1 BRA `(.L_x_670) ;  /* 0xfffffffc00f09947 */ /* 0x001fea000383ffff */
[----:B------:R-:W-:Y:S05]  /*1e9a0*/  BRA `(.L_x_831) ;  /* 0xffffffbc00907947 */ /* 0x000fea000383ffff */
.L_x_832:
        /* <DEDUP_REMOVED lines=13> */
.L_x_2782:


//--------------------- .text._ZN7cutlass13device_kernelIN5flash11enable_sm90INS1_16FlashAttnFwdSm90INS1_25CollectiveMainloopFwdSm90ILi2EN4cute5tupleIJNS5_1CILi1EEES8_S8_EEENS6_IJNS7_ILi192EEENS7_ILi128EEENS7_ILi96EEEEEELi96ENS_6half_tEfNS_4arch4Sm90ELb0ELb1ELb0ELb0ELb1ELb0ELb0ELb0ELb1ELb1ELb1ELb0EEENS1_21CollectiveEpilogueFwdINS6_IJSA_SC_SB_EEES9_SE_SG_Li384ELb0ELb1ELb1ELb0EEENS1_19SingleTileSchedulerILb0ELb1ELb1ELi192EEEEEEEEEvNT_6ParamsE --------------------------
	.section	.text._ZN7cutlass13device_kernelIN5flash11enable_sm90INS1_16FlashAttnFwdSm90INS1_25CollectiveMainloopFwdSm90ILi2EN4cute5tupleIJNS5_1CILi1EEES8_S8_EEENS6_IJNS7_ILi192EEENS7_ILi128EEENS7_ILi96EEEEEELi96ENS_6half_tEfNS_4arch4Sm90ELb0ELb1ELb0ELb0ELb1ELb0ELb0ELb0ELb1ELb1ELb1ELb0EEENS1_21CollectiveEpilogueFwdINS6_IJSA_SC_SB_EEES9_SE_SG_Li384ELb0ELb1ELb1ELb0EEENS1_19SingleTileSchedulerILb0ELb1ELb1ELi192EEEEEEEEEvNT_6ParamsE,"ax",@progbits
	.align	128
.text._ZN7cutlass13device_kernelIN5flash11enable_sm90INS1_16FlashAttnFwdSm90INS1_25CollectiveMainloopFwdSm90ILi2EN4cute5tupleIJNS5_1CILi1EEES8_S8_EEENS6_IJNS7_ILi192EEENS7_ILi128EEENS7_ILi96EEEEEELi96ENS_6half_tEfNS_4arch4Sm90ELb0ELb1ELb0ELb0ELb1ELb0ELb0ELb0ELb1ELb1ELb1ELb0EEENS1_21CollectiveEpilogueFwdINS6_IJSA_SC_SB_EEES9_SE_SG_Li384ELb0ELb1ELb1ELb0EEENS1_19SingleTileSchedulerILb0ELb1ELb1ELi192EEEEEEEEEvNT_6ParamsE:
        .type           _ZN7cutlass13device_kernelIN5flash11enable_sm90INS1_16FlashAttnFwdSm90INS1_25CollectiveMainloopFwdSm90ILi2EN4cute5tupleIJNS5_1CILi1EEES8_S8_EEENS6_IJNS7_ILi192EEENS7_ILi128EEENS7_ILi96EEEEEELi96ENS_6half_tEfNS_4arch4Sm90ELb0ELb1ELb0ELb0ELb1ELb0ELb0ELb0ELb1ELb1ELb1ELb0EEENS1_21CollectiveEpilogueFwdINS6_IJSA_SC_SB_EEES9_SE_SG_Li384ELb0ELb1ELb1ELb0EEENS1_19SingleTileSchedulerILb0ELb1ELb1ELi192EEEEEEEEEvNT_6ParamsE,@function
        .size           _ZN7cutlass13device_kernelIN5flash11enable_sm90INS1_16FlashAttnFwdSm90INS1_25CollectiveMainloopFwdSm90ILi2EN4cute5tupleIJNS5_1CILi1EEES8_S8_EEENS6_IJNS7_ILi192EEENS7_ILi128EEENS7_ILi96EEEEEELi96ENS_6half_tEfNS_4arch4Sm90ELb0ELb1ELb0ELb0ELb1ELb0ELb0ELb0ELb1ELb1ELb1ELb0EEENS1_21CollectiveEpilogueFwdINS6_IJSA_SC_SB_EEES9_SE_SG_Li384ELb0ELb1ELb1ELb0EEENS1_19SingleTileSchedulerILb0ELb1ELb1ELi192EEEEEEEEEvNT_6ParamsE,(.L_x_2783 - _ZN7cutlass13device_kernelIN5flash11enable_sm90INS1_16FlashAttnFwdSm90INS1_25CollectiveMainloopFwdSm90ILi2EN4cute5tupleIJNS5_1CILi1EEES8_S8_EEENS6_IJNS7_ILi192EEENS7_ILi128EEENS7_ILi96EEEEEELi96ENS_6half_tEfNS_4arch4Sm90ELb0ELb1ELb0ELb0ELb1ELb0ELb0ELb0ELb1ELb1ELb1ELb0EEENS1_21CollectiveEpilogueFwdINS6_IJSA_SC_SB_EEES9_SE_SG_Li384ELb0ELb1ELb1ELb0EEENS1_19SingleTileSchedulerILb0ELb1ELb1ELi192EEEEEEEEEvNT_6ParamsE)
        .other          _ZN7cutlass13device_kernelIN5flash11enable_sm90INS1_16FlashAttnFwdSm90INS1_25CollectiveMainloopFwdSm90ILi2EN4cute5tupleIJNS5_1CILi1EEES8_S8_EEENS6_IJNS7_ILi192EEENS7_ILi128EEENS7_ILi96EEEEEELi96ENS_6half_tEfNS_4arch4Sm90ELb0ELb1ELb0ELb0ELb1ELb0ELb0ELb0ELb1ELb1ELb1ELb0EEENS1_21CollectiveEpilogueFwdINS6_IJSA_SC_SB_EEES9_SE_SG_Li384ELb0ELb1ELb1ELb0EEENS1_19SingleTileSchedulerILb0ELb1ELb1ELi192EEEEEEEEEvNT_6ParamsE,@"STO_CUDA_ENTRY STV_DEFAULT"
_ZN7cutlass13device_kernelIN5flash11enable_sm90INS1_16FlashAttnFwdSm90INS1_25CollectiveMainloopFwdSm90ILi2EN4cute5tupleIJNS5_1CILi1EEES8_S8_EEENS6_IJNS7_ILi192EEENS7_ILi128EEENS7_ILi96EEEEEELi96ENS_6half_tEfNS_4arch4Sm90ELb0ELb1ELb0ELb0ELb1ELb0ELb0ELb0ELb1ELb1ELb1ELb0EEENS1_21CollectiveEpilogueFwdINS6_IJSA_SC_SB_EEES9_SE_SG_Li384ELb0ELb1ELb1ELb0EEENS1_19SingleTileSchedulerILb0ELb1ELb1ELi192EEEEEEEEEvNT_6ParamsE:
        /* <DEDUP_REMOVED lines=9> */
[----:B------:R-:W1:Y:S01]  /*0090*/  SHFL.IDX PT, R3, R3, RZ, 0x1f ;  /* 0x00001fff03037589 */ /* 0x000e6200000e0000 */
        /* <DEDUP_REMOVED lines=35> */
.L_x_833:
        /* <DEDUP_REMOVED lines=22> */
.L_x_834:
        /* <DEDUP_REMOVED lines=18> */
.L_x_835:
        /* <DEDUP_REMOVED lines=22> */
.L_x_836:
[----:B------:R-:W5:Y:S01]  /*06b0*/  SHFL.IDX PT, R2, R0, RZ, 0x1f ;  /* 0x00001fff00027589 */ /* 0x000f6200000e0000 */
[----:B------:R-:W-:Y:S01]  /*06c0*/  R2UR UR9, R3 ;  /* 0x00000000030972ca */ /* 0x000fe200000e0000 */
        /* <DEDUP_REMOVED lines=21> */
.L_x_837:
[----:B------:R-:W-:Y:S01]  /*0820*/  UISETP.NE.AND UP0, UPT, UR9, URZ, UPT ;  /* 0x0000003f0900728c */ /* 0x000fe2000bf05270 */
[----:B------:R-:W-:Y:S01]  /*0830*/  NOP ;  /* 0x0000000000007918 */ /* 0x000fe20000000000 */
[----:B0-----:R-:W-:Y:S01]  /*0840*/  UMOV UR4, 0x1 ;  /* 0x0000000100047882 */ /* 0x001fe20000000000 */
[----:B------:R-:W-:Y:S01]  /*0850*/  ULDC.64 UR36, c[0x0][0x208] ;  /* 0x0000820000247ab9 */ /* 0x000fe20000000a00 */
[----:B------:R-:W-:Y:S01]  /*0860*/  USEL UR4, UR4, 0x2, !UP0 ;  /* 0x0000000204047887 */ /* 0x000fe2000c000000 */
[----:B------:R-:W-:Y:S01]  /*0870*/  BSSY B6, `(.L_x_838) ;  /* 0x00012ff000067945 */ /* 0x000fe20003800000 */
[----:B-1234-:R-:W-:Y:S01]  /*0880*/  BAR.SYNC.DEFER_BLOCKING 0x0 ;  /* 0x0000000000007b1d */ /* 0x01efe20000010000 */
[----:B------:R-:W-:-:S03]  /*0890*/  PLOP3.LUT P0, PT, PT, PT, UP0, 0x80, 0x0 ;  /* 0x000000000000781c */ /* 0x000fc60003f0f008 */
[----:B------:R-:W-:-:S05]  /*08a0*/  IMAD.U32 R2, RZ, RZ, UR4 ;  /* 0x00000004ff027e24 */ /* 0x000fca000f8e00ff */
[----:B------:R0:W-:Y:S05]  /*08b0*/  STL [R1+0xc], R2 ;  /* 0x00000c0201007387 */ /* 0x0001ea0000100800 */
[----:B------:R-:W-:Y:S05]  /*08c0*/  @!P0 BRA `(.L_x_839) ;  /* 0x000000f000488947 */ /* 0x000fea0003800000 */
.L_x_840:
[----:B------:R-:W-:-:S08]  /*08d0*/  NOP ;  /* 0x0000000000007918 */ /* 0x000fd00000000000 */
[----:B------:R-:W1:Y:S02]  /*08e0*/  USETMAXREG.TRY_ALLOC.CTAPOOL UP0, 0xa0 ;  /* 0x000000a0000079c8 */ /* 0x000e640008000600 */
[----:B-1----:R-:W-:-:S13]  /*08f0*/  PLOP3.LUT P0, PT, PT, PT, UP0, 0x80, 0x0 ;  /* 0x000000000000781c */ /* 0x002fda0003f0f008 */
[----:B------:R-:W-:Y:S05]  /*0900*/  @!P0 BRA `(.L_x_840) ;  /* 0xfffffffc00f08947 */ /* 0x000fea000383ffff */
[----:B------:R-:W1:Y:S01]  /*0910*/  S2R R3, SR_TID.X ;  /* 0x0000000000037919 */ /* 0x000e620000002100 */
[----:B------:R-:W2:Y:S01]  /*0920*/  S2UR UR6, SR_CTAID.Y ;  /* 0x00000000000679c3 */ /* 0x000ea20000002600 */
[----:B------:R-:W-:Y:S02]  /*0930*/  ULDC UR7, c[0x0][0xc50] ;  /* 0x0003140000077ab9 */ /* 0x000fe40000000800 */
[----:B------:R-:W-:-:S05]  /*0940*/  UISETP.NE.AND UP0, UPT, UR7, 0x1, UPT ;  /* 0x000000010700788c */ /* 0x000fca000bf05270 */
[----:B------:R-:W3:Y:S06]  /*0950*/  S2UR UR8, SR_CTAID.Z ;  /* 0x00000000000879c3 */ /* 0x000eec0000002700 */
[----:B------:R-:W-:Y:S01]  /*0960*/  @UP0 ULDC UR4, c[0x0][0xc54] ;  /* 0x0003150000040ab9 */ /* 0x000fe20000000800 */
[----:B------:R-:W-:Y:S01]  /*0970*/  @UP0 ULDC UR9, c[0x0][0xc58] ;  /* 0x0003160000090ab9 */ /* 0x000fe20000000800 */
[----:B--2---:R-:W-:Y:S02]  /*0980*/  UIMAD.WIDE.U32 UR4, UR6, UR4, URZ ;  /* 0x00000004060472a5 */ /* 0x004fe4000f8e003f */
[----:B------:R-:W-:-:S02]  /*0990*/  UMOV UR10, UR6 ;  /* 0x00000006000a7c82 */ /* 0x000fc40008000000 */
[----:B------:R-:W-:Y:S01]  /*09a0*/  @UP0 USHF.R.U32.HI UR10, URZ, UR9, UR5 ;  /* 0x000000093f0a0299 */ /* 0x000fe20008011605 */
[----:B-1----:R-:W-:-:S03]  /*09b0*/  LOP3.LUT R0, R3, 0xffffff80, RZ, 0xc0, !PT ;  /* 0xffffff8003007812 */ /* 0x002fc600078ec0ff */
[----:B------:R-:W-:Y:S01]  /*09c0*/  UIADD3 UR4, -UR10, URZ, URZ ;  /* 0x0000003f0a047290 */ /* 0x000fe2000fffe13f */
[----:B------:R-:W-:Y:S06]  /*09d0*/  BAR.ARV 0x8, 0x200 ;  /* 0x0208000000007b1d */ /* 0x000fec0000002000 */
[----:B------:R-:W-:Y:S01]  /*09e0*/  ISETP.NE.AND P0, PT, R0, 0x80, PT ;  /* 0x000000800000780c */ /* 0x000fe20003f05270 */
[----:B------:R-:W-:Y:S01]  /*09f0*/  IMAD.U32 R0, RZ, RZ, UR10 ;  /* 0x0000000aff007e24 */ /* 0x000fe2000f8e00ff */
[----:B------:R-:W-:-:S04]  /*0a00*/  UIMAD UR6, UR7, UR4, UR6 ;  /* 0x00000004070672a4 */ /* 0x000fc8000f8e0206 */
[----:B------:R1:W-:Y:S07]  /*0a10*/  STL [R1+0x4], R0 ;  /* 0x0000040001007387 */ /* 0x0003ee0000100800 */
[----:B------:R-:W-:Y:S06]  /*0a20*/  @!P0 BAR.ARV 0x9, 0x100 ;  /* 0x0244000000008b1d */ /* 0x000fec0000002000 */
[----:B---3--:R-:W-:-:S13]  /*0a30*/  ISETP.LE.AND P0, PT, RZ, UR8, PT ;  /* 0x00000008ff007c0c */ /* 0x008fda000bf03270 */
[----:B-1----:R-:W-:Y:S05]  /*0a40*/  @!P0 BRA `(.L_x_841) ;  /* 0x0000012c00848947 */ /* 0x002fea0003800000 */
[----:B------:R-:W1:Y:S01]  /*0a50*/  LDC.64 R6, c[0x0][0x418] ;  /* 0x00010600ff067b82 */ /* 0x000e620000000a00 */
[----:B------:R-:W-:Y:S01]  /*0a60*/  ULDC UR4, c[0x0][0x448] ;  /* 0x0001120000047ab9 */ /* 0x000fe20000000800 */
[----:B------:R-:W-:Y:S01]  /*0a70*/  VIADD R16, R3, 0xffffff80 ;  /* 0xffffff8003107836 */ /* 0x000fe20000000000 */
[----:B------:R-:W-:-:S04]  /*0a80*/  UISETP.NE.AND UP0, UPT, UR4, 0x1, UPT ;  /* 0x000000010400788c */ /* 0x000fc8000bf05270 */
[----:B------:R-:W-:Y:S01]  /*0a90*/  UP2UR UR4, UPR, URZ, 0x1 ;  /* 0x000000013f047883 */ /* 0x000fe20008000000 */
[----:B0-----:R-:W0:Y:S05]  /*0aa0*/  LDC R2, c[0x0][0x288] ;  /* 0x0000a200ff027b82 */ /* 0x001e2a0000000800 */
[----:B------:R-:W-:Y:S01]  /*0ab0*/  IMAD.U32 R143, RZ, RZ, UR4 ;  /* 0x00000004ff8f7e24 */ /* 0x000fe2000f8e00ff */
[----:B------:R-:W-:Y:S01]  /*0ac0*/  @UP0 ULDC UR9, c[0x0][0x44c] ;  /* 0x0001130000090ab9 */ /* 0x000fe20000000800 */
[----:B------:R-:W-:Y:S01]  /*0ad0*/  @UP0 ULDC UR11, c[0x0][0x450] ;  /* 0x00011400000b0ab9 */ /* 0x000fe20000000800 */
[----:B------:R-:W2:Y:S01]  /*0ae0*/  LDC R17, c[0x0][0x424] ;  /* 0x00010900ff117b82 */ /* 0x000ea20000000800 */
[----:B------:R-:W-:-:S07]  /*0af0*/  ULDC.64 UR4, c[0x0][0x9e0] ;  /* 0x0002780000047ab9 */ /* 0x000fce0000000a00 */
[----:B------:R-:W3:Y:S01]  /*0b00*/  S2UR UR40, SR_CTAID.X ;  /* 0x00000000002879c3 */ /* 0x000ee20000002500 */
[----:B-1----:R-:W-:-:S04]  /*0b10*/  ISETP.NE.U32.AND P0, PT, R6, RZ, PT ;  /* 0x000000ff0600720c */ /* 0x002fc80003f05070 */
[----:B------:R-:W-:-:S03]  /*0b20*/  ISETP.NE.AND.EX P0, PT, R7, RZ, PT, P0 ;  /* 0x000000ff0700720c */ /* 0x000fc60003f05300 */
[----:B------:R-:W1:Y:S01]  /*0b30*/  LDC R4, c[0x0][0x2f0] ;  /* 0x0000bc00ff047b82 */ /* 0x000e620000000800 */
[----:B0-----:R-:W-:Y:S02]  /*0b40*/  IADD3 R0, -R2, 0x1, RZ ;  /* 0x0000000102007810 */ /* 0x001fe40007ffe1ff */
[----:B--2---:R-:W-:Y:S01]  /*0b50*/  SEL R17, R17, 0x1, P0 ;  /* 0x0000000111117807 */ /* 0x004fe20000000000 */
[----:B---3--:R-:W-:-:S04]  /*0b60*/  UIMAD UR40, UR40, 0xc0, URZ ;  /* 0x000000c0282878a4 */ /* 0x008fc8000f8e023f */
[----:B------:R-:W-:Y:S02]  /*0b70*/  @UP0 UIADD3 UR8, UR40, 0xbf, URZ ;  /* 0x000000bf28080890 */ /* 0x000fe4000fffe03f */
[----:B------:R-:W-:Y:S01]  /*0b80*/  UIADD3 UR7, UR40, 0xbf, URZ ;  /* 0x000000bf28077890 */ /* 0x000fe2000fffe03f */
[----:B-1----:R-:W-:Y:S01]  /*0b90*/  IMAD R0, R17, R4, R0 ;  /* 0x0000000411007224 */ /* 0x002fe200078e0200 */
[----:B------:R-:W-:-:S04]  /*0ba0*/  UIMAD.WIDE.U32 UR8, UR8, UR9, URZ ;  /* 0x00000009080872a5 */ /* 0x000fc8000f8e003f */
[----:B------:R-:W-:Y:S01]  /*0bb0*/  R2UR UR10, R0 ;  /* 0x00000000000a72ca */ /* 0x000fe200000e0000 */
[----:B------:R-:W-:Y:S02]  /*0bc0*/  @UP0 USHF.R.U32.HI UR7, URZ, UR11, UR9 ;  /* 0x0000000b3f070299 */ /* 0x000fe40008011609 */
[----:B------:R-:W-:-:S04]  /*0bd0*/  UISETP.GE.AND UP0, UPT, UR5, 0x1, UPT ;  /* 0x000000010500788c */ /* 0x000fc8000bf06270 */
[----:B------:R-:W-:Y:S02]  /*0be0*/  UP2UR UR39, UPR, URZ, 0x1 ;  /* 0x000000013f277883 */ /* 0x000fe40008000000 */
[----:B------:R-:W-:-:S04]  /*0bf0*/  PLOP3.LUT P0, PT, PT, PT, UP0, 0x40, 0x0 ;  /* 0x000000000000781c */ /* 0x000fc80003f0e808 */
[----:B------:R-:W-:-:S04]  /*0c00*/  UIADD3 UR7, UR10, UR7, URZ ;  /* 0x000000070a077290 */ /* 0x000fc8000fffe03f */
[----:B------:R-:W-:-:S06]  /*0c10*/  UIADD3 UR4, UR7, UR4, URZ ;  /* 0x0000000407047290 */ /* 0x000fcc000fffe03f */
[----:B------:R-:W-:Y:S01]  /*0c20*/  IMAD.U32 R0, RZ, RZ, UR4 ;  /* 0x00000004ff007e24 */ /* 0x000fe2000f8e00ff */
[----:B------:R-:W-:Y:S06]  /*0c30*/  @P0 BRA `(.L_x_842) ;  /* 0x0000000000400947 */ /* 0x000fec0003800000 */
[----:B------:R-:W-:Y:S01]  /*0c40*/  ISETP.LT.AND P0, PT, RZ, UR7, PT ;  /* 0x00000007ff007c0c */ /* 0x000fe2000bf01270 */
[----:B------:R-:W-:-:S12]  /*0c50*/  UIADD3 UR4, UR7, -0x1, URZ ;  /* 0xffffffff07047890 */ /* 0x000fd8000fffe03f */
[----:B------:R-:W-:Y:S05]  /*0c60*/  @P0 BRA `(.L_x_843) ;  /* 0x00000000001c0947 */ /* 0x000fea0003800000 */
[----:B------:R-:W-:Y:S02]  /*0c70*/  UISETP.NE.AND UP0, UPT, UR5, 0x1, UPT ;  /* 0x000000010500788c */ /* 0x000fe4000bf05270 */
[----:B------:R-:W-:-:S09]  /*0c80*/  UIADD3 UR4, -UR7, URZ, URZ ;  /* 0x0000003f07047290 */ /* 0x000fd2000fffe13f */
[----:B------:R-:W-:Y:S02]  /*0c90*/  @UP0 ULDC.64 UR10, c[0x0][0x9e8] ;  /* 0x00027a00000a0ab9 */ /* 0x000fe40000000a00 */
[----:B------:R-:W-:-:S04]  /*0ca0*/  UIMAD.WIDE.U32 UR8, UR4, UR10, URZ ;  /* 0x0000000a040872a5 */ /* 0x000fc8000f8e003f */
[----:B------:R-:W-:-:S04]  /*0cb0*/  @UP0 USHF.R.U32.HI UR4, URZ, UR11, UR9 ;  /* 0x0000000b3f040299 */ /* 0x000fc80008011609 */
[----:B------:R-:W-:Y:S01]  /*0cc0*/  ULOP3.LUT UR4, URZ, UR4, URZ, 0x33, !UPT ;  /* 0x000000043f047292 */ /* 0x000fe2000f8e333f */
[----:B------:R-:W-:Y:S11]  /*0cd0*/  BRA `(.L_x_844) ;  /* 0x0000000000107947 */ /* 0x000ff60003800000 */
.L_x_843:
[----:B------:R-:W-:-:S11]  /*0ce0*/  UISETP.NE.AND UP0, UPT, UR5, 0x1, UPT ;  /* 0x000000010500788c */ /* 0x000fd6000bf05270 */
[----:B------:R-:W-:Y:S02]  /*0cf0*/  @UP0 ULDC.64 UR10, c[0x0][0x9e8] ;  /* 0x00027a00000a0ab9 */ /* 0x000fe40000000a00 */
[----:B------:R-:W-:-:S04]  /*0d00*/  UIMAD.WIDE.U32 UR8, UR4, UR10, URZ ;  /* 0x0000000a040872a5 */ /* 0x000fc8000f8e003f */
[----:B------:R-:W-:-:S12]  /*0d10*/  @UP0 USHF.R.U32.HI UR4, URZ, UR11, UR9 ;  /* 0x0000000b3f040299 */ /* 0x000fd80008011609 */
.L_x_844:
[----:B------:R-:W-:-:S06]  /*0d20*/  UIMAD UR4, UR4, UR5, UR5 ;  /* 0x00000005040472a4 */ /* 0x000fcc000f8e0205 */
[----:B------:R-:W-:-:S07]  /*0d30*/  VIMNMX R0, R0, UR4, PT ;  /* 0x0000000400007c48 */ /* 0x000fce000bfe0100 */
.L_x_842:
[----:B------:R-:W-:Y:S01]  /*0d40*/  R2UR UR4, R143 ;  /* 0x000000008f0472ca */ /* 0x000fe200000e0000 */
[CC--:B------:R-:W-:Y:S02]  /*0d50*/  IMAD R19, R17.reuse, R4.reuse, -R2 ;  /* 0x0000000411137224 */ /* 0x0c0fe400078e0a02 */
[----:B------:R-:W-:Y:S02]  /*0d60*/  VIADD R2, R0, 0x7f ;  /* 0x0000007f00027836 */ /* 0x000fe40000000000 */
[----:B------:R-:W-:Y:S01]  /*0d70*/  IMAD R0, R17, R4, 0x7f ;  /* 0x0000007f11007424 */ /* 0x000fe200078e0204 */
[----:B------:R-:W-:Y:S02]  /*0d80*/  R2UR UR7, R19 ;  /* 0x00000000130772ca */ /* 0x000fe400000e0000 */
[----:B------:R-:W-:Y:S02]  /*0d90*/  SHF.R.S32.HI R5, RZ, 0x1f, R2 ;  /* 0x0000001fff057819 */ /* 0x000fe40000011402 */
[----:B------:R-:W-:-:S02]  /*0da0*/  SHF.R.S32.HI R3, RZ, 0x1f, R0 ;  /* 0x0000001fff037819 */ /* 0x000fc40000011400 */
[----:B------:R-:W-:Y:S01]  /*0db0*/  LEA.HI R5, R5, R2, RZ, 0x7 ;  /* 0x0000000205057211 */ /* 0x000fe200078f38ff */
[----:B------:R-:W-:Y:S01]  /*0dc0*/  UISETP.NE.AND UP0, UPT, UR4, URZ, UPT ;  /* 0x0000003f0400728c */ /* 0x000fe2000bf05270 */
[----:B------:R-:W-:Y:S02]  /*0dd0*/  LEA.HI R3, R3, R0, RZ, 0x7 ;  /* 0x0000000003037211 */ /* 0x000fe400078f38ff */
[----:B------:R-:W-:Y:S01]  /*0de0*/  UMOV UR4, UR40 ;  /* 0x0000002800047c82 */ /* 0x000fe20008000000 */
[----:B------:R-:W-:Y:S02]  /*0df0*/  SHF.R.S32.HI R0, RZ, 0x7, R5 ;  /* 0x00000007ff007819 */ /* 0x000fe40000011405 */
[----:B------:R-:W-:-:S04]  /*0e00*/  SHF.R.S32.HI R3, RZ, 0x7, R3 ;  /* 0x00000007ff037819 */ /* 0x000fc80000011403 */
[----:B------:R-:W-:Y:S01]  /*0e10*/  VIMNMX R18, R3, R0, PT ;  /* 0x0000000003127248 */ /* 0x000fe20003fe0100 */
[----:B------:R-:W-:Y:S01]  /*0e20*/  @UP0 ULDC UR8, c[0x0][0x44c] ;  /* 0x0001130000080ab9 */ /* 0x000fe20000000800 */
[----:B------:R-:W-:Y:S01]  /*0e30*/  @UP0 ULDC UR10, c[0x0][0x450] ;  /* 0x00011400000a0ab9 */ /* 0x000fe20000000800 */
[----:B------:R-:W-:-:S04]  /*0e40*/  UIMAD.WIDE.U32 UR8, UR40, UR8, URZ ;  /* 0x00000008280872a5 */ /* 0x000fc8000f8e003f */
[----:B------:R-:W-:Y:S02]  /*0e50*/  @UP0 USHF.R.U32.HI UR4, URZ, UR10, UR9 ;  /* 0x0000000a3f040299 */ /* 0x000fe40008011609 */
[----:B------:R-:W-:Y:S02]  /*0e60*/  UISETP.GE.AND UP0, UPT, UR5, 0x1, UPT ;  /* 0x000000010500788c */ /* 0x000fe4000bf06270 */
[----:B------:R-:W-:-:S03]  /*0e70*/  UIADD3 UR4, UR7, UR4, URZ ;  /* 0x0000000407047290 */ /* 0x000fc6000fffe03f */
[----:B------:R-:W-:Y:S01]  /*0e80*/  ULDC UR7, c[0x0][0x9dc] ;  /* 0x0002770000077ab9 */ /* 0x000fe20000000800 */
[----:B------:R-:W-:Y:S01]  /*0e90*/  PLOP3.LUT P0, PT, PT, PT, UP0, 0x40, 0x0 ;  /* 0x000000000000781c */ /* 0x000fe20003f0e808 */
[----:B------:R-:W-:-:S12]  /*0ea0*/  UIADD3 UR7, UR4, -UR7, URZ ;  /* 0x8000000704077290 */ /* 0x000fd8000fffe03f */
[----:B------:R-:W-:Y:S05]  /*0eb0*/  @P0 BRA `(.L_x_845) ;  /* 0x0000000000440947 */ /* 0x000fea0003800000 */
[----:B------:R-:W-:-:S06]  /*0ec0*/  UISETP.GT.AND UP0, UPT, UR4, -0x1, UPT ;  /* 0xffffffff0400788c */ /* 0x000fcc000bf04270 */
[----:B------:R-:W-:-:S13]  /*0ed0*/  PLOP3.LUT P0, PT, PT, PT, UP0, 0x80, 0x0 ;  /* 0x000000000000781c */ /* 0x000fda0003f0f008 */
[----:B------:R-:W-:Y:S05]  /*0ee0*/  @P0 BRA `(.L_x_846) ;  /* 0x00000000001c0947 */ /* 0x000fea0003800000 */
[----:B------:R-:W-:Y:S02]  /*0ef0*/  UISETP.NE.AND UP0, UPT, UR5, 0x1, UPT ;  /* 0x000000010500788c */ /* 0x000fe4000bf05270 */
[----:B------:R-:W-:-:S09]  /*0f00*/  ULOP3.LUT UR4, URZ, UR4, URZ, 0x33, !UPT ;  /* 0x000000043f047292 */ /* 0x000fd2000f8e333f */
[----:B------:R-:W-:Y:S02]  /*0f10*/  @UP0 ULDC.64 UR10, c[0x0][0x9e8] ;  /* 0x00027a00000a0ab9 */ /* 0x000fe40000000a00 */
[----:B------:R-:W-:-:S04]  /*0f20*/  UIMAD.WIDE.U32 UR8, UR4, UR10, URZ ;  /* 0x0000000a040872a5 */ /* 0x000fc8000f8e003f */
[----:B------:R-:W-:-:S04]  /*0f30*/  @UP0 USHF.R.U32.HI UR4, URZ, UR11, UR9 ;  /* 0x0000000b3f040299 */ /* 0x000fc80008011609 */
[----:B------:R-:W-:Y:S01]  /*0f40*/  ULOP3.LUT UR4, URZ, UR4, URZ, 0x33, !UPT ;  /* 0x000000043f047292 */ /* 0x000fe2000f8e333f */
[----:B------:R-:W-:Y:S11]  /*0f50*/  BRA `(.L_x_847) ;  /* 0x0000000000107947 */ /* 0x000ff60003800000 */
.L_x_846:
[----:B------:R-:W-:-:S11]  /*0f60*/  UISETP.NE.AND UP0, UPT, UR5, 0x1, UPT ;  /* 0x000000010500788c */ /* 0x000fd6000bf05270 */
[----:B------:R-:W-:Y:S02]  /*0f70*/  @UP0 ULDC.64 UR10, c[0x0][0x9e8] ;  /* 0x00027a00000a0ab9 */ /* 0x000fe40000000a00 */
[----:B------:R-:W-:-:S04]  /*0f80*/  UIMAD.WIDE.U32 UR8, UR4, UR10, URZ ;  /* 0x0000000a040872a5 */ /* 0x000fc8000f8e003f */
[----:B------:R-:W-:-:S12]  /*0f90*/  @UP0 USHF.R.U32.HI UR4, URZ, UR11, UR9 ;  /* 0x0000000b3f040299 */ /* 0x000fd80008011609 */
.L_x_847:
[----:B------:R-:W-:-:S04]  /*0fa0*/  UIMAD UR4, UR4, UR5, URZ ;  /* 0x00000005040472a4 */ /* 0x000fc8000f8e023f */
[----:B------:R-:W-:-:S04]  /*0fb0*/  UISETP.LT.AND UP0, UPT, UR7, UR4, UPT ;  /* 0x000000040700728c */ /* 0x000fc8000bf01270 */
[----:B------:R-:W-:-:S12]  /*0fc0*/  USEL UR7, UR7, UR4, !UP0 ;  /* 0x0000000407077287 */ /* 0x000fd8000c000000 */
.L_x_845:
[----:B------:R-:W-:Y:S02]  /*0fd0*/  USHF.R.S32.HI UR4, URZ, 0x1f, UR7 ;  /* 0x0000001f3f047899 */ /* 0x000fe40008011407 */
[----:B------:R-:W-:Y:S02]  /*0fe0*/  USHF.R.U32.HI UR11, URZ, 0x10, UR6 ;  /* 0x000000103f0b7899 */ /* 0x000fe40008011606 */
[----:B------:R-:W-:Y:S02]  /*0ff0*/  ULEA.HI UR4, UR4, UR7, URZ, 0x7 ;  /* 0x0000000704047291 */ /* 0x000fe4000f8f383f */
[----:B------:R-:W-:Y:S02]  /*1000*/  ULOP3.LUT UR7, UR6, 0xffff, URZ, 0xc0, !UPT ;  /* 0x0000ffff06077892 */ /* 0x000fe4000f8ec03f */
[----:B------:R-:W-:-:S04]  /*1010*/  USHF.R.S32.HI UR4, URZ, 0x7, UR4 ;  /* 0x000000073f047899 */ /* 0x000fc80008011404 */
[----:B------:R-:W-:-:S04]  /*1020*/  UISETP.LT.AND UP0, UPT, URZ, UR4, UPT ;  /* 0x000000043f00728c */ /* 0x000fc8000bf01270 */
[----:B------:R-:W-:Y:S02]  /*1030*/  USEL UR10, URZ, UR4, !UP0 ;  /* 0x000000043f0a7287 */ /* 0x000fe4000c000000 */
[----:B------:R-:W-:Y:S01]  /*1040*/  UISETP.NE.AND UP0, UPT, UR11, URZ, UPT ;  /* 0x0000003f0b00728c */ /* 0x000fe2000bf05270 */
[----:B------:R-:W-:-:S03]  /*1050*/  UMOV UR4, URZ ;  /* 0x0000003f00047c82 */ /* 0x000fc60008000000 */
[----:B------:R-:W-:-:S07]  /*1060*/  ISETP.GT.AND P0, PT, R18, UR10, PT ;  /* 0x0000000a12007c0c */ /* 0x000fce000bf04270 */
[----:B------:R-:W-:-:S06]  /*1070*/  @!UP0 ULDC UR11, c[0x0][0x9f0] ;  /* 0x00027c00000b8ab9 */ /* 0x000fcc0000000800 */
[----:B------:R-:W-:Y:S05]  /*1080*/  @!P0 BRA `(.L_x_848) ;  /* 0x00000000008c8947 */ /* 0x000fea0003800000 */
[----:B------:R-:W-:Y:S01]  /*1090*/  IMAD.U32 R5, RZ, RZ, UR11 ;  /* 0x0000000bff057e24 */ /* 0x000fe2000f8e00ff */
[----:B------:R-:W-:-:S04]  /*10a0*/  UMOV UR4, URZ ;  /* 0x0000003f00047c82 */ /* 0x000fc80008000000 */
[----:B------:R-:W-:-:S04]  /*10b0*/  IABS R0, R5 ;  /* 0x0000000500007213 */ /* 0x000fc80000000000 */
[----:B------:R-:W-:Y:S02]  /*10c0*/  R2UR UR12, R0 ;  /* 0x00000000000c72ca */ /* 0x000fe400000e0000 */
[----:B------:R-:W-:Y:S02]  /*10d0*/  IADD3 R0, R5, -0x1, R18 ;  /* 0xffffffff05007810 */ /* 0x000fe40007ffe012 */
[----:B------:R-:W-:Y:S02]  /*10e0*/  IABS R5, R5 ;  /* 0x0000000500057213 */ /* 0x000fe40000000000 */
[----:B------:R-:W-:-:S03]  /*10f0*/  R2UR UR6, R0 ;  /* 0x00000000000672ca */ /* 0x000fc600000e0000 */
[----:B------:R-:W-:-:S04]  /*1100*/  IMAD.MOV R5, RZ, RZ, -R5 ;  /* 0x000000ffff057224 */ /* 0x000fc800078e0a05 */
[----:B------:R-:W0:Y:S06]  /*1110*/  I2F.RP R2, UR12 ;  /* 0x0000000c00027d06 */ /* 0x000e2c0008209400 */
[----:B------:R-:W-:-:S06]  /*1120*/  UIADD3 UR6, -UR10, UR6, URZ ;  /* 0x000000060a067290 */ /* 0x000fcc000fffe13f */
[----:B------:R-:W-:Y:S01]  /*1130*/  IMAD.U32 R0, RZ, RZ, UR6 ;  /* 0x00000006ff007e24 */ /* 0x000fe2000f8e00ff */
[----:B------:R-:W-:Y:S01]  /*1140*/  ULOP3.LUT UR6, UR6, UR11, URZ, 0x3c, !UPT ;  /* 0x0000000b06067292 */ /* 0x000fe2000f8e3c3f */
[----:B0-----:R-:W0:Y:S03]  /*1150*/  MUFU.RCP R2, R2 ;  /* 0x0000000200027308 */ /* 0x001e260000001000 */
[----:B------:R-:W-:-:S04]  /*1160*/  IABS R0, R0 ;  /* 0x0000000000007213 */ /* 0x000fc80000000000 */
[----:B------:R-:W-:Y:S01]  /*1170*/  R2UR UR9, R0 ;  /* 0x00000000000972ca */ /* 0x000fe200000e0000 */
[----:B------:R-:W-:Y:S02]  /*1180*/  IMAD.MOV.U32 R0, RZ, RZ, R5 ;  /* 0x000000ffff007224 */ /* 0x000fe400078e0005 */
[----:B0-----:R-:W-:-:S06]  /*1190*/  VIADD R3, R2, 0xffffffe ;  /* 0x0ffffffe02037836 */ /* 0x001fcc0000000000 */
        /* <DEDUP_REMOVED lines=14> */
[----:B------:R-:W-:-:S05]  /*1280*/  UISETP.NE.AND UP1, UPT, UR11, URZ, UPT ;  /* 0x0000003f0b00728c */ /* 0x000fca000bf25270 */
[----:B------:R-:W-:Y:S02]  /*1290*/  UMOV UR4, UR5 ;  /* 0x0000000500047c82 */ /* 0x000fe40008000000 */
[----:B------:R-:W-:-:S04]  /*12a0*/  @!UP0 UIADD3 UR4, -UR4, URZ, URZ ;  /* 0x0000003f04048290 */ /* 0x000fc8000fffe13f */
[----:B------:R-:W-:-:S12]  /*12b0*/  @!UP1 ULOP3.LUT UR4, URZ, UR11, URZ, 0x33, !UPT ;  /* 0x0000000b3f049292 */ /* 0x000fd8000f8e333f */
.L_x_848:
[----:B------:R-:W-:Y:S02]  /*12c0*/  UIMAD UR5, UR7, UR4, UR10 ;  /* 0x00000004070572a4 */ /* 0x000fe4000f8e020a */
[----:B------:R-:W-:Y:S01]  /*12d0*/  IMAD.U32 R5, RZ, RZ, UR4 ;  /* 0x00000004ff057e24 */ /* 0x000fe2000f8e00ff */
[----:B------:R-:W-:Y:S02]  /*12e0*/  PLOP3.LUT P0, PT, PT, PT, PT, 0x80, 0x0 ;  /* 0x000000000000781c */ /* 0x000fe40003f0f070 */
[----:B------:R-:W-:Y:S02]  /*12f0*/  CS2R R2, SRZ ;  /* 0x0000000000027805 */ /* 0x000fe4000001ff00 */
[----:B------:R-:W-:Y:S02]  /*1300*/  CS2R R134, SRZ ;  /* 0x0000000000867805 */ /* 0x000fe4000001ff00 */
[----:B------:R-:W-:Y:S02]  /*1310*/  CS2R R132, SRZ ;  /* 0x0000000000847805 */ /* 0x000fe4000001ff00 */
[----:B------:R-:W-:Y:S01]  /*1320*/  VIADDMNMX R18, R5, UR5, R18, PT ;  /* 0x0000000505127c46 */ /* 0x000fe2000b800112 */
[----:B------:R-:W-:Y:S01]  /*1330*/  IMAD.U32 R146, RZ, RZ, UR5 ;  /* 0x00000005ff927e24 */ /* 0x000fe2000f8e00ff */
[----:B------:R-:W-:-:S02]  /*1340*/  CS2R R130, SRZ ;  /* 0x0000000000827805 */ /* 0x000fc4000001ff00 */
[----:B------:R-:W-:Y:S02]  /*1350*/  CS2R R128, SRZ ;  /* 0x0000000000807805 */ /* 0x000fe4000001ff00 */
[----:B------:R-:W-:Y:S02]  /*1360*/  ISETP.GT.AND P1, PT, R18, UR5, PT ;  /* 0x0000000512007c0c */ /* 0x000fe4000bf24270 */
        /* <DEDUP_REMOVED lines=25> */
[----:B------:R-:W-:-:S05]  /*1500*/  SHF.R.S32.HI R88, RZ, 0x7, R22 ;  /* 0x00000007ff587819 */ /* 0x000fca0000011416 */
        /* <DEDUP_REMOVED lines=9> */
[----:B------:R-:W-:Y:S02]  /*15a0*/  ULEA UR4, UR5, UR38, 0xc ;  /* 0x0000002605047291 */ /* 0x000fe4000f8e603f */
[----:B------:R-:W-:Y:S02]  /*15b0*/  ULEA UR5, UR5, UR6, 0xd ;  /* 0x0000000605057291 */ /* 0x000fe4000f8e683f */
[----:B------:R-:W-:Y:S02]  /*15c0*/  UIADD3 UR4, UR4, 0xc400, URZ ;  /* 0x0000c40004047890 */ /* 0x000fe4000fffe03f */
[----:B------:R-:W-:Y:S02]  /*15d0*/  USHF.R.U32.HI UR5, URZ, 0x4, UR5 ;  /* 0x000000043f057899 */ /* 0x000fe40008011605 */
[----:B------:R-:W-:Y:S02]  /*15e0*/  USHF.R.U32.HI UR4, URZ, 0x4, UR4 ;  /* 0x000000043f047899 */ /* 0x000fe40008011604 */
[----:B------:R-:W-:-:S02]  /*15f0*/  ULOP3.LUT UR5, UR5, 0x3fff, URZ, 0xc0, !UPT ;  /* 0x00003fff05057892 */ /* 0x000fc4000f8ec03f */
[----:B------:R-:W-:-:S04]  /*1600*/  ULOP3.LUT UR41, UR4, 0x3fff, URZ, 0xc0, !UPT ;  /* 0x00003fff04297892 */ /* 0x000fc8000f8ec03f */
[----:B------:R-:W-:Y:S01]  /*1610*/  IMAD.U32 R144, RZ, RZ, UR5 ;  /* 0x00000005ff907e24 */ /* 0x000fe2000f8e00ff */
[----:B------:R-:W-:Y:S07]  /*1620*/  @!P0 BRA `(.L_x_850) ;  /* 0x0000000000408947 */ /* 0x000fee0003800000 */
        /* <DEDUP_REMOVED lines=16> */
.L_x_850:
        /* <DEDUP_REMOVED lines=8> */
.L_x_984:
[----:B0-----:R-:W2:Y:S01]  /*17b0*/  LDL R4, [R1+0xc] ;  /* 0x00000c0001047983 */ /* 0x001ea20000100800 */
[----:B------:R-:W-:Y:S01]  /*17c0*/  IMAD.MOV.U32 R7, RZ, RZ, 0x20 ;  /* 0x00000020ff077424 */ /* 0x000fe200078e00ff */
[----:B--2---:R-:W-:Y:S02]  /*17d0*/  R2UR UR4, R4 ;  /* 0x00000000040472ca */ /* 0x004fe400000e0000 */
[----:B------:R-:W-:-:S05]  /*17e0*/  LOP3.LUT R4, R2, 0xfffffff8, RZ, 0xc0, !PT ;  /* 0xfffffff802047812 */ /* 0x000fca00078ec0ff */
[----:B------:R-:W-:-:S05]  /*17f0*/  IMAD.IADD R4, R3, 0x1, -R4 ;  /* 0x0000000103047824 */ /* 0x000fca00078e0a04 */
[----:B------:R-:W-:Y:S01]  /*1800*/  LOP3.LUT P1, RZ, R4, 0x4, RZ, 0xc0, !PT ;  /* 0x0000000404ff7812 */ /* 0x000fe2000782c0ff */
[----:B------:R-:W-:-:S03]  /*1810*/  ULOP3.LUT UR4, UR4, 0x1, URZ, 0xfc, !UPT ;  /* 0x0000000104047892 */ /* 0x000fc6000f8efc3f */
[----:B------:R-:W-:-:S03]  /*1820*/  SEL R7, R7, 0xffffffe0, !P1 ;  /* 0xffffffe007077807 */ /* 0x000fc60004800000 */
[----:B------:R-:W-:-:S05]  /*1830*/  IMAD.U32 R6, RZ, RZ, UR4 ;  /* 0x00000004ff067e24 */ /* 0x000fca000f8e00ff */
[----:B------:R-:W-:-:S13]  /*1840*/  ISETP.NE.AND P0, PT, R6, 0x3, PT ;  /* 0x000000030600780c */ /* 0x000fda0003f05270 */
[----:B------:R-:W-:Y:S05]  /*1850*/  @!P0 BRA `(.L_x_852) ;  /* 0x0000000000048947 */ /* 0x000fea0003800000 */
[----:B------:R-:W-:Y:S01]  /*1860*/  BPT.TRAP 0x1 ;  /* 0x000000040000795c */ /* 0x000fe20000300000 */
.L_x_852:
[----:B------:R0:W1:Y:S01]  /*1870*/  SYNCS.PHASECHK.TRANS64.TRYWAIT P1, [UR38+0x2d830], R5 ;  /* 0x02d83005ff0075a7 */ /* 0x0000620008020166 */
[----:B------:R-:W-:Y:S05]  /*1880*/  @!P0 BRA `(.L_x_853) ;  /* 0x0000000000048947 */ /* 0x000fea0003800000 */
[----:B------:R-:W-:Y:S01]  /*1890*/  BPT.TRAP 0x1 ;  /* 0x000000040000795c */ /* 0x000fe20000300000 */
.L_x_853:
[----:B------:R-:W-:-:S05]  /*18a0*/  IMAD.U32 R10, RZ, RZ, UR41 ;  /* 0x00000029ff0a7e24 */ /* 0x000fca000f8e00ff */
[----:B------:R-:W-:Y:S01]  /*18b0*/  LOP3.LUT R10, R10, 0x10000, RZ, 0xfc, !PT ;  /* 0x000100000a0a7812 */ /* 0x000fe200078efcff */
[----:B-1----:R-:W-:Y:S06]  /*18c0*/  @P1 BRA `(.L_x_854) ;  /* 0x0000000000081947 */ /* 0x002fec0003800000 */
[----:B------:R-:W1:Y:S02]  /*18d0*/  SYNCS.PHASECHK.TRANS64.TRYWAIT P1, [UR38+0x2d830], R5 ;  /* 0x02d83005ff0075a7 */ /* 0x000e640008020166 */
[----:B-1----:R-:W-:Y:S05]  /*18e0*/  @!P1 BRA `(.L_x_855) ;  /* 0x0000011c00fc9947 */ /* 0x002fea0003800000 */
.L_x_854:
[----:B------:R-:W-:Y:S05]  /*18f0*/  WARPSYNC.ALL ;  /* 0x0000000000007948 */ /* 0x000fea0003800000 */
[----:B------:R-:W-:Y:S01]  /*1900*/  IMAD.MOV.U32 R11, RZ, RZ, -0x7fffffe0 ;  /* 0x80000020ff0b7424 */ /* 0x000fe200078e00ff */
[----:B------:R-:W-:Y:S01]  /*1910*/  UIADD3 UR4, UR38, 0x15400, URZ ;  /* 0x0001540026047890 */ /* 0x000fe2000fffe03f */
[C---:B------:R-:W-:Y:S01]  /*1920*/  R2UR UR8, R10.reuse ;  /* 0x000000000a0872ca */ /* 0x040fe200000e0000 */
[----:B------:R-:W-:Y:S02]  /*1930*/  WARPGROUP.ARRIVE ;  /* 0x00000000000079c5 */ /* 0x000fe40000000000 */
[----:B------:R-:W-:Y:S01]  /*1940*/  R2UR UR9, R11 ;  /* 0x000000000b0972ca */ /* 0x000fe200000e0000 */
[----:B------:R-:W-:Y:S01]  /*1950*/  USHF.R.U32.HI UR4, URZ, 0x4, UR4 ;  /* 0x000000043f047899 */ /* 0x000fe20008011604 */
[----:B------:R-:W-:Y:S01]  /*1960*/  R2UR UR24, R10 ;  /* 0x000000000a1872ca */ /* 0x000fe200000e0000 */
[----:B------:R-:W-:Y:S01]  /*1970*/  UMOV UR11, 0x80000020 ;  /* 0x80000020000b7882 */ /* 0x000fe20000000000 */
[----:B------:R-:W-:Y:S01]  /*1980*/  UMOV UR13, 0x80000020 ;  /* 0x80000020000d7882 */ /* 0x000fe20000000000 */
[----:B------:R-:W-:Y:S01]  /*1990*/  ULOP3.LUT UR4, UR4, 0x3fff, URZ, 0xc0, !UPT ;  /* 0x00003fff04047892 */ /* 0x000fe2000f8ec03f */
[----:B------:R-:W-:Y:S01]  /*19a0*/  UMOV UR15, 0x80000020 ;  /* 0x80000020000f7882 */ /* 0x000fe20000000000 */
[----:B------:R-:W-:-:S02]  /*19b0*/  UMOV UR17, 0x80000020 ;  /* 0x8000002000117882 */ /* 0x000fc40000000000 */
[----:B------:R-:W-:Y:S01]  /*19c0*/  ULOP3.LUT UR7, UR4, 0x10000, URZ, 0xfc, !UPT ;  /* 0x0001000004077892 */ /* 0x000fe2000f8efc3f */
[----:B------:R-:W-:Y:S01]  /*19d0*/  UMOV UR19, 0x80000020 ;  /* 0x8000002000137882 */ /* 0x000fe20000000000 */
[----:B------:R-:W-:Y:S02]  /*19e0*/  UMOV UR21, 0x80000020 ;  /* 0x8000002000157882 */ /* 0x000fe40000000000 */
[----:B------:R-:W-:Y:S02]  /*19f0*/  UIADD3 UR14, UR7, 0x200, URZ ;  /* 0x00000200070e7890 */ /* 0x000fe4000fffe03f */
[----:B------:R-:W-:Y:S01]  /*1a00*/  UIADD3 UR12, UR24, 0x300, URZ ;  /* 0x00000300180c7890 */ /* 0x000fe2000fffe03f */
[----:B------:R-:W-:Y:S01]  /*1a10*/  UMOV UR10, UR7 ;  /* 0x00000007000a7c82 */ /* 0x000fe20008000000 */
[----:B------:R-:W-:Y:S01]  /*1a20*/  UIADD3 UR16, UR24, 0x302, URZ ;  /* 0x0000030218107890 */ /* 0x000fe2000fffe03f */
[----:B------:R-:W-:Y:S01]  /*1a30*/  HGMMA.64x128x16.F32 R24, gdesc[UR8], RZ, !UPT, gsb0 ;  /* 0x01e00000081879f0 */ /* 0x000fe2000c0008ff */
[----:B------:R-:W-:-:S02]  /*1a40*/  UIADD3 UR8, UR24, 0x2, URZ ;  /* 0x0000000218087890 */ /* 0x000fc4000fffe03f */
[----:B------:R-:W-:Y:S01]  /*1a50*/  UIADD3 UR10, UR7, 0x2, URZ ;  /* 0x00000002070a7890 */ /* 0x000fe2000fffe03f */
[----:B------:R-:W-:Y:S01]  /*1a60*/  UMOV UR9, 0x80000020 ;  /* 0x8000002000097882 */ /* 0x000fe20000000000 */
[----:B------:R-:W-:Y:S01]  /*1a70*/  UMOV UR11, 0x80000020 ;  /* 0x80000020000b7882 */ /* 0x000fe20000000000 */
[----:B------:R-:W-:Y:S02]  /*1a80*/  UIADD3 UR18, UR7, 0x202, URZ ;  /* 0x0000020207127890 */ /* 0x000fe4000fffe03f */
[----:B------:R-:W-:Y:S02]  /*1a90*/  UIADD3 UR20, UR24, 0x600, URZ ;  /* 0x0000060018147890 */ /* 0x000fe4000fffe03f */
[----:B------:R-:W-:Y:S01]  /*1aa0*/  UIADD3 UR22, UR7, 0x400, URZ ;  /* 0x0000040007167890 */ /* 0x000fe2000fffe03f */
        /* <DEDUP_REMOVED lines=23> */
.L_x_856:
[----:B------:R-:W-:Y:S01]  /*1c20*/  LOP3.LUT R3, R22, 0xffffff80, RZ, 0xc0, !PT ;  /* 0xffffff8016037812 */ /* 0x000fe200078ec0ff */
[----:B------:R-:W-:Y:S01]  /*1c30*/  IMAD.HI R12, R88, 0x55555556, RZ ;  /* 0x55555556580c7827 */ /* 0x000fe200078e02ff */
[----:B01----:R-:W-:Y:S01]  /*1c40*/  LEA.HI R5, R23, R16, RZ, 0x2 ;  /* 0x0000001017057211 */ /* 0x003fe200078f10ff */
[----:B------:R-:W0:Y:S01]  /*1c50*/  S2UR UR5, SR_CgaCtaId ;  /* 0x00000000000579c3 */ /* 0x000e220000008800 */
[----:B------:R-:W-:Y:S01]  /*1c60*/  R2UR UR4, R143 ;  /* 0x000000008f0472ca */ /* 0x000fe200000e0000 */
[----:B------:R-:W-:Y:S01]  /*1c70*/  IMAD.IADD R3, R16, 0x1, -R3 ;  /* 0x0000000110037824 */ /* 0x000fe200078e0a03 */
[----:B------:R-:W-:Y:S01]  /*1c80*/  LOP3.LUT R9, R5, 0xfffffffc, RZ, 0xc0, !PT ;  /* 0xfffffffc05097812 */ /* 0x000fe200078ec0ff */
[----:B------:R-:W-:Y:S01]  /*1c90*/  UISETP.NE.AND UP0, UPT, UR39, URZ, UPT ;  /* 0x0000003f2700728c */ /* 0x000fe2000bf05270 */
[----:B------:R-:W-:Y:S01]  /*1ca0*/  LEA.HI R13, R12, R12, RZ, 0x1 ;  /* 0x0000000c0c0d7211 */ /* 0x000fe200078f08ff */
[----:B------:R-:W-:Y:S01]  /*1cb0*/  ULDC UR35, c[0x0][0x2f0] ;  /* 0x0000bc0000237ab9 */ /* 0x000fe20000000800 */
[----:B------:R-:W-:Y:S01]  /*1cc0*/  SHF.R.S32.HI R6, RZ, 0x1f, R3 ;  /* 0x0000001fff067819 */ /* 0x000fe20000011403 */
[----:B------:R-:W-:Y:S01]  /*1cd0*/  IMAD.IADD R14, R16, 0x1, -R9 ;  /* 0x00000001100e7824 */ /* 0x000fe200078e0a09 */
[----:B------:R-:W-:Y:S01]  /*1ce0*/  LOP3.LUT P1, RZ, R4, 0x2, RZ, 0xc0, !PT ;  /* 0x0000000204ff7812 */ /* 0x000fe2000782c0ff */
[----:B------:R-:W-:Y:S01]  /*1cf0*/  IMAD R13, R13, -0x3, R88 ;  /* 0xfffffffd0d0d7824 */ /* 0x000fe200078e0258 */
[-C--:B------:R-:W-:Y:S01]  /*1d00*/  LEA.HI R5, R6, R3.reuse, RZ, 0x2 ;  /* 0x0000000306057211 */ /* 0x080fe200078f10ff */
[----:B------:R-:W-:Y:S01]  /*1d10*/  IMAD.SHL.U32 R2, R2, 0x40, RZ ;  /* 0x0000004002027824 */ /* 0x000fe200078e00ff */
[----:B------:R-:W-:Y:S01]  /*1d20*/  LEA.HI R8, R6, R3, RZ, 0x5 ;  /* 0x0000000306087211 */ /* 0x000fe200078f28ff */
[----:B------:R-:W-:Y:S01]  /*1d30*/  UISETP.NE.AND UP1, UPT, UR4, URZ, UPT ;  /* 0x0000003f0400728c */ /* 0x000fe2000bf25270 */
[--C-:B------:R-:W-:Y:S01]  /*1d40*/  SHF.R.S32.HI R6, RZ, 0x2, R5.reuse ;  /* 0x00000002ff067819 */ /* 0x100fe20000011405 */
[----:B------:R-:W-:Y:S01]  /*1d50*/  ULDC UR6, c[0x0][0x9e0] ;  /* 0x0002780000067ab9 */ /* 0x000fe20000000800 */
[----:B------:R-:W-:-:S02]  /*1d60*/  SHF.R.S32.HI R9, RZ, 0x1f, R5 ;  /* 0x0000001fff097819 */ /* 0x000fc40000011405 */
[----:B------:R-:W-:Y:S02]  /*1d70*/  SHF.R.S32.HI R8, RZ, 0x5, R8 ;  /* 0x00000005ff087819 */ /* 0x000fe40000011408 */
[----:B------:R-:W-:Y:S02]  /*1d80*/  LEA.HI R9, R9, R6, RZ, 0x3 ;  /* 0x0000000609097211 */ /* 0x000fe400078f18ff */
[----:B------:R-:W-:Y:S02]  /*1d90*/  LEA.HI R15, R14, R14, RZ, 0x1 ;  /* 0x0000000e0e0f7211 */ /* 0x000fe400078f08ff */
[----:B------:R-:W-:Y:S01]  /*1da0*/  LEA R8, R8, UR40, 0x4 ;  /* 0x0000002808087c11 */ /* 0x000fe2000f8e20ff */
[----:B------:R-:W-:Y:S01]  /*1db0*/  @UP1 ULDC UR4, c[0x0][0x44c] ;  /* 0x0001130000041ab9 */ /* 0x000fe20000000800 */
[----:B------:R-:W-:Y:S02]  /*1dc0*/  LOP3.LUT R9, R9, 0xfffffff8, RZ, 0xc0, !PT ;  /* 0xfffffff809097812 */ /* 0x000fe400078ec0ff */
[----:B------:R-:W-:-:S02]  /*1dd0*/  LOP3.LUT R15, R15, 0x1ffffffe, RZ, 0xc0, !PT ;  /* 0x1ffffffe0f0f7812 */ /* 0x000fc400078ec0ff */
[----:B------:R-:W-:Y:S02]  /*1de0*/  IADD3 R8, R8, R6, -R9 ;  /* 0x0000000608087210 */ /* 0x000fe40007ffe809 */
[----:B------:R-:W-:Y:S01]  /*1df0*/  PLOP3.LUT P2, PT, PT, PT, UP1, 0x80, 0x0 ;  /* 0x000000000000781c */ /* 0x000fe20003f4f018 */
[----:B------:R-:W-:Y:S01]  /*1e00*/  IMAD.IADD R15, R14, 0x1, -R15 ;  /* 0x000000010e0f7824 */ /* 0x000fe200078e0a0f */
[----:B------:R-:W-:Y:S01]  /*1e10*/  SHF.R.S32.HI R6, RZ, 0x4, R0 ;  /* 0x00000004ff067819 */ /* 0x000fe20000011400 */
[----:B------:R-:W-:Y:S01]  /*1e20*/  IMAD.SHL.U32 R0, R4, 0x40, RZ ;  /* 0x0000004004007824 */ /* 0x000fe200078e00ff */
[----:B------:R-:W-:Y:S01]  /*1e30*/  PLOP3.LUT P3, PT, PT, PT, UP1, 0x80, 0x0 ;  /* 0x000000000000781c */ /* 0x000fe20003f6f018 */
[----:B------:R-:W-:Y:S01]  /*1e40*/  IMAD R8, R13, 0x40, R8 ;  /* 0x000000400d087824 */ /* 0x000fe200078e0208 */
[----:B------:R-:W-:Y:S01]  /*1e50*/  LEA.HI R16, R23, R16, RZ, 0x5 ;  /* 0x0000001017107211 */ /* 0x000fe200078f28ff */
[----:B------:R-:W-:Y:S01]  /*1e60*/  IMAD.SHL.U32 R9, R6, 0x8, RZ ;  /* 0x0000000806097824 */ /* 0x000fe200078e00ff */
[----:B------:R-:W-:Y:S01]  /*1e70*/  LOP3.LUT R0, R0, 0x1c0, RZ, 0xc0, !PT ;  /* 0x000001c000007812 */ /* 0x000fe200078ec0ff */
[----:B------:R-:W-:Y:S01]  /*1e80*/  IMAD R139, R15, 0x8, R8 ;  /* 0x000000080f8b7824 */ /* 0x000fe200078e0208 */
[----:B------:R-:W-:Y:S01]  /*1e90*/  LOP3.LUT R2, R2, 0xfffffe00, RZ, 0xc0, !PT ;  /* 0xfffffe0002027812 */ /* 0x000fe200078ec0ff */
[----:B------:R-:W-:Y:S01]  /*1ea0*/  IMAD.SHL.U32 R16, R16, 0x20, RZ ;  /* 0x0000002010107824 */ /* 0x000fe200078e00ff */
[----:B------:R-:W-:Y:S01]  /*1eb0*/  LOP3.LUT R9, R0, 0x8, R9, 0xf8, !PT ;  /* 0x0000000800097812 */ /* 0x000fe200078ef809 */
[----:B------:R-:W-:Y:S01]  /*1ec0*/  @P2 IMAD.HI.U32 R8, R139, UR4, RZ ;  /* 0x000000048b082c27 */ /* 0x000fe2000f8e00ff */
[----:B------:R-:W-:Y:S01]  /*1ed0*/  SHF.R.U32.HI R0, RZ, 0x3, R0 ;  /* 0x00000003ff007819 */ /* 0x000fe20000011600 */
[----:B------:R-:W-:Y:S01]  /*1ee0*/  @UP1 ULDC UR4, c[0x0][0x450] ;  /* 0x0001140000041ab9 */ /* 0x000fe20000000800 */
[----:B------:R-:W-:Y:S01]  /*1ef0*/  PLOP3.LUT P2, PT, PT, PT, UP0, 0x40, 0x0 ;  /* 0x000000000000781c */ /* 0x000fe20003f4e808 */
[----:B------:R-:W-:Y:S01]  /*1f00*/  IMAD.MOV.U32 R6, RZ, RZ, R139 ;  /* 0x000000ffff067224 */ /* 0x000fe200078e008b */
[----:B------:R-:W-:Y:S01]  /*1f10*/  LOP3.LUT R4, R9, R0, RZ, 0x3c, !PT ;  /* 0x0000000009047212 */ /* 0x000fe200078e3cff */
[----:B------:R-:W-:Y:S01]  /*1f20*/  IMAD.MOV.U32 R9, RZ, RZ, -0x80 ;  /* 0xffffff80ff097424 */ /* 0x000fe200078e00ff */
[----:B------:R-:W-:Y:S01]  /*1f30*/  @P3 SHF.R.U32.HI R6, RZ, UR4, R8 ;  /* 0x00000004ff063c19 */ /* 0x000fe20008011608 */
[----:B------:R-:W-:Y:S01]  /*1f40*/  UIADD3 UR4, UR38, 0x2d840, URZ ;  /* 0x0002d84026047890 */ /* 0x000fe2000fffe03f */
[----:B------:R-:W-:Y:S01]  /*1f50*/  LOP3.LUT R0, R5, 0x7ffffffc, RZ, 0xc0, !PT ;  /* 0x7ffffffc05007812 */ /* 0x000fe200078ec0ff */
[C---:B------:R-:W-:Y:S01]  /*1f60*/  IMAD R20, R18.reuse, R9, 0x80 ;  /* 0x0000008012147424 */ /* 0x040fe200078e0209 */
[----:B------:R-:W-:Y:S01]  /*1f70*/  LEA R14, R18, 0xffffff80, 0x7 ;  /* 0xffffff80120e7811 */ /* 0x000fe200078e38ff */
[----:B------:R-:W1:Y:S01]  /*1f80*/  SHFL.IDX PT, R12, R6, RZ, 0x1c1f ;  /* 0x001c1fff060c7589 */ /* 0x000e6200000e0000 */
[----:B0-----:R-:W-:Y:S01]  /*1f90*/  UPRMT UR4, UR5, 0x654, UR4 ;  /* 0x0000065405047896 */ /* 0x001fe20008000004 */
[----:B------:R-:W-:Y:S01]  /*1fa0*/  IMAD.IADD R9, R3, 0x1, -R0 ;  /* 0x0000000103097824 */ /* 0x000fe200078e0a00 */
[----:B------:R-:W-:Y:S01]  /*1fb0*/  LOP3.LUT R3, R16, 0xfffffc00, RZ, 0xc0, !PT ;  /* 0xfffffc0010037812 */ /* 0x000fe200078ec0ff */
[----:B------:R-:W-:Y:S01]  /*1fc0*/  VIADD R0, R20, 0x1 ;  /* 0x0000000114007836 */ /* 0x000fe20000000000 */
[----:B------:R-:W-:-:S02]  /*1fd0*/  ULDC UR5, c[0x0][0x288] ;  /* 0x0000a20000057ab9 */ /* 0x000fc40000000800 */
[----:B------:R-:W-:Y:S01]  /*1fe0*/  IMAD.U32 R8, RZ, RZ, UR5 ;  /* 0x00000005ff087e24 */ /* 0x000fe2000f8e00ff */
[----:B------:R-:W-:Y:S01]  /*1ff0*/  IADD3 R2, R4, R2, R3 ;  /* 0x0000000204027210 */ /* 0x000fe20007ffe003 */
[----:B------:R-:W-:Y:S01]  /*2000*/  IMAD R0, R9, -0x2, R0 ;  /* 0xfffffffe09007824 */ /* 0x000fe200078e0200 */
[----:B------:R-:W-:Y:S01]  /*2010*/  SYNCS.ARRIVE.TRANS64.RED.A1T0 RZ, [UR4], RZ ;  /* 0x000000ffffff79a7 */ /* 0x000fe20008100404 */
[----:B------:R-:W-:Y:S01]  /*2020*/  ULDC UR4, c[0x0][0x9dc] ;  /* 0x0002770000047ab9 */ /* 0x000fe20000000800 */
[----:B------:R-:W-:Y:S01]  /*2030*/  IMAD.MOV.U32 R3, RZ, RZ, 0x10 ;  /* 0x00000010ff037424 */ /* 0x000fe200078e00ff */
[----:B------:R-:W-:Y:S01]  /*2040*/  ULOP3.LUT UR10, URZ, UR4, URZ, 0x33, !UPT ;  /* 0x000000043f0a7292 */ /* 0x000fe2000f8e333f */
[C---:B------:R-:W-:Y:S02]  /*2050*/  IMAD R5, R17.reuse, UR35, R0 ;  /* 0x0000002311057c24 */ /* 0x040fe4000f8e0200 */
[----:B------:R-:W-:Y:S01]  /*2060*/  IMAD R0, R17, UR35, R20 ;  /* 0x0000002311007c24 */ /* 0x000fe2000f8e0214 */
[----:B------:R-:W-:Y:S01]  /*2070*/  SEL R3, R3, 0xfffffff0, !P1 ;  /* 0xfffffff003037807 */ /* 0x000fe20004800000 */
[----:B------:R-:W-:-:S02]  /*2080*/  IMAD.IADD R5, R5, 0x1, -R8 ;  /* 0x0000000105057824 */ /* 0x000fc400078e0a08 */
[----:B------:R-:W-:Y:S02]  /*2090*/  IMAD R15, R9, -0x2, R0 ;  /* 0xfffffffe090f7824 */ /* 0x000fe400078e0200 */
[C---:B------:R-:W-:Y:S02]  /*20a0*/  VIADD R22, R5.reuse, UR6 ;  /* 0x0000000605167c36 */ /* 0x040fe40008000000 */
[----:B------:R-:W-:Y:S02]  /*20b0*/  VIADD R21, R5, UR10 ;  /* 0x0000000a05157c36 */ /* 0x000fe40008000000 */
[----:B------:R-:W-:Y:S01]  /*20c0*/  IMAD.U32 R145, RZ, RZ, UR10 ;  /* 0x0000000aff917e24 */ /* 0x000fe2000f8e00ff */
[----:B-1----:R-:W-:Y:S01]  /*20d0*/  VIADDMNMX R0, R12, R22, R15, PT ;  /* 0x000000160c007246 */ /* 0x002fe2000380010f */
[----:B------:R-:W-:Y:S01]  /*20e0*/  IMAD.IADD R4, R21, 0x1, R12 ;  /* 0x0000000115047824 */ /* 0x000fe200078e020c */
[----:B------:R-:W-:Y:S06]  /*20f0*/  @P2 BRA `(.L_x_857) ;  /* 0x0000000000642947 */ /* 0x000fec0003800000 */
[----:B------:R-:W-:Y:S01]  /*2100*/  IMAD R5, R17, UR35, R12 ;  /* 0x0000002311057c24 */ /* 0x000fe2000f8e020c */
[----:B------:R-:W-:Y:S03]  /*2110*/  BSSY B0, `(.L_x_858) ;  /* 0x0000013000007945 */ /* 0x000fe60003800000 */
[----:B------:R-:W-:-:S05]  /*2120*/  IMAD.IADD R5, R5, 0x1, -R8 ;  /* 0x0000000105057824 */ /* 0x000fca00078e0a08 */
[----:B------:R-:W-:-:S13]  /*2130*/  ISETP.GT.AND P1, PT, R5, -0x1, PT ;  /* 0xffffffff0500780c */ /* 0x000fda0003f24270 */
[----:B------:R-:W-:Y:S05]  /*2140*/  @P1 BRA `(.L_x_859) ;  /* 0x0000000000241947 */ /* 0x000fea0003800000 */
[----:B------:R-:W-:Y:S01]  /*2150*/  ULDC UR4, c[0x0][0x9e4] ;  /* 0x0002790000047ab9 */ /* 0x000fe20000000800 */
[----:B------:R-:W-:Y:S01]  /*2160*/  LOP3.LUT R5, RZ, R5, RZ, 0x33, !PT ;  /* 0x00000005ff057212 */ /* 0x000fe200078e33ff */
[----:B------:R-:W-:-:S05]  /*2170*/  IMAD.U32 R13, RZ, RZ, UR4 ;  /* 0x00000004ff0d7e24 */ /* 0x000fca000f8e00ff */
[----:B------:R-:W-:-:S13]  /*2180*/  ISETP.NE.AND P1, PT, R13, 0x1, PT ;  /* 0x000000010d00780c */ /* 0x000fda0003f25270 */
[----:B------:R-:W0:Y:S02]  /*2190*/  @P1 LDC.64 R88, c[0x0][0x9e8] ;  /* 0x00027a00ff581b82 */ /* 0x000e240000000a00 */
[----:B0-----:R-:W-:-:S05]  /*21a0*/  @P1 IMAD.HI.U32 R12, R5, R88, RZ ;  /* 0x00000058050c1227 */ /* 0x001fca00078e00ff */
[----:B------:R-:W-:-:S04]  /*21b0*/  @P1 SHF.R.U32.HI R5, RZ, R89, R12 ;  /* 0x00000059ff051219 */ /* 0x000fc8000001160c */
[----:B------:R-:W-:Y:S01]  /*21c0*/  LOP3.LUT R5, RZ, R5, RZ, 0x33, !PT ;  /* 0x00000005ff057212 */ /* 0x000fe200078e33ff */
[----:B------:R-:W-:Y:S06]  /*21d0*/  BRA `(.L_x_860) ;  /* 0x0000000000187947 */ /* 0x000fec0003800000 */
.L_x_859:
[----:B------:R-:W-:Y:S02]  /*21e0*/  ULDC UR4, c[0x0][0x9e4] ;  /* 0x0002790000047ab9 */ /* 0x000fe40000000800 */
[----:B------:R-:W-:-:S05]  /*21f0*/  IMAD.U32 R13, RZ, RZ, UR4 ;  /* 0x00000004ff0d7e24 */ /* 0x000fca000f8e00ff */
[----:B------:R-:W-:-:S13]  /*2200*/  ISETP.NE.AND P1, PT, R13, 0x1, PT ;  /* 0x000000010d00780c */ /* 0x000fda0003f25270 */
[----:B------:R-:W0:Y:S02]  /*2210*/  @P1 LDC.64 R88, c[0x0][0x9e8] ;  /* 0x00027a00ff581b82 */ /* 0x000e240000000a00 */
[----:B0-----:R-:W-:-:S05]  /*2220*/  @P1 IMAD.HI.U32 R12, R5, R88, RZ ;  /* 0x00000058050c1227 */ /* 0x001fca00078e00ff */
[----:B------:R-:W-:-:S07]  /*2230*/  @P1 SHF.R.U32.HI R5, RZ, R89, R12 ;  /* 0x00000059ff051219 */ /* 0x000fce000001160c */
.L_x_860:
[----:B------:R-:W-:Y:S05]  /*2240*/  BSYNC B0 ;  /* 0x0000000000007941 */ /* 0x000fea0003800000 */
.L_x_858:
[----:B------:R-:W-:-:S04]  /*2250*/  IMAD R12, R5, R13, -R14 ;  /* 0x0000000d050c7224 */ /* 0x000fc800078e0a0e */
[----:B------:R-:W-:-:S05]  /*2260*/  IMAD R5, R9, -0x2, R12 ;  /* 0xfffffffe09057824 */ /* 0x000fca00078e020c */
[----:B------:R-:W-:Y:S02]  /*2270*/  VIADDMNMX R0, R5, R13, R0, PT ;  /* 0x0000000d05007246 */ /* 0x000fe40003800100 */
[----:B------:R-:W-:-:S07]  /*2280*/  VIMNMX R4, R4, R5, !PT ;  /* 0x0000000504047248 */ /* 0x000fce0007fe0100 */
.L_x_857:
[C---:B------:R-:W-:Y:S01]  /*2290*/  ISETP.GE.AND P6, PT, R20.reuse, 0xa, PT ;  /* 0x0000000a1400780c */ /* 0x040fe20003fc6270 */
[----:B------:R-:W-:Y:S01]  /*22a0*/  UISETP.NE.AND UP0, UPT, UR39, URZ, UPT ;  /* 0x0000003f2700728c */ /* 0x000fe2000bf05270 */
[C---:B------:R-:W-:Y:S02]  /*22b0*/  ISETP.GE.AND P1, PT, R20.reuse, 0x2, PT ;  /* 0x000000021400780c */ /* 0x040fe40003f26270 */
[C---:B------:R-:W-:Y:S02]  /*22c0*/  ISETP.GE.AND P2, PT, R20.reuse, 0x9, PT ;  /* 0x000000091400780c */ /* 0x040fe40003f46270 */
[----:B------:R-:W-:Y:S02]  /*22d0*/  ISETP.GE.AND P5, PT, R20, 0x11, PT ;  /* 0x000000111400780c */ /* 0x000fe40003fa6270 */
[----:B------:R-:W-:Y:S02]  /*22e0*/  LOP3.LUT R16, R16, 0xfffffffb, RZ, 0xc0, !PT ;  /* 0xfffffffb10107812 */ /* 0x000fe400078ec0ff */
[----:B------:R-:W-:-:S02]  /*22f0*/  ISETP.GT.AND P4, PT, R4, 0x1, !P1 ;  /* 0x000000010400780c */ /* 0x000fc40004f84270 */
[----:B------:R-:W-:Y:S02]  /*2300*/  ISETP.GT.AND P3, PT, R4, 0x8, !P2 ;  /* 0x000000080400780c */ /* 0x000fe40005764270 */
[----:B------:R-:W-:Y:S02]  /*2310*/  @P6 LOP3.LUT R16, R16, 0x4, RZ, 0xfc, !PT ;  /* 0x0000000410106812 */ /* 0x000fe400078efcff */
[C---:B------:R-:W-:Y:S02]  /*2320*/  ISETP.LT.OR P4, PT, R0.reuse, 0x2, P4 ;  /* 0x000000020000780c */ /* 0x040fe40002781670 */
[----:B------:R-:W-:Y:S02]  /*2330*/  ISETP.LT.OR P3, PT, R0, 0x9, P3 ;  /* 0x000000090000780c */ /* 0x000fe40001f61670 */
[----:B------:R-:W-:Y:S02]  /*2340*/  LOP3.LUT R16, R16, 0xfffffff7, RZ, 0xc0, !PT ;  /* 0xfffffff710107812 */ /* 0x000fe400078ec0ff */
[----:B------:R-:W-:-:S02]  /*2350*/  FSEL R25, R25, -INF , !P4 ;  /* 0xff80000019197808 */ /* 0x000fc40006000000 */
[----:B------:R-:W-:Y:S02]  /*2360*/  FSEL R28, R28, -INF , !P3 ;  /* 0xff8000001c1c7808 */ /* 0x000fe40005800000 */
[----:B------:R-:W-:Y:S02]  /*2370*/  ISETP.GT.AND P4, PT, R4, 0x9, !P6 ;  /* 0x000000090400780c */ /* 0x000fe40007784270 */
[----:B------:R-:W-:Y:S02]  /*2380*/  @P5 LOP3.LUT R16, R16, 0x8, RZ, 0xfc, !PT ;  /* 0x0000000810105812 */ /* 0x000fe400078efcff */
[----:B------:R-:W-:Y:S02]  /*2390*/  ISETP.GT.AND P3, PT, R4, 0x10, !P5 ;  /* 0x000000100400780c */ /* 0x000fe40006f64270 */
[----:B------:R-:W-:Y:S02]  /*23a0*/  ISETP.GE.AND P5, PT, R20, 0x12, PT ;  /* 0x000000121400780c */ /* 0x000fe40003fa6270 */
[----:B------:R-:W-:-:S02]  /*23b0*/  ISETP.LT.OR P4, PT, R0, 0xa, P4 ;  /* 0x0000000a0000780c */ /* 0x000fc40002781670 */
[----:B------:R-:W-:Y:S02]  /*23c0*/  ISETP.LT.OR P3, PT, R0, 0x11, P3 ;  /* 0x000000110000780c */ /* 0x000fe40001f61670 */
[----:B------:R-:W-:Y:S02]  /*23d0*/  FSEL R29, R29, -INF , !P4 ;  /* 0xff8000001d1d7808 */ /* 0x000fe40006000000 */
[----:B------:R-:W-:Y:S02]  /*23e0*/  ISETP.GE.AND P4, PT, R20, 0x19, PT ;  /* 0x000000191400780c */ /* 0x000fe40003f86270 */
[----:B------:R-:W-:Y:S02]  /*23f0*/  LOP3.LUT R16, R16, 0xffffffef, RZ, 0xc0, !PT ;  /* 0xffffffef10107812 */ /* 0x000fe400078ec0ff */
[----:B------:R-:W-:Y:S02]  /*2400*/  FSEL R32, R32, -INF , !P3 ;  /* 0xff80000020207808 */ /* 0x000fe40005800000 */
[----:B------:R-:W-:-:S02]  /*2410*/  ISETP.GT.AND P3, PT, R4, 0x11, !P5 ;  /* 0x000000110400780c */ /* 0x000fc40006f64270 */
[----:B------:R-:W-:Y:S02]  /*2420*/  @P5 LOP3.LUT R16, R16, 0x10, RZ, 0xfc, !PT ;  /* 0x0000001010105812 */ /* 0x000fe400078efcff */
[----:B------:R-:W-:Y:S02]  /*2430*/  ISETP.LT.OR P3, PT, R0, 0x12, P3 ;  /* 0x000000120000780c */ /* 0x000fe40001f61670 */
[----:B------:R-:W-:Y:S02]  /*2440*/  LOP3.LUT R16, R16, 0xfdffffff, RZ, 0xc0, !PT ;  /* 0xfdffffff10107812 */ /* 0x000fe400078ec0ff */
[----:B------:R-:W-:Y:S02]  /*2450*/  FSEL R33, R33, -INF , !P3 ;  /* 0xff80000021217808 */ /* 0x000fe40005800000 */
[----:B------:R-:W-:Y:S02]  /*2460*/  @P4 LOP3.LUT R16, R16, 0x2000000, RZ, 0xfc, !PT ;  /* 0x0200000010104812 */ /* 0x000fe400078efcff */
[----:B------:R-:W-:-:S02]  /*2470*/  ISETP.GT.AND P3, PT, R4, 0x18, !P4 ;  /* 0x000000180400780c */ /* 0x000fc40006764270 */
[----:B------:R-:W-:Y:S02]  /*2480*/  ISETP.GE.AND P4, PT, R20, 0x1a, PT ;  /* 0x0000001a1400780c */ /* 0x000fe40003f86270 */
[----:B------:R-:W-:Y:S02]  /*2490*/  ISETP.LT.OR P3, PT, R0, 0x19, P3 ;  /* 0x000000190000780c */ /* 0x000fe40001f61670 */
[----:B------:R-:W-:Y:S02]  /*24a0*/  LOP3.LUT R16, R16, 0xfeffffff, RZ, 0xc0, !PT ;  /* 0xfeffffff10107812 */ /* 0x000fe400078ec0ff */
[----:B------:R-:W-:Y:S02]  /*24b0*/  FSEL R36, R36, -INF , !P3 ;  /* 0xff80000024247808 */ /* 0x000fe40005800000 */
[----:B------:R-:W-:-:S04]  /*24c0*/  ISETP.GT.AND P3, PT, R4, 0x19, !P4 ;  /* 0x000000190400780c */ /* 0x000fc80006764270 */
[----:B------:R-:W-:Y:S02]  /*24d0*/  ISETP.LT.OR P3, PT, R0, 0x1a, P3 ;  /* 0x0000001a0000780c */ /* 0x000fe40001f61670 */
[----:B------:R-:W-:Y:S02]  /*24e0*/  @P4 LOP3.LUT R16, R16, 0x1000000, RZ, 0xfc, !PT ;  /* 0x0100000010104812 */ /* 0x000fe400078efcff */
[----:B------:R-:W-:Y:S02]  /*24f0*/  ISETP.GE.AND P4, PT, R20, 0x21, PT ;  /* 0x000000211400780c */ /* 0x000fe40003f86270 */
[----:B------:R-:W-:Y:S02]  /*2500*/  LOP3.LUT R16, R16, 0xff7fffff, RZ, 0xc0, !PT ;  /* 0xff7fffff10107812 */ /* 0x000fe400078ec0ff */
[----:B------:R-:W-:Y:S02]  /*2510*/  FSEL R37, R37, -INF , !P3 ;  /* 0xff80000025257808 */ /* 0x000fe40005800000 */
[----:B------:R-:W-:-:S04]  /*2520*/  ISETP.GT.AND P3, PT, R4, 0x20, !P4 ;  /* 0x000000200400780c */ /* 0x000fc80006764270 */
[----:B------:R-:W-:-:S03]  /*2530*/  ISETP.LT.OR P3, PT, R0, 0x21, P3 ;  /* 0x000000210000780c */ /* 0x000fc60001f61670 */
        /* <DEDUP_REMOVED lines=104> */
[----:B------:R-:W-:Y:S02]  /*2bc0*/  FSEL R73, R73, -INF , !P3 ;  /* 0xff80000049497808 */ /* 0x000fe40005800000 */
[----:B------:R-:W-:Y:S02]  /*2bd0*/  LOP3.LUT R16, R16, 0xfbffffff, RZ, 0xc0, !PT ;  /* 0xfbffffff10107812 */ /* 0x000fe400078ec0ff */
[----:B------:R-:W-:-:S04]  /*2be0*/  ISETP.GT.AND P3, PT, R4, 0x68, !P4 ;  /* 0x000000680400780c */ /* 0x000fc80006764270 */
[----:B------:R-:W-:-:S03]  /*2bf0*/  ISETP.LT.OR P3, PT, R0, 0x69, P3 ;  /* 0x000000690000780c */ /* 0x000fc60001f61670 */
[----:B------:R-:W-:Y:S02]  /*2c00*/  @P4 LOP3.LUT R16, R16, 0x4000000, RZ, 0xfc, !PT ;  /* 0x0400000010104812 */ /* 0x000fe400078efcff */
[----:B------:R-:W-:Y:S02]  /*2c10*/  ISETP.GE.AND P4, PT, R20, 0x6a, PT ;  /* 0x0000006a1400780c */ /* 0x000fe40003f86270 */
[----:B------:R-:W-:Y:S02]  /*2c20*/  FSEL R76, R76, -INF , !P3 ;  /* 0xff8000004c4c7808 */ /* 0x000fe40005800000 */
[----:B------:R-:W-:Y:S02]  /*2c30*/  ISETP.GT.AND P3, PT, R4, 0x69, !P4 ;  /* 0x000000690400780c */ /* 0x000fe40006764270 */
[----:B------:R-:W-:Y:S02]  /*2c40*/  LOP3.LUT R16, R16, 0xffffffdf, RZ, 0xc0, !PT ;  /* 0xffffffdf10107812 */ /* 0x000fe400078ec0ff */
[----:B------:R-:W-:-:S04]  /*2c50*/  ISETP.LT.OR P3, PT, R0, 0x6a, P3 ;  /* 0x0000006a0000780c */ /* 0x000fc80001f61670 */
[----:B------:R-:W-:Y:S02]  /*2c60*/  FSEL R77, R77, -INF , !P3 ;  /* 0xff8000004d4d7808 */ /* 0x000fe40005800000 */
[----:B------:R-:W-:Y:S02]  /*2c70*/  ISETP.GE.AND P3, PT, R20, 0x71, PT ;  /* 0x000000711400780c */ /* 0x000fe40003f66270 */
[----:B------:R-:W-:Y:S02]  /*2c80*/  @P4 LOP3.LUT R16, R16, 0x20, RZ, 0xfc, !PT ;  /* 0x0000002010104812 */ /* 0x000fe400078efcff */
[----:B------:R-:W-:Y:S02]  /*2c90*/  ISETP.GT.AND P4, PT, R4, 0x70, !P3 ;  /* 0x000000700400780c */ /* 0x000fe40005f84270 */
[----:B------:R-:W-:Y:S02]  /*2ca0*/  LOP3.LUT R16, R16, 0xfffffffd, RZ, 0xc0, !PT ;  /* 0xfffffffd10107812 */ /* 0x000fe400078ec0ff */
[----:B------:R-:W-:-:S04]  /*2cb0*/  ISETP.LT.OR P4, PT, R0, 0x71, P4 ;  /* 0x000000710000780c */ /* 0x000fc80002781670 */
[----:B------:R-:W-:Y:S02]  /*2cc0*/  FSEL R80, R80, -INF , !P4 ;  /* 0xff80000050507808 */ /* 0x000fe40006000000 */
[----:B------:R-:W-:-:S04]  /*2cd0*/  ISETP.GE.AND P4, PT, R20, 0x72, PT ;  /* 0x000000721400780c */ /* 0x000fc80003f86270 */
[----:B------:R-:W-:-:S04]  /*2ce0*/  ISETP.GT.AND P5, PT, R4, 0x71, !P4 ;  /* 0x000000710400780c */ /* 0x000fc800067a4270 */
[----:B------:R-:W-:-:S04]  /*2cf0*/  ISETP.LT.OR P5, PT, R0, 0x72, P5 ;  /* 0x000000720000780c */ /* 0x000fc80002fa1670 */
[----:B------:R-:W-:Y:S02]  /*2d00*/  FSEL R81, R81, -INF , !P5 ;  /* 0xff80000051517808 */ /* 0x000fe40006800000 */
[----:B------:R-:W-:-:S04]  /*2d10*/  ISETP.GE.AND P5, PT, R20, 0x79, PT ;  /* 0x000000791400780c */ /* 0x000fc80003fa6270 */
[----:B------:R-:W-:-:S04]  /*2d20*/  ISETP.GT.AND P6, PT, R4, 0x78, !P5 ;  /* 0x000000780400780c */ /* 0x000fc80006fc4270 */
[----:B------:R-:W-:-:S04]  /*2d30*/  ISETP.LT.OR P6, PT, R0, 0x79, P6 ;  /* 0x000000790000780c */ /* 0x000fc800037c1670 */
[----:B------:R-:W-:Y:S02]  /*2d40*/  FSEL R84, R84, -INF , !P6 ;  /* 0xff80000054547808 */ /* 0x000fe40007000000 */
[----:B------:R-:W-:-:S13]  /*2d50*/  ISETP.GE.AND P6, PT, R20, 0x1, PT ;  /* 0x000000011400780c */ /* 0x000fda0003fc6270 */
[----:B------:R-:W-:Y:S02]  /*2d60*/  @P6 LOP3.LUT R16, R16, 0x2, RZ, 0xfc, !PT ;  /* 0x0000000210106812 */ /* 0x000fe400078efcff */
[----:B------:R-:W-:Y:S02]  /*2d70*/  ISETP.GT.AND P6, PT, R4, RZ, !P6 ;  /* 0x000000ff0400720c */ /* 0x000fe400077c4270 */
[----:B------:R-:W-:Y:S02]  /*2d80*/  LOP3.LUT R16, R16, 0xfffffffe, RZ, 0xc0, !PT ;  /* 0xfffffffe10107812 */ /* 0x000fe400078ec0ff */
[----:B------:R-:W-:-:S04]  /*2d90*/  ISETP.LT.OR P6, PT, R0, 0x1, P6 ;  /* 0x000000010000780c */ /* 0x000fc800037c1670 */
[----:B------:R-:W-:Y:S02]  /*2da0*/  FSEL R13, R24, -INF , !P6 ;  /* 0xff800000180d7808 */ /* 0x000fe40007000000 */
[----:B------:R-:W-:-:S13]  /*2db0*/  ISETP.GE.AND P6, PT, R20, 0x7a, PT ;  /* 0x0000007a1400780c */ /* 0x000fda0003fc6270 */
[----:B------:R-:W-:Y:S02]  /*2dc0*/  @P6 LOP3.LUT R16, R16, 0x1, RZ, 0xfc, !PT ;  /* 0x0000000110106812 */ /* 0x000fe400078efcff */
[----:B------:R-:W-:-:S04]  /*2dd0*/  ISETP.GT.AND P6, PT, R4, 0x79, !P6 ;  /* 0x000000790400780c */ /* 0x000fc800077c4270 */
[----:B------:R-:W-:Y:S02]  /*2de0*/  ISETP.LT.OR P6, PT, R0, 0x7a, P6 ;  /* 0x0000007a0000780c */ /* 0x000fe400037c1670 */
[----:B------:R-:W0:Y:S02]  /*2df0*/  SHFL.IDX PT, R0, R6, 0x1, 0x1c1f ;  /* 0x003c1f0006007f89 */ /* 0x000e2400000e0000 */
[----:B------:R-:W-:Y:S02]  /*2e00*/  FSEL R85, R85, -INF , !P6 ;  /* 0xff80000055557808 */ /* 0x000fe40007000000 */
[----:B------:R-:W-:Y:S02]  /*2e10*/  PLOP3.LUT P6, PT, PT, PT, UP0, 0x40, 0x0 ;  /* 0x000000000000781c */ /* 0x000fe40003fce808 */
[----:B0-----:R-:W-:Y:S01]  /*2e20*/  VIADDMNMX R4, R0, R22, R15, PT ;  /* 0x0000001600047246 */ /* 0x001fe2000380010f */
[----:B------:R-:W-:-:S10]  /*2e30*/  IMAD.IADD R5, R21, 0x1, R0 ;  /* 0x0000000115057824 */ /* 0x000fd400078e0200 */
[----:B------:R-:W-:Y:S05]  /*2e40*/  @P6 BRA `(.L_x_861) ;  /* 0x0000000000646947 */ /* 0x000fea0003800000 */
        /* <DEDUP_REMOVED lines=14> */
.L_x_863:
[----:B------:R-:W-:Y:S02]  /*2f30*/  ULDC UR4, c[0x0][0x9e4] ;  /* 0x0002790000047ab9 */ /* 0x000fe40000000800 */
[----:B------:R-:W-:-:S05]  /*2f40*/  IMAD.U32 R21, RZ, RZ, UR4 ;  /* 0x00000004ff157e24 */ /* 0x000fca000f8e00ff */
[----:B------:R-:W-:-:S13]  /*2f50*/  ISETP.NE.AND P6, PT, R21, 0x1, PT ;  /* 0x000000011500780c */ /* 0x000fda0003fc5270 */
[----:B------:R-:W0:Y:S02]  /*2f60*/  @P6 LDC.64 R22, c[0x0][0x9e8] ;  /* 0x00027a00ff166b82 */ /* 0x000e240000000a00 */
[----:B0-----:R-:W-:-:S05]  /*2f70*/  @P6 IMAD.HI.U32 R0, R15, R22, RZ ;  /* 0x000000160f006227 */ /* 0x001fca00078e00ff */
[----:B------:R-:W-:-:S07]  /*2f80*/  @P6 SHF.R.U32.HI R15, RZ, R23, R0 ;  /* 0x00000017ff0f6219 */ /* 0x000fce0000011600 */
.L_x_864:
[----:B------:R-:W-:Y:S05]  /*2f90*/  BSYNC B0 ;  /* 0x0000000000007941 */ /* 0x000fea0003800000 */
.L_x_862:
[----:B------:R-:W-:-:S04]  /*2fa0*/  IMAD R0, R15, R21, -R14 ;  /* 0x000000150f007224 */ /* 0x000fc800078e0a0e */
[----:B------:R-:W-:-:S05]  /*2fb0*/  IMAD R0, R9, -0x2, R0 ;  /* 0xfffffffe09007824 */ /* 0x000fca00078e0200 */
[----:B------:R-:W-:Y:S02]  /*2fc0*/  VIADDMNMX R4, R0, R21, R4, PT ;  /* 0x0000001500047246 */ /* 0x000fe40003800104 */
[----:B------:R-:W-:-:S07]  /*2fd0*/  VIMNMX R5, R5, R0, !PT ;  /* 0x0000000005057248 */ /* 0x000fce0007fe0100 */
.L_x_861:
[----:B------:R-:W-:Y:S01]  /*2fe0*/  ISETP.GT.AND P1, PT, R5, 0x1, !P1 ;  /* 0x000000010500780c */ /* 0x000fe20004f24270 */
[----:B------:R-:W-:Y:S01]  /*2ff0*/  ULDC UR11, c[0x0][0x988] ;  /* 0x00026200000b7ab9 */ /* 0x000fe20000000800 */
[----:B------:R-:W-:Y:S01]  /*3000*/  LOP3.LUT P6, RZ, R16, 0x4, RZ, 0xc0, !PT ;  /* 0x0000000410ff7812 */ /* 0x000fe200078cc0ff */
[----:B------:R-:W-:Y:S01]  /*3010*/  UISETP.NE.AND UP0, UPT, UR39, URZ, UPT ;  /* 0x0000003f2700728c */ /* 0x000fe2000bf05270 */
[----:B------:R-:W-:Y:S02]  /*3020*/  ISETP.LT.OR P1, PT, R4, 0x2, P1 ;  /* 0x000000020400780c */ /* 0x000fe40000f21670 */
[----:B------:R-:W-:Y:S02]  /*3030*/  FMNMX.FTZ R15, R13, R25, !PT ;  /* 0x000000190d0f7209 */ /* 0x000fe40007810000 */
[----:B------:R-:W-:Y:S02]  /*3040*/  FSEL R27, R27, -INF , !P1 ;  /* 0xff8000001b1b7808 */ /* 0x000fe40004800000 */
[----:B------:R-:W-:-:S02]  /*3050*/  ISETP.GT.AND P1, PT, R5, 0x9, !P6 ;  /* 0x000000090500780c */ /* 0x000fc40007724270 */
[----:B------:R-:W-:Y:S02]  /*3060*/  FMNMX.FTZ R0, R28, R15, !PT ;  /* 0x0000000f1c007209 */ /* 0x000fe40007810000 */
[----:B------:R-:W-:Y:S02]  /*3070*/  ISETP.LT.OR P1, PT, R4, 0xa, P1 ;  /* 0x0000000a0400780c */ /* 0x000fe40000f21670 */
[----:B------:R-:W-:Y:S02]  /*3080*/  FMNMX.FTZ R15, R29, R0, !PT ;  /* 0x000000001d0f7209 */ /* 0x000fe40007810000 */
[----:B------:R-:W-:Y:S02]  /*3090*/  FSEL R31, R31, -INF , !P1 ;  /* 0xff8000001f1f7808 */ /* 0x000fe40004800000 */
[----:B------:R-:W-:Y:S02]  /*30a0*/  LOP3.LUT P1, RZ, R16, 0x8, RZ, 0xc0, !PT ;  /* 0x0000000810ff7812 */ /* 0x000fe4000782c0ff */
[----:B------:R-:W-:-:S02]  /*30b0*/  FMNMX.FTZ R0, R32, R15, !PT ;  /* 0x0000000f20007209 */ /* 0x000fc40007810000 */
[----:B------:R-:W-:Y:S02]  /*30c0*/  ISETP.GT.AND P1, PT, R5, 0x10, !P1 ;  /* 0x000000100500780c */ /* 0x000fe40004f24270 */
[----:B------:R-:W-:Y:S02]  /*30d0*/  FMNMX.FTZ R15, R33, R0, !PT ;  /* 0x00000000210f7209 */ /* 0x000fe40007810000 */
[----:B------:R-:W-:Y:S02]  /*30e0*/  ISETP.LT.OR P1, PT, R4, 0x11, P1 ;  /* 0x000000110400780c */ /* 0x000fe40000f21670 */
[----:B------:R-:W-:Y:S02]  /*30f0*/  ISETP.GT.AND P2, PT, R5, 0x8, !P2 ;  /* 0x000000080500780c */ /* 0x000fe40005744270 */
[----:B------:R-:W-:Y:S02]  /*3100*/  FSEL R34, R34, -INF , !P1 ;  /* 0xff80000022227808 */ /* 0x000fe40004800000 */
[----:B------:R-:W-:-:S02]  /*3110*/  LOP3.LUT P1, RZ, R16, 0x10, RZ, 0xc0, !PT ;  /* 0x0000001010ff7812 */ /* 0x000fc4000782c0ff */
[----:B------:R-:W-:Y:S02]  /*3120*/  FMNMX.FTZ R0, R36, R15, !PT ;  /* 0x0000000f24007209 */ /* 0x000fe40007810000 */
[----:B------:R-:W-:Y:S02]  /*3130*/  ISETP.GT.AND P1, PT, R5, 0x11, !P1 ;  /* 0x000000110500780c */ /* 0x000fe40004f24270 */
[C---:B------:R-:W-:Y:S02]  /*3140*/  ISETP.LT.OR P2, PT, R4.reuse, 0x9, P2 ;  /* 0x000000090400780c */ /* 0x040fe40001741670 */
[----:B------:R-:W-:Y:S02]  /*3150*/  ISETP.LT.OR P1, PT, R4, 0x12, P1 ;  /* 0x000000120400780c */ /* 0x000fe40000f21670 */
[----:B------:R-:W-:Y:S02]  /*3160*/  FMNMX.FTZ R15, R37, R0, !PT ;  /* 0x00000000250f7209 */ /* 0x000fe40007810000 */
[----:B------:R-:W-:-:S02]  /*3170*/  FSEL R35, R35, -INF , !P1 ;  /* 0xff80000023237808 */ /* 0x000fc40004800000 */
[----:B------:R-:W-:Y:S02]  /*3180*/  LOP3.LUT P1, RZ, R16, 0x2000000, RZ, 0xc0, !PT ;  /* 0x0200000010ff7812 */ /* 0x000fe4000782c0ff */
[----:B------:R-:W-:Y:S02]  /*3190*/  FSEL R30, R30, -INF , !P2 ;  /* 0xff8000001e1e7808 */ /* 0x000fe40005000000 */
[----:B------:R-:W-:Y:S02]  /*31a0*/  ISETP.GT.AND P1, PT, R5, 0x18, !P1 ;  /* 0x000000180500780c */ /* 0x000fe40004f24270 */
[----:B------:R-:W-:Y:S02]  /*31b0*/  LOP3.LUT P2, RZ, R16, 0x40000, RZ, 0xc0, !PT ;  /* 0x0004000010ff7812 */ /* 0x000fe4000784c0ff */
[----:B------:R-:W-:Y:S02]  /*31c0*/  ISETP.LT.OR P1, PT, R4, 0x19, P1 ;  /* 0x000000190400780c */ /* 0x000fe40000f21670 */
[----:B------:R-:W-:-:S02]  /*31d0*/  FMNMX.FTZ R0, R40, R15, !PT ;  /* 0x0000000f28007209 */ /* 0x000fc40007810000 */
[----:B------:R-:W-:Y:S02]  /*31e0*/  FSEL R38, R38, -INF , !P1 ;  /* 0xff80000026267808 */ /* 0x000fe40004800000 */
[C---:B------:R-:W-:Y:S02]  /*31f0*/  LOP3.LUT P1, RZ, R16.reuse, 0x1000000, RZ, 0xc0, !PT ;  /* 0x0100000010ff7812 */ /* 0x040fe4000782c0ff */
[----:B------:R-:W-:Y:S02]  /*3200*/  FMNMX.FTZ R15, R41, R0, !PT ;  /* 0x00000000290f7209 */ /* 0x000fe40007810000 */
[----:B------:R-:W-:Y:S02]  /*3210*/  ISETP.GT.AND P1, PT, R5, 0x19, !P1 ;  /* 0x000000190500780c */ /* 0x000fe40004f24270 */
[----:B------:R-:W-:Y:S02]  /*3220*/  LOP3.LUT P6, RZ, R16, 0x20000, RZ, 0xc0, !PT ;  /* 0x0002000010ff7812 */ /* 0x000fe400078cc0ff */
[----:B------:R-:W-:-:S02]  /*3230*/  ISETP.LT.OR P1, PT, R4, 0x1a, P1 ;  /* 0x0000001a0400780c */ /* 0x000fc40000f21670 */
[----:B------:R-:W-:Y:S02]  /*3240*/  FMNMX.FTZ R0, R44, R15, !PT ;  /* 0x0000000f2c007209 */ /* 0x000fe40007810000 */
[----:B------:R-:W-:Y:S02]  /*3250*/  FSEL R39, R39, -INF , !P1 ;  /* 0xff80000027277808 */ /* 0x000fe40004800000 */
[----:B------:R-:W-:Y:S02]  /*3260*/  LOP3.LUT P1, RZ, R16, 0x800000, RZ, 0xc0, !PT ;  /* 0x0080000010ff7812 */ /* 0x000fe4000782c0ff */
[----:B------:R-:W-:Y:S02]  /*3270*/  FMNMX.FTZ R15, R45, R0, !PT ;  /* 0x000000002d0f7209 */ /* 0x000fe40007810000 */
[----:B------:R-:W-:Y:S02]  /*3280*/  ISETP.GT.AND P1, PT, R5, 0x20, !P1 ;  /* 0x000000200500780c */ /* 0x000fe40004f24270 */
[----:B------:R-:W-:-:S02]  /*3290*/  FMNMX.FTZ R0, R48, R15, !PT ;  /* 0x0000000f30007209 */ /* 0x000fc40007810000 */
[----:B------:R-:W-:Y:S02]  /*32a0*/  ISETP.LT.OR P1, PT, R4, 0x21, P1 ;  /* 0x000000210400780c */ /* 0x000fe40000f21670 */
[----:B------:R-:W-:Y:S02]  /*32b0*/  FMNMX.FTZ R15, R49, R0, !PT ;  /* 0x00000000310f7209 */ /* 0x000fe40007810000 */
[----:B------:R-:W-:Y:S02]  /*32c0*/  FSEL R42, R42, -INF , !P1 ;  /* 0xff8000002a2a7808 */ /* 0x000fe40004800000 */
[----:B------:R-:W-:Y:S02]  /*32d0*/  LOP3.LUT P1, RZ, R16, 0x400000, RZ, 0xc0, !PT ;  /* 0x0040000010ff7812 */ /* 0x000fe4000782c0ff */
[----:B------:R-:W-:Y:S02]  /*32e0*/  FMNMX.FTZ R0, R52, R15, !PT ;  /* 0x0000000f34007209 */ /* 0x000fe40007810000 */
        /* <DEDUP_REMOVED lines=10> */
[----:B------:R-:W-:Y:S02]  /*3390*/  FMNMX.FTZ R15, R61, R0, !PT ;  /* 0x000000003d0f7209 */ /* 0x000fe40007810000 */
[----:B------:R-:W-:Y:S02]  /*33a0*/  FSEL R46, R46, -INF , !P1 ;  /* 0xff8000002e2e7808 */ /* 0x000fe40004800000 */
[----:B------:R-:W-:-:S02]  /*33b0*/  LOP3.LUT P1, RZ, R16, 0x100000, RZ, 0xc0, !PT ;  /* 0x0010000010ff7812 */ /* 0x000fc4000782c0ff */
[----:B------:R-:W-:Y:S02]  /*33c0*/  FMNMX.FTZ R0, R64, R15, !PT ;  /* 0x0000000f40007209 */ /* 0x000fe40007810000 */
[----:B------:R-:W-:Y:S02]  /*33d0*/  ISETP.GT.AND P1, PT, R5, 0x29, !P1 ;  /* 0x000000290500780c */ /* 0x000fe40004f24270 */
[----:B------:R-:W-:Y:S02]  /*33e0*/  FMNMX.FTZ R15, R65, R0, !PT ;  /* 0x00000000410f7209 */ /* 0x000fe40007810000 */
[----:B------:R-:W-:Y:S02]  /*33f0*/  ISETP.LT.OR P1, PT, R4, 0x2a, P1 ;  /* 0x0000002a0400780c */ /* 0x000fe40000f21670 */
[----:B------:R-:W-:Y:S02]  /*3400*/  FMNMX.FTZ R0, R68, R15, !PT ;  /* 0x0000000f44007209 */ /* 0x000fe40007810000 */
[----:B------:R-:W-:-:S02]  /*3410*/  FSEL R47, R47, -INF , !P1 ;  /* 0xff8000002f2f7808 */ /* 0x000fc40004800000 */
[----:B------:R-:W-:Y:S02]  /*3420*/  LOP3.LUT P1, RZ, R16, 0x80000, RZ, 0xc0, !PT ;  /* 0x0008000010ff7812 */ /* 0x000fe4000782c0ff */
[----:B------:R-:W-:Y:S02]  /*3430*/  FMNMX.FTZ R15, R69, R0, !PT ;  /* 0x00000000450f7209 */ /* 0x000fe40007810000 */
[----:B------:R-:W-:Y:S02]  /*3440*/  ISETP.GT.AND P1, PT, R5, 0x30, !P1 ;  /* 0x000000300500780c */ /* 0x000fe40004f24270 */
[----:B------:R-:W-:Y:S02]  /*3450*/  FMNMX.FTZ R0, R72, R15, !PT ;  /* 0x0000000f48007209 */ /* 0x000fe40007810000 */
[----:B------:R-:W-:Y:S02]  /*3460*/  ISETP.LT.OR P1, PT, R4, 0x31, P1 ;  /* 0x000000310400780c */ /* 0x000fe40000f21670 */
[----:B------:R-:W-:-:S02]  /*3470*/  FMNMX.FTZ R15, R73, R0, !PT ;  /* 0x00000000490f7209 */ /* 0x000fc40007810000 */
[----:B------:R-:W-:Y:S02]  /*3480*/  FSEL R50, R50, -INF , !P1 ;  /* 0xff80000032327808 */ /* 0x000fe40004800000 */
[----:B------:R-:W-:Y:S02]  /*3490*/  ISETP.GT.AND P1, PT, R5, 0x31, !P2 ;  /* 0x000000310500780c */ /* 0x000fe40005724270 */
[----:B------:R-:W-:Y:S02]  /*34a0*/  FMNMX.FTZ R0, R76, R15, !PT ;  /* 0x0000000f4c007209 */ /* 0x000fe40007810000 */
[----:B------:R-:W-:Y:S02]  /*34b0*/  ISETP.LT.OR P1, PT, R4, 0x32, P1 ;  /* 0x000000320400780c */ /* 0x000fe40000f21670 */
[----:B------:R-:W-:Y:S02]  /*34c0*/  FMNMX.FTZ R15, R77, R0, !PT ;  /* 0x000000004d0f7209 */ /* 0x000fe40007810000 */
[----:B------:R-:W-:-:S02]  /*34d0*/  FSEL R51, R51, -INF , !P1 ;  /* 0xff80000033337808 */ /* 0x000fc40004800000 */
        /* <DEDUP_REMOVED lines=10> */
[----:B------:R-:W-:Y:S01]  /*3580*/  LOP3.LUT P2, RZ, R16, 0x80, RZ, 0xc0, !PT ;  /* 0x0000008010ff7812 */ /* 0x000fe2000784c0ff */
[----:B------:R-:W0:Y:S01]  /*3590*/  SHFL.BFLY PT, R15, R6, 0x2, 0x1f ;  /* 0x0c401f00060f7f89 */ /* 0x000e2200000e0000 */
[----:B------:R-:W-:-:S02]  /*35a0*/  FSEL R55, R55, -INF , !P1 ;  /* 0xff80000037377808 */ /* 0x000fc40004800000 */
[C---:B------:R-:W-:Y:S02]  /*35b0*/  LOP3.LUT P1, RZ, R16.reuse, 0x8000, RZ, 0xc0, !PT ;  /* 0x0000800010ff7812 */ /* 0x040fe4000782c0ff */
[----:B------:R-:W-:Y:S02]  /*35c0*/  LOP3.LUT P6, RZ, R16, 0x40, RZ, 0xc0, !PT ;  /* 0x0000004010ff7812 */ /* 0x000fe400078cc0ff */
[C---:B------:R-:W-:Y:S02]  /*35d0*/  ISETP.GT.AND P1, PT, R5.reuse, 0x40, !P1 ;  /* 0x000000400500780c */ /* 0x040fe40004f24270 */
[C---:B------:R-:W-:Y:S02]  /*35e0*/  ISETP.GT.AND P3, PT, R5.reuse, 0x70, !P3 ;  /* 0x000000700500780c */ /* 0x040fe40005f64270 */
[----:B------:R-:W-:Y:S02]  /*35f0*/  ISETP.LT.OR P1, PT, R4, 0x41, P1 ;  /* 0x000000410400780c */ /* 0x000fe40000f21670 */
[----:B------:R-:W-:-:S02]  /*3600*/  ISETP.GT.AND P4, PT, R5, 0x71, !P4 ;  /* 0x000000710500780c */ /* 0x000fc40006784270 */
[----:B------:R-:W-:Y:S02]  /*3610*/  FSEL R58, R58, -INF , !P1 ;  /* 0xff8000003a3a7808 */ /* 0x000fe40004800000 */
[----:B------:R-:W-:Y:S02]  /*3620*/  LOP3.LUT P1, RZ, R16, 0x4000, RZ, 0xc0, !PT ;  /* 0x0000400010ff7812 */ /* 0x000fe4000782c0ff */
[C---:B------:R-:W-:Y:S02]  /*3630*/  ISETP.LT.OR P3, PT, R4.reuse, 0x71, P3 ;  /* 0x000000710400780c */ /* 0x040fe40001f61670 */
[C---:B------:R-:W-:Y:S02]  /*3640*/  ISETP.GT.AND P1, PT, R5.reuse, 0x41, !P1 ;  /* 0x000000410500780c */ /* 0x040fe40004f24270 */
[----:B------:R-:W-:Y:S02]  /*3650*/  ISETP.GT.AND P5, PT, R5, 0x78, !P5 ;  /* 0x000000780500780c */ /* 0x000fe40006fa4270 */
[----:B------:R-:W-:-:S02]  /*3660*/  ISETP.LT.OR P1, PT, R4, 0x42, P1 ;  /* 0x000000420400780c */ /* 0x000fc40000f21670 */
[----:B0-----:R-:W-:Y:S02]  /*3670*/  FMNMX.FTZ R15, R6, R15, !PT ;  /* 0x0000000f060f7209 */ /* 0x001fe40007810000 */
[----:B------:R-:W-:Y:S02]  /*3680*/  FSEL R59, R59, -INF , !P1 ;  /* 0xff8000003b3b7808 */ /* 0x000fe40004800000 */
[----:B------:R-:W-:Y:S01]  /*3690*/  LOP3.LUT P1, RZ, R16, 0x2000, RZ, 0xc0, !PT ;  /* 0x0000200010ff7812 */ /* 0x000fe2000782c0ff */
[----:B------:R-:W0:Y:S01]  /*36a0*/  SHFL.BFLY PT, R0, R15, 0x1, 0x1f ;  /* 0x0c201f000f007f89 */ /* 0x000e2200000e0000 */
[----:B------:R-:W-:Y:S02]  /*36b0*/  ISETP.LT.OR P4, PT, R4, 0x72, P4 ;  /* 0x000000720400780c */ /* 0x000fe40002781670 */
[----:B------:R-:W-:Y:S02]  /*36c0*/  ISETP.GT.AND P1, PT, R5, 0x48, !P1 ;  /* 0x000000480500780c */ /* 0x000fe40004f24270 */
[----:B------:R-:W-:-:S02]  /*36d0*/  FSEL R82, R82, -INF , !P3 ;  /* 0xff80000052527808 */ /* 0x000fc40005800000 */
[C---:B------:R-:W-:Y:S02]  /*36e0*/  ISETP.LT.OR P1, PT, R4.reuse, 0x49, P1 ;  /* 0x000000490400780c */ /* 0x040fe40000f21670 */
[----:B------:R-:W-:Y:S02]  /*36f0*/  ISETP.LT.OR P5, PT, R4, 0x79, P5 ;  /* 0x000000790400780c */ /* 0x000fe40002fa1670 */
[----:B------:R-:W-:Y:S02]  /*3700*/  FSEL R62, R62, -INF , !P1 ;  /* 0xff8000003e3e7808 */ /* 0x000fe40004800000 */
[----:B------:R-:W-:Y:S02]  /*3710*/  LOP3.LUT P1, RZ, R16, 0x1000, RZ, 0xc0, !PT ;  /* 0x0000100010ff7812 */ /* 0x000fe4000782c0ff */
[----:B------:R-:W-:Y:S02]  /*3720*/  FSEL R83, R83, -INF , !P4 ;  /* 0xff80000053537808 */ /* 0x000fe40006000000 */
[----:B------:R-:W-:-:S02]  /*3730*/  ISETP.GT.AND P1, PT, R5, 0x49, !P1 ;  /* 0x000000490500780c */ /* 0x000fc40004f24270 */
[----:B------:R-:W-:Y:S02]  /*3740*/  FSEL R86, R86, -INF , !P5 ;  /* 0xff80000056567808 */ /* 0x000fe40006800000 */
[----:B------:R-:W-:Y:S02]  /*3750*/  ISETP.LT.OR P1, PT, R4, 0x4a, P1 ;  /* 0x0000004a0400780c */ /* 0x000fe40000f21670 */
[----:B------:R-:W-:Y:S02]  /*3760*/  LEA R2, R2, UR38, 0x1 ;  /* 0x0000002602027c11 */ /* 0x000fe4000f8e08ff */
[----:B------:R-:W-:Y:S02]  /*3770*/  FSEL R63, R63, -INF , !P1 ;  /* 0xff8000003f3f7808 */ /* 0x000fe40004800000 */
[----:B------:R-:W-:Y:S02]  /*3780*/  LOP3.LUT P1, RZ, R16, 0x800, RZ, 0xc0, !PT ;  /* 0x0000080010ff7812 */ /* 0x000fe4000782c0ff */
[----:B0-----:R-:W-:-:S02]  /*3790*/  FMNMX.FTZ R0, R15, R0, !PT ;  /* 0x000000000f007209 */ /* 0x001fc40007810000 */
[----:B------:R-:W-:Y:S02]  /*37a0*/  ISETP.GT.AND P1, PT, R5, 0x50, !P1 ;  /* 0x000000500500780c */ /* 0x000fe40004f24270 */
[----:B------:R-:W-:Y:S01]  /*37b0*/  R2UR UR10, R19 ;  /* 0x00000000130a72ca */ /* 0x000fe200000e0000 */
[----:B------:R-:W-:Y:S01]  /*37c0*/  FMUL.FTZ R14, R0, UR11 ;  /* 0x0000000b000e7c20 */ /* 0x000fe20008410000 */
[----:B------:R-:W-:Y:S02]  /*37d0*/  ISETP.LT.OR P1, PT, R4, 0x51, P1 ;  /* 0x000000510400780c */ /* 0x000fe40000f21670 */
[----:B------:R-:W-:Y:S02]  /*37e0*/  R2UR UR4, R143 ;  /* 0x000000008f0472ca */ /* 0x000fe400000e0000 */
[----:B------:R-:W-:Y:S02]  /*37f0*/  FSEL R66, R66, -INF , !P1 ;  /* 0xff80000042427808 */ /* 0x000fe40004800000 */
[----:B------:R-:W-:-:S04]  /*3800*/  LOP3.LUT P1, RZ, R16, 0x400, RZ, 0xc0, !PT ;  /* 0x0000040010ff7812 */ /* 0x000fc8000782c0ff */
[----:B------:R-:W-:-:S04]  /*3810*/  ISETP.GT.AND P1, PT, R5, 0x51, !P1 ;  /* 0x000000510500780c */ /* 0x000fc80004f24270 */
[----:B------:R-:W-:Y:S01]  /*3820*/  ISETP.LT.OR P1, PT, R4, 0x52, P1 ;  /* 0x000000520400780c */ /* 0x000fe20000f21670 */
[----:B------:R-:W-:-:S03]  /*3830*/  UISETP.NE.AND UP1, UPT, UR4, URZ, UPT ;  /* 0x0000003f0400728c */ /* 0x000fc6000bf25270 */
[----:B------:R-:W-:Y:S02]  /*3840*/  FSEL R67, R67, -INF , !P1 ;  /* 0xff80000043437808 */ /* 0x000fe40004800000 */
[----:B------:R-:W-:-:S04]  /*3850*/  LOP3.LUT P1, RZ, R16, 0x200, RZ, 0xc0, !PT ;  /* 0x0000020010ff7812 */ /* 0x000fc8000782c0ff */
[----:B------:R-:W-:Y:S02]  /*3860*/  ISETP.GT.AND P1, PT, R5, 0x58, !P1 ;  /* 0x000000580500780c */ /* 0x000fe40004f24270 */
[----:B------:R-:W-:Y:S01]  /*3870*/  @UP1 ULDC UR4, c[0x0][0x44c] ;  /* 0x0001130000041ab9 */ /* 0x000fe20000000800 */
[----:B------:R-:W-:Y:S01]  /*3880*/  @UP1 ULDC UR14, c[0x0][0x450] ;  /* 0x00011400000e1ab9 */ /* 0x000fe20000000800 */
[----:B------:R-:W-:Y:S01]  /*3890*/  ISETP.LT.OR P1, PT, R4, 0x59, P1 ;  /* 0x000000590400780c */ /* 0x000fe20000f21670 */
[----:B------:R-:W-:-:S03]  /*38a0*/  UIMAD.WIDE.U32 UR4, UR40, UR4, URZ ;  /* 0x00000004280472a5 */ /* 0x000fc6000f8e003f */
[----:B------:R-:W-:Y:S01]  /*38b0*/  FSEL R70, R70, -INF , !P1 ;  /* 0xff80000046467808 */ /* 0x000fe20004800000 */
[----:B------:R-:W-:Y:S01]  /*38c0*/  @UP1 USHF.R.U32.HI UR40, URZ, UR14, UR5 ;  /* 0x0000000e3f281299 */ /* 0x000fe20008011605 */
[----:B------:R-:W-:-:S03]  /*38d0*/  LOP3.LUT P1, RZ, R16, 0x100, RZ, 0xc0, !PT ;  /* 0x0000010010ff7812 */ /* 0x000fc6000782c0ff */
[----:B------:R-:W-:Y:S01]  /*38e0*/  UIADD3 UR40, UR10, UR40, URZ ;  /* 0x000000280a287290 */ /* 0x000fe2000fffe03f */
[----:B------:R-:W-:-:S03]  /*38f0*/  ISETP.GT.AND P1, PT, R5, 0x59, !P1 ;  /* 0x000000590500780c */ /* 0x000fc60004f24270 */
[----:B------:R-:W-:Y:S01]  /*3900*/  UIADD3 UR6, UR40, UR6, URZ ;  /* 0x0000000628067290 */ /* 0x000fe2000fffe03f */
[----:B------:R-:W-:-:S04]  /*3910*/  ISETP.LT.OR P1, PT, R4, 0x5a, P1 ;  /* 0x0000005a0400780c */ /* 0x000fc80000f21670 */
[----:B------:R-:W-:Y:S02]  /*3920*/  FSEL R71, R71, -INF , !P1 ;  /* 0xff80000047477808 */ /* 0x000fe40004800000 */
[C---:B------:R-:W-:Y:S02]  /*3930*/  ISETP.GT.AND P1, PT, R5.reuse, 0x60, !P2 ;  /* 0x000000600500780c */ /* 0x040fe40005724270 */
[----:B------:R-:W-:Y:S02]  /*3940*/  LOP3.LUT P2, RZ, R16, 0x20, RZ, 0xc0, !PT ;  /* 0x0000002010ff7812 */ /* 0x000fe4000784c0ff */
[----:B------:R-:W-:Y:S02]  /*3950*/  ISETP.LT.OR P1, PT, R4, 0x61, P1 ;  /* 0x000000610400780c */ /* 0x000fe40000f21670 */
[----:B------:R-:W-:Y:S02]  /*3960*/  ISETP.GT.AND P2, PT, R5, 0x69, !P2 ;  /* 0x000000690500780c */ /* 0x000fe40005744270 */
[----:B------:R-:W-:-:S02]  /*3970*/  FSEL R74, R74, -INF , !P1 ;  /* 0xff8000004a4a7808 */ /* 0x000fc40004800000 */
[----:B------:R-:W-:Y:S02]  /*3980*/  ISETP.GT.AND P1, PT, R5, 0x61, !P6 ;  /* 0x000000610500780c */ /* 0x000fe40007724270 */
[----:B------:R-:W-:Y:S02]  /*3990*/  LOP3.LUT P6, RZ, R16, 0x2, RZ, 0xc0, !PT ;  /* 0x0000000210ff7812 */ /* 0x000fe400078cc0ff */
[C---:B------:R-:W-:Y:S02]  /*39a0*/  ISETP.LT.OR P1, PT, R4.reuse, 0x62, P1 ;  /* 0x000000620400780c */ /* 0x040fe40000f21670 */
[----:B------:R-:W-:Y:S02]  /*39b0*/  ISETP.LT.OR P2, PT, R4, 0x6a, P2 ;  /* 0x0000006a0400780c */ /* 0x000fe40001741670 */
[----:B------:R-:W-:Y:S02]  /*39c0*/  FSEL R75, R75, -INF , !P1 ;  /* 0xff8000004b4b7808 */ /* 0x000fe40004800000 */
[----:B------:R-:W-:-:S02]  /*39d0*/  FSETP.NEU.FTZ.AND P1, PT, R0, -INF , PT ;  /* 0xff8000000000780b */ /* 0x000fc40003f3d000 */
[----:B------:R-:W-:Y:S02]  /*39e0*/  FSEL R79, R79, -INF , !P2 ;  /* 0xff8000004f4f7808 */ /* 0x000fe40005000000 */
[----:B------:R-:W-:Y:S02]  /*39f0*/  FSEL R14, R14, RZ, P1 ;  /* 0x000000ff0e0e7208 */ /* 0x000fe40000800000 */
[----:B------:R-:W-:Y:S02]  /*3a00*/  ISETP.GT.AND P1, PT, R5, RZ, !P6 ;  /* 0x000000ff0500720c */ /* 0x000fe40007724270 */
[----:B------:R-:W-:Y:S01]  /*3a10*/  LOP3.LUT P6, RZ, R16, 0x1, RZ, 0xc0, !PT ;  /* 0x0000000110ff7812 */ /* 0x000fe200078cc0ff */
[--C-:B------:R-:W-:Y:S01]  /*3a20*/  FFMA.FTZ R20, R13, UR11, -R14.reuse ;  /* 0x0000000b0d147c23 */ /* 0x100fe2000801080e */
[----:B------:R-:W-:Y:S01]  /*3a30*/  ISETP.LT.OR P1, PT, R4, 0x1, P1 ;  /* 0x000000010400780c */ /* 0x000fe20000f21670 */
[--C-:B------:R-:W-:Y:S01]  /*3a40*/  FFMA.FTZ R24, R32, UR11, -R14.reuse ;  /* 0x0000000b20187c23 */ /* 0x100fe2000801080e */
[--C-:B------:R-:W-:Y:S01]  /*3a50*/  FFMA.FTZ R22, R28, UR11, -R14.reuse ;  /* 0x0000000b1c167c23 */ /* 0x100fe2000801080e */
[--C-:B------:R-:W-:Y:S01]  /*3a60*/  FFMA.FTZ R28, R40, UR11, -R14.reuse ;  /* 0x0000000b281c7c23 */ /* 0x100fe2000801080e */
[----:B------:R-:W-:Y:S01]  /*3a70*/  FSEL R12, R26, -INF , !P1 ;  /* 0xff8000001a0c7808 */ /* 0x000fe20004800000 */
[--C-:B------:R-:W-:Y:S01]  /*3a80*/  FFMA.FTZ R26, R36, UR11, -R14.reuse ;  /* 0x0000000b241a7c23 */ /* 0x100fe2000801080e */
[----:B------:R-:W-:Y:S01]  /*3a90*/  LOP3.LUT P1, RZ, R16, 0x4000000, RZ, 0xc0, !PT ;  /* 0x0400000010ff7812 */ /* 0x000fe2000782c0ff */
[--C-:B------:R-:W-:Y:S01]  /*3aa0*/  FFMA.FTZ R33, R33, UR11, -R14.reuse ;  /* 0x0000000b21217c23 */ /* 0x100fe2000801080e */
[----:B------:R-:W-:Y:S01]  /*3ab0*/  FMNMX.FTZ R13, R12, R27, !PT ;  /* 0x0000001b0c0d7209 */ /* 0x000fe20007810000 */
[--C-:B------:R-:W-:Y:S01]  /*3ac0*/  FFMA.FTZ R21, R25, UR11, -R14.reuse ;  /* 0x0000000b19157c23 */ /* 0x100fe2000801080e */
[----:B------:R-:W-:Y:S01]  /*3ad0*/  ISETP.GT.AND P1, PT, R5, 0x68, !P1 ;  /* 0x000000680500780c */ /* 0x000fe20004f24270 */
[--C-:B------:R-:W-:Y:S01]  /*3ae0*/  FFMA.FTZ R23, R29, UR11, -R14.reuse ;  /* 0x0000000b1d177c23 */ /* 0x100fe2000801080e */
[----:B------:R-:W-:Y:S01]  /*3af0*/  FMNMX.FTZ R6, R30, R13, !PT ;  /* 0x0000000d1e067209 */ /* 0x000fe20007810000 */
[--C-:B------:R-:W-:Y:S01]  /*3b00*/  FFMA.FTZ R25, R37, UR11, -R14.reuse ;  /* 0x0000000b25197c23 */ /* 0x100fe2000801080e */
[----:B------:R-:W-:Y:S01]  /*3b10*/  ISETP.LT.OR P1, PT, R4, 0x69, P1 ;  /* 0x000000690400780c */ /* 0x000fe20000f21670 */
[--C-:B------:R-:W-:Y:S01]  /*3b20*/  FFMA.FTZ R29, R41, UR11, -R14.reuse ;  /* 0x0000000b291d7c23 */ /* 0x100fe2000801080e */
[----:B------:R-:W-:Y:S01]  /*3b30*/  FMNMX.FTZ R13, R31, R6, !PT ;  /* 0x000000061f0d7209 */ /* 0x000fe20007810000 */
[--C-:B------:R-:W-:Y:S01]  /*3b40*/  FFMA.FTZ R37, R49, UR11, -R14.reuse ;  /* 0x0000000b31257c23 */ /* 0x100fe2000801080e */
[----:B------:R-:W-:Y:S01]  /*3b50*/  FSEL R78, R78, -INF , !P1 ;  /* 0xff8000004e4e7808 */ /* 0x000fe20004800000 */
[--C-:B------:R-:W-:Y:S01]  /*3b60*/  FFMA.FTZ R41, R57, UR11, -R14.reuse ;  /* 0x0000000b39297c23 */ /* 0x100fe2000801080e */
[----:B------:R-:W-:Y:S01]  /*3b70*/  FMNMX.FTZ R6, R34, R13, !PT ;  /* 0x0000000d22067209 */ /* 0x000fe20007810000 */
[--C-:B------:R-:W-:Y:S01]  /*3b80*/  FFMA.FTZ R49, R65, UR11, -R14.reuse ;  /* 0x0000000b41317c23 */ /* 0x100fe2000801080e */
[----:B------:R-:W-:Y:S01]  /*3b90*/  ISETP.GT.AND P6, PT, R5, 0x79, !P6 ;  /* 0x000000790500780c */ /* 0x000fe200077c4270 */
[----:B------:R0:W-:Y:S01]  /*3ba0*/  MUFU.EX2 R13, R33 ;  /* 0x00000021000d7308 */ /* 0x0001e20000000800 */
        /* <DEDUP_REMOVED lines=9> */
[--C-:B0-----:R-:W-:Y:S01]  /*3c40*/  FFMA.FTZ R33, R45, UR11, -R14.reuse ;  /* 0x0000000b2d217c23 */ /* 0x101fe2000801080e */
[--C-:B------:R-:W-:Y:S01]  /*3c50*/  FFMA.FTZ R45, R61, UR11, -R14.reuse ;  /* 0x0000000b3d2d7c23 */ /* 0x100fe2000801080e */
[--C-:B------:R-:W-:Y:S01]  /*3c60*/  FFMA.FTZ R57, R77, UR11, -R14.reuse ;  /* 0x0000000b4d397c23 */ /* 0x100fe2000801080e */
[----:B------:R-:W-:Y:S01]  /*3c70*/  FMNMX.FTZ R6, R42, R15, !PT ;  /* 0x0000000f2a067209 */ /* 0x000fe20007810000 */
[--C-:B------:R-:W-:Y:S01]  /*3c80*/  FFMA.FTZ R61, R81, UR11, -R14.reuse ;  /* 0x0000000b513d7c23 */ /* 0x100fe2000801080e */
[----:B------:R-:W-:Y:S01]  /*3c90*/  FFMA.FTZ R69, R85, UR11, -R14 ;  /* 0x0000000b55457c23 */ /* 0x000fe2000801080e */
[----:B------:R-:W-:Y:S01]  /*3ca0*/  MUFU.EX2 R20, R20 ;  /* 0x0000001400147308 */ /* 0x000fe20000000800 */
[----:B------:R-:W-:-:S04]  /*3cb0*/  FMNMX.FTZ R15, R43, R6, !PT ;  /* 0x000000062b0f7209 */ /* 0x000fc80007810000 */
[----:B------:R-:W-:-:S03]  /*3cc0*/  FMNMX.FTZ R6, R46, R15, !PT ;  /* 0x0000000f2e067209 */ /* 0x000fc60007810000 */
[----:B------:R-:W0:Y:S01]  /*3cd0*/  MUFU.EX2 R21, R21 ;  /* 0x0000001500157308 */ /* 0x000e220000000800 */
[----:B------:R-:W-:-:S04]  /*3ce0*/  FMNMX.FTZ R15, R47, R6, !PT ;  /* 0x000000062f0f7209 */ /* 0x000fc80007810000 */
[----:B------:R-:W-:-:S03]  /*3cf0*/  FMNMX.FTZ R6, R50, R15, !PT ;  /* 0x0000000f32067209 */ /* 0x000fc60007810000 */
[----:B------:R-:W1:Y:S01]  /*3d00*/  MUFU.EX2 R22, R22 ;  /* 0x0000001600167308 */ /* 0x000e620000000800 */
[----:B------:R-:W-:Y:S01]  /*3d10*/  FMNMX.FTZ R15, R51, R6, !PT ;  /* 0x00000006330f7209 */ /* 0x000fe20007810000 */
[--C-:B------:R-:W-:Y:S01]  /*3d20*/  FFMA.FTZ R6, R44, UR11, -R14.reuse ;  /* 0x0000000b2c067c23 */ /* 0x100fe2000801080e */
[----:B------:R-:W-:Y:S02]  /*3d30*/  FFMA.FTZ R44, R68, UR11, -R14 ;  /* 0x0000000b442c7c23 */ /* 0x000fe4000801080e */
[----:B------:R-:W-:-:S03]  /*3d40*/  FMNMX.FTZ R16, R54, R15, !PT ;  /* 0x0000000f36107209 */ /* 0x000fc60007810000 */
[----:B------:R-:W2:Y:S01]  /*3d50*/  MUFU.EX2 R23, R23 ;  /* 0x0000001700177308 */ /* 0x000ea20000000800 */
[----:B------:R-:W-:-:S04]  /*3d60*/  FMNMX.FTZ R15, R55, R16, !PT ;  /* 0x00000010370f7209 */ /* 0x000fc80007810000 */
[----:B------:R-:W-:-:S03]  /*3d70*/  FMNMX.FTZ R16, R58, R15, !PT ;  /* 0x0000000f3a107209 */ /* 0x000fc60007810000 */
[----:B------:R-:W-:Y:S01]  /*3d80*/  MUFU.EX2 R24, R24 ;  /* 0x0000001800187308 */ /* 0x000fe20000000800 */
[----:B------:R-:W-:Y:S01]  /*3d90*/  FMNMX.FTZ R15, R59, R16, !PT ;  /* 0x000000103b0f7209 */ /* 0x000fe20007810000 */
[----:B------:R-:W-:-:S03]  /*3da0*/  FFMA.FTZ R16, R48, UR11, -R14 ;  /* 0x0000000b30107c23 */ /* 0x000fc6000801080e */
[----:B------:R-:W-:-:S03]  /*3db0*/  FMNMX.FTZ R32, R62, R15, !PT ;  /* 0x0000000f3e207209 */ /* 0x000fc60007810000 */
[----:B------:R-:W-:Y:S01]  /*3dc0*/  MUFU.EX2 R26, R26 ;  /* 0x0000001a001a7308 */ /* 0x000fe20000000800 */
[----:B------:R-:W-:-:S04]  /*3dd0*/  FMNMX.FTZ R15, R63, R32, !PT ;  /* 0x000000203f0f7209 */ /* 0x000fc80007810000 */
[----:B------:R-:W-:-:S03]  /*3de0*/  FMNMX.FTZ R32, R66, R15, !PT ;  /* 0x0000000f42207209 */ /* 0x000fc60007810000 */
[----:B------:R-:W-:Y:S01]  /*3df0*/  MUFU.EX2 R25, R25 ;  /* 0x0000001900197308 */ /* 0x000fe20000000800 */
[----:B------:R-:W-:Y:S01]  /*3e00*/  FMNMX.FTZ R15, R67, R32, !PT ;  /* 0x00000020430f7209 */ /* 0x000fe20007810000 */
[--C-:B------:R-:W-:Y:S01]  /*3e10*/  FFMA.FTZ R32, R52, UR11, -R14.reuse ;  /* 0x0000000b34207c23 */ /* 0x100fe2000801080e */
[----:B------:R-:W-:Y:S02]  /*3e20*/  FFMA.FTZ R52, R80, UR11, -R14 ;  /* 0x0000000b50347c23 */ /* 0x000fe4000801080e */
        /* <DEDUP_REMOVED lines=13> */
[----:B------:R-:W-:-:S04]  /*3f00*/  FMNMX.FTZ R15, R83, R40, !PT ;  /* 0x00000028530f7209 */ /* 0x000fc80007810000 */
[----:B------:R-:W-:-:S03]  /*3f10*/  FMNMX.FTZ R40, R86, R15, !PT ;  /* 0x0000000f56287209 */ /* 0x000fc60007810000 */
[----:B------:R-:W-:Y:S01]  /*3f20*/  MUFU.EX2 R16, R16 ;  /* 0x0000001000107308 */ /* 0x000fe20000000800 */
[----:B------:R-:W-:Y:S01]  /*3f30*/  FMNMX.FTZ R15, R87, R40, !PT ;  /* 0x00000028570f7209 */ /* 0x000fe20007810000 */
[----:B------:R-:W-:-:S04]  /*3f40*/  FFMA.FTZ R40, R64, UR11, -R14 ;  /* 0x0000000b40287c23 */ /* 0x000fc8000801080e */
[----:B------:R-:W3:Y:S02]  /*3f50*/  SHFL.BFLY PT, R48, R15, 0x2, 0x1f ;  /* 0x0c401f000f307f89 */ /* 0x000ee400000e0000 */
[----:B------:R-:W-:Y:S08]  /*3f60*/  MUFU.EX2 R37, R37 ;  /* 0x0000002500257308 */ /* 0x000ff00000000800 */
[----:B------:R-:W-:Y:S08]  /*3f70*/  MUFU.EX2 R32, R32 ;  /* 0x0000002000207308 */ /* 0x000ff00000000800 */
[----:B------:R-:W-:Y:S01]  /*3f80*/  MUFU.EX2 R5, R5 ;  /* 0x0000000500057308 */ /* 0x000fe20000000800 */
[----:B---3--:R-:W-:Y:S01]  /*3f90*/  FMNMX.FTZ R60, R15, R48, !PT ;  /* 0x000000300f3c7209 */ /* 0x008fe20007810000 */
[----:B------:R-:W-:-:S06]  /*3fa0*/  FFMA.FTZ R48, R76, UR11, -R14 ;  /* 0x0000000b4c307c23 */ /* 0x000fcc000801080e */
[----:B------:R-:W-:Y:S01]  /*3fb0*/  MUFU.EX2 R36, R36 ;  /* 0x0000002400247308 */ /* 0x000fe20000000800 */
[----:B------:R-:W3:Y:S07]  /*3fc0*/  SHFL.BFLY PT, R15, R60, 0x1, 0x1f ;  /* 0x0c201f003c0f7f89 */ /* 0x000eee00000e0000 */
[----:B------:R-:W-:Y:S08]  /*3fd0*/  MUFU.EX2 R41, R41 ;  /* 0x0000002900297308 */ /* 0x000ff00000000800 */
[----:B------:R-:W-:Y:S08]  /*3fe0*/  MUFU.EX2 R4, R4 ;  /* 0x0000000400047308 */ /* 0x000ff00000000800 */
[----:B------:R-:W-:Y:S01]  /*3ff0*/  MUFU.EX2 R45, R45 ;  /* 0x0000002d002d7308 */ /* 0x000fe20000000800 */
[----:B---3--:R-:W-:Y:S01]  /*4000*/  FMNMX.FTZ R15, R60, R15, !PT ;  /* 0x0000000f3c0f7209 */ /* 0x008fe20007810000 */
[----:B------:R-:W-:-:S03]  /*4010*/  FFMA.FTZ R60, R84, UR11, -R14 ;  /* 0x0000000b543c7c23 */ /* 0x000fc6000801080e */
[C---:B------:R-:W-:Y:S01]  /*4020*/  FSETP.NEU.FTZ.AND P1, PT, R15.reuse, -INF , PT ;  /* 0xff8000000f00780b */ /* 0x040fe20003f3d000 */
[----:B------:R-:W-:Y:S02]  /*4030*/  FMUL.FTZ R64, R15, UR11 ;  /* 0x0000000b0f407c20 */ /* 0x000fe40008410000 */
[----:B------:R-:W-:Y:S03]  /*4040*/  MUFU.EX2 R40, R40 ;  /* 0x0000002800287308 */ /* 0x000fe60000000800 */
[----:B------:R-:W-:Y:S02]  /*4050*/  FSEL R14, R64, RZ, P1 ;  /* 0x000000ff400e7208 */ /* 0x000fe40000800000 */
[----:B------:R-:W-:-:S03]  /*4060*/  PLOP3.LUT P1, PT, PT, PT, UP0, 0x40, 0x0 ;  /* 0x000000000000781c */ /* 0x000fc60003f2e808 */
        /* <DEDUP_REMOVED lines=15> */
[----:B0-----:R-:W-:Y:S01]  /*4160*/  FADD.FTZ R55, R20, R21 ;  /* 0x0000001514377221 */ /* 0x001fe20000010000 */
[----:B------:R1:W0:Y:S01]  /*4170*/  MUFU.EX2 R73, R68 ;  /* 0x0000004400497308 */ /* 0x0002220000000800 */
[----:B------:R-:W-:Y:S01]  /*4180*/  F2FP.F16.F32.PACK_AB R20, R21, R20 ;  /* 0x000000141514723e */ /* 0x000fe200000000ff */
[--C-:B------:R-:W-:Y:S01]  /*4190*/  FFMA.FTZ R27, R35, UR11, -R14.reuse ;  /* 0x0000000b231b7c23 */ /* 0x100fe2000801080e */
[--C-:B------:R-:W-:Y:S01]  /*41a0*/  FFMA.FTZ R31, R38, UR11, -R14.reuse ;  /* 0x0000000b261f7c23 */ /* 0x100fe2000801080e */
[--C-:B------:R-:W-:Y:S01]  /*41b0*/  FFMA.FTZ R35, R58, UR11, -R14.reuse ;  /* 0x0000000b3a237c23 */ /* 0x100fe2000801080e */
[--C-:B------:R-:W-:Y:S01]  /*41c0*/  FFMA.FTZ R58, R63, UR11, -R14.reuse ;  /* 0x0000000b3f3a7c23 */ /* 0x100fe2000801080e */
[--C-:B------:R-:W-:Y:S01]  /*41d0*/  FFMA.FTZ R38, R42, UR11, -R14.reuse ;  /* 0x0000000b2a267c23 */ /* 0x100fe2000801080e */
[--C-:B------:R-:W-:Y:S01]  /*41e0*/  FFMA.FTZ R42, R59, UR11, -R14.reuse ;  /* 0x0000000b3b2a7c23 */ /* 0x100fe2000801080e */
[----:B------:R-:W3:Y:S01]  /*41f0*/  MUFU.EX2 R30, R30 ;  /* 0x0000001e001e7308 */ /* 0x000ee20000000800 */
[----:B-1----:R-:W-:Y:S01]  /*4200*/  FADD.FTZ R68, R22, R55 ;  /* 0x0000003716447221 */ /* 0x002fe20000010000 */
[C---:B--2---:R-:W-:Y:S01]  /*4210*/  F2FP.F16.F32.PACK_AB R22, R23.reuse, R22 ;  /* 0x000000161716723e */ /* 0x044fe200000000ff */
[--C-:B------:R-:W-:Y:S01]  /*4220*/  FFMA.FTZ R62, R62, UR11, -R14.reuse ;  /* 0x0000000b3e3e7c23 */ /* 0x100fe2000801080e */
[----:B------:R-:W-:Y:S01]  /*4230*/  FFMA.FTZ R70, R70, UR11, -R14 ;  /* 0x0000000b46467c23 */ /* 0x000fe2000801080e */
[----:B------:R-:W-:Y:S01]  /*4240*/  FADD.FTZ R55, R23, R68 ;  /* 0x0000004417377221 */ /* 0x000fe20000010000 */
[--C-:B------:R-:W-:Y:S01]  /*4250*/  FFMA.FTZ R71, R71, UR11, -R14.reuse ;  /* 0x0000000b47477c23 */ /* 0x100fe2000801080e */
[--C-:B------:R-:W-:Y:S01]  /*4260*/  FFMA.FTZ R74, R74, UR11, -R14.reuse ;  /* 0x0000000b4a4a7c23 */ /* 0x100fe2000801080e */
[----:B------:R-:W1:Y:S01]  /*4270*/  MUFU.EX2 R77, R72 ;  /* 0x00000048004d7308 */ /* 0x000e620000000800 */
[----:B0-----:R-:W-:Y:S01]  /*4280*/  FADD.FTZ R21, R64, R73 ;  /* 0x0000004940157221 */ /* 0x001fe20000010000 */
[--C-:B------:R-:W-:Y:S01]  /*4290*/  FFMA.FTZ R75, R75, UR11, -R14.reuse ;  /* 0x0000000b4b4b7c23 */ /* 0x100fe2000801080e */
[--C-:B------:R-:W-:Y:S01]  /*42a0*/  FFMA.FTZ R78, R78, UR11, -R14.reuse ;  /* 0x0000000b4e4e7c23 */ /* 0x100fe2000801080e */
[--C-:B------:R-:W-:Y:S01]  /*42b0*/  FFMA.FTZ R79, R79, UR11, -R14.reuse ;  /* 0x0000000b4f4f7c23 */ /* 0x100fe2000801080e */
[--C-:B------:R-:W-:Y:S01]  /*42c0*/  FFMA.FTZ R82, R82, UR11, -R14.reuse ;  /* 0x0000000b52527c23 */ /* 0x100fe2000801080e */
[--C-:B------:R-:W-:Y:S01]  /*42d0*/  FFMA.FTZ R83, R83, UR11, -R14.reuse ;  /* 0x0000000b53537c23 */ /* 0x100fe2000801080e */
[--C-:B------:R-:W-:Y:S01]  /*42e0*/  FFMA.FTZ R86, R86, UR11, -R14.reuse ;  /* 0x0000000b56567c23 */ /* 0x100fe2000801080e */
[----:B------:R-:W0:Y:S01]  /*42f0*/  MUFU.EX2 R12, R12 ;  /* 0x0000000c000c7308 */ /* 0x000e220000000800 */
[----:B---3--:R-:W-:Y:S01]  /*4300*/  FADD.FTZ R68, R30, R21 ;  /* 0x000000151e447221 */ /* 0x008fe20000010000 */
[----:B------:R-:W-:Y:S01]  /*4310*/  F2FP.F16.F32.PACK_AB R21, R73, R64 ;  /* 0x000000404915723e */ /* 0x000fe200000000ff */
[----:B------:R-:W-:Y:S01]  /*4320*/  FADD.FTZ R64, R24, R55 ;  /* 0x0000003718407221 */ /* 0x000fe20000010000 */
[----:B------:R-:W-:Y:S01]  /*4330*/  F2FP.F16.F32.PACK_AB R24, R13, R24 ;  /* 0x000000180d18723e */ /* 0x000fe200000000ff */
[----:B------:R-:W-:-:S02]  /*4340*/  FFMA.FTZ R55, R66, UR11, -R14 ;  /* 0x0000000b42377c23 */ /* 0x000fc4000801080e */
[----:B------:R-:W-:Y:S01]  /*4350*/  FADD.FTZ R63, R13, R64 ;  /* 0x000000400d3f7221 */ /* 0x000fe20000010000 */
[----:B------:R-:W2:Y:S01]  /*4360*/  MUFU.EX2 R27, R27 ;  /* 0x0000001b001b7308 */ /* 0x000ea20000000800 */
[C---:B-1----:R-:W-:Y:S01]  /*4370*/  F2FP.F16.F32.PACK_AB R23, R77.reuse, R30 ;  /* 0x0000001e4d17723e */ /* 0x042fe200000000ff */
[----:B------:R-:W-:Y:S01]  /*4380*/  FADD.FTZ R59, R77, R68 ;  /* 0x000000444d3b7221 */ /* 0x000fe20000010000 */
[----:B------:R-:W-:Y:S01]  /*4390*/  FADD.FTZ R30, R26, R63 ;  /* 0x0000003f1a1e7221 */ /* 0x000fe20000010000 */
[C---:B------:R-:W-:Y:S02]  /*43a0*/  F2FP.F16.F32.PACK_AB R26, R25.reuse, R26 ;  /* 0x0000001a191a723e */ /* 0x040fe400000000ff */
[----:B------:R1:W-:Y:S01]  /*43b0*/  STSM.16.M88.4 [R2+0x21800], R20 ;  /* 0x0218001402007844 */ /* 0x0003e20000000200 */
[----:B------:R-:W-:Y:S01]  /*43c0*/  FADD.FTZ R63, R25, R30 ;  /* 0x0000001e193f7221 */ /* 0x000fe20000010000 */
[----:B------:R-:W3:Y:S01]  /*43d0*/  MUFU.EX2 R31, R31 ;  /* 0x0000001f001f7308 */ /* 0x000ee20000000800 */
[----:B0-----:R-:W-:-:S02]  /*43e0*/  FADD.FTZ R30, R12, R59 ;  /* 0x0000003b0c1e7221 */ /* 0x001fc40000010000 */
[----:B------:R-:W-:Y:S01]  /*43f0*/  FADD.FTZ R64, R28, R63 ;  /* 0x0000003f1c407221 */ /* 0x000fe20000010000 */
[----:B------:R-:W-:-:S03]  /*4400*/  F2FP.F16.F32.PACK_AB R28, R29, R28 ;  /* 0x0000001c1d1c723e */ /* 0x000fc600000000ff */
[----:B------:R-:W-:Y:S01]  /*4410*/  FADD.FTZ R63, R29, R64 ;  /* 0x000000401d3f7221 */ /* 0x000fe20000010000 */
[----:B------:R-:W0:Y:S01]  /*4420*/  MUFU.EX2 R34, R34 ;  /* 0x0000002200227308 */ /* 0x000e220000000800 */
[----:B--2---:R-:W-:Y:S01]  /*4430*/  FADD.FTZ R30, R27, R30 ;  /* 0x0000001e1b1e7221 */ /* 0x004fe20000010000 */
[----:B-1----:R-:W-:-:S06]  /*4440*/  F2FP.F16.F32.PACK_AB R20, R37, R16 ;  /* 0x000000102514723e */ /* 0x002fcc00000000ff */
[----:B------:R-:W1:Y:S01]  /*4450*/  MUFU.EX2 R38, R38 ;  /* 0x0000002600267308 */ /* 0x000e620000000800 */
[----:B---3--:R-:W-:Y:S01]  /*4460*/  FADD.FTZ R59, R31, R30 ;  /* 0x0000001e1f3b7221 */ /* 0x008fe20000010000 */
[----:B------:R-:W-:-:S04]  /*4470*/  FADD.FTZ R30, R6, R63 ;  /* 0x0000003f061e7221 */ /* 0x000fc80000010000 */
[----:B------:R-:W-:Y:S02]  /*4480*/  FADD.FTZ R63, R33, R30 ;  /* 0x0000001e213f7221 */ /* 0x000fe40000010000 */
[----:B------:R-:W2:Y:S01]  /*4490*/  MUFU.EX2 R39, R39 ;  /* 0x0000002700277308 */ /* 0x000ea20000000800 */
[----:B0-----:R-:W-:Y:S01]  /*44a0*/  FADD.FTZ R59, R34, R59 ;  /* 0x0000003b223b7221 */ /* 0x001fe20000010000 */
[----:B------:R-:W-:-:S04]  /*44b0*/  FADD.FTZ R64, R16, R63 ;  /* 0x0000003f10407221 */ /* 0x000fc80000010000 */
[----:B------:R-:W-:Y:S01]  /*44c0*/  FADD.FTZ R25, R37, R64 ;  /* 0x0000004025197221 */ /* 0x000fe20000010000 */
[----:B------:R-:W-:Y:S01]  /*44d0*/  IMAD R37, R3, 0x2, R2 ;  /* 0x0000000203257824 */ /* 0x000fe200078e0202 */
[----:B------:R-:W0:Y:S01]  /*44e0*/  MUFU.EX2 R43, R43 ;  /* 0x0000002b002b7308 */ /* 0x000e220000000800 */
[----:B-1----:R-:W-:Y:S01]  /*44f0*/  FADD.FTZ R30, R38, R59 ;  /* 0x0000003b261e7221 */ /* 0x002fe20000010000 */
[----:B------:R-:W-:Y:S01]  /*4500*/  FADD.FTZ R22, R32, R25 ;  /* 0x0000001920167221 */ /* 0x000fe20000010000 */
[----:B------:R-:W-:Y:S02]  /*4510*/  F2FP.F16.F32.PACK_AB R25, R27, R12 ;  /* 0x0000000c1b19723e */ /* 0x000fe400000000ff */
[----:B------:R-:W-:Y:S02]  /*4520*/  F2FP.F16.F32.PACK_AB R27, R34, R31 ;  /* 0x0000001f221b723e */ /* 0x000fe400000000ff */
[----:B------:R-:W-:Y:S01]  /*4530*/  F2FP.F16.F32.PACK_AB R34, R45, R4 ;  /* 0x000000042d22723e */ /* 0x000fe200000000ff */
[----:B------:R-:W1:Y:S01]  /*4540*/  MUFU.EX2 R46, R46 ;  /* 0x0000002e002e7308 */ /* 0x000e620000000800 */
[C---:B--2---:R-:W-:Y:S01]  /*4550*/  FADD.FTZ R30, R39.reuse, R30 ;  /* 0x0000001e271e7221 */ /* 0x044fe20000010000 */
[----:B------:R-:W-:Y:S01]  /*4560*/  F2FP.F16.F32.PACK_AB R29, R39, R38 ;  /* 0x00000026271d723e */ /* 0x000fe200000000ff */
[----:B------:R-:W-:Y:S01]  /*4570*/  VIADD R38, R2, 0x21800 ;  /* 0x0002180002267836 */ /* 0x000fe20000000000 */
[----:B------:R2:W-:Y:S01]  /*4580*/  STSM.16.M88.4 [R37+0x21800], R24 ;  /* 0x0218001825007844 */ /* 0x0005e20000000200 */
[----:B------:R-:W-:-:S03]  /*4590*/  IMAD R39, R7, 0x2, R2 ;  /* 0x0000000207277824 */ /* 0x000fc600078e0202 */
[----:B------:R-:W3:Y:S01]  /*45a0*/  MUFU.EX2 R47, R47 ;  /* 0x0000002f002f7308 */ /* 0x000ee20000000800 */
[----:B0-----:R-:W-:Y:S01]  /*45b0*/  FADD.FTZ R13, R43, R30 ;  /* 0x0000001e2b0d7221 */ /* 0x001fe20000010000 */
[----:B------:R-:W-:-:S06]  /*45c0*/  F2FP.F16.F32.PACK_AB R30, R33, R6 ;  /* 0x00000006211e723e */ /* 0x000fcc00000000ff */
[----:B------:R-:W0:Y:S01]  /*45d0*/  MUFU.EX2 R50, R50 ;  /* 0x0000003200327308 */ /* 0x000e220000000800 */
[C---:B-1----:R-:W-:Y:S01]  /*45e0*/  FADD.FTZ R6, R46.reuse, R13 ;  /* 0x0000000d2e067221 */ /* 0x042fe20000010000 */
[C---:B------:R-:W-:Y:S01]  /*45f0*/  FADD.FTZ R13, R5.reuse, R22 ;  /* 0x00000016050d7221 */ /* 0x040fe20000010000 */
[----:B------:R-:W-:Y:S02]  /*4600*/  F2FP.F16.F32.PACK_AB R22, R5, R32 ;  /* 0x000000200516723e */ /* 0x000fe400000000ff */
[----:B------:R-:W-:Y:S01]  /*4610*/  F2FP.F16.F32.PACK_AB R31, R46, R43 ;  /* 0x0000002b2e1f723e */ /* 0x000fe200000000ff */
[----:B------:R-:W-:Y:S01]  /*4620*/  FADD.FTZ R12, R36, R13 ;  /* 0x0000000d240c7221 */ /* 0x000fe20000010000 */
[----:B------:R-:W-:Y:S01]  /*4630*/  F2FP.F16.F32.PACK_AB R32, R41, R36 ;  /* 0x000000242920723e */ /* 0x000fe200000000ff */
[----:B------:R-:W1:Y:S01]  /*4640*/  MUFU.EX2 R51, R51 ;  /* 0x0000003300337308 */ /* 0x000e620000000800 */
[----:B---3--:R-:W-:Y:S01]  /*4650*/  FADD.FTZ R5, R47, R6 ;  /* 0x000000062f057221 */ /* 0x008fe20000010000 */
[----:B------:R-:W-:Y:S01]  /*4660*/  FADD.FTZ R13, R41, R12 ;  /* 0x0000000c290d7221 */ /* 0x000fe20000010000 */
[----:B------:R-:W-:Y:S01]  /*4670*/  STSM.16.M88.4 [R39+0x21800], R28 ;  /* 0x0218001c27007844 */ /* 0x000fe20000000200 */
[----:B--2---:R-:W-:-:S02]  /*4680*/  F2FP.F16.F32.PACK_AB R24, R49, R40 ;  /* 0x000000283118723e */ /* 0x004fc400000000ff */
[----:B------:R-:W-:Y:S02]  /*4690*/  FADD.FTZ R12, R4, R13 ;  /* 0x0000000d040c7221 */ /* 0x000fe40000010000 */
[----:B------:R-:W2:Y:S01]  /*46a0*/  MUFU.EX2 R54, R54 ;  /* 0x0000003600367308 */ /* 0x000ea20000000800 */
[C---:B0-----:R-:W-:Y:S01]  /*46b0*/  FADD.FTZ R6, R50.reuse, R5 ;  /* 0x0000000532067221 */ /* 0x041fe20000010000 */
[----:B------:R-:W-:-:S06]  /*46c0*/  F2FP.F16.F32.PACK_AB R21, R50, R47 ;  /* 0x0000002f3215723e */ /* 0x000fcc00000000ff */
[----:B------:R-:W0:Y:S01]  /*46d0*/  MUFU.EX2 R35, R35 ;  /* 0x0000002300237308 */ /* 0x000e220000000800 */
[----:B-1----:R-:W-:-:S07]  /*46e0*/  FADD.FTZ R5, R51, R6 ;  /* 0x0000000633057221 */ /* 0x002fce0000010000 */
[----:B------:R-:W1:Y:S01]  /*46f0*/  MUFU.EX2 R42, R42 ;  /* 0x0000002a002a7308 */ /* 0x000e620000000800 */
[C---:B--2---:R-:W-:Y:S01]  /*4700*/  FADD.FTZ R6, R54.reuse, R5 ;  /* 0x0000000536067221 */ /* 0x044fe20000010000 */
[----:B------:R-:W-:-:S06]  /*4710*/  F2FP.F16.F32.PACK_AB R23, R54, R51 ;  /* 0x000000333617723e */ /* 0x000fcc00000000ff */
[----:B------:R2:W3:Y:S01]  /*4720*/  MUFU.EX2 R19, R62 ;  /* 0x0000003e00137308 */ /* 0x0004e20000000800 */
[----:B0-----:R-:W-:Y:S01]  /*4730*/  FADD.FTZ R5, R35, R6 ;  /* 0x0000000623057221 */ /* 0x001fe20000010000 */
[----:B------:R-:W-:Y:S02]  /*4740*/  IMAD R6, R3, 0x2, R38 ;  /* 0x0000000203067824 */ /* 0x000fe400078e0226 */
[----:B------:R-:W-:-:S04]  /*4750*/  FADD.FTZ R3, R45, R12 ;  /* 0x0000000c2d037221 */ /* 0x000fc80000010000 */
[----:B------:R-:W-:Y:S01]  /*4760*/  FADD.FTZ R16, R40, R3 ;  /* 0x0000000328107221 */ /* 0x000fe20000010000 */
[----:B------:R-:W0:Y:S01]  /*4770*/  MUFU.EX2 R58, R58 ;  /* 0x0000003a003a7308 */ /* 0x000e220000000800 */
[--C-:B--2---:R-:W-:Y:S01]  /*4780*/  FFMA.FTZ R62, R67, UR11, -R14.reuse ;  /* 0x0000000b433e7c23 */ /* 0x104fe2000801080e */
[C---:B-1----:R-:W-:Y:S01]  /*4790*/  FADD.FTZ R12, R42.reuse, R5 ;  /* 0x000000052a0c7221 */ /* 0x042fe20000010000 */
[----:B------:R-:W-:Y:S01]  /*47a0*/  FFMA.FTZ R14, R87, UR11, -R14 ;  /* 0x0000000b570e7c23 */ /* 0x000fe2000801080e */
[----:B------:R-:W-:Y:S02]  /*47b0*/  IMAD R5, R7, 0x2, R6 ;  /* 0x0000000207057824 */ /* 0x000fe400078e0206 */
[----:B------:R-:W-:Y:S01]  /*47c0*/  FADD.FTZ R13, R49, R16 ;  /* 0x00000010310d7221 */ /* 0x000fe20000010000 */
[----:B------:R-:W-:Y:S01]  /*47d0*/  F2FP.F16.F32.PACK_AB R33, R42, R35 ;  /* 0x000000232a21723e */ /* 0x000fe200000000ff */
[----:B------:R-:W-:Y:S01]  /*47e0*/  IMAD R7, R7, 0x2, R38 ;  /* 0x0000000207077824 */ /* 0x000fe200078e0226 */
[----:B------:R-:W1:Y:S01]  /*47f0*/  MUFU.EX2 R55, R55 ;  /* 0x0000003700377308 */ /* 0x000e620000000800 */
[----:B---3--:R-:W-:Y:S01]  /*4800*/  FADD.FTZ R3, R19, R12 ;  /* 0x0000000c13037221 */ /* 0x008fe20000010000 */
[----:B------:R2:W-:Y:S06]  /*4810*/  STSM.16.M88.4 [R5], R20 ;  /* 0x0000001405007844 */ /* 0x0005ec0000000200 */
[----:B------:R-:W3:Y:S01]  /*4820*/  MUFU.EX2 R62, R62 ;  /* 0x0000003e003e7308 */ /* 0x000ee20000000800 */
[C---:B0-----:R-:W-:Y:S01]  /*4830*/  FADD.FTZ R12, R58.reuse, R3 ;  /* 0x000000033a0c7221 */ /* 0x041fe20000010000 */
[----:B------:R-:W-:-:S05]  /*4840*/  F2FP.F16.F32.PACK_AB R35, R58, R19 ;  /* 0x000000133a23723e */ /* 0x000fca00000000ff */
[----:B------:R0:W-:Y:S01]  /*4850*/  STSM.16.M88.4 [R2+0x27800], R32 ;  /* 0x0278002002007844 */ /* 0x0001e20000000200 */
[----:B------:R-:W4:Y:S01]  /*4860*/  MUFU.EX2 R70, R70 ;  /* 0x0000004600467308 */ /* 0x000f220000000800 */
[----:B-1----:R-:W-:-:S07]  /*4870*/  FADD.FTZ R3, R55, R12 ;  /* 0x0000000c37037221 */ /* 0x002fce0000010000 */
[----:B------:R-:W1:Y:S01]  /*4880*/  MUFU.EX2 R71, R71 ;  /* 0x0000004700477308 */ /* 0x000e620000000800 */
[C---:B---3--:R-:W-:Y:S01]  /*4890*/  FADD.FTZ R3, R62.reuse, R3 ;  /* 0x000000033e037221 */ /* 0x048fe20000010000 */
[----:B------:R-:W-:-:S06]  /*48a0*/  F2FP.F16.F32.PACK_AB R25, R62, R55 ;  /* 0x000000373e19723e */ /* 0x000fcc00000000ff */
[----:B------:R-:W3:Y:S01]  /*48b0*/  MUFU.EX2 R74, R74 ;  /* 0x0000004a004a7308 */ /* 0x000ee20000000800 */
[----:B----4-:R-:W-:-:S07]  /*48c0*/  FADD.FTZ R4, R70, R3 ;  /* 0x0000000346047221 */ /* 0x010fce0000010000 */
[----:B------:R-:W4:Y:S01]  /*48d0*/  MUFU.EX2 R44, R44 ;  /* 0x0000002c002c7308 */ /* 0x000f220000000800 */
[C---:B-1----:R-:W-:Y:S01]  /*48e0*/  FADD.FTZ R3, R71.reuse, R4 ;  /* 0x0000000447037221 */ /* 0x042fe20000010000 */
[----:B------:R-:W-:-:S06]  /*48f0*/  F2FP.F16.F32.PACK_AB R27, R71, R70 ;  /* 0x00000046471b723e */ /* 0x000fcc00000000ff */
[----:B------:R-:W1:Y:S01]  /*4900*/  MUFU.EX2 R53, R53 ;  /* 0x0000003500357308 */ /* 0x000e620000000800 */
[----:B---3--:R-:W-:-:S07]  /*4910*/  FADD.FTZ R4, R74, R3 ;  /* 0x000000034a047221 */ /* 0x008fce0000010000 */
[----:B------:R-:W3:Y:S01]  /*4920*/  MUFU.EX2 R56, R56 ;  /* 0x0000003800387308 */ /* 0x000ee20000000800 */
[----:B----4-:R-:W-:-:S07]  /*4930*/  FADD.FTZ R16, R44, R13 ;  /* 0x0000000d2c107221 */ /* 0x010fce0000010000 */
[----:B------:R-:W2:Y:S01]  /*4940*/  MUFU.EX2 R65, R65 ;  /* 0x0000004100417308 */ /* 0x000ea20000000800 */
[C---:B-1----:R-:W-:Y:S01]  /*4950*/  F2FP.F16.F32.PACK_AB R26, R53.reuse, R44 ;  /* 0x0000002c351a723e */ /* 0x042fe200000000ff */
[----:B------:R-:W-:-:S04]  /*4960*/  FADD.FTZ R13, R53, R16 ;  /* 0x00000010350d7221 */ /* 0x000fc80000010000 */
[----:B------:R0:W-:Y:S02]  /*4970*/  STSM.16.M88.4 [R37+0x27800], R24 ;  /* 0x0278001825007844 */ /* 0x0001e40000000200 */
[----:B------:R-:W-:Y:S01]  /*4980*/  MUFU.EX2 R48, R48 ;  /* 0x0000003000307308 */ /* 0x000fe20000000800 */
[----:B---3--:R-:W-:-:S07]  /*4990*/  FADD.FTZ R12, R56, R13 ;  /* 0x0000000d380c7221 */ /* 0x008fce0000010000 */
[----:B------:R-:W1:Y:S01]  /*49a0*/  MUFU.EX2 R57, R57 ;  /* 0x0000003900397308 */ /* 0x000e620000000800 */
[C---:B--2---:R-:W-:Y:S01]  /*49b0*/  F2FP.F16.F32.PACK_AB R20, R65.reuse, R56 ;  /* 0x000000384114723e */ /* 0x044fe200000000ff */
[----:B------:R-:W-:-:S06]  /*49c0*/  FADD.FTZ R13, R65, R12 ;  /* 0x0000000c410d7221 */ /* 0x000fcc0000010000 */
[----:B------:R-:W2:Y:S08]  /*49d0*/  MUFU.EX2 R75, R75 ;  /* 0x0000004b004b7308 */ /* 0x000eb00000000800 */
[----:B------:R-:W-:Y:S01]  /*49e0*/  MUFU.EX2 R78, R78 ;  /* 0x0000004e004e7308 */ /* 0x000fe20000000800 */
[----:B-1----:R-:W-:Y:S01]  /*49f0*/  F2FP.F16.F32.PACK_AB R22, R57, R48 ;  /* 0x000000303916723e */ /* 0x002fe200000000ff */
[----:B------:R-:W-:-:S04]  /*4a00*/  FADD.FTZ R48, R48, R13 ;  /* 0x0000000d30307221 */ /* 0x000fc80000010000 */
[----:B------:R-:W-:Y:S02]  /*4a10*/  FADD.FTZ R57, R57, R48 ;  /* 0x0000003039397221 */ /* 0x000fe40000010000 */
[----:B------:R-:W1:Y:S01]  /*4a20*/  MUFU.EX2 R79, R79 ;  /* 0x0000004f004f7308 */ /* 0x000e620000000800 */
[C---:B--2---:R-:W-:Y:S01]  /*4a30*/  F2FP.F16.F32.PACK_AB R21, R75.reuse, R74 ;  /* 0x0000004a4b15723e */ /* 0x044fe200000000ff */
[----:B------:R-:W-:-:S06]  /*4a40*/  FADD.FTZ R19, R75, R4 ;  /* 0x000000044b137221 */ /* 0x000fcc0000010000 */
[----:B------:R-:W-:Y:S08]  /*4a50*/  MUFU.EX2 R52, R52 ;  /* 0x0000003400347308 */ /* 0x000ff00000000800 */
[----:B------:R-:W2:Y:S01]  /*4a60*/  MUFU.EX2 R61, R61 ;  /* 0x0000003d003d7308 */ /* 0x000ea20000000800 */
[----:B-1----:R-:W-:Y:S01]  /*4a70*/  F2FP.F16.F32.PACK_AB R23, R79, R78 ;  /* 0x0000004e4f17723e */ /* 0x002fe200000000ff */
[----:B------:R-:W-:-:S04]  /*4a80*/  FADD.FTZ R78, R78, R19 ;  /* 0x000000134e4e7221 */ /* 0x000fc80000010000 */
[----:B------:R0:W-:Y:S01]  /*4a90*/  STSM.16.M88.4 [R39+0x27800], R20 ;  /* 0x0278001427007844 */ /* 0x0001e20000000200 */
[----:B------:R-:W-:Y:S01]  /*4aa0*/  FADD.FTZ R79, R79, R78 ;  /* 0x0000004e4f4f7221 */ /* 0x000fe20000010000 */
[----:B------:R-:W1:Y:S08]  /*4ab0*/  MUFU.EX2 R60, R60 ;  /* 0x0000003c003c7308 */ /* 0x000e700000000800 */
[----:B------:R-:W3:Y:S01]  /*4ac0*/  MUFU.EX2 R69, R69 ;  /* 0x0000004500457308 */ /* 0x000ee20000000800 */
[----:B--2---:R-:W-:Y:S01]  /*4ad0*/  F2FP.F16.F32.PACK_AB R28, R61, R52 ;  /* 0x000000343d1c723e */ /* 0x004fe200000000ff */
[----:B------:R-:W-:-:S04]  /*4ae0*/  FADD.FTZ R52, R52, R57 ;  /* 0x0000003934347221 */ /* 0x000fc80000010000 */
[----:B------:R-:W-:Y:S02]  /*4af0*/  FADD.FTZ R61, R61, R52 ;  /* 0x000000343d3d7221 */ /* 0x000fe40000010000 */
[----:B------:R-:W-:Y:S02]  /*4b00*/  MUFU.EX2 R82, R82 ;  /* 0x0000005200527308 */ /* 0x000fe40000000800 */
[----:B-1----:R-:W-:-:S06]  /*4b10*/  FADD.FTZ R4, R60, R61 ;  /* 0x0000003d3c047221 */ /* 0x002fcc0000010000 */
[----:B------:R-:W1:Y:S01]  /*4b20*/  MUFU.EX2 R83, R83 ;  /* 0x0000005300537308 */ /* 0x000e620000000800 */
[C---:B---3--:R-:W-:Y:S01]  /*4b30*/  F2FP.F16.F32.PACK_AB R30, R69.reuse, R60 ;  /* 0x0000003c451e723e */ /* 0x048fe200000000ff */
[----:B------:R-:W-:-:S06]  /*4b40*/  FADD.FTZ R4, R69, R4 ;  /* 0x0000000445047221 */ /* 0x000fcc0000010000 */
[----:B------:R-:W-:Y:S08]  /*4b50*/  MUFU.EX2 R86, R86 ;  /* 0x0000005600567308 */ /* 0x000ff00000000800 */
[----:B------:R2:W3:Y:S01]  /*4b60*/  MUFU.EX2 R3, R14 ;  /* 0x0000000e00037308 */ /* 0x0004e20000000800 */
[----:B-1----:R-:W-:Y:S01]  /*4b70*/  F2FP.F16.F32.PACK_AB R29, R83, R82 ;  /* 0x00000052531d723e */ /* 0x002fe200000000ff */
[----:B------:R-:W-:-:S04]  /*4b80*/  FADD.FTZ R82, R82, R79 ;  /* 0x0000004f52527221 */ /* 0x000fc80000010000 */
[----:B------:R-:W-:Y:S01]  /*4b90*/  FADD.FTZ R83, R83, R82 ;  /* 0x0000005253537221 */ /* 0x000fe20000010000 */
[----:B--2---:R-:W-:Y:S01]  /*4ba0*/  VIADD R14, R18, 0xfffffffe ;  /* 0xfffffffe120e7836 */ /* 0x004fe20000000000 */
[----:B---3--:R-:W-:Y:S02]  /*4bb0*/  F2FP.F16.F32.PACK_AB R31, R3, R86 ;  /* 0x00000056031f723e */ /* 0x008fe400000000ff */
[----:B------:R-:W-:-:S03]  /*4bc0*/  FADD.FTZ R86, R86, R83 ;  /* 0x0000005356567221 */ /* 0x000fc60000010000 */
[----:B------:R0:W-:Y:S01]  /*4bd0*/  STSM.16.M88.4 [R5+0x6000], R28 ;  /* 0x0060001c05007844 */ /* 0x0001e20000000200 */
[----:B------:R-:W-:Y:S01]  /*4be0*/  FADD.FTZ R3, R3, R86 ;  /* 0x0000005603037221 */ /* 0x000fe20000010000 */
[----:B------:R1:W-:Y:S06]  /*4bf0*/  MEMBAR.ALL.CTA ;  /* 0x0000000000007992 */ /* 0x0003ec0000008000 */
[----:B-1----:R-:W1:Y:S02]  /*4c00*/  FENCE.VIEW.ASYNC.S ;  /* 0x00000000000073c6 */ /* 0x002e640000000000 */
[----:B-1----:R-:W-:Y:S01]  /*4c10*/  NOP ;  /* 0x0000000000007918 */ /* 0x002fe20000000000 */
[----:B------:R-:W-:Y:S05]  /*4c20*/  @P1 BRA `(.L_x_865) ;  /* 0x00000000004c1947 */ /* 0x000fea0003800000 */
[----:B------:R-:W-:Y:S01]  /*4c30*/  ISETP.LT.AND P1, PT, RZ, UR40, PT ;  /* 0x00000028ff007c0c */ /* 0x000fe2000bf21270 */
[----:B------:R-:W-:-:S12]  /*4c40*/  UIADD3 UR10, UR40, -0x1, URZ ;  /* 0xffffffff280a7890 */ /* 0x000fd8000fffe03f */
[----:B------:R-:W-:Y:S05]  /*4c50*/  @P1 BRA `(.L_x_866) ;  /* 0x0000000000201947 */ /* 0x000fea0003800000 */
[----:B------:R-:W-:Y:S01]  /*4c60*/  ULDC UR14, c[0x0][0x9e4] ;  /* 0x00027900000e7ab9 */ /* 0x000fe20000000800 */
[----:B------:R-:W-:Y:S02]  /*4c70*/  UIADD3 UR10, -UR40, URZ, URZ ;  /* 0x0000003f280a7290 */ /* 0x000fe4000fffe13f */
[----:B------:R-:W-:-:S11]  /*4c80*/  UISETP.NE.AND UP0, UPT, UR14, 0x1, UPT ;  /* 0x000000010e00788c */ /* 0x000fd6000bf05270 */
[----:B------:R-:W-:Y:S02]  /*4c90*/  @UP0 ULDC.64 UR18, c[0x0][0x9e8] ;  /* 0x00027a0000120ab9 */ /* 0x000fe40000000a00 */
[----:B------:R-:W-:-:S04]  /*4ca0*/  UIMAD.WIDE.U32 UR4, UR10, UR18, URZ ;  /* 0x000000120a0472a5 */ /* 0x000fc8000f8e003f */
[----:B------:R-:W-:-:S04]  /*4cb0*/  @UP0 USHF.R.U32.HI UR10, URZ, UR19, UR5 ;  /* 0x000000133f0a0299 */ /* 0x000fc80008011605 */
[----:B------:R-:W-:Y:S01]  /*4cc0*/  ULOP3.LUT UR10, URZ, UR10, URZ, 0x33, !UPT ;  /* 0x0000000a3f0a7292 */ /* 0x000fe2000f8e333f */
[----:B------:R-:W-:Y:S11]  /*4cd0*/  BRA `(.L_x_867) ;  /* 0x0000000000147947 */ /* 0x000ff60003800000 */
.L_x_866:
[----:B------:R-:W-:Y:S02]  /*4ce0*/  ULDC UR14, c[0x0][0x9e4] ;  /* 0x00027900000e7ab9 */ /* 0x000fe40000000800 */
[----:B------:R-:W-:-:S11]  /*4cf0*/  UISETP.NE.AND UP0, UPT, UR14, 0x1, UPT ;  /* 0x000000010e00788c */ /* 0x000fd6000bf05270 */
[----:B------:R-:W-:Y:S02]  /*4d00*/  @UP0 ULDC.64 UR18, c[0x0][0x9e8] ;  /* 0x00027a0000120ab9 */ /* 0x000fe40000000a00 */
[----:B------:R-:W-:-:S04]  /*4d10*/  UIMAD.WIDE.U32 UR4, UR10, UR18, URZ ;  /* 0x000000120a0472a5 */ /* 0x000fc8000f8e003f */
[----:B------:R-:W-:-:S12]  /*4d20*/  @UP0 USHF.R.U32.HI UR10, URZ, UR19, UR5 ;  /* 0x000000133f0a0299 */ /* 0x000fd80008011605 */
.L_x_867:
[----:B------:R-:W-:-:S04]  /*4d30*/  UIMAD UR10, UR10, UR14, UR14 ;  /* 0x0000000e0a0a72a4 */ /* 0x000fc8000f8e020e */
[----:B------:R-:W-:-:S04]  /*4d40*/  UISETP.LT.AND UP0, UPT, UR6, UR10, UPT ;  /* 0x0000000a0600728c */ /* 0x000fc8000bf01270 */
[----:B------:R-:W-:-:S12]  /*4d50*/  USEL UR6, UR6, UR10, UP0 ;  /* 0x0000000a06067287 */ /* 0x000fd80008000000 */
.L_x_865:
[----:B------:R-:W-:Y:S01]  /*4d60*/  R2UR UR5, R146 ;  /* 0x00000000920572ca */ /* 0x000fe200000e0000 */
[----:B------:R-:W-:Y:S01]  /*4d70*/  USHF.R.S32.HI UR4, URZ, 0x1f, UR6 ;  /* 0x0000001f3f047899 */ /* 0x000fe20008011406 */
[----:B------:R-:W-:Y:S02]  /*4d80*/  CS2R R134, SRZ ;  /* 0x0000000000867805 */ /* 0x000fe4000001ff00 */
[----:B------:R-:W-:Y:S02]  /*4d90*/  CS2R R132, SRZ ;  /* 0x0000000000847805 */ /* 0x000fe4000001ff00 */
[----:B------:R-:W-:Y:S01]  /*4da0*/  CS2R R130, SRZ ;  /* 0x0000000000827805 */ /* 0x000fe2000001ff00 */
[----:B------:R-:W-:Y:S01]  /*4db0*/  ULEA.HI UR4, UR4, UR6, URZ, 0x7 ;  /* 0x0000000604047291 */ /* 0x000fe2000f8f383f */
[----:B------:R-:W-:Y:S02]  /*4dc0*/  CS2R R128, SRZ ;  /* 0x0000000000807805 */ /* 0x000fe4000001ff00 */
[----:B------:R-:W-:-:S02]  /*4dd0*/  CS2R R126, SRZ ;  /* 0x00000000007e7805 */ /* 0x000fc4000001ff00 */
[----:B------:R-:W-:Y:S01]  /*4de0*/  CS2R R124, SRZ ;  /* 0x00000000007c7805 */ /* 0x000fe2000001ff00 */
[----:B------:R-:W-:Y:S01]  /*4df0*/  USHF.R.S32.HI UR4, URZ, 0x7, UR4 ;  /* 0x000000073f047899 */ /* 0x000fe20008011404 */
[----:B------:R-:W-:Y:S02]  /*4e00*/  CS2R R122, SRZ ;  /* 0x00000000007a7805 */ /* 0x000fe4000001ff00 */
[----:B------:R-:W-:Y:S02]  /*4e10*/  CS2R R120, SRZ ;  /* 0x0000000000787805 */ /* 0x000fe4000001ff00 */
[----:B------:R-:W-:Y:S01]  /*4e20*/  CS2R R118, SRZ ;  /* 0x0000000000767805 */ /* 0x000fe2000001ff00 */
[----:B------:R-:W-:Y:S01]  /*4e30*/  UISETP.LT.AND UP0, UPT, UR5, UR4, UPT ;  /* 0x000000040500728c */ /* 0x000fe2000bf01270 */
[----:B------:R-:W-:Y:S02]  /*4e40*/  CS2R R116, SRZ ;  /* 0x0000000000747805 */ /* 0x000fe4000001ff00 */
[----:B------:R-:W-:-:S02]  /*4e50*/  CS2R R114, SRZ ;  /* 0x0000000000727805 */ /* 0x000fc4000001ff00 */
[----:B------:R-:W-:Y:S01]  /*4e60*/  CS2R R112, SRZ ;  /* 0x0000000000707805 */ /* 0x000fe2000001ff00 */
[----:B------:R-:W-:Y:S01]  /*4e70*/  USEL UR32, UR5, UR4, !UP0 ;  /* 0x0000000405207287 */ /* 0x000fe2000c000000 */
[----:B------:R-:W-:Y:S02]  /*4e80*/  CS2R R110, SRZ ;  /* 0x00000000006e7805 */ /* 0x000fe4000001ff00 */
[----:B------:R-:W-:Y:S01]  /*4e90*/  CS2R R108, SRZ ;  /* 0x00000000006c7805 */ /* 0x000fe2000001ff00 */
[----:B------:R-:W-:Y:S01]  /*4ea0*/  UMOV UR4, URZ ;  /* 0x0000003f00047c82 */ /* 0x000fe20008000000 */
[----:B------:R-:W-:Y:S01]  /*4eb0*/  UMOV UR5, URZ ;  /* 0x0000003f00057c82 */ /* 0x000fe20008000000 */
[----:B------:R-:W-:Y:S02]  /*4ec0*/  CS2R R106, SRZ ;  /* 0x00000000006a7805 */ /* 0x000fe4000001ff00 */
[----:B------:R-:W-:Y:S02]  /*4ed0*/  ISETP.GE.AND P1, PT, R14, UR32, PT ;  /* 0x000000200e007c0c */ /* 0x000fe4000bf26270 */
        /* <DEDUP_REMOVED lines=9> */
[----:B------:R-:W-:Y:S06]  /*4f70*/  @!P1 BRA `(.L_x_868) ;  /* 0x0000003000b09947 */ /* 0x000fec0003800000 */
[----:B------:R-:W-:Y:S01]  /*4f80*/  IMAD.MOV.U32 R12, RZ, RZ, R15 ;  /* 0x000000ffff0c7224 */ /* 0x000fe200078e000f */
[----:B------:R-:W-:Y:S01]  /*4f90*/  UMOV UR41, URZ ;  /* 0x0000003f00297c82 */ /* 0x000fe20008000000 */
[----:B------:R-:W-:Y:S01]  /*4fa0*/  IMAD.MOV.U32 R13, RZ, RZ, R0 ;  /* 0x000000ffff0d7224 */ /* 0x000fe200078e0000 */
[----:B------:R-:W-:Y:S01]  /*4fb0*/  UMOV UR6, URZ ;  /* 0x0000003f00067c82 */ /* 0x000fe20008000000 */
[----:B------:R-:W-:Y:S01]  /*4fc0*/  IMAD.MOV.U32 R135, RZ, RZ, RZ ;  /* 0x000000ffff877224 */ /* 0x000fe200078e00ff */
[----:B------:R-:W-:Y:S01]  /*4fd0*/  ULDC UR33, c[0x0][0x9e4] ;  /* 0x0002790000217ab9 */ /* 0x000fe20000000800 */
[----:B------:R-:W-:Y:S01]  /*4fe0*/  ULDC UR35, c[0x0][0x2f0] ;  /* 0x0000bc0000237ab9 */ /* 0x000fe20000000800 */
[----:B------:R-:W-:Y:S01]  /*4ff0*/  ULDC UR34, c[0x0][0x988] ;  /* 0x0002620000227ab9 */ /* 0x000fe20000000800 */
[----:B------:R-:W-:-:S05]  /*5000*/  ULDC UR40, c[0x0][0x9e0] ;  /* 0x0002780000287ab9 */ /* 0x000fca0000000800 */
.L_x_887:
[----:B------:R-:W-:Y:S01]  /*5010*/  ISETP.NE.AND P2, PT, RZ, UR60, PT ;  /* 0x0000003cff007c0c */ /* 0x000fe2000bf45270 */
[----:B------:R-:W-:-:S04]  /*5020*/  UISETP.NE.AND UP0, UPT, UR6, 0x1, UPT ;  /* 0x000000010600788c */ /* 0x000fc8000bf05270 */
[----:B------:R-:W-:-:S04]  /*5030*/  USEL UR5, URZ, 0x1, UP0 ;  /* 0x000000013f057887 */ /* 0x000fc80008000000 */
[----:B------:R-:W-:-:S04]  /*5040*/  ULOP3.LUT UR5, UR41, UR5, URZ, 0x3c, !UPT ;  /* 0x0000000529057292 */ /* 0x000fc8000f8e3c3f */
[----:B------:R-:W-:Y:S08]  /*5050*/  @P2 BRA `(.L_x_869) ;  /* 0x0000000000382947 */ /* 0x000ff00003800000 */
[----:B------:R-:W-:Y:S05]  /*5060*/  @!P0 BRA `(.L_x_870) ;  /* 0x0000000000048947 */ /* 0x000fea0003800000 */
[----:B------:R-:W-:Y:S01]  /*5070*/  BPT.TRAP 0x1 ;  /* 0x000000040000795c */ /* 0x000fe20000300000 */
.L_x_870:
[----:B------:R-:W-:Y:S01]  /*5080*/  UIADD3 UR4, UR6, 0x1, URZ ;  /* 0x0000000106047890 */ /* 0x000fe2000fffe03f */
[----:B------:R-:W-:-:S03]  /*5090*/  IMAD.U32 R0, RZ, RZ, UR5 ;  /* 0x00000005ff007e24 */ /* 0x000fc6000f8e00ff */
[----:B------:R-:W-:Y:S02]  /*50a0*/  UISETP.NE.AND UP0, UPT, UR4, 0x2, UPT ;  /* 0x000000020400788c */ /* 0x000fe4000bf05270 */
[----:B------:R-:W-:Y:S02]  /*50b0*/  SHF.L.U32 R0, R0, 0x1f, RZ ;  /* 0x0000001f00007819 */ /* 0x000fe400000006ff */
[----:B------:R-:W-:-:S04]  /*50c0*/  USEL UR4, UR4, URZ, UP0 ;  /* 0x0000003f04047287 */ /* 0x000fc80008000000 */
[----:B------:R-:W-:-:S09]  /*50d0*/  ULEA UR4, UR4, UR38, 0x3 ;  /* 0x0000002604047291 */ /* 0x000fd2000f8e183f */
[----:B------:R1:W2:Y:S01]  /*50e0*/  SYNCS.PHASECHK.TRANS64.TRYWAIT P1, [UR4+0x2d830], R0 ;  /* 0x02d83000ff0075a7 */ /* 0x0002a20008020144 */
[----:B------:R-:W-:Y:S05]  /*50f0*/  @!P0 BRA `(.L_x_871) ;  /* 0x0000000000048947 */ /* 0x000fea0003800000 */
[----:B------:R-:W-:Y:S01]  /*5100*/  BPT.TRAP 0x1 ;  /* 0x000000040000795c */ /* 0x000fe20000300000 */
.L_x_871:
[----:B--2---:R-:W-:Y:S05]  /*5110*/  @P1 BRA `(.L_x_869) ;  /* 0x0000000000081947 */ /* 0x004fea0003800000 */
[----:B------:R-:W2:Y:S02]  /*5120*/  SYNCS.PHASECHK.TRANS64.TRYWAIT P1, [UR4+0x2d830], R0 ;  /* 0x02d83000ff0075a7 */ /* 0x000ea40008020144 */
[----:B--2---:R-:W-:Y:S05]  /*5130*/  @!P1 BRA `(.L_x_872) ;  /* 0x000000e800009947 */ /* 0x004fea0003800000 */
.L_x_869:
[----:B------:R-:W3:Y:S01]  /*5140*/  S2R R8, SR_TID.X ;  /* 0x0000000000087919 */ /* 0x000ee20000002100 */
[----:B------:R-:W-:Y:S01]  /*5150*/  UIADD3 UR4, UR6, 0x1, URZ ;  /* 0x0000000106047890 */ /* 0x000fe2000fffe03f */
[----:B------:R-:W-:Y:S01]  /*5160*/  R2UR UR28, R10 ;  /* 0x000000000a1c72ca */ /* 0x000fe200000e0000 */
[----:B------:R-:W-:Y:S01]  /*5170*/  UMOV UR31, 0x80000020 ;  /* 0x80000020001f7882 */ /* 0x000fe20000000000 */
[----:B------:R-:W-:Y:S01]  /*5180*/  R2UR UR29, R11 ;  /* 0x000000000b1d72ca */ /* 0x000fe200000e0000 */
[----:B------:R-:W-:Y:S01]  /*5190*/  UISETP.NE.AND UP0, UPT, UR4, 0x2, UPT ;  /* 0x000000020400788c */ /* 0x000fe2000bf05270 */
[----:B------:R-:W-:Y:S01]  /*51a0*/  UMOV UR11, 0x80000020 ;  /* 0x80000020000b7882 */ /* 0x000fe20000000000 */
[----:B------:R-:W-:Y:S02]  /*51b0*/  UMOV UR15, 0x80000020 ;  /* 0x80000020000f7882 */ /* 0x000fe40000000000 */
[----:B------:R-:W-:Y:S01]  /*51c0*/  USEL UR4, UR4, URZ, UP0 ;  /* 0x0000003f04047287 */ /* 0x000fe20008000000 */
[----:B------:R-:W-:Y:S01]  /*51d0*/  UMOV UR19, 0x80000020 ;  /* 0x8000002000137882 */ /* 0x000fe20000000000 */
[----:B------:R-:W-:-:S02]  /*51e0*/  UMOV UR23, 0x80000020 ;  /* 0x8000002000177882 */ /* 0x000fc40000000000 */
[----:B------:R-:W-:Y:S01]  /*51f0*/  UIMAD UR30, UR4, 0x600, UR7 ;  /* 0x00000600041e78a4 */ /* 0x000fe2000f8e0207 */
[----:B------:R-:W-:-:S03]  /*5200*/  UMOV UR27, 0x80000020 ;  /* 0x80000020001b7882 */ /* 0x000fc60000000000 */
[----:B------:R-:W-:Y:S02]  /*5210*/  UIADD3 UR10, UR30, 0x2, URZ ;  /* 0x000000021e0a7890 */ /* 0x000fe4000fffe03f */
[----:B------:R-:W-:Y:S02]  /*5220*/  UIADD3 UR14, UR30, 0x200, URZ ;  /* 0x000002001e0e7890 */ /* 0x000fe4000fffe03f */
[----:B------:R-:W-:Y:S02]  /*5230*/  UIADD3 UR18, UR30, 0x202, URZ ;  /* 0x000002021e127890 */ /* 0x000fe4000fffe03f */
[----:B------:R-:W-:Y:S02]  /*5240*/  UIADD3 UR22, UR30, 0x400, URZ ;  /* 0x000004001e167890 */ /* 0x000fe4000fffe03f */
[----:B------:R-:W-:Y:S01]  /*5250*/  UIADD3 UR26, UR30, 0x402, URZ ;  /* 0x000004021e1a7890 */ /* 0x000fe2000fffe03f */
[----:B---3--:R-:W-:-:S05]  /*5260*/  SHF.R.U32.HI R8, RZ, 0x7, R8 ;  /* 0x00000007ff087819 */ /* 0x008fca0000011608 */
[----:B-12---:R-:W-:-:S05]  /*5270*/  VIADD R0, R8, 0x8 ;  /* 0x0000000808007836 */ /* 0x006fca0000000000 */
[----:B------:R1:W-:Y:S06]  /*5280*/  BAR.SYNC.DEFER_BLOCKING R0, 0x100 ;  /* 0x000400000000751d */ /* 0x0003ec0000010000 */
[----:B0-----:R-:W-:-:S06]  /*5290*/  WARPGROUP.ARRIVE ;  /* 0x00000000000079c5 */ /* 0x001fcc0000000000 */
        /* <DEDUP_REMOVED lines=17> */
[----:B-1----:R-:W-:Y:S05]  /*53b0*/  @P2 BRA `(.L_x_873) ;  /* 0x00000000002c2947 */ /* 0x002fea0003800000 */
[----:B------:R-:W-:Y:S05]  /*53c0*/  @!P0 BRA `(.L_x_874) ;  /* 0x0000000000048947 */ /* 0x000fea0003800000 */
[----:B------:R-:W-:Y:S01]  /*53d0*/  BPT.TRAP 0x1 ;  /* 0x000000040000795c */ /* 0x000fe20000300000 */
.L_x_874:
[----:B------:R-:W-:Y:S01]  /*53e0*/  ULEA UR10, UR6, UR38, 0x3 ;  /* 0x00000026060a7291 */ /* 0x000fe2000f8e183f */
[----:B------:R-:W-:-:S05]  /*53f0*/  IMAD.U32 R0, RZ, RZ, UR41 ;  /* 0x00000029ff007e24 */ /* 0x000fca000f8e00ff */
[----:B------:R-:W-:-:S04]  /*5400*/  SHF.L.U32 R0, R0, 0x1f, RZ ;  /* 0x0000001f00007819 */ /* 0x000fc800000006ff */
[----:B------:R0:W1:Y:S01]  /*5410*/  SYNCS.PHASECHK.TRANS64.TRYWAIT P1, [UR10+0x2d850], R0 ;  /* 0x02d85000ff0075a7 */ /* 0x000062000802014a */
[----:B------:R-:W-:Y:S05]  /*5420*/  @!P0 BRA `(.L_x_875) ;  /* 0x0000000000048947 */ /* 0x000fea0003800000 */
[----:B------:R-:W-:Y:S01]  /*5430*/  BPT.TRAP 0x1 ;  /* 0x000000040000795c */ /* 0x000fe20000300000 */
.L_x_875:
[----:B-1----:R-:W-:Y:S05]  /*5440*/  @P1 BRA `(.L_x_873) ;  /* 0x0000000000081947 */ /* 0x002fea0003800000 */
[----:B------:R-:W1:Y:S02]  /*5450*/  SYNCS.PHASECHK.TRANS64.TRYWAIT P1, [UR10+0x2d850], R0 ;  /* 0x02d85000ff0075a7 */ /* 0x000e64000802014a */
[----:B-1----:R-:W-:Y:S05]  /*5460*/  @!P1 BRA `(.L_x_876) ;  /* 0x000000e4004c9947 */ /* 0x002fea0003800000 */
.L_x_873:
[----:B------:R-:W-:Y:S01]  /*5470*/  UIADD3 UR10, UR38, 0x400, URZ ;  /* 0x00000400260a7890 */ /* 0x000fe2000fffe03f */
[----:B------:R-:W-:Y:S01]  /*5480*/  R2UR UR14, R144 ;  /* 0x00000000900e72ca */ /* 0x000fe200000e0000 */
[----:B------:R-:W-:Y:S01]  /*5490*/  WARPGROUP.ARRIVE ;  /* 0x00000000000079c5 */ /* 0x000fe20000000000 */
[----:B------:R-:W-:Y:S01]  /*54a0*/  UMOV UR29, 0x40000040 ;  /* 0x40000040001d7882 */ /* 0x000fe20000000000 */
[----:B------:R-:W-:-:S04]  /*54b0*/  USHF.R.U32.HI UR10, URZ, 0x4, UR10 ;  /* 0x000000043f0a7899 */ /* 0x000fc8000801160a */
[----:B-1----:R-:W1:Y:S01]  /*54c0*/  S2R R15, SR_TID.X ;  /* 0x00000000000f7919 */ /* 0x002e620000002100 */
[----:B------:R-:W-:Y:S01]  /*54d0*/  UMOV UR31, 0x80000020 ;  /* 0x80000020001f7882 */ /* 0x000fe20000000000 */
[----:B------:R-:W-:-:S04]  /*54e0*/  ULOP3.LUT UR10, UR10, 0x3fff, URZ, 0xc0, !UPT ;  /* 0x00003fff0a0a7892 */ /* 0x000fc8000f8ec03f */
[----:B------:R-:W-:Y:S02]  /*54f0*/  ULOP3.LUT UR11, UR10, 0x2000000, URZ, 0xfc, !UPT ;  /* 0x020000000a0b7892 */ /* 0x000fe4000f8efc3f */
[----:B------:R-:W-:Y:S02]  /*5500*/  ULOP3.LUT UR10, UR14, 0x10000, URZ, 0xfc, !UPT ;  /* 0x000100000e0a7892 */ /* 0x000fe4000f8efc3f */
[----:B------:R-:W-:-:S05]  /*5510*/  UIMAD UR11, UR6, 0x600, UR11 ;  /* 0x00000600060b78a4 */ /* 0x000fca000f8e020b */
[----:B------:R-:W-:Y:S02]  /*5520*/  UMOV UR28, UR10 ;  /* 0x0000000a001c7c82 */ /* 0x000fe40008000000 */
[----:B------:R-:W-:Y:S02]  /*5530*/  UMOV UR30, UR11 ;  /* 0x0000000b001e7c82 */ /* 0x000fe40008000000 */
[----:B------:R-:W-:Y:S01]  /*5540*/  HGMMA.64x96x16.F32 R88, gdesc[UR28].tnspB, R88, gsb0 ;  /* 0x416000001c5879f0 */ /* 0x000fe20008000858 */
[----:B------:R-:W-:Y:S02]  /*5550*/  UIADD3 UR28, UR10, 0x2, URZ ;  /* 0x000000020a1c7890 */ /* 0x000fe4000fffe03f */
[----:B------:R-:W-:Y:S01]  /*5560*/  UIADD3 UR30, UR11, 0x40, URZ ;  /* 0x000000400b1e7890 */ /* 0x000fe2000fffe03f */
[----:B------:R-:W-:Y:S01]  /*5570*/  UMOV UR29, 0x40000040 ;  /* 0x40000040001d7882 */ /* 0x000fe20000000000 */
[----:B------:R-:W-:Y:S01]  /*5580*/  UMOV UR31, 0x80000020 ;  /* 0x80000020001f7882 */ /* 0x000fe20000000000 */
[----:B-1----:R-:W-:-:S02]  /*5590*/  SHF.R.U32.HI R8, RZ, 0x7, R15 ;  /* 0x00000007ff087819 */ /* 0x002fc4000001160f */
        /* <DEDUP_REMOVED lines=52> */
.L_x_877:
[----:B------:R-:W-:Y:S01]  /*58e0*/  R2UR UR10, R143 ;  /* 0x000000008f0a72ca */ /* 0x000fe200000e0000 */
[----:B------:R-:W1:Y:S01]  /*58f0*/  S2UR UR18, SR_CgaCtaId ;  /* 0x00000000001279c3 */ /* 0x000e620000008800 */
[----:B------:R-:W-:Y:S01]  /*5900*/  IMAD.MOV.U32 R15, RZ, RZ, R139 ;  /* 0x000000ffff0f7224 */ /* 0x000fe200078e008b */
[----:B------:R-:W-:Y:S01]  /*5910*/  UISETP.NE.AND UP0, UPT, UR39, URZ, UPT ;  /* 0x0000003f2700728c */ /* 0x000fe2000bf05270 */
[----:B------:R-:W-:-:S05]  /*5920*/  R2UR UR15, R145 ;  /* 0x00000000910f72ca */ /* 0x000fca00000e0000 */
[----:B------:R-:W2:Y:S04]  /*5930*/  LDC R8, c[0x0][0x288] ;  /* 0x0000a200ff087b82 */ /* 0x000ea80000000800 */
[----:B------:R-:W-:Y:S02]  /*5940*/  UISETP.NE.AND UP1, UPT, UR10, URZ, UPT ;  /* 0x0000003f0a00728c */ /* 0x000fe4000bf25270 */
[----:B------:R-:W-:-:S04]  /*5950*/  ULEA UR10, UR4, UR38, 0x3 ;  /* 0x00000026040a7291 */ /* 0x000fc8000f8e183f */
[----:B------:R-:W-:Y:S01]  /*5960*/  PLOP3.LUT P1, PT, PT, PT, UP1, 0x80, 0x0 ;  /* 0x000000000000781c */ /* 0x000fe20003f2f018 */
[----:B------:R-:W-:Y:S01]  /*5970*/  UIADD3 UR10, UR10, 0x2d840, URZ ;  /* 0x0002d8400a0a7890 */ /* 0x000fe2000fffe03f */
[----:B------:R-:W-:-:S03]  /*5980*/  PLOP3.LUT P2, PT, PT, PT, UP1, 0x80, 0x0 ;  /* 0x000000000000781c */ /* 0x000fc60003f4f018 */
[----:B------:R-:W-:Y:S01]  /*5990*/  @UP1 ULDC UR11, c[0x0][0x44c] ;  /* 0x00011300000b1ab9 */ /* 0x000fe20000000800 */
[----:B------:R-:W-:Y:S01]  /*59a0*/  @UP1 ULDC UR14, c[0x0][0x450] ;  /* 0x00011400000e1ab9 */ /* 0x000fe20000000800 */
[----:B-1----:R-:W-:-:S06]  /*59b0*/  UPRMT UR10, UR18, 0x654, UR10 ;  /* 0x00000654120a7896 */ /* 0x002fcc000800000a */
[----:B0-----:R-:W-:Y:S01]  /*59c0*/  @P1 IMAD.HI.U32 R0, R139, UR11, RZ ;  /* 0x0000000b8b001c27 */ /* 0x001fe2000f8e00ff */
[----:B------:R-:W-:Y:S02]  /*59d0*/  PLOP3.LUT P1, PT, PT, PT, UP0, 0x40, 0x0 ;  /* 0x000000000000781c */ /* 0x000fe40003f2e808 */
[----:B------:R-:W-:Y:S02]  /*59e0*/  SYNCS.ARRIVE.TRANS64.RED.A1T0 RZ, [UR10], RZ ;  /* 0x000000ffffff79a7 */ /* 0x000fe4000810040a */
[----:B------:R-:W-:Y:S01]  /*59f0*/  @P2 SHF.R.U32.HI R15, RZ, UR14, R0 ;  /* 0x0000000eff0f2c19 */ /* 0x000fe20008011600 */
[----:B------:R-:W-:-:S04]  /*5a00*/  IMAD.SHL.U32 R0, R14, 0x80, RZ ;  /* 0x000000800e007824 */ /* 0x000fc800078e00ff */
[----:B------:R-:W0:Y:S01]  /*5a10*/  SHFL.IDX PT, R22, R15, RZ, 0x1c1f ;  /* 0x001c1fff0f167589 */ /* 0x000e2200000e0000 */
[----:B------:R-:W-:-:S05]  /*5a20*/  IADD3 R16, -R0, 0x1, RZ ;  /* 0x0000000100107810 */ /* 0x000fca0007ffe1ff */
[----:B------:R-:W-:-:S04]  /*5a30*/  IMAD R16, R9, -0x2, R16 ;  /* 0xfffffffe09107824 */ /* 0x000fc800078e0210 */
[----:B------:R-:W-:-:S04]  /*5a40*/  IMAD R19, R17, UR35, R16 ;  /* 0x0000002311137c24 */ /* 0x000fc8000f8e0210 */
[----:B--2---:R-:W-:-:S04]  /*5a50*/  IMAD.IADD R19, R19, 0x1, -R8 ;  /* 0x0000000113137824 */ /* 0x004fc800078e0a08 */
[C---:B------:R-:W-:Y:S02]  /*5a60*/  VIADD R20, R19.reuse, UR40 ;  /* 0x0000002813147c36 */ /* 0x040fe40008000000 */
[----:B------:R-:W-:Y:S02]  /*5a70*/  VIADD R19, R19, UR15 ;  /* 0x0000000f13137c36 */ /* 0x000fe40008000000 */
[----:B0-----:R-:W-:Y:S02]  /*5a80*/  IMAD.IADD R18, R20, 0x1, R22 ;  /* 0x0000000114127824 */ /* 0x001fe400078e0216 */
[----:B------:R-:W-:Y:S01]  /*5a90*/  IMAD.IADD R16, R22, 0x1, R19 ;  /* 0x0000000116107824 */ /* 0x000fe200078e0213 */
[----:B------:R-:W-:Y:S06]  /*5aa0*/  @P1 BRA `(.L_x_878) ;  /* 0x00000000005c1947 */ /* 0x000fec0003800000 */
[----:B------:R-:W-:Y:S01]  /*5ab0*/  IMAD R21, R17, UR35, R22 ;  /* 0x0000002311157c24 */ /* 0x000fe2000f8e0216 */
[----:B------:R-:W-:Y:S03]  /*5ac0*/  BSSY B0, `(.L_x_879) ;  /* 0x0000011000007945 */ /* 0x000fe60003800000 */
[----:B------:R-:W-:-:S05]  /*5ad0*/  IMAD.IADD R21, R21, 0x1, -R8 ;  /* 0x0000000115157824 */ /* 0x000fca00078e0a08 */
[----:B------:R-:W-:-:S13]  /*5ae0*/  ISETP.GT.AND P1, PT, R21, -0x1, PT ;  /* 0xffffffff1500780c */ /* 0x000fda0003f24270 */
[----:B------:R-:W-:Y:S05]  /*5af0*/  @P1 BRA `(.L_x_880) ;  /* 0x0000000000201947 */ /* 0x000fea0003800000 */
[----:B------:R-:W-:Y:S01]  /*5b00*/  IMAD.U32 R136, RZ, RZ, UR33 ;  /* 0x00000021ff887e24 */ /* 0x000fe2000f8e00ff */
[----:B------:R-:W-:-:S04]  /*5b10*/  LOP3.LUT R21, RZ, R21, RZ, 0x33, !PT ;  /* 0x00000015ff157212 */ /* 0x000fc800078e33ff */
[----:B------:R-:W-:-:S13]  /*5b20*/  ISETP.NE.AND P1, PT, R136, 0x1, PT ;  /* 0x000000018800780c */ /* 0x000fda0003f25270 */
[----:B------:R-:W0:Y:S02]  /*5b30*/  @P1 LDC.64 R22, c[0x0][0x9e8] ;  /* 0x00027a00ff161b82 */ /* 0x000e240000000a00 */
[----:B0-----:R-:W-:-:S05]  /*5b40*/  @P1 IMAD.HI.U32 R22, R21, R22, RZ ;  /* 0x0000001615161227 */ /* 0x001fca00078e00ff */
[----:B------:R-:W-:-:S04]  /*5b50*/  @P1 SHF.R.U32.HI R21, RZ, R23, R22 ;  /* 0x00000017ff151219 */ /* 0x000fc80000011616 */
[----:B------:R-:W-:Y:S01]  /*5b60*/  LOP3.LUT R21, RZ, R21, RZ, 0x33, !PT ;  /* 0x00000015ff157212 */ /* 0x000fe200078e33ff */
[----:B------:R-:W-:Y:S06]  /*5b70*/  BRA `(.L_x_881) ;  /* 0x0000000000147947 */ /* 0x000fec0003800000 */
.L_x_880:
[----:B------:R-:W-:-:S05]  /*5b80*/  IMAD.U32 R136, RZ, RZ, UR33 ;  /* 0x00000021ff887e24 */ /* 0x000fca000f8e00ff */
[----:B------:R-:W-:-:S13]  /*5b90*/  ISETP.NE.AND P1, PT, R136, 0x1, PT ;  /* 0x000000018800780c */ /* 0x000fda0003f25270 */
[----:B------:R-:W0:Y:S02]  /*5ba0*/  @P1 LDC.64 R22, c[0x0][0x9e8] ;  /* 0x00027a00ff161b82 */ /* 0x000e240000000a00 */
[----:B0-----:R-:W-:-:S05]  /*5bb0*/  @P1 IMAD.HI.U32 R22, R21, R22, RZ ;  /* 0x0000001615161227 */ /* 0x001fca00078e00ff */
[----:B------:R-:W-:-:S07]  /*5bc0*/  @P1 SHF.R.U32.HI R21, RZ, R23, R22 ;  /* 0x00000017ff151219 */ /* 0x000fce0000011616 */
.L_x_881:
[----:B------:R-:W-:Y:S05]  /*5bd0*/  BSYNC B0 ;  /* 0x0000000000007941 */ /* 0x000fea0003800000 */
.L_x_879:
[----:B------:R-:W-:-:S04]  /*5be0*/  IMAD R22, R21, R136, -R0 ;  /* 0x0000008815167224 */ /* 0x000fc800078e0a00 */
[----:B------:R-:W-:-:S05]  /*5bf0*/  IMAD R21, R9, -0x2, R22 ;  /* 0xfffffffe09157824 */ /* 0x000fca00078e0216 */
[----:B------:R-:W-:Y:S02]  /*5c00*/  VIADDMNMX R18, R21, R136, R18, PT ;  /* 0x0000008815127246 */ /* 0x000fe40003800112 */
[----:B------:R-:W-:-:S07]  /*5c10*/  VIMNMX R16, R16, R21, !PT ;  /* 0x0000001510107248 */ /* 0x000fce0007fe0100 */
.L_x_878:
[----:B------:R-:W-:Y:S01]  /*5c20*/  ISETP.GT.AND P1, PT, R14, -0x1, PT ;  /* 0xffffffff0e00780c */ /* 0x000fe20003f24270 */
[----:B------:R-:W0:Y:S01]  /*5c30*/  SHFL.IDX PT, R15, R15, 0x1, 0x1c1f ;  /* 0x003c1f000f0f7f89 */ /* 0x000e2200000e0000 */
[----:B------:R-:W-:Y:S02]  /*5c40*/  UISETP.NE.AND UP0, UPT, UR39, URZ, UPT ;  /* 0x0000003f2700728c */ /* 0x000fe4000bf05270 */
[C---:B------:R-:W-:Y:S02]  /*5c50*/  ISETP.GT.AND P3, PT, R16.reuse, 0x8, P1 ;  /* 0x000000081000780c */ /* 0x040fe40000f64270 */
[----:B------:R-:W-:Y:S02]  /*5c60*/  ISETP.GT.AND P6, PT, R16, RZ, P1 ;  /* 0x000000ff1000720c */ /* 0x000fe40000fc4270 */
[----:B------:R-:W-:Y:S02]  /*5c70*/  ISETP.LT.OR P3, PT, R18, 0x9, P3 ;  /* 0x000000091200780c */ /* 0x000fe40001f61670 */
[----:B------:R-:W-:-:S02]  /*5c80*/  ISETP.GT.AND P2, PT, R16, 0x1, P1 ;  /* 0x000000011000780c */ /* 0x000fc40000f44270 */
[----:B------:R-:W-:Y:S02]  /*5c90*/  FSEL R28, R28, -INF , !P3 ;  /* 0xff8000001c1c7808 */ /* 0x000fe40005800000 */
[----:B------:R-:W-:Y:S02]  /*5ca0*/  ISETP.GT.AND P3, PT, R16, 0x19, P1 ;  /* 0x000000191000780c */ /* 0x000fe40000f64270 */
[C---:B------:R-:W-:Y:S02]  /*5cb0*/  ISETP.LT.OR P6, PT, R18.reuse, 0x1, P6 ;  /* 0x000000011200780c */ /* 0x040fe400037c1670 */
[C---:B------:R-:W-:Y:S02]  /*5cc0*/  ISETP.LT.OR P2, PT, R18.reuse, 0x2, P2 ;  /* 0x000000021200780c */ /* 0x040fe40001741670 */
[----:B------:R-:W-:Y:S02]  /*5cd0*/  ISETP.LT.OR P3, PT, R18, 0x1a, P3 ;  /* 0x0000001a1200780c */ /* 0x000fe40001f61670 */
[----:B------:R-:W-:-:S02]  /*5ce0*/  FSEL R24, R24, -INF , !P6 ;  /* 0xff80000018187808 */ /* 0x000fc40007000000 */
[----:B------:R-:W-:Y:S01]  /*5cf0*/  FSEL R25, R25, -INF , !P2 ;  /* 0xff80000019197808 */ /* 0x000fe20005000000 */
[----:B0-----:R-:W-:Y:S01]  /*5d00*/  IMAD.IADD R20, R20, 0x1, R15 ;  /* 0x0000000114147824 */ /* 0x001fe200078e020f */
[C---:B------:R-:W-:Y:S02]  /*5d10*/  ISETP.GT.AND P5, PT, R16.reuse, 0x9, P1 ;  /* 0x000000091000780c */ /* 0x040fe40000fa4270 */
[C---:B------:R-:W-:Y:S02]  /*5d20*/  ISETP.GT.AND P4, PT, R16.reuse, 0x10, P1 ;  /* 0x000000101000780c */ /* 0x040fe40000f84270 */
[C---:B------:R-:W-:Y:S02]  /*5d30*/  ISETP.GT.AND P6, PT, R16.reuse, 0x11, P1 ;  /* 0x000000111000780c */ /* 0x040fe40000fc4270 */
[----:B------:R-:W-:Y:S02]  /*5d40*/  ISETP.GT.AND P2, PT, R16, 0x18, P1 ;  /* 0x000000181000780c */ /* 0x000fe40000f44270 */
[----:B------:R-:W-:-:S02]  /*5d50*/  FSEL R37, R37, -INF , !P3 ;  /* 0xff80000025257808 */ /* 0x000fc40005800000 */
[----:B------:R-:W-:Y:S02]  /*5d60*/  ISETP.GT.AND P3, PT, R16, 0x30, P1 ;  /* 0x000000301000780c */ /* 0x000fe40000f64270 */
[C---:B------:R-:W-:Y:S02]  /*5d70*/  ISETP.LT.OR P5, PT, R18.reuse, 0xa, P5 ;  /* 0x0000000a1200780c */ /* 0x040fe40002fa1670 */
[C---:B------:R-:W-:Y:S02]  /*5d80*/  ISETP.LT.OR P4, PT, R18.reuse, 0x11, P4 ;  /* 0x000000111200780c */ /* 0x040fe40002781670 */
[C---:B------:R-:W-:Y:S02]  /*5d90*/  ISETP.LT.OR P6, PT, R18.reuse, 0x12, P6 ;  /* 0x000000121200780c */ /* 0x040fe400037c1670 */
[C---:B------:R-:W-:Y:S02]  /*5da0*/  ISETP.LT.OR P2, PT, R18.reuse, 0x19, P2 ;  /* 0x000000191200780c */ /* 0x040fe40001741670 */
[----:B------:R-:W-:-:S02]  /*5db0*/  ISETP.LT.OR P3, PT, R18, 0x31, P3 ;  /* 0x000000311200780c */ /* 0x000fc40001f61670 */
[----:B------:R-:W-:Y:S02]  /*5dc0*/  FSEL R29, R29, -INF , !P5 ;  /* 0xff8000001d1d7808 */ /* 0x000fe40006800000 */
[----:B------:R-:W-:Y:S02]  /*5dd0*/  FSEL R32, R32, -INF , !P4 ;  /* 0xff80000020207808 */ /* 0x000fe40006000000 */
[----:B------:R-:W-:Y:S02]  /*5de0*/  FSEL R33, R33, -INF , !P6 ;  /* 0xff80000021217808 */ /* 0x000fe40007000000 */
[----:B------:R-:W-:Y:S02]  /*5df0*/  FSEL R36, R36, -INF , !P2 ;  /* 0xff80000024247808 */ /* 0x000fe40005000000 */
[C---:B------:R-:W-:Y:S02]  /*5e00*/  ISETP.GT.AND P5, PT, R16.reuse, 0x20, P1 ;  /* 0x000000201000780c */ /* 0x040fe40000fa4270 */
[----:B------:R-:W-:-:S02]  /*5e10*/  ISETP.GT.AND P4, PT, R16, 0x21, P1 ;  /* 0x000000211000780c */ /* 0x000fc40000f84270 */
[C---:B------:R-:W-:Y:S02]  /*5e20*/  ISETP.GT.AND P6, PT, R16.reuse, 0x28, P1 ;  /* 0x000000281000780c */ /* 0x040fe40000fc4270 */
[----:B------:R-:W-:Y:S02]  /*5e30*/  ISETP.GT.AND P2, PT, R16, 0x29, P1 ;  /* 0x000000291000780c */ /* 0x000fe40000f44270 */
[----:B------:R-:W-:Y:S02]  /*5e40*/  FSEL R48, R48, -INF , !P3 ;  /* 0xff80000030307808 */ /* 0x000fe40005800000 */
[----:B------:R-:W-:Y:S02]  /*5e50*/  ISETP.GT.AND P3, PT, R16, 0x41, P1 ;  /* 0x000000411000780c */ /* 0x000fe40000f64270 */
[C---:B------:R-:W-:Y:S02]  /*5e60*/  ISETP.LT.OR P5, PT, R18.reuse, 0x21, P5 ;  /* 0x000000211200780c */ /* 0x040fe40002fa1670 */
[----:B------:R-:W-:-:S02]  /*5e70*/  ISETP.LT.OR P4, PT, R18, 0x22, P4 ;  /* 0x000000221200780c */ /* 0x000fc40002781670 */
[C---:B------:R-:W-:Y:S02]  /*5e80*/  ISETP.LT.OR P6, PT, R18.reuse, 0x29, P6 ;  /* 0x000000291200780c */ /* 0x040fe400037c1670 */
[C---:B------:R-:W-:Y:S02]  /*5e90*/  ISETP.LT.OR P2, PT, R18.reuse, 0x2a, P2 ;  /* 0x0000002a1200780c */ /* 0x040fe40001741670 */
[----:B------:R-:W-:Y:S02]  /*5ea0*/  ISETP.LT.OR P3, PT, R18, 0x42, P3 ;  /* 0x000000421200780c */ /* 0x000fe40001f61670 */
[----:B------:R-:W-:Y:S02]  /*5eb0*/  FSEL R40, R40, -INF , !P5 ;  /* 0xff80000028287808 */ /* 0x000fe40006800000 */
[----:B------:R-:W-:Y:S02]  /*5ec0*/  FSEL R41, R41, -INF , !P4 ;  /* 0xff80000029297808 */ /* 0x000fe40006000000 */
[----:B------:R-:W-:-:S02]  /*5ed0*/  FSEL R44, R44, -INF , !P6 ;  /* 0xff8000002c2c7808 */ /* 0x000fc40007000000 */
[----:B------:R-:W-:Y:S02]  /*5ee0*/  FSEL R45, R45, -INF , !P2 ;  /* 0xff8000002d2d7808 */ /* 0x000fe40005000000 */
        /* <DEDUP_REMOVED lines=35> */
[----:B------:R-:W-:Y:S02]  /*6120*/  PLOP3.LUT P3, PT, PT, PT, UP0, 0x40, 0x0 ;  /* 0x000000000000781c */ /* 0x000fe40003f6e808 */
[C---:B------:R-:W-:Y:S02]  /*6130*/  ISETP.LT.OR P5, PT, R18.reuse, 0x5a, P5 ;  /* 0x0000005a1200780c */ /* 0x040fe40002fa1670 */
[C---:B------:R-:W-:Y:S02]  /*6140*/  ISETP.LT.OR P4, PT, R18.reuse, 0x61, P4 ;  /* 0x000000611200780c */ /* 0x040fe40002781670 */
[C---:B------:R-:W-:Y:S02]  /*6150*/  ISETP.LT.OR P6, PT, R18.reuse, 0x62, P6 ;  /* 0x000000621200780c */ /* 0x040fe400037c1670 */
[----:B------:R-:W-:Y:S02]  /*6160*/  ISETP.LT.OR P2, PT, R18, 0x69, P2 ;  /* 0x000000691200780c */ /* 0x000fe40001741670 */
[----:B------:R-:W-:-:S02]  /*6170*/  FSEL R69, R69, -INF , !P5 ;  /* 0xff80000045457808 */ /* 0x000fc40006800000 */
[----:B------:R-:W-:Y:S02]  /*6180*/  FSEL R72, R72, -INF , !P4 ;  /* 0xff80000048487808 */ /* 0x000fe40006000000 */
[----:B------:R-:W-:Y:S02]  /*6190*/  FSEL R73, R73, -INF , !P6 ;  /* 0xff80000049497808 */ /* 0x000fe40007000000 */
[----:B------:R-:W-:Y:S02]  /*61a0*/  FSEL R76, R76, -INF , !P2 ;  /* 0xff8000004c4c7808 */ /* 0x000fe40005000000 */
[C---:B------:R-:W-:Y:S02]  /*61b0*/  ISETP.GT.AND P5, PT, R16.reuse, 0x70, P1 ;  /* 0x000000701000780c */ /* 0x040fe40000fa4270 */
[C---:B------:R-:W-:Y:S02]  /*61c0*/  ISETP.GT.AND P4, PT, R16.reuse, 0x71, P1 ;  /* 0x000000711000780c */ /* 0x040fe40000f84270 */
[----:B------:R-:W-:-:S02]  /*61d0*/  ISETP.GT.AND P6, PT, R16, 0x78, P1 ;  /* 0x000000781000780c */ /* 0x000fc40000fc4270 */
[----:B------:R-:W-:Y:S01]  /*61e0*/  ISETP.GT.AND P2, PT, R16, 0x79, P1 ;  /* 0x000000791000780c */ /* 0x000fe20000f44270 */
[----:B------:R-:W-:Y:S01]  /*61f0*/  IMAD.IADD R16, R19, 0x1, R15 ;  /* 0x0000000113107824 */ /* 0x000fe200078e020f */
[C---:B------:R-:W-:Y:S02]  /*6200*/  ISETP.LT.OR P5, PT, R18.reuse, 0x71, P5 ;  /* 0x000000711200780c */ /* 0x040fe40002fa1670 */
[C---:B------:R-:W-:Y:S02]  /*6210*/  ISETP.LT.OR P4, PT, R18.reuse, 0x72, P4 ;  /* 0x000000721200780c */ /* 0x040fe40002781670 */
[C---:B------:R-:W-:Y:S02]  /*6220*/  ISETP.LT.OR P6, PT, R18.reuse, 0x79, P6 ;  /* 0x000000791200780c */ /* 0x040fe400037c1670 */
[----:B------:R-:W-:Y:S02]  /*6230*/  ISETP.LT.OR P2, PT, R18, 0x7a, P2 ;  /* 0x0000007a1200780c */ /* 0x000fe40001741670 */
[----:B------:R-:W-:-:S02]  /*6240*/  FSEL R80, R80, -INF , !P5 ;  /* 0xff80000050507808 */ /* 0x000fc40006800000 */
[----:B------:R-:W-:Y:S02]  /*6250*/  FSEL R81, R81, -INF , !P4 ;  /* 0xff80000051517808 */ /* 0x000fe40006000000 */
[----:B------:R-:W-:Y:S02]  /*6260*/  FSEL R84, R84, -INF , !P6 ;  /* 0xff80000054547808 */ /* 0x000fe40007000000 */
[----:B------:R-:W-:Y:S01]  /*6270*/  FSEL R85, R85, -INF , !P2 ;  /* 0xff80000055557808 */ /* 0x000fe20005000000 */
        /* <DEDUP_REMOVED lines=14> */
.L_x_884:
[----:B------:R-:W-:-:S05]  /*6360*/  IMAD.U32 R21, RZ, RZ, UR33 ;  /* 0x00000021ff157e24 */ /* 0x000fca000f8e00ff */
[----:B------:R-:W-:-:S13]  /*6370*/  ISETP.NE.AND P2, PT, R21, 0x1, PT ;  /* 0x000000011500780c */ /* 0x000fda0003f45270 */
[----:B------:R-:W0:Y:S02]  /*6380*/  @P2 LDC.64 R18, c[0x0][0x9e8] ;  /* 0x00027a00ff122b82 */ /* 0x000e240000000a00 */
[----:B0-----:R-:W-:-:S05]  /*6390*/  @P2 IMAD.HI.U32 R18, R15, R18, RZ ;  /* 0x000000120f122227 */ /* 0x001fca00078e00ff */
[----:B------:R-:W-:-:S07]  /*63a0*/  @P2 SHF.R.U32.HI R15, RZ, R19, R18 ;  /* 0x00000013ff0f2219 */ /* 0x000fce0000011612 */
.L_x_885:
[----:B------:R-:W-:Y:S05]  /*63b0*/  BSYNC B0 ;  /* 0x0000000000007941 */ /* 0x000fea0003800000 */
.L_x_883:
[----:B------:R-:W-:-:S04]  /*63c0*/  IMAD R0, R15, R21, -R0 ;  /* 0x000000150f007224 */ /* 0x000fc800078e0a00 */
[----:B------:R-:W-:-:S05]  /*63d0*/  IMAD R15, R9, -0x2, R0 ;  /* 0xfffffffe090f7824 */ /* 0x000fca00078e0200 */
[----:B------:R-:W-:Y:S02]  /*63e0*/  VIADDMNMX R20, R15, R21, R20, PT ;  /* 0x000000150f147246 */ /* 0x000fe40003800114 */
[----:B------:R-:W-:-:S07]  /*63f0*/  VIMNMX R16, R16, R15, !PT ;  /* 0x0000000f10107248 */ /* 0x000fce0007fe0100 */
.L_x_882:
[----:B------:R-:W-:Y:S01]  /*6400*/  FMNMX.FTZ R0, R24, R13, !PT ;  /* 0x0000000d18007209 */ /* 0x000fe20007810000 */
[----:B------:R-:W-:Y:S01]  /*6410*/  UMOV UR11, UR34 ;  /* 0x00000022000b7c82 */ /* 0x000fe20008000000 */
[----:B------:R-:W-:Y:S02]  /*6420*/  ISETP.GT.AND P5, PT, R16, 0x10, P1 ;  /* 0x000000101000780c */ /* 0x000fe40000fa4270 */
[----:B------:R-:W-:Y:S02]  /*6430*/  FMNMX.FTZ R15, R25, R0, !PT ;  /* 0x00000000190f7209 */ /* 0x000fe40007810000 */
[----:B------:R-:W-:Y:S02]  /*6440*/  ISETP.LT.OR P5, PT, R20, 0x11, P5 ;  /* 0x000000111400780c */ /* 0x000fe40002fa1670 */
[----:B------:R-:W-:Y:S02]  /*6450*/  FMNMX.FTZ R0, R28, R15, !PT ;  /* 0x0000000f1c007209 */ /* 0x000fe40007810000 */
[----:B------:R-:W-:-:S02]  /*6460*/  FSEL R34, R34, -INF , !P5 ;  /* 0xff80000022227808 */ /* 0x000fc40006800000 */
[----:B------:R-:W-:Y:S02]  /*6470*/  FMNMX.FTZ R15, R29, R0, !PT ;  /* 0x000000001d0f7209 */ /* 0x000fe40007810000 */
[----:B------:R-:W-:Y:S02]  /*6480*/  ISETP.GT.AND P5, PT, R16, 0x20, P1 ;  /* 0x000000201000780c */ /* 0x000fe40000fa4270 */
[----:B------:R-:W-:Y:S02]  /*6490*/  FMNMX.FTZ R0, R32, R15, !PT ;  /* 0x0000000f20007209 */ /* 0x000fe40007810000 */
[----:B------:R-:W-:Y:S02]  /*64a0*/  ISETP.LT.OR P5, PT, R20, 0x21, P5 ;  /* 0x000000211400780c */ /* 0x000fe40002fa1670 */
[----:B------:R-:W-:Y:S02]  /*64b0*/  FMNMX.FTZ R15, R33, R0, !PT ;  /* 0x00000000210f7209 */ /* 0x000fe40007810000 */
[----:B------:R-:W-:-:S02]  /*64c0*/  FSEL R42, R42, -INF , !P5 ;  /* 0xff8000002a2a7808 */ /* 0x000fc40006800000 */
[----:B------:R-:W-:Y:S02]  /*64d0*/  FMNMX.FTZ R0, R36, R15, !PT ;  /* 0x0000000f24007209 */ /* 0x000fe40007810000 */
[C---:B------:R-:W-:Y:S02]  /*64e0*/  ISETP.GT.AND P5, PT, R16.reuse, RZ, P1 ;  /* 0x000000ff1000720c */ /* 0x040fe40000fa4270 */
[----:B------:R-:W-:Y:S02]  /*64f0*/  FMNMX.FTZ R15, R37, R0, !PT ;  /* 0x00000000250f7209 */ /* 0x000fe40007810000 */
[----:B------:R-:W-:Y:S02]  /*6500*/  ISETP.GT.AND P2, PT, R16, 0x1, P1 ;  /* 0x000000011000780c */ /* 0x000fe40000f44270 */
[----:B------:R-:W-:Y:S02]  /*6510*/  FMNMX.FTZ R0, R40, R15, !PT ;  /* 0x0000000f28007209 */ /* 0x000fe40007810000 */
[----:B------:R-:W-:-:S02]  /*6520*/  ISETP.LT.OR P5, PT, R20, 0x1, P5 ;  /* 0x000000011400780c */ /* 0x000fc40002fa1670 */
[----:B------:R-:W-:Y:S02]  /*6530*/  FMNMX.FTZ R15, R41, R0, !PT ;  /* 0x00000000290f7209 */ /* 0x000fe40007810000 */
        /* <DEDUP_REMOVED lines=12> */
[----:B------:R-:W-:Y:S02]  /*6600*/  ISETP.LT.OR P4, PT, R20, 0xa, P4 ;  /* 0x0000000a1400780c */ /* 0x000fe40002781670 */
[----:B------:R-:W-:Y:S02]  /*6610*/  FMNMX.FTZ R0, R56, R15, !PT ;  /* 0x0000000f38007209 */ /* 0x000fe40007810000 */
[----:B------:R-:W-:Y:S02]  /*6620*/  FSEL R30, R30, -INF , !P3 ;  /* 0xff8000001e1e7808 */ /* 0x000fe40005800000 */
[----:B------:R-:W-:Y:S02]  /*6630*/  FMNMX.FTZ R15, R57, R0, !PT ;  /* 0x00000000390f7209 */ /* 0x000fe40007810000 */
[----:B------:R-:W-:-:S02]  /*6640*/  ISETP.GT.AND P2, PT, R16, 0x11, P1 ;  /* 0x000000111000780c */ /* 0x000fc40000f44270 */
[----:B------:R-:W-:Y:S02]  /*6650*/  FMNMX.FTZ R0, R60, R15, !PT ;  /* 0x0000000f3c007209 */ /* 0x000fe40007810000 */
[----:B------:R-:W-:Y:S02]  /*6660*/  FSEL R31, R31, -INF , !P4 ;  /* 0xff8000001f1f7808 */ /* 0x000fe40006000000 */
        /* <DEDUP_REMOVED lines=26> */
[----:B------:R-:W-:Y:S01]  /*6810*/  FSEL R43, R43, -INF , !P2 ;  /* 0xff8000002b2b7808 */ /* 0x000fe20005000000 */
[----:B------:R-:W0:Y:S01]  /*6820*/  SHFL.BFLY PT, R0, R15, 0x2, 0x1f ;  /* 0x0c401f000f007f89 */ /* 0x000e2200000e0000 */
[----:B------:R-:W-:-:S02]  /*6830*/  ISETP.GT.AND P2, PT, R16, 0x30, P1 ;  /* 0x000000301000780c */ /* 0x000fc40000f44270 */
[----:B------:R-:W-:Y:S02]  /*6840*/  FSEL R46, R46, -INF , !P3 ;  /* 0xff8000002e2e7808 */ /* 0x000fe40005800000 */
[----:B------:R-:W-:Y:S02]  /*6850*/  ISETP.LT.OR P4, PT, R20, 0x2a, P4 ;  /* 0x0000002a1400780c */ /* 0x000fe40002781670 */
[----:B------:R-:W-:Y:S02]  /*6860*/  ISETP.GT.AND P3, PT, R16, 0x31, P1 ;  /* 0x000000311000780c */ /* 0x000fe40000f64270 */
[----:B------:R-:W-:Y:S02]  /*6870*/  ISETP.LT.OR P2, PT, R20, 0x31, P2 ;  /* 0x000000311400780c */ /* 0x000fe40001741670 */
[----:B------:R-:W-:Y:S02]  /*6880*/  FSEL R47, R47, -INF , !P4 ;  /* 0xff8000002f2f7808 */ /* 0x000fe40006000000 */
[----:B------:R-:W-:-:S02]  /*6890*/  ISETP.GT.AND P5, PT, R16, 0x38, P1 ;  /* 0x000000381000780c */ /* 0x000fc40000fa4270 */
[----:B------:R-:W-:Y:S02]  /*68a0*/  FSEL R50, R50, -INF , !P2 ;  /* 0xff80000032327808 */ /* 0x000fe40005000000 */
[----:B------:R-:W-:Y:S02]  /*68b0*/  ISETP.LT.OR P3, PT, R20, 0x32, P3 ;  /* 0x000000321400780c */ /* 0x000fe40001f61670 */
[----:B------:R-:W-:Y:S02]  /*68c0*/  ISETP.GT.AND P4, PT, R16, 0x39, P1 ;  /* 0x000000391000780c */ /* 0x000fe40000f84270 */
[----:B------:R-:W-:Y:S02]  /*68d0*/  ISETP.LT.OR P5, PT, R20, 0x39, P5 ;  /* 0x000000391400780c */ /* 0x000fe40002fa1670 */
[----:B------:R-:W-:Y:S02]  /*68e0*/  FSEL R51, R51, -INF , !P3 ;  /* 0xff80000033337808 */ /* 0x000fe40005800000 */
[----:B0-----:R-:W-:-:S02]  /*68f0*/  FMNMX.FTZ R18, R15, R0, !PT ;  /* 0x000000000f127209 */ /* 0x001fc40007810000 */
[----:B------:R-:W-:Y:S02]  /*6900*/  ISETP.GT.AND P2, PT, R16, 0x40, P1 ;  /* 0x000000401000780c */ /* 0x000fe40000f44270 */
[----:B------:R-:W-:Y:S01]  /*6910*/  FSEL R54, R54, -INF , !P5 ;  /* 0xff80000036367808 */ /* 0x000fe20006800000 */
[----:B------:R-:W0:Y:S01]  /*6920*/  SHFL.BFLY PT, R19, R18, 0x1, 0x1f ;  /* 0x0c201f0012137f89 */ /* 0x000e2200000e0000 */
[----:B------:R-:W-:Y:S02]  /*6930*/  ISETP.LT.OR P4, PT, R20, 0x3a, P4 ;  /* 0x0000003a1400780c */ /* 0x000fe40002781670 */
[----:B------:R-:W-:Y:S02]  /*6940*/  ISETP.GT.AND P3, PT, R16, 0x41, P1 ;  /* 0x000000411000780c */ /* 0x000fe40000f64270 */
[----:B------:R-:W-:Y:S02]  /*6950*/  ISETP.LT.OR P2, PT, R20, 0x41, P2 ;  /* 0x000000411400780c */ /* 0x000fe40001741670 */
[----:B------:R-:W-:-:S02]  /*6960*/  FSEL R55, R55, -INF , !P4 ;  /* 0xff80000037377808 */ /* 0x000fc40006000000 */
[----:B------:R-:W-:Y:S02]  /*6970*/  ISETP.GT.AND P5, PT, R16, 0x48, P1 ;  /* 0x000000481000780c */ /* 0x000fe40000fa4270 */
[----:B------:R-:W-:Y:S02]  /*6980*/  FSEL R58, R58, -INF , !P2 ;  /* 0xff8000003a3a7808 */ /* 0x000fe40005000000 */
[----:B------:R-:W-:Y:S02]  /*6990*/  ISETP.LT.OR P3, PT, R20, 0x42, P3 ;  /* 0x000000421400780c */ /* 0x000fe40001f61670 */
[----:B------:R-:W-:Y:S02]  /*69a0*/  ISETP.GT.AND P4, PT, R16, 0x49, P1 ;  /* 0x000000491000780c */ /* 0x000fe40000f84270 */
[----:B------:R-:W-:Y:S02]  /*69b0*/  ISETP.LT.OR P5, PT, R20, 0x49, P5 ;  /* 0x000000491400780c */ /* 0x000fe40002fa1670 */
[----:B------:R-:W-:-:S02]  /*69c0*/  FSEL R59, R59, -INF , !P3 ;  /* 0xff8000003b3b7808 */ /* 0x000fc40005800000 */
[----:B------:R-:W-:Y:S02]  /*69d0*/  ISETP.GT.AND P2, PT, R16, 0x50, P1 ;  /* 0x000000501000780c */ /* 0x000fe40000f44270 */
[----:B------:R-:W-:Y:S02]  /*69e0*/  FSEL R62, R62, -INF , !P5 ;  /* 0xff8000003e3e7808 */ /* 0x000fe40006800000 */
[----:B0-----:R-:W-:Y:S02]  /*69f0*/  FMNMX.FTZ R0, R18, R19, !PT ;  /* 0x0000001312007209 */ /* 0x001fe40007810000 */
[----:B------:R-:W-:Y:S02]  /*6a00*/  ISETP.LT.OR P4, PT, R20, 0x4a, P4 ;  /* 0x0000004a1400780c */ /* 0x000fe40002781670 */
[C---:B------:R-:W-:Y:S01]  /*6a10*/  FSETP.NEU.FTZ.AND P6, PT, R0.reuse, -INF , PT ;  /* 0xff8000000000780b */ /* 0x040fe20003fdd000 */
[----:B------:R-:W-:Y:S01]  /*6a20*/  FMUL.FTZ R19, R0, UR11 ;  /* 0x0000000b00137c20 */ /* 0x000fe20008410000 */
[----:B------:R-:W-:-:S02]  /*6a30*/  ISETP.GT.AND P3, PT, R16, 0x51, P1 ;  /* 0x000000511000780c */ /* 0x000fc40000f64270 */
[----:B------:R-:W-:Y:S02]  /*6a40*/  ISETP.LT.OR P2, PT, R20, 0x51, P2 ;  /* 0x000000511400780c */ /* 0x000fe40001741670 */
[----:B------:R-:W-:Y:S02]  /*6a50*/  FSEL R15, R19, RZ, P6 ;  /* 0x000000ff130f7208 */ /* 0x000fe40003000000 */
[----:B------:R-:W-:Y:S02]  /*6a60*/  FSEL R63, R63, -INF , !P4 ;  /* 0xff8000003f3f7808 */ /* 0x000fe40006000000 */
[----:B------:R-:W-:Y:S01]  /*6a70*/  ISETP.GT.AND P5, PT, R16, 0x58, P1 ;  /* 0x000000581000780c */ /* 0x000fe20000fa4270 */
        /* <DEDUP_REMOVED lines=15> */
[----:B------:R-:W-:Y:S01]  /*6b70*/  FSEL R66, R66, -INF , !P2 ;  /* 0xff80000042427808 */ /* 0x000fe20005000000 */
[----:B------:R-:W-:Y:S01]  /*6b80*/  FFMA.FTZ R49, R49, UR11, -R15 ;  /* 0x0000000b31317c23 */ /* 0x000fe2000801080f */
[----:B------:R-:W-:-:S02]  /*6b90*/  FMNMX.FTZ R28, R34, R29, !PT ;  /* 0x0000001d221c7209 */ /* 0x000fc40007810000 */
[----:B------:R-:W-:Y:S01]  /*6ba0*/  ISETP.LT.OR P3, PT, R20, 0x52, P3 ;  /* 0x000000521400780c */ /* 0x000fe20001f61670 */
[----:B------:R-:W-:Y:S01]  /*6bb0*/  MUFU.EX2 R18, R18 ;  /* 0x0000001200127308 */ /* 0x000fe20000000800 */
[----:B------:R-:W-:Y:S02]  /*6bc0*/  FMNMX.FTZ R29, R35, R28, !PT ;  /* 0x0000001c231d7209 */ /* 0x000fe40007810000 */
[----:B------:R-:W-:Y:S02]  /*6bd0*/  ISETP.GT.AND P4, PT, R16, 0x59, P1 ;  /* 0x000000591000780c */ /* 0x000fe40000f84270 */
[----:B------:R-:W-:Y:S01]  /*6be0*/  FMNMX.FTZ R32, R38, R29, !PT ;  /* 0x0000001d26207209 */ /* 0x000fe20007810000 */
[----:B------:R-:W-:Y:S01]  /*6bf0*/  FFMA.FTZ R29, R40, UR11, -R15 ;  /* 0x0000000b281d7c23 */ /* 0x000fe2000801080f */
[----:B------:R-:W-:Y:S01]  /*6c00*/  ISETP.LT.OR P5, PT, R20, 0x59, P5 ;  /* 0x000000591400780c */ /* 0x000fe20002fa1670 */
[----:B------:R1:W-:Y:S01]  /*6c10*/  MUFU.EX2 R28, R37 ;  /* 0x00000025001c7308 */ /* 0x0003e20000000800 */
[----:B0-----:R-:W-:-:S02]  /*6c20*/  FMNMX.FTZ R33, R39, R32, !PT ;  /* 0x0000002027217209 */ /* 0x001fc40007810000 */
[----:B------:R-:W-:Y:S02]  /*6c30*/  FSEL R67, R67, -INF , !P3 ;  /* 0xff80000043437808 */ /* 0x000fe40005800000 */
[----:B------:R-:W-:Y:S02]  /*6c40*/  FMNMX.FTZ R32, R42, R33, !PT ;  /* 0x000000212a207209 */ /* 0x000fe40007810000 */
[----:B------:R-:W-:Y:S01]  /*6c50*/  ISETP.GT.AND P2, PT, R16, 0x60, P1 ;  /* 0x000000601000780c */ /* 0x000fe20000f44270 */
[----:B------:R-:W-:Y:S01]  /*6c60*/  MUFU.EX2 R19, R19 ;  /* 0x0000001300137308 */ /* 0x000fe20000000800 */
[----:B------:R-:W-:Y:S02]  /*6c70*/  FMNMX.FTZ R33, R43, R32, !PT ;  /* 0x000000202b217209 */ /* 0x000fe40007810000 */
[----:B------:R-:W-:Y:S02]  /*6c80*/  FSEL R70, R70, -INF , !P5 ;  /* 0xff80000046467808 */ /* 0x000fe40006800000 */
[----:B------:R-:W-:Y:S01]  /*6c90*/  FMNMX.FTZ R36, R46, R33, !PT ;  /* 0x000000212e247209 */ /* 0x000fe20007810000 */
[----:B------:R-:W-:Y:S01]  /*6ca0*/  FFMA.FTZ R33, R44, UR11, -R15 ;  /* 0x0000000b2c217c23 */ /* 0x000fe2000801080f */
[----:B------:R-:W-:Y:S01]  /*6cb0*/  ISETP.LT.OR P4, PT, R20, 0x5a, P4 ;  /* 0x0000005a1400780c */ /* 0x000fe20002781670 */
[----:B------:R0:W-:Y:S01]  /*6cc0*/  MUFU.EX2 R32, R41 ;  /* 0x0000002900207308 */ /* 0x0001e20000000800 */
[----:B-1----:R-:W-:-:S02]  /*6cd0*/  FMNMX.FTZ R37, R47, R36, !PT ;  /* 0x000000242f257209 */ /* 0x002fc40007810000 */
[----:B------:R-:W-:Y:S02]  /*6ce0*/  ISETP.GT.AND P3, PT, R16, 0x61, P1 ;  /* 0x000000611000780c */ /* 0x000fe40000f64270 */
[----:B------:R-:W-:Y:S02]  /*6cf0*/  FMNMX.FTZ R36, R50, R37, !PT ;  /* 0x0000002532247209 */ /* 0x000fe40007810000 */
[----:B------:R-:W-:Y:S01]  /*6d00*/  ISETP.LT.OR P2, PT, R20, 0x61, P2 ;  /* 0x000000611400780c */ /* 0x000fe20001741670 */
[----:B------:R-:W-:Y:S01]  /*6d10*/  MUFU.EX2 R21, R21 ;  /* 0x0000001500157308 */ /* 0x000fe20000000800 */
[----:B------:R-:W-:Y:S02]  /*6d20*/  FMNMX.FTZ R37, R51, R36, !PT ;  /* 0x0000002433257209 */ /* 0x000fe40007810000 */
[----:B------:R-:W-:Y:S02]  /*6d30*/  FSEL R71, R71, -INF , !P4 ;  /* 0xff80000047477808 */ /* 0x000fe40006000000 */
[----:B------:R-:W-:Y:S01]  /*6d40*/  FMNMX.FTZ R40, R54, R37, !PT ;  /* 0x0000002536287209 */ /* 0x000fe20007810000 */
[--C-:B------:R-:W-:Y:S01]  /*6d50*/  FFMA.FTZ R37, R48, UR11, -R15.reuse ;  /* 0x0000000b30257c23 */ /* 0x100fe2000801080f */
[----:B------:R-:W-:Y:S01]  /*6d60*/  ISETP.GT.AND P5, PT, R16, 0x68, P1 ;  /* 0x000000681000780c */ /* 0x000fe20000fa4270 */
[----:B------:R1:W-:Y:S01]  /*6d70*/  MUFU.EX2 R36, R45 ;  /* 0x0000002d00247308 */ /* 0x0003e20000000800 */
[----:B0-----:R-:W-:Y:S01]  /*6d80*/  FMNMX.FTZ R41, R55, R40, !PT ;  /* 0x0000002837297209 */ /* 0x001fe20007810000 */
[--C-:B------:R-:W-:Y:S01]  /*6d90*/  FFMA.FTZ R48, R53, UR11, -R15.reuse ;  /* 0x0000000b35307c23 */ /* 0x100fe2000801080f */
[----:B------:R-:W-:Y:S01]  /*6da0*/  FSEL R74, R74, -INF , !P2 ;  /* 0xff8000004a4a7808 */ /* 0x000fe20005000000 */
[--C-:B------:R-:W-:Y:S01]  /*6db0*/  FFMA.FTZ R53, R61, UR11, -R15.reuse ;  /* 0x0000000b3d357c23 */ /* 0x100fe2000801080f */
[----:B------:R-:W-:Y:S01]  /*6dc0*/  FMNMX.FTZ R40, R58, R41, !PT ;  /* 0x000000293a287209 */ /* 0x000fe20007810000 */
[--C-:B------:R-:W-:Y:S01]  /*6dd0*/  FFMA.FTZ R61, R69, UR11, -R15.reuse ;  /* 0x0000000b453d7c23 */ /* 0x100fe2000801080f */
[----:B------:R-:W-:Y:S01]  /*6de0*/  ISETP.LT.OR P3, PT, R20, 0x62, P3 ;  /* 0x000000621400780c */ /* 0x000fe20001f61670 */
[--C-:B------:R-:W-:Y:S01]  /*6df0*/  FFMA.FTZ R69, R77, UR11, -R15.reuse ;  /* 0x0000000b4d457c23 */ /* 0x100fe2000801080f */
[----:B------:R-:W-:Y:S01]  /*6e00*/  FMNMX.FTZ R41, R59, R40, !PT ;  /* 0x000000283b297209 */ /* 0x000fe20007810000 */
[--C-:B------:R-:W-:Y:S01]  /*6e10*/  FFMA.FTZ R77, R85, UR11, -R15.reuse ;  /* 0x0000000b554d7c23 */ /* 0x100fe2000801080f */
[----:B------:R-:W-:Y:S01]  /*6e20*/  ISETP.GT.AND P4, PT, R16, 0x69, P1 ;  /* 0x000000691000780c */ /* 0x000fe20000f84270 */
[----:B------:R0:W-:Y:S01]  /*6e30*/  MUFU.EX2 R40, R49 ;  /* 0x0000003100287308 */ /* 0x0001e20000000800 */
[----:B------:R-:W-:Y:S01]  /*6e40*/  FMNMX.FTZ R44, R62, R41, !PT ;  /* 0x000000293e2c7209 */ /* 0x000fe20007810000 */
[--C-:B------:R-:W-:Y:S01]  /*6e50*/  FFMA.FTZ R41, R52, UR11, -R15.reuse ;  /* 0x0000000b34297c23 */ /* 0x100fe2000801080f */
[----:B------:R-:W-:Y:S01]  /*6e60*/  ISETP.LT.OR P5, PT, R20, 0x69, P5 ;  /* 0x000000691400780c */ /* 0x000fe20002fa1670 */
[--C-:B------:R-:W-:Y:S01]  /*6e70*/  FFMA.FTZ R52, R60, UR11, -R15.reuse ;  /* 0x0000000b3c347c23 */ /* 0x100fe2000801080f */
[----:B-1----:R-:W-:Y:S01]  /*6e80*/  FMNMX.FTZ R45, R63, R44, !PT ;  /* 0x0000002c3f2d7209 */ /* 0x002fe20007810000 */
[--C-:B------:R-:W-:Y:S01]  /*6e90*/  FFMA.FTZ R60, R68, UR11, -R15.reuse ;  /* 0x0000000b443c7c23 */ /* 0x100fe2000801080f */
[----:B------:R-:W-:Y:S01]  /*6ea0*/  FSEL R75, R75, -INF , !P3 ;  /* 0xff8000004b4b7808 */ /* 0x000fe20005800000 */
[--C-:B------:R-:W-:Y:S01]  /*6eb0*/  FFMA.FTZ R68, R76, UR11, -R15.reuse ;  /* 0x0000000b4c447c23 */ /* 0x100fe2000801080f */
[----:B------:R-:W-:Y:S01]  /*6ec0*/  FMNMX.FTZ R44, R66, R45, !PT ;  /* 0x0000002d422c7209 */ /* 0x000fe20007810000 */
[--C-:B0-----:R-:W-:Y:S01]  /*6ed0*/  FFMA.FTZ R49, R56, UR11, -R15.reuse ;  /* 0x0000000b38317c23 */ /* 0x101fe2000801080f */
[----:B------:R-:W-:Y:S01]  /*6ee0*/  ISETP.GT.AND P2, PT, R16, 0x70, P1 ;  /* 0x000000701000780c */ /* 0x000fe20000f44270 */
[--C-:B------:R-:W-:Y:S01]  /*6ef0*/  FFMA.FTZ R56, R64, UR11, -R15.reuse ;  /* 0x0000000b40387c23 */ /* 0x100fe2000801080f */
[----:B------:R-:W-:Y:S01]  /*6f00*/  FMNMX.FTZ R45, R67, R44, !PT ;  /* 0x0000002c432d7209 */ /* 0x000fe20007810000 */
[--C-:B------:R-:W-:Y:S01]  /*6f10*/  FFMA.FTZ R64, R72, UR11, -R15.reuse ;  /* 0x0000000b48407c23 */ /* 0x100fe2000801080f */
[----:B------:R-:W-:Y:S01]  /*6f20*/  FSEL R78, R78, -INF , !P5 ;  /* 0xff8000004e4e7808 */ /* 0x000fe20006800000 */
[--C-:B------:R-:W-:Y:S01]  /*6f30*/  FFMA.FTZ R72, R80, UR11, -R15.reuse ;  /* 0x0000000b50487c23 */ /* 0x100fe2000801080f */
[----:B------:R-:W-:Y:S01]  /*6f40*/  FMNMX.FTZ R44, R70, R45, !PT ;  /* 0x0000002d462c7209 */ /* 0x000fe20007810000 */
[----:B------:R-:W-:Y:S01]  /*6f50*/  FFMA.FTZ R76, R84, UR11, -R15 ;  /* 0x0000000b544c7c23 */ /* 0x000fe2000801080f */
[----:B------:R-:W-:Y:S01]  /*6f60*/  ISETP.LT.OR P4, PT, R20, 0x6a, P4 ;  /* 0x0000006a1400780c */ /* 0x000fe20002781670 */
[----:B------:R-:W-:Y:S01]  /*6f70*/  MUFU.EX2 R22, R22 ;  /* 0x0000001600167308 */ /* 0x000fe20000000800 */
[----:B------:R-:W-:-:S02]  /*6f80*/  FMNMX.FTZ R45, R71, R44, !PT ;  /* 0x0000002c472d7209 */ /* 0x000fc40007810000 */
[----:B------:R-:W-:Y:S02]  /*6f90*/  ISETP.GT.AND P3, PT, R16, 0x71, P1 ;  /* 0x000000711000780c */ /* 0x000fe40000f64270 */
[----:B------:R-:W-:Y:S02]  /*6fa0*/  FMNMX.FTZ R44, R74, R45, !PT ;  /* 0x0000002d4a2c7209 */ /* 0x000fe40007810000 */
[----:B------:R-:W-:Y:S01]  /*6fb0*/  ISETP.LT.OR P2, PT, R20, 0x71, P2 ;  /* 0x000000711400780c */ /* 0x000fe20001741670 */
[----:B------:R-:W-:Y:S01]  /*6fc0*/  MUFU.EX2 R23, R23 ;  /* 0x0000001700177308 */ /* 0x000fe20000000800 */
[----:B------:R-:W-:Y:S02]  /*6fd0*/  FMNMX.FTZ R45, R75, R44, !PT ;  /* 0x0000002c4b2d7209 */ /* 0x000fe40007810000 */
[----:B------:R-:W-:Y:S02]  /*6fe0*/  FSEL R79, R79, -INF , !P4 ;  /* 0xff8000004f4f7808 */ /* 0x000fe40006000000 */
[----:B------:R-:W-:-:S02]  /*6ff0*/  FMNMX.FTZ R44, R78, R45, !PT ;  /* 0x0000002d4e2c7209 */ /* 0x000fc40007810000 */
[----:B------:R-:W-:Y:S01]  /*7000*/  ISETP.GT.AND P5, PT, R16, 0x78, P1 ;  /* 0x000000781000780c */ /* 0x000fe20000fa4270 */
[----:B------:R-:W-:Y:S01]  /*7010*/  MUFU.EX2 R25, R25 ;  /* 0x0000001900197308 */ /* 0x000fe20000000800 */
[----:B------:R-:W-:Y:S02]  /*7020*/  ISETP.LT.OR P3, PT, R20, 0x72, P3 ;  /* 0x000000721400780c */ /* 0x000fe40001f61670 */
[----:B------:R-:W-:Y:S02]  /*7030*/  FSEL R82, R82, -INF , !P2 ;  /* 0xff80000052527808 */ /* 0x000fe40005000000 */
[----:B------:R-:W-:Y:S02]  /*7040*/  FMNMX.FTZ R45, R79, R44, !PT ;  /* 0x0000002c4f2d7209 */ /* 0x000fe40007810000 */
[----:B------:R-:W-:Y:S01]  /*7050*/  ISETP.GT.AND P1, PT, R16, 0x79, P1 ;  /* 0x000000791000780c */ /* 0x000fe20000f24270 */
[--C-:B------:R-:W-:Y:S01]  /*7060*/  FFMA.FTZ R16, R57, UR11, -R15.reuse ;  /* 0x0000000b39107c23 */ /* 0x100fe2000801080f */
[----:B------:R-:W-:Y:S01]  /*7070*/  ISETP.LT.OR P5, PT, R20, 0x79, P5 ;  /* 0x000000791400780c */ /* 0x000fe20002fa1670 */
[--C-:B------:R-:W-:Y:S01]  /*7080*/  FFMA.FTZ R57, R65, UR11, -R15.reuse ;  /* 0x0000000b41397c23 */ /* 0x100fe2000801080f */
[----:B------:R-:W-:Y:S01]  /*7090*/  FSEL R83, R83, -INF , !P3 ;  /* 0xff80000053537808 */ /* 0x000fe20005800000 */
[--C-:B------:R-:W-:Y:S01]  /*70a0*/  FFMA.FTZ R65, R73, UR11, -R15.reuse ;  /* 0x0000000b49417c23 */ /* 0x100fe2000801080f */
[----:B------:R-:W-:Y:S01]  /*70b0*/  FMNMX.FTZ R44, R82, R45, !PT ;  /* 0x0000002d522c7209 */ /* 0x000fe20007810000 */
[----:B------:R-:W-:Y:S01]  /*70c0*/  FFMA.FTZ R73, R81, UR11, -R15 ;  /* 0x0000000b51497c23 */ /* 0x000fe2000801080f */
[----:B------:R-:W-:Y:S01]  /*70d0*/  ISETP.LT.OR P1, PT, R20, 0x7a, P1 ;  /* 0x0000007a1400780c */ /* 0x000fe20000f21670 */
[----:B------:R-:W-:Y:S01]  /*70e0*/  MUFU.EX2 R29, R29 ;  /* 0x0000001d001d7308 */ /* 0x000fe20000000800 */
[----:B------:R-:W-:-:S02]  /*70f0*/  FSEL R86, R86, -INF , !P5 ;  /* 0xff80000056567808 */ /* 0x000fc40006800000 */
[----:B------:R-:W-:Y:S02]  /*7100*/  FMNMX.FTZ R45, R83, R44, !PT ;  /* 0x0000002c532d7209 */ /* 0x000fe40007810000 */
[----:B------:R-:W-:Y:S02]  /*7110*/  FSEL R87, R87, -INF , !P1 ;  /* 0xff80000057577808 */ /* 0x000fe40004800000 */
[----:B------:R-:W-:Y:S01]  /*7120*/  FMNMX.FTZ R20, R86, R45, !PT ;  /* 0x0000002d56147209 */ /* 0x000fe20007810000 */
[----:B------:R-:W-:Y:S01]  /*7130*/  MUFU.EX2 R33, R33 ;  /* 0x0000002100217308 */ /* 0x000fe20000000800 */
[----:B------:R-:W-:Y:S02]  /*7140*/  FSEL R44, R0, RZ, P6 ;  /* 0x000000ff002c7208 */ /* 0x000fe40003000000 */
[----:B------:R-:W-:-:S03]  /*7150*/  FMNMX.FTZ R20, R87, R20, !PT ;  /* 0x0000001457147209 */ /* 0x000fc60007810000 */
[----:B------:R-:W-:Y:S02]  /*7160*/  FADD.FTZ R44, -R44, R13 ;  /* 0x0000000d2c2c7221 */ /* 0x000fe40000010100 */
[----:B------:R-:W0:Y:S01]  /*7170*/  SHFL.BFLY PT, R45, R20, 0x2, 0x1f ;  /* 0x0c401f00142d7f89 */ /* 0x000e2200000e0000 */
[----:B------:R-:W-:Y:S01]  /*7180*/  MUFU.EX2 R37, R37 ;  /* 0x0000002500257308 */ /* 0x000fe20000000800 */
[----:B------:R-:W-:-:S07]  /*7190*/  FMUL.FTZ R13, R44, UR11 ;  /* 0x0000000b2c0d7c20 */ /* 0x000fce0008410000 */
[----:B------:R-:W1:Y:S08]  /*71a0*/  MUFU.EX2 R13, R13 ;  /* 0x0000000d000d7308 */ /* 0x000e700000000800 */
[----:B------:R-:W-:Y:S01]  /*71b0*/  MUFU.EX2 R41, R41 ;  /* 0x0000002900297308 */ /* 0x000fe20000000800 */
[----:B0-----:R-:W-:-:S07]  /*71c0*/  FMNMX.FTZ R45, R20, R45, !PT ;  /* 0x0000002d142d7209 */ /* 0x001fce0007810000 */
[----:B------:R-:W-:Y:S01]  /*71d0*/  MUFU.EX2 R48, R48 ;  /* 0x0000003000307308 */ /* 0x000fe20000000800 */
[----:B-1----:R-:W-:Y:S01]  /*71e0*/  FFMA.FTZ R4, R13, R4, R18 ;  /* 0x000000040d047223 */ /* 0x002fe20000010012 */
[----:B------:R-:W0:Y:S03]  /*71f0*/  SHFL.BFLY PT, R20, R45, 0x1, 0x1f ;  /* 0x0c201f002d147f89 */ /* 0x000e2600000e0000 */
[----:B------:R-:W-:-:S03]  /*7200*/  FADD.FTZ R4, R19, R4 ;  /* 0x0000000413047221 */ /* 0x000fc60000010000 */
[----:B------:R-:W-:Y:S08]  /*7210*/  MUFU.EX2 R49, R49 ;  /* 0x0000003100317308 */ /* 0x000ff00000000800 */
[----:B------:R-:W-:Y:S08]  /*7220*/  MUFU.EX2 R16, R16 ;  /* 0x0000001000107308 */ /* 0x000ff00000000800 */
[----:B------:R-:W-:Y:S01]  /*7230*/  MUFU.EX2 R52, R52 ;  /* 0x0000003400347308 */ /* 0x000fe20000000800 */
[----:B0-----:R-:W-:-:S04]  /*7240*/  FMNMX.FTZ R15, R45, R20, !PT ;  /* 0x000000142d0f7209 */ /* 0x001fc80007810000 */
[C---:B------:R-:W-:Y:S01]  /*7250*/  FSETP.NEU.FTZ.AND P1, PT, R15.reuse, -INF , PT ;  /* 0xff8000000f00780b */ /* 0x040fe20003f3d000 */
[----:B------:R-:W-:Y:S02]  /*7260*/  FMUL.FTZ R20, R15, UR11 ;  /* 0x0000000b0f147c20 */ /* 0x000fe40008410000 */
[----:B------:R-:W-:Y:S03]  /*7270*/  MUFU.EX2 R53, R53 ;  /* 0x0000003500357308 */ /* 0x000fe60000000800 */
[----:B------:R-:W-:-:S05]  /*7280*/  FSEL R44, R20, RZ, P1 ;  /* 0x000000ff142c7208 */ /* 0x000fca0000800000 */
[----:B------:R-:W-:Y:S01]  /*7290*/  MUFU.EX2 R56, R56 ;  /* 0x0000003800387308 */ /* 0x000fe20000000800 */
[--C-:B------:R-:W-:Y:S01]  /*72a0*/  FFMA.FTZ R81, R35, UR11, -R44.reuse ;  /* 0x0000000b23517c23 */ /* 0x100fe2000801082c */
[----:B------:R-:W-:Y:S01]  /*72b0*/  FSEL R35, R15, RZ, P1 ;  /* 0x000000ff0f237208 */ /* 0x000fe20000800000 */
[--C-:B------:R-:W-:Y:S01]  /*72c0*/  FFMA.FTZ R45, R26, UR11, -R44.reuse ;  /* 0x0000000b1a2d7c23 */ /* 0x100fe2000801082c */
[--C-:B------:R-:W-:Y:S01]  /*72d0*/  FFMA.FTZ R85, R27, UR11, -R44.reuse ;  /* 0x0000000b1b557c23 */ /* 0x100fe2000801082c */
[--C-:B------:R-:W-:Y:S01]  /*72e0*/  FFMA.FTZ R20, R30, UR11, -R44.reuse ;  /* 0x0000000b1e147c23 */ /* 0x100fe2000801082c */
[----:B------:R-:W-:Y:S01]  /*72f0*/  FFMA.FTZ R84, R31, UR11, -R44 ;  /* 0x0000000b1f547c23 */ /* 0x000fe2000801082c */
[----:B------:R-:W-:Y:S01]  /*7300*/  FADD.FTZ R12, -R35, R12 ;  /* 0x0000000c230c7221 */ /* 0x000fe20000010100 */
[--C-:B------:R-:W-:Y:S01]  /*7310*/  FFMA.FTZ R34, R34, UR11, -R44.reuse ;  /* 0x0000000b22227c23 */ /* 0x100fe2000801082c */
[----:B------:R-:W-:Y:S01]  /*7320*/  MUFU.EX2 R45, R45 ;  /* 0x0000002d002d7308 */ /* 0x000fe20000000800 */
[--C-:B------:R-:W-:Y:S01]  /*7330*/  FFMA.FTZ R27, R46, UR11, -R44.reuse ;  /* 0x0000000b2e1b7c23 */ /* 0x100fe2000801082c */
[----:B------:R-:W-:Y:S01]  /*7340*/  FMUL.FTZ R12, R12, UR11 ;  /* 0x0000000b0c0c7c20 */ /* 0x000fe20008410000 */
[--C-:B------:R-:W-:Y:S01]  /*7350*/  FFMA.FTZ R31, R38, UR11, -R44.reuse ;  /* 0x0000000b261f7c23 */ /* 0x100fe2000801082c */
[--C-:B------:R-:W-:Y:S01]  /*7360*/  FFMA.FTZ R80, R39, UR11, -R44.reuse ;  /* 0x0000000b27507c23 */ /* 0x100fe2000801082c */
[----:B------:R-:W-:Y:S01]  /*7370*/  FFMA.FTZ R39, R47, UR11, -R44 ;  /* 0x0000000b2f277c23 */ /* 0x000fe2000801082c */
[----:B------:R-:W-:Y:S01]  /*7380*/  FADD.FTZ R47, R21, R4 ;  /* 0x00000004152f7221 */ /* 0x000fe20000010000 */
[--C-:B------:R-:W-:Y:S01]  /*7390*/  FFMA.FTZ R26, R42, UR11, -R44.reuse ;  /* 0x0000000b2a1a7c23 */ /* 0x100fe2000801082c */
[----:B------:R-:W0:Y:S01]  /*73a0*/  MUFU.EX2 R12, R12 ;  /* 0x0000000c000c7308 */ /* 0x000e220000000800 */
[--C-:B------:R-:W-:Y:S01]  /*73b0*/  FFMA.FTZ R42, R43, UR11, -R44.reuse ;  /* 0x0000000b2b2a7c23 */ /* 0x100fe2000801082c */
[----:B------:R-:W-:Y:S01]  /*73c0*/  FADD.FTZ R4, R22, R47 ;  /* 0x0000002f16047221 */ /* 0x000fe20000010000 */
[--C-:B------:R-:W-:Y:S01]  /*73d0*/  FFMA.FTZ R30, R50, UR11, -R44.reuse ;  /* 0x0000000b321e7c23 */ /* 0x100fe2000801082c */
[--C-:B------:R-:W-:Y:S01]  /*73e0*/  FFMA.FTZ R38, R51, UR11, -R44.reuse ;  /* 0x0000000b33267c23 */ /* 0x100fe2000801082c */
[----:B------:R-:W-:Y:S01]  /*73f0*/  FFMA.FTZ R54, R54, UR11, -R44 ;  /* 0x0000000b36367c23 */ /* 0x000fe2000801082c */
[----:B------:R-:W-:Y:S01]  /*7400*/  FADD.FTZ R47, R23, R4 ;  /* 0x00000004172f7221 */ /* 0x000fe20000010000 */
[--C-:B------:R-:W-:Y:S01]  /*7410*/  FFMA.FTZ R138, R55, UR11, -R44.reuse ;  /* 0x0000000b378a7c23 */ /* 0x100fe2000801082c */
[----:B------:R-:W1:Y:S01]  /*7420*/  MUFU.EX2 R85, R85 ;  /* 0x0000005500557308 */ /* 0x000e620000000800 */
        /* <DEDUP_REMOVED lines=8> */
[----:B0-----:R-:W-:Y:S01]  /*74b0*/  FFMA.FTZ R46, R12, R3, R45 ;  /* 0x000000030c2e7223 */ /* 0x001fe2000001002d */
[--C-:B------:R-:W-:Y:S01]  /*74c0*/  FFMA.FTZ R67, R71, UR11, -R44.reuse ;  /* 0x0000000b47437c23 */ /* 0x100fe2000801082c */
[--C-:B------:R-:W-:Y:S01]  /*74d0*/  FFMA.FTZ R66, R75, UR11, -R44.reuse ;  /* 0x0000000b4b427c23 */ /* 0x100fe2000801082c */
[--C-:B------:R-:W-:Y:S01]  /*74e0*/  FFMA.FTZ R55, R78, UR11, -R44.reuse ;  /* 0x0000000b4e377c23 */ /* 0x100fe2000801082c */
[--C-:B------:R-:W-:Y:S01]  /*74f0*/  FFMA.FTZ R63, R79, UR11, -R44.reuse ;  /* 0x0000000b4f3f7c23 */ /* 0x100fe2000801082c */
[--C-:B------:R-:W-:Y:S01]  /*7500*/  FFMA.FTZ R62, R82, UR11, -R44.reuse ;  /* 0x0000000b523e7c23 */ /* 0x100fe2000801082c */
[----:B------:R-:W-:Y:S01]  /*7510*/  FFMA.FTZ R70, R83, UR11, -R44 ;  /* 0x0000000b53467c23 */ /* 0x000fe2000801082c */
[----:B------:R-:W0:Y:S01]  /*7520*/  MUFU.EX2 R84, R84 ;  /* 0x0000005400547308 */ /* 0x000e220000000800 */
[----:B-1----:R-:W-:Y:S01]  /*7530*/  FADD.FTZ R3, R85, R46 ;  /* 0x0000002e55037221 */ /* 0x002fe20000010000 */
[----:B------:R-:W-:Y:S01]  /*7540*/  FADD.FTZ R46, R24, R47 ;  /* 0x0000002f182e7221 */ /* 0x000fe20000010000 */
[----:B------:R-:W-:-:S05]  /*7550*/  FFMA.FTZ R71, R86, UR11, -R44 ;  /* 0x0000000b56477c23 */ /* 0x000fca000801082c */
[----:B------:R-:W1:Y:S01]  /*7560*/  MUFU.EX2 R34, R34 ;  /* 0x0000002200227308 */ /* 0x000e620000000800 */
[----:B--2---:R-:W-:-:S07]  /*7570*/  FADD.FTZ R3, R20, R3 ;  /* 0x0000000314037221 */ /* 0x004fce0000010000 */
[----:B------:R-:W2:Y:S01]  /*7580*/  MUFU.EX2 R81, R81 ;  /* 0x0000005100517308 */ /* 0x000ea20000000800 */
[----:B0-----:R-:W-:-:S07]  /*7590*/  FADD.FTZ R3, R84, R3 ;  /* 0x0000000354037221 */ /* 0x001fce0000010000 */
[----:B------:R-:W0:Y:S01]  /*75a0*/  MUFU.EX2 R31, R31 ;  /* 0x0000001f001f7308 */ /* 0x000e220000000800 */
[----:B-1----:R-:W-:Y:S01]  /*75b0*/  FADD.FTZ R4, R34, R3 ;  /* 0x0000000322047221 */ /* 0x002fe20000010000 */
[----:B------:R-:W-:-:S06]  /*75c0*/  FADD.FTZ R3, R25, R46 ;  /* 0x0000002e19037221 */ /* 0x000fcc0000010000 */
[----:B------:R-:W1:Y:S01]  /*75d0*/  MUFU.EX2 R80, R80 ;  /* 0x0000005000507308 */ /* 0x000e620000000800 */
[----:B--2---:R-:W-:-:S07]  /*75e0*/  FADD.FTZ R4, R81, R4 ;  /* 0x0000000451047221 */ /* 0x004fce0000010000 */
[----:B------:R-:W2:Y:S01]  /*75f0*/  MUFU.EX2 R26, R26 ;  /* 0x0000001a001a7308 */ /* 0x000ea20000000800 */
[----:B0-----:R-:W-:Y:S01]  /*7600*/  FADD.FTZ R47, R31, R4 ;  /* 0x000000041f2f7221 */ /* 0x001fe20000010000 */
[----:B------:R-:W-:-:S04]  /*7610*/  FADD.FTZ R4, R28, R3 ;  /* 0x000000031c047221 */ /* 0x000fc80000010000 */
[----:B------:R-:W-:Y:S02]  /*7620*/  FADD.FTZ R3, R29, R4 ;  /* 0x000000041d037221 */ /* 0x000fe40000010000 */
[----:B------:R-:W0:Y:S01]  /*7630*/  MUFU.EX2 R42, R42 ;  /* 0x0000002a002a7308 */ /* 0x000e220000000800 */
[----:B-1----:R-:W-:Y:S01]  /*7640*/  FADD.FTZ R47, R80, R47 ;  /* 0x0000002f502f7221 */ /* 0x002fe20000010000 */
[----:B------:R-:W-:-:S04]  /*7650*/  FADD.FTZ R4, R32, R3 ;  /* 0x0000000320047221 */ /* 0x000fc80000010000 */
[----:B------:R-:W-:Y:S02]  /*7660*/  FADD.FTZ R3, R33, R4 ;  /* 0x0000000421037221 */ /* 0x000fe40000010000 */
[----:B------:R-:W1:Y:S01]  /*7670*/  MUFU.EX2 R27, R27 ;  /* 0x0000001b001b7308 */ /* 0x000e620000000800 */
[----:B--2---:R-:W-:Y:S01]  /*7680*/  FADD.FTZ R47, R26, R47 ;  /* 0x0000002f1a2f7221 */ /* 0x004fe20000010000 */
[----:B------:R-:W-:-:S06]  /*7690*/  FADD.FTZ R4, R36, R3 ;  /* 0x0000000324047221 */ /* 0x000fcc0000010000 */
[----:B------:R-:W2:Y:S01]  /*76a0*/  MUFU.EX2 R39, R39 ;  /* 0x0000002700277308 */ /* 0x000ea20000000800 */
[----:B0-----:R-:W-:Y:S01]  /*76b0*/  FADD.FTZ R46, R42, R47 ;  /* 0x0000002f2a2e7221 */ /* 0x001fe20000010000 */
[----:B------:R-:W-:-:S04]  /*76c0*/  FADD.FTZ R47, R37, R4 ;  /* 0x00000004252f7221 */ /* 0x000fc80000010000 */
[----:B------:R-:W-:Y:S02]  /*76d0*/  FADD.FTZ R4, R40, R47 ;  /* 0x0000002f28047221 */ /* 0x000fe40000010000 */
[----:B------:R-:W0:Y:S01]  /*76e0*/  MUFU.EX2 R30, R30 ;  /* 0x0000001e001e7308 */ /* 0x000e220000000800 */
[----:B-1----:R-:W-:-:S07]  /*76f0*/  FADD.FTZ R46, R27, R46 ;  /* 0x0000002e1b2e7221 */ /* 0x002fce0000010000 */
[----:B------:R-:W1:Y:S01]  /*7700*/  MUFU.EX2 R38, R38 ;  /* 0x0000002600267308 */ /* 0x000e620000000800 */
[----:B--2---:R-:W-:-:S07]  /*7710*/  FADD.FTZ R3, R39, R46 ;  /* 0x0000002e27037221 */ /* 0x004fce0000010000 */
[----:B------:R2:W3:Y:S01]  /*7720*/  MUFU.EX2 R35, R54 ;  /* 0x0000003600237308 */ /* 0x0004e20000000800 */
[----:B0-----:R-:W-:-:S07]  /*7730*/  FADD.FTZ R3, R30, R3 ;  /* 0x000000031e037221 */ /* 0x001fce0000010000 */
[----:B------:R-:W0:Y:S01]  /*7740*/  MUFU.EX2 R138, R138 ;  /* 0x0000008a008a7308 */ /* 0x000e220000000800 */
[----:B-1----:R-:W-:Y:S01]  /*7750*/  FADD.FTZ R46, R38, R3 ;  /* 0x00000003262e7221 */ /* 0x002fe20000010000 */
[----:B------:R-:W-:Y:S01]  /*7760*/  FADD.FTZ R3, R41, R4 ;  /* 0x0000000429037221 */ /* 0x000fe20000010000 */
[--C-:B--2---:R-:W-:Y:S01]  /*7770*/  FFMA.FTZ R54, R74, UR11, -R44.reuse ;  /* 0x0000000b4a367c23 */ /* 0x104fe2000801082c */
[----:B------:R-:W-:Y:S02]  /*7780*/  FFMA.FTZ R74, R87, UR11, -R44 ;  /* 0x0000000b574a7c23 */ /* 0x000fe4000801082c */
[----:B------:R-:W-:Y:S02]  /*7790*/  FADD.FTZ R4, R48, R3 ;  /* 0x0000000330047221 */ /* 0x000fe40000010000 */
[----:B------:R-:W1:Y:S01]  /*77a0*/  MUFU.EX2 R43, R43 ;  /* 0x0000002b002b7308 */ /* 0x000e620000000800 */
[----:B---3--:R-:W-:Y:S01]  /*77b0*/  FADD.FTZ R47, R35, R46 ;  /* 0x0000002e232f7221 */ /* 0x008fe20000010000 */
[----:B------:R-:W-:-:S04]  /*77c0*/  FADD.FTZ R3, R49, R4 ;  /* 0x0000000431037221 */ /* 0x000fc80000010000 */
[----:B------:R-:W-:Y:S02]  /*77d0*/  FADD.FTZ R3, R16, R3 ;  /* 0x0000000310037221 */ /* 0x000fe40000010000 */
        /* <DEDUP_REMOVED lines=8> */
[----:B------:R-:W-:-:S06]  /*7860*/  FADD.FTZ R46, R56, R3 ;  /* 0x00000003382e7221 */ /* 0x000fcc0000010000 */
        /* <DEDUP_REMOVED lines=50> */
.L_x_886:
[----:B------:R-:W0:Y:S01]  /*7b90*/  S2UR UR10, SR_CgaCtaId ;  /* 0x00000000000a79c3 */ /* 0x000e220000008800 */
[----:B------:R-:W-:Y:S01]  /*7ba0*/  ULEA UR6, UR6, UR38, 0x3 ;  /* 0x0000002606067291 */ /* 0x000fe2000f8e183f */
[----:B------:R-:W-:Y:S01]  /*7bb0*/  F2FP.F16.F32.PACK_AB R46, R22, R21 ;  /* 0x00000015162e723e */ /* 0x000fe200000000ff */
[----:B------:R-:W-:Y:S01]  /*7bc0*/  UMOV UR41, UR5 ;  /* 0x0000000500297c82 */ /* 0x000fe20008000000 */
[----:B------:R-:W-:Y:S01]  /*7bd0*/  F2FP.F16.F32.PACK_AB R47, R84, R20 ;  /* 0x00000014542f723e */ /* 0x000fe200000000ff */
[----:B------:R-:W-:Y:S01]  /*7be0*/  UIADD3 UR6, UR6, 0x2d860, URZ ;  /* 0x0002d86006067890 */ /* 0x000fe2000fffe03f */
[----:B------:R-:W-:Y:S01]  /*7bf0*/  F2FP.F16.F32.PACK_AB R44, R19, R18 ;  /* 0x00000012132c723e */ /* 0x000fe200000000ff */
[----:B------:R-:W-:Y:S01]  /*7c00*/  FMUL.FTZ R88, R88, R13 ;  /* 0x0000000d58587220 */ /* 0x000fe20000410000 */
        /* <DEDUP_REMOVED lines=16> */
[----:B0-----:R-:W-:Y:S01]  /*7d10*/  UPRMT UR6, UR10, 0x654, UR6 ;  /* 0x000006540a067896 */ /* 0x001fe20008000006 */
[----:B------:R-:W-:Y:S01]  /*7d20*/  F2FP.F16.F32.PACK_AB R27, R39, R27 ;  /* 0x0000001b271b723e */ /* 0x000fe200000000ff */
[-C--:B------:R-:W-:Y:S01]  /*7d30*/  FMUL.FTZ R105, R105, R13.reuse ;  /* 0x0000000d69697220 */ /* 0x080fe20000410000 */
[----:B------:R-:W-:Y:S01]  /*7d40*/  F2FP.F16.F32.PACK_AB R29, R38, R30 ;  /* 0x0000001e261d723e */ /* 0x000fe200000000ff */
[----:B------:R-:W-:Y:S01]  /*7d50*/  FMUL.FTZ R108, R108, R13 ;  /* 0x0000000d6c6c7220 */ /* 0x000fe20000410000 */
[----:B------:R-:W-:Y:S01]  /*7d60*/  F2FP.F16.F32.PACK_AB R28, R40, R37 ;  /* 0x00000025281c723e */ /* 0x000fe200000000ff */
[----:B------:R-:W-:Y:S01]  /*7d70*/  FMUL.FTZ R109, R109, R13 ;  /* 0x0000000d6d6d7220 */ /* 0x000fe20000410000 */
        /* <DEDUP_REMOVED lines=17> */
[----:B------:R1:W-:Y:S01]  /*7e90*/  STSM.16.M88.4 [R5], R28 ;  /* 0x0000001c05007844 */ /* 0x0003e20000000200 */
[----:B------:R-:W-:Y:S01]  /*7ea0*/  F2FP.F16.F32.PACK_AB R58, R61, R60 ;  /* 0x0000003c3d3a723e */ /* 0x000fe200000000ff */
[----:B------:R-:W-:Y:S01]  /*7eb0*/  FMUL.FTZ R117, R117, R13 ;  /* 0x0000000d75757220 */ /* 0x000fe20000410000 */
[----:B------:R-:W-:Y:S01]  /*7ec0*/  F2FP.F16.F32.PACK_AB R59, R67, R59 ;  /* 0x0000003b433b723e */ /* 0x000fe200000000ff */
[----:B------:R1:W-:Y:S01]  /*7ed0*/  STSM.16.M88.4 [R2+0x27800], R32 ;  /* 0x0278002002007844 */ /* 0x0003e20000000200 */
[----:B------:R-:W-:Y:S01]  /*7ee0*/  F2FP.F16.F32.PACK_AB R54, R69, R68 ;  /* 0x000000444536723e */ /* 0x000fe200000000ff */
[----:B------:R-:W-:Y:S01]  /*7ef0*/  FMUL.FTZ R120, R120, R13 ;  /* 0x0000000d78787220 */ /* 0x000fe20000410000 */
[----:B------:R-:W-:Y:S01]  /*7f00*/  F2FP.F16.F32.PACK_AB R52, R65, R64 ;  /* 0x000000404134723e */ /* 0x000fe200000000ff */
[----:B------:R1:W-:Y:S01]  /*7f10*/  STSM.16.M88.4 [R6+0x6000], R56 ;  /* 0x0060003806007844 */ /* 0x0003e20000000200 */
        /* <DEDUP_REMOVED lines=10> */
[----:B------:R-:W-:Y:S01]  /*7fc0*/  ISETP.GT.AND P1, PT, R14, UR32, PT ;  /* 0x000000200e007c0c */ /* 0x000fe2000bf24270 */
        /* <DEDUP_REMOVED lines=36> */
[----:B------:R-:W-:Y:S01]  /*8210*/  IMAD.MOV.U32 R13, RZ, RZ, R0 ;  /* 0x000000ffff0d7224 */ /* 0x000fe200078e0000 */
[----:B0-----:R-:W-:Y:S01]  /*8220*/  NOP ;  /* 0x0000000000007918 */ /* 0x001fe20000000000 */
[----:B-1----:R-:W-:Y:S05]  /*8230*/  @P1 BRA `(.L_x_887) ;  /* 0xffffffcc00741947 */ /* 0x002fea000383ffff */
.L_x_868:
[----:B------:R-:W1:Y:S01]  /*8240*/  S2UR UR10, SR_CTAID.X ;  /* 0x00000000000a79c3 */ /* 0x000e620000002500 */
[----:B------:R-:W-:Y:S01]  /*8250*/  R2UR UR6, R143 ;  /* 0x000000008f0672ca */ /* 0x000fe200000e0000 */
[----:B------:R-:W-:Y:S01]  /*8260*/  UISETP.NE.AND UP0, UPT, UR39, URZ, UPT ;  /* 0x0000003f2700728c */ /* 0x000fe2000bf05270 */
[----:B------:R-:W-:-:S05]  /*8270*/  IADD3 R8, -R8, 0x1, RZ ;  /* 0x0000000108087810 */ /* 0x000fca0007ffe1ff */
[----:B------:R-:W-:Y:S01]  /*8280*/  IMAD R8, R17, UR35, R8 ;  /* 0x0000002311087c24 */ /* 0x000fe2000f8e0208 */
[----:B------:R-:W-:-:S05]  /*8290*/  PLOP3.LUT P1, PT, PT, PT, UP0, 0x40, 0x0 ;  /* 0x000000000000781c */ /* 0x000fca0003f2e808 */
[----:B------:R-:W-:-:S03]  /*82a0*/  UISETP.NE.AND UP1, UPT, UR6, URZ, UPT ;  /* 0x0000003f0600728c */ /* 0x000fc6000bf25270 */
[----:B------:R-:W-:Y:S02]  /*82b0*/  UMOV UR6, 0xc0 ;  /* 0x000000c000067882 */ /* 0x000fe40000000000 */
[----:B-1----:R-:W-:Y:S01]  /*82c0*/  UIMAD UR6, UR10, UR6, 0xbf ;  /* 0x000000bf0a0674a4 */ /* 0x002fe2000f8e0206 */
[----:B------:R-:W-:-:S05]  /*82d0*/  R2UR UR10, R8 ;  /* 0x00000000080a72ca */ /* 0x000fca00000e0000 */
[----:B------:R-:W-:Y:S01]  /*82e0*/  @UP1 ULDC UR14, c[0x0][0x44c] ;  /* 0x00011300000e1ab9 */ /* 0x000fe20000000800 */
[----:B------:R-:W-:Y:S01]  /*82f0*/  @UP1 ULDC UR18, c[0x0][0x450] ;  /* 0x0001140000121ab9 */ /* 0x000fe20000000800 */
[----:B------:R-:W-:-:S04]  /*8300*/  UIMAD.WIDE.U32 UR14, UR6, UR14, URZ ;  /* 0x0000000e060e72a5 */ /* 0x000fc8000f8e003f */
[----:B------:R-:W-:-:S04]  /*8310*/  @UP1 USHF.R.U32.HI UR6, URZ, UR18, UR15 ;  /* 0x000000123f061299 */ /* 0x000fc8000801160f */
[----:B------:R-:W-:-:S03]  /*8320*/  UIADD3 UR6, UR10, UR6, URZ ;  /* 0x000000060a067290 */ /* 0x000fc6000fffe03f */
[----:B------:R-:W-:Y:S02]  /*8330*/  ULDC UR10, c[0x0][0x9dc] ;  /* 0x00027700000a7ab9 */ /* 0x000fe40000000800 */
[----:B------:R-:W-:Y:S01]  /*8340*/  UIADD3 UR10, UR6, -UR10, URZ ;  /* 0x8000000a060a7290 */ /* 0x000fe2000fffe03f */
[----:B------:R-:W-:Y:S11]  /*8350*/  @P1 BRA `(.L_x_888) ;  /* 0x00000000004c1947 */ /* 0x000ff60003800000 */
[----:B------:R-:W-:-:S06]  /*8360*/  UISETP.GT.AND UP0, UPT, UR6, -0x1, UPT ;  /* 0xffffffff0600788c */ /* 0x000fcc000bf04270 */
[----:B------:R-:W-:-:S13]  /*8370*/  PLOP3.LUT P1, PT, PT, PT, UP0, 0x80, 0x0 ;  /* 0x000000000000781c */ /* 0x000fda0003f2f008 */
[----:B------:R-:W-:Y:S05]  /*8380*/  @P1 BRA `(.L_x_889) ;  /* 0x0000000000201947 */ /* 0x000fea0003800000 */
[----:B------:R-:W-:Y:S01]  /*8390*/  ULDC UR18, c[0x0][0x9e4] ;  /* 0x0002790000127ab9 */ /* 0x000fe20000000800 */
[----:B------:R-:W-:Y:S02]  /*83a0*/  ULOP3.LUT UR6, URZ, UR6, URZ, 0x33, !UPT ;  /* 0x000000063f067292 */ /* 0x000fe4000f8e333f */
[----:B------:R-:W-:-:S11]  /*83b0*/  UISETP.NE.AND UP0, UPT, UR18, 0x1, UPT ;  /* 0x000000011200788c */ /* 0x000fd6000bf05270 */
[----:B------:R-:W-:Y:S02]  /*83c0*/  @UP0 ULDC.64 UR22, c[0x0][0x9e8] ;  /* 0x00027a0000160ab9 */ /* 0x000fe40000000a00 */
[----:B------:R-:W-:-:S04]  /*83d0*/  UIMAD.WIDE.U32 UR14, UR6, UR22, URZ ;  /* 0x00000016060e72a5 */ /* 0x000fc8000f8e003f */
[----:B------:R-:W-:-:S04]  /*83e0*/  @UP0 USHF.R.U32.HI UR6, URZ, UR23, UR15 ;  /* 0x000000173f060299 */ /* 0x000fc8000801160f */
[----:B------:R-:W-:Y:S01]  /*83f0*/  ULOP3.LUT UR6, URZ, UR6, URZ, 0x33, !UPT ;  /* 0x000000063f067292 */ /* 0x000fe2000f8e333f */
[----:B------:R-:W-:Y:S11]  /*8400*/  BRA `(.L_x_890) ;  /* 0x0000000000147947 */ /* 0x000ff60003800000 */
.L_x_889:
[----:B------:R-:W-:Y:S02]  /*8410*/  ULDC UR18, c[0x0][0x9e4] ;  /* 0x0002790000127ab9 */ /* 0x000fe40000000800 */
[----:B------:R-:W-:-:S11]  /*8420*/  UISETP.NE.AND UP0, UPT, UR18, 0x1, UPT ;  /* 0x000000011200788c */ /* 0x000fd6000bf05270 */
[----:B------:R-:W-:Y:S02]  /*8430*/  @UP0 ULDC.64 UR22, c[0x0][0x9e8] ;  /* 0x00027a0000160ab9 */ /* 0x000fe40000000a00 */
[----:B------:R-:W-:-:S04]  /*8440*/  UIMAD.WIDE.U32 UR14, UR6, UR22, URZ ;  /* 0x00000016060e72a5 */ /* 0x000fc8000f8e003f */
[----:B------:R-:W-:-:S12]  /*8450*/  @UP0 USHF.R.U32.HI UR6, URZ, UR23, UR15 ;  /* 0x000000173f060299 */ /* 0x000fd8000801160f */
.L_x_890:
[----:B------:R-:W-:-:S04]  /*8460*/  UIMAD UR6, UR6, UR18, URZ ;  /* 0x00000012060672a4 */ /* 0x000fc8000f8e023f */
[----:B------:R-:W-:-:S04]  /*8470*/  UISETP.LT.AND UP0, UPT, UR10, UR6, UPT ;  /* 0x000000060a00728c */ /* 0x000fc8000bf01270 */
[----:B------:R-:W-:-:S12]  /*8480*/  USEL UR10, UR10, UR6, !UP0 ;  /* 0x000000060a0a7287 */ /* 0x000fd8000c000000 */
.L_x_888:
[----:B------:R-:W-:Y:S01]  /*8490*/  UIADD3 UR10, UR10, 0x7f, URZ ;  /* 0x0000007f0a0a7890 */ /* 0x000fe2000fffe03f */
[----:B------:R-:W-:-:S03]  /*84a0*/  R2UR UR14, R146 ;  /* 0x00000000920e72ca */ /* 0x000fc600000e0000 */
[----:B------:R-:W-:-:S04]  /*84b0*/  USHF.R.S32.HI UR6, URZ, 0x1f, UR10 ;  /* 0x0000001f3f067899 */ /* 0x000fc8000801140a */
[----:B------:R-:W-:-:S04]  /*84c0*/  ULEA.HI UR6, UR6, UR10, URZ, 0x7 ;  /* 0x0000000a06067291 */ /* 0x000fc8000f8f383f */
[----:B------:R-:W-:-:S04]  /*84d0*/  USHF.R.S32.HI UR6, URZ, 0x7, UR6 ;  /* 0x000000073f067899 */ /* 0x000fc80008011406 */
[----:B------:R-:W-:-:S04]  /*84e0*/  UISETP.LT.AND UP0, UPT, UR14, UR6, UPT ;  /* 0x000000060e00728c */ /* 0x000fc8000bf01270 */
[----:B------:R-:W-:-:S06]  /*84f0*/  USEL UR6, UR14, UR6, !UP0 ;  /* 0x000000060e067287 */ /* 0x000fcc000c000000 */
[----:B------:R-:W-:-:S13]  /*8500*/  ISETP.GE.AND P1, PT, R14, UR6, PT ;  /* 0x000000060e007c0c */ /* 0x000fda000bf26270 */
[----:B------:R-:W-:Y:S05]  /*8510*/  @!P1 BRA `(.L_x_891) ;  /* 0x00000020005c9947 */ /* 0x000fea0003800000 */
[----:B------:R-:W-:Y:S01]  /*8520*/  IMAD.MOV.U32 R8, RZ, RZ, R15 ;  /* 0x000000ffff087224 */ /* 0x000fe200078e000f */
[----:B------:R-:W-:Y:S01]  /*8530*/  UMOV UR32, UR5 ;  /* 0x0000000500207c82 */ /* 0x000fe20008000000 */
[----:B------:R-:W-:Y:S01]  /*8540*/  IMAD.MOV.U32 R13, RZ, RZ, R0 ;  /* 0x000000ffff0d7224 */ /* 0x000fe200078e0000 */
[----:B------:R-:W-:Y:S01]  /*8550*/  UMOV UR10, UR4 ;  /* 0x00000004000a7c82 */ /* 0x000fe20008000000 */
[----:B------:R-:W-:-:S05]  /*8560*/  ULDC UR11, c[0x0][0x988] ;  /* 0x00026200000b7ab9 */ /* 0x000fca0000000800 */
.L_x_902:
[----:B------:R-:W-:Y:S01]  /*8570*/  ISETP.NE.AND P2, PT, RZ, UR60, PT ;  /* 0x0000003cff007c0c */ /* 0x000fe2000bf45270 */
[----:B------:R-:W-:-:S04]  /*8580*/  UISETP.NE.AND UP0, UPT, UR10, 0x1, UPT ;  /* 0x000000010a00788c */ /* 0x000fc8000bf05270 */
[----:B------:R-:W-:-:S04]  /*8590*/  USEL UR5, URZ, 0x1, UP0 ;  /* 0x000000013f057887 */ /* 0x000fc80008000000 */
[----:B------:R-:W-:-:S04]  /*85a0*/  ULOP3.LUT UR5, UR32, UR5, URZ, 0x3c, !UPT ;  /* 0x0000000520057292 */ /* 0x000fc8000f8e3c3f */
[----:B------:R-:W-:Y:S08]  /*85b0*/  @P2 BRA `(.L_x_892) ;  /* 0x0000000000382947 */ /* 0x000ff00003800000 */
[----:B------:R-:W-:Y:S05]  /*85c0*/  @!P0 BRA `(.L_x_893) ;  /* 0x0000000000048947 */ /* 0x000fea0003800000 */
[----:B------:R-:W-:Y:S01]  /*85d0*/  BPT.TRAP 0x1 ;  /* 0x000000040000795c */ /* 0x000fe20000300000 */
.L_x_893:
        /* <DEDUP_REMOVED lines=9> */
.L_x_894:
[----:B--2---:R-:W-:Y:S05]  /*8670*/  @P1 BRA `(.L_x_892) ;  /* 0x0000000000081947 */ /* 0x004fea0003800000 */
[----:B------:R-:W2:Y:S02]  /*8680*/  SYNCS.PHASECHK.TRANS64.TRYWAIT P1, [UR4+0x2d830], R0 ;  /* 0x02d83000ff0075a7 */ /* 0x000ea40008020144 */
[----:B--2---:R-:W-:Y:S05]  /*8690*/  @!P1 BRA `(.L_x_895) ;  /* 0x000000b000d89947 */ /* 0x004fea0003800000 */
.L_x_892:
        /* <DEDUP_REMOVED lines=11> */
[----:B------:R-:W-:-:S04]  /*8750*/  UIMAD UR26, UR4, 0x600, UR7 ;  /* 0x00000600041a78a4 */ /* 0x000fc8000f8e0207 */
[----:B------:R-:W-:Y:S02]  /*8760*/  UIADD3 UR14, UR26, 0x200, URZ ;  /* 0x000002001a0e7890 */ /* 0x000fe4000fffe03f */
[----:B------:R-:W-:Y:S02]  /*8770*/  UIADD3 UR18, UR26, 0x202, URZ ;  /* 0x000002021a127890 */ /* 0x000fe4000fffe03f */
[----:B------:R-:W-:Y:S01]  /*8780*/  UMOV UR30, UR26 ;  /* 0x0000001a001e7c82 */ /* 0x000fe20008000000 */
[----:B------:R-:W-:Y:S01]  /*8790*/  UIADD3 UR22, UR26, 0x400, URZ ;  /* 0x000004001a167890 */ /* 0x000fe2000fffe03f */
[----:B---3--:R-:W-:-:S05]  /*87a0*/  SHF.R.U32.HI R12, RZ, 0x7, R12 ;  /* 0x00000007ff0c7819 */ /* 0x008fca000001160c */
[----:B-12---:R-:W-:-:S05]  /*87b0*/  VIADD R0, R12, 0x8 ;  /* 0x000000080c007836 */ /* 0x006fca0000000000 */
[----:B------:R1:W-:Y:S06]  /*87c0*/  BAR.SYNC.DEFER_BLOCKING R0, 0x100 ;  /* 0x000400000000751d */ /* 0x0003ec0000010000 */
[----:B0-----:R-:W-:-:S06]  /*87d0*/  WARPGROUP.ARRIVE ;  /* 0x00000000000079c5 */ /* 0x001fcc0000000000 */
[----:B------:R-:W-:Y:S01]  /*87e0*/  HGMMA.64x128x16.F32 R24, gdesc[UR28], RZ, !UPT, gsb0 ;  /* 0x01e000001c1879f0 */ /* 0x000fe2000c0008ff */
[----:B------:R-:W-:Y:S01]  /*87f0*/  UIADD3 UR30, UR26, 0x2, URZ ;  /* 0x000000021a1e7890 */ /* 0x000fe2000fffe03f */
[----:B------:R-:W-:Y:S01]  /*8800*/  UMOV UR28, UR8 ;  /* 0x00000008001c7c82 */ /* 0x000fe20008000000 */
[----:B------:R-:W-:Y:S01]  /*8810*/  UMOV UR29, UR9 ;  /* 0x00000009001d7c82 */ /* 0x000fe20008000000 */
[----:B------:R-:W-:Y:S01]  /*8820*/  UMOV UR31, 0x80000020 ;  /* 0x80000020001f7882 */ /* 0x000fe20000000000 */
[----:B------:R-:W-:Y:S01]  /*8830*/  UIADD3 UR26, UR26, 0x402, URZ ;  /* 0x000004021a1a7890 */ /* 0x000fe2000fffe03f */
        /* <DEDUP_REMOVED lines=19> */
.L_x_897:
[----:B------:R-:W-:Y:S01]  /*8970*/  ULEA UR14, UR10, UR38, 0x3 ;  /* 0x000000260a0e7291 */ /* 0x000fe2000f8e183f */
[----:B------:R-:W-:-:S05]  /*8980*/  IMAD.U32 R0, RZ, RZ, UR32 ;  /* 0x00000020ff007e24 */ /* 0x000fca000f8e00ff */
[----:B------:R-:W-:-:S04]  /*8990*/  SHF.L.U32 R0, R0, 0x1f, RZ ;  /* 0x0000001f00007819 */ /* 0x000fc800000006ff */
[----:B------:R0:W1:Y:S01]  /*89a0*/  SYNCS.PHASECHK.TRANS64.TRYWAIT P1, [UR14+0x2d850], R0 ;  /* 0x02d85000ff0075a7 */ /* 0x000062000802014e */
[----:B------:R-:W-:Y:S05]  /*89b0*/  @!P0 BRA `(.L_x_898) ;  /* 0x0000000000048947 */ /* 0x000fea0003800000 */
[----:B------:R-:W-:Y:S01]  /*89c0*/  BPT.TRAP 0x1 ;  /* 0x000000040000795c */ /* 0x000fe20000300000 */
.L_x_898:
[----:B-1----:R-:W-:Y:S05]  /*89d0*/  @P1 BRA `(.L_x_896) ;  /* 0x0000000000081947 */ /* 0x002fea0003800000 */
[----:B------:R-:W1:Y:S02]  /*89e0*/  SYNCS.PHASECHK.TRANS64.TRYWAIT P1, [UR14+0x2d850], R0 ;  /* 0x02d85000ff0075a7 */ /* 0x000e64000802014e */
[----:B-1----:R-:W-:Y:S05]  /*89f0*/  @!P1 BRA `(.L_x_899) ;  /* 0x000000b000189947 */ /* 0x002fea0003800000 */
.L_x_896:
        /* <DEDUP_REMOVED lines=71> */
.L_x_900:
[----:B0-----:R-:W-:Y:S01]  /*8e70*/  FMNMX.FTZ R0, R24, R13, !PT ;  /* 0x0000000d18007209 */ /* 0x001fe20007810000 */
[----:B------:R-:W0:Y:S01]  /*8e80*/  S2UR UR15, SR_CgaCtaId ;  /* 0x00000000000f79c3 */ /* 0x000e220000008800 */
[----:B------:R-:W-:Y:S01]  /*8e90*/  FMNMX.FTZ R12, R26, R8, !PT ;  /* 0x000000081a0c7209 */ /* 0x000fe20007810000 */
[----:B------:R-:W-:Y:S01]  /*8ea0*/  ULEA UR14, UR4, UR38, 0x3 ;  /* 0x00000026040e7291 */ /* 0x000fe2000f8e183f */
[----:B------:R-:W-:Y:S02]  /*8eb0*/  FMNMX.FTZ R15, R25, R0, !PT ;  /* 0x00000000190f7209 */ /* 0x000fe40007810000 */
[----:B------:R-:W-:Y:S01]  /*8ec0*/  FMNMX.FTZ R19, R27, R12, !PT ;  /* 0x0000000c1b137209 */ /* 0x000fe20007810000 */
[----:B------:R-:W-:Y:S01]  /*8ed0*/  UIADD3 UR14, UR14, 0x2d840, URZ ;  /* 0x0002d8400e0e7890 */ /* 0x000fe2000fffe03f */
        /* <DEDUP_REMOVED lines=8> */
[----:B------:R-:W-:Y:S01]  /*8f60*/  FMNMX.FTZ R0, R36, R15, !PT ;  /* 0x0000000f24007209 */ /* 0x000fe20007810000 */
[----:B0-----:R-:W-:Y:S01]  /*8f70*/  UPRMT UR14, UR15, 0x654, UR14 ;  /* 0x000006540f0e7896 */ /* 0x001fe2000800000e */
[----:B------:R-:W-:Y:S02]  /*8f80*/  FMNMX.FTZ R12, R38, R19, !PT ;  /* 0x00000013260c7209 */ /* 0x000fe40007810000 */
[----:B------:R-:W-:Y:S02]  /*8f90*/  FMNMX.FTZ R15, R37, R0, !PT ;  /* 0x00000000250f7209 */ /* 0x000fe40007810000 */
[----:B------:R-:W-:Y:S02]  /*8fa0*/  FMNMX.FTZ R19, R39, R12, !PT ;  /* 0x0000000c27137209 */ /* 0x000fe40007810000 */
[----:B------:R-:W-:Y:S02]  /*8fb0*/  FMNMX.FTZ R0, R40, R15, !PT ;  /* 0x0000000f28007209 */ /* 0x000fe40007810000 */
[----:B------:R-:W-:Y:S01]  /*8fc0*/  FMNMX.FTZ R12, R42, R19, !PT ;  /* 0x000000132a0c7209 */ /* 0x000fe20007810000 */
[----:B------:R-:W-:Y:S01]  /*8fd0*/  SYNCS.ARRIVE.TRANS64.RED.A1T0 RZ, [UR14], RZ ;  /* 0x000000ffffff79a7 */ /* 0x000fe2000810040e */
        /* <DEDUP_REMOVED lines=45> */
[----:B------:R-:W-:-:S03]  /*92b0*/  FMNMX.FTZ R12, R87, R12, !PT ;  /* 0x0000000c570c7209 */ /* 0x000fc60007810000 */
[----:B------:R-:W0:Y:S04]  /*92c0*/  SHFL.BFLY PT, R15, R16, 0x2, 0x1f ;  /* 0x0c401f00100f7f89 */ /* 0x000e2800000e0000 */
[----:B------:R-:W1:Y:S01]  /*92d0*/  SHFL.BFLY PT, R19, R12, 0x2, 0x1f ;  /* 0x0c401f000c137f89 */ /* 0x000e6200000e0000 */
[----:B0-----:R-:W-:Y:S02]  /*92e0*/  FMNMX.FTZ R18, R16, R15, !PT ;  /* 0x0000000f10127209 */ /* 0x001fe40007810000 */
[----:B-1----:R-:W-:-:S03]  /*92f0*/  FMNMX.FTZ R19, R12, R19, !PT ;  /* 0x000000130c137209 */ /* 0x002fc60007810000 */
[----:B------:R-:W0:Y:S04]  /*9300*/  SHFL.BFLY PT, R15, R18, 0x1, 0x1f ;  /* 0x0c201f00120f7f89 */ /* 0x000e2800000e0000 */
[----:B------:R-:W1:Y:S01]  /*9310*/  SHFL.BFLY PT, R20, R19, 0x1, 0x1f ;  /* 0x0c201f0013147f89 */ /* 0x000e6200000e0000 */
[----:B0-----:R-:W-:Y:S02]  /*9320*/  FMNMX.FTZ R0, R18, R15, !PT ;  /* 0x0000000f12007209 */ /* 0x001fe40007810000 */
[----:B-1----:R-:W-:-:S03]  /*9330*/  FMNMX.FTZ R15, R19, R20, !PT ;  /* 0x00000014130f7209 */ /* 0x002fc60007810000 */
[----:B------:R-:W-:-:S04]  /*9340*/  FADD.FTZ R13, -R0, R13 ;  /* 0x0000000d000d7221 */ /* 0x000fc80000010100 */
[----:B------:R-:W-:Y:S01]  /*9350*/  FMUL.FTZ R20, R13, UR11 ;  /* 0x0000000b0d147c20 */ /* 0x000fe20008410000 */
[----:B------:R-:W-:Y:S01]  /*9360*/  FMUL.FTZ R13, R0, UR11 ;  /* 0x0000000b000d7c20 */ /* 0x000fe20008410000 */
[C---:B------:R-:W-:Y:S02]  /*9370*/  FADD.FTZ R8, -R15.reuse, R8 ;  /* 0x000000080f087221 */ /* 0x040fe40000010100 */
[----:B------:R-:W-:Y:S01]  /*9380*/  MUFU.EX2 R12, R20 ;  /* 0x00000014000c7308 */ /* 0x000fe20000000800 */
[--C-:B------:R-:W-:Y:S01]  /*9390*/  FFMA.FTZ R23, R36, UR11, -R13.reuse ;  /* 0x0000000b24177c23 */ /* 0x100fe2000801080d */
[----:B------:R-:W-:Y:S01]  /*93a0*/  FMUL.FTZ R36, R15, UR11 ;  /* 0x0000000b0f247c20 */ /* 0x000fe20008410000 */
[--C-:B------:R-:W-:Y:S01]  /*93b0*/  FFMA.FTZ R16, R24, UR11, -R13.reuse ;  /* 0x0000000b18107c23 */ /* 0x100fe2000801080d */
[--C-:B------:R-:W-:Y:S01]  /*93c0*/  FFMA.FTZ R24, R37, UR11, -R13.reuse ;  /* 0x0000000b25187c23 */ /* 0x100fe2000801080d */
[----:B------:R-:W-:Y:S01]  /*93d0*/  FMUL.FTZ R8, R8, UR11 ;  /* 0x0000000b08087c20 */ /* 0x000fe20008410000 */
        /* <DEDUP_REMOVED lines=14> */
[----:B------:R-:W-:Y:S01]  /*94c0*/  FFMA.FTZ R30, R38, UR11, -R36 ;  /* 0x0000000b261e7c23 */ /* 0x000fe20008010824 */
        /* <DEDUP_REMOVED lines=19> */
[----:B------:R-:W-:Y:S01]  /*9600*/  FFMA.FTZ R68, R77, UR11, -R13 ;  /* 0x0000000b4d447c23 */ /* 0x000fe2000801080d */
[----:B------:R-:W2:Y:S01]  /*9610*/  MUFU.EX2 R140, R140 ;  /* 0x0000008c008c7308 */ /* 0x000ea20000000800 */
[----:B-1----:R-:W-:Y:S01]  /*9620*/  FFMA.FTZ R3, R8, R3, R37 ;  /* 0x0000000308037223 */ /* 0x002fe20000010025 */
[--C-:B------:R-:W-:Y:S01]  /*9630*/  FFMA.FTZ R69, R80, UR11, -R13.reuse ;  /* 0x0000000b50457c23 */ /* 0x100fe2000801080d */
[----:B------:R-:W-:Y:S01]  /*9640*/  FFMA.FTZ R72, R81, UR11, -R13 ;  /* 0x0000000b51487c23 */ /* 0x000fe2000801080d */
[--C-:B------:R-:W-:Y:S01]  /*9650*/  FFMA.FTZ R34, R46, UR11, -R36.reuse ;  /* 0x0000000b2e227c23 */ /* 0x100fe20008010824 */
[--C-:B------:R-:W-:Y:S01]  /*9660*/  FFMA.FTZ R35, R50, UR11, -R36.reuse ;  /* 0x0000000b32237c23 */ /* 0x100fe20008010824 */
        /* <DEDUP_REMOVED lines=11> */
[----:B--2---:R-:W-:Y:S01]  /*9720*/  FADD.FTZ R3, R140, R3 ;  /* 0x000000038c037221 */ /* 0x004fe20000010000 */
[--C-:B------:R-:W-:Y:S01]  /*9730*/  FFMA.FTZ R62, R71, UR11, -R36.reuse ;  /* 0x0000000b473e7c23 */ /* 0x100fe20008010824 */
[--C-:B------:R-:W-:Y:S01]  /*9740*/  FFMA.FTZ R51, R74, UR11, -R36.reuse ;  /* 0x0000000b4a337c23 */ /* 0x100fe20008010824 */
[--C-:B------:R-:W-:Y:S01]  /*9750*/  FFMA.FTZ R59, R75, UR11, -R36.reuse ;  /* 0x0000000b4b3b7c23 */ /* 0x100fe20008010824 */
[--C-:B------:R-:W-:Y:S01]  /*9760*/  FFMA.FTZ R54, R78, UR11, -R36.reuse ;  /* 0x0000000b4e367c23 */ /* 0x100fe20008010824 */
[--C-:B------:R-:W-:Y:S01]  /*9770*/  FFMA.FTZ R55, R82, UR11, -R36.reuse ;  /* 0x0000000b52377c23 */ /* 0x100fe20008010824 */
[----:B------:R-:W-:Y:S01]  /*9780*/  FFMA.FTZ R67, R86, UR11, -R36 ;  /* 0x0000000b56437c23 */ /* 0x000fe20008010824 */
[----:B------:R2:W3:Y:S01]  /*9790*/  MUFU.EX2 R20, R29 ;  /* 0x0000001d00147308 */ /* 0x0004e20000000800 */
[----:B-1----:R-:W-:Y:S01]  /*97a0*/  FADD.FTZ R39, R19, R4 ;  /* 0x0000000413277221 */ /* 0x002fe20000010000 */
[----:B------:R-:W-:-:S06]  /*97b0*/  FFMA.FTZ R70, R87, UR11, -R36 ;  /* 0x0000000b57467c23 */ /* 0x000fcc0008010824 */
[----:B------:R-:W1:Y:S01]  /*97c0*/  MUFU.EX2 R138, R138 ;  /* 0x0000008a008a7308 */ /* 0x000e620000000800 */
[--C-:B--2---:R-:W-:Y:S01]  /*97d0*/  FFMA.FTZ R29, R44, UR11, -R13.reuse ;  /* 0x0000000b2c1d7c23 */ /* 0x104fe2000801080d */
[----:B------:R-:W-:Y:S01]  /*97e0*/  FFMA.FTZ R44, R53, UR11, -R13 ;  /* 0x0000000b352c7c23 */ /* 0x000fe2000801080d */
[----:B0-----:R-:W-:Y:S01]  /*97f0*/  FADD.FTZ R3, R26, R3 ;  /* 0x000000031a037221 */ /* 0x001fe20000010000 */
[--C-:B------:R-:W-:Y:S01]  /*9800*/  FFMA.FTZ R53, R64, UR11, -R13.reuse ;  /* 0x0000000b40357c23 */ /* 0x100fe2000801080d */
[--C-:B------:R-:W-:Y:S01]  /*9810*/  FFMA.FTZ R64, R73, UR11, -R13.reuse ;  /* 0x0000000b49407c23 */ /* 0x100fe2000801080d */
[--C-:B------:R-:W-:Y:S01]  /*9820*/  FFMA.FTZ R73, R84, UR11, -R13.reuse ;  /* 0x0000000b54497c23 */ /* 0x100fe2000801080d */
[----:B------:R-:W-:Y:S01]  /*9830*/  FFMA.FTZ R13, R85, UR11, -R13 ;  /* 0x0000000b550d7c23 */ /* 0x000fe2000801080d */
[----:B------:R-:W0:Y:S01]  /*9840*/  MUFU.EX2 R21, R21 ;  /* 0x0000001500157308 */ /* 0x000e220000000800 */
[----:B---3--:R-:W-:Y:S01]  /*9850*/  FADD.FTZ R4, R20, R39 ;  /* 0x0000002714047221 */ /* 0x008fe20000010000 */
[--C-:B------:R-:W-:Y:S01]  /*9860*/  FFMA.FTZ R85, R43, UR11, -R36.reuse ;  /* 0x0000000b2b557c23 */ /* 0x100fe20008010824 */
[--C-:B------:R-:W-:Y:S01]  /*9870*/  FFMA.FTZ R84, R47, UR11, -R36.reuse ;  /* 0x0000000b2f547c23 */ /* 0x100fe20008010824 */
[--C-:B------:R-:W-:Y:S01]  /*9880*/  FFMA.FTZ R43, R58, UR11, -R36.reuse ;  /* 0x0000000b3a2b7c23 */ /* 0x100fe20008010824 */
[--C-:B------:R-:W-:Y:S01]  /*9890*/  FFMA.FTZ R47, R66, UR11, -R36.reuse ;  /* 0x0000000b422f7c23 */ /* 0x100fe20008010824 */
[--C-:B------:R-:W-:Y:S01]  /*98a0*/  FFMA.FTZ R58, R79, UR11, -R36.reuse ;  /* 0x0000000b4f3a7c23 */ /* 0x100fe20008010824 */
[----:B------:R-:W-:Y:S01]  /*98b0*/  FFMA.FTZ R66, R83, UR11, -R36 ;  /* 0x0000000b53427c23 */ /* 0x000fe20008010824 */
        /* <DEDUP_REMOVED lines=114> */
.L_x_901:
[----:B------:R-:W0:Y:S01]  /*9fe0*/  S2UR UR14, SR_CgaCtaId ;  /* 0x00000000000e79c3 */ /* 0x000e220000008800 */
[----:B------:R-:W-:Y:S01]  /*9ff0*/  ULEA UR10, UR10, UR38, 0x3 ;  /* 0x000000260a0a7291 */ /* 0x000fe2000f8e183f */
[----:B------:R-:W-:Y:S01]  /*a000*/  F2FP.F16.F32.PACK_AB R38, R20, R19 ;  /* 0x000000131426723e */ /* 0x000fe200000000ff */
[----:B------:R-:W-:Y:S01]  /*a010*/  UMOV UR32, UR5 ;  /* 0x0000000500207c82 */ /* 0x000fe20008000000 */
[----:B------:R-:W-:Y:S01]  /*a020*/  F2FP.F16.F32.PACK_AB R20, R22, R21 ;  /* 0x000000151614723e */ /* 0x000fe200000000ff */
[----:B------:R-:W-:Y:S01]  /*a030*/  UIADD3 UR10, UR10, 0x2d860, URZ ;  /* 0x0002d8600a0a7890 */ /* 0x000fe2000fffe03f */
[----:B------:R-:W-:Y:S01]  /*a040*/  F2FP.F16.F32.PACK_AB R36, R18, R16 ;  /* 0x000000101224723e */ /* 0x000fe200000000ff */
[-C--:B------:R-:W-:Y:S01]  /*a050*/  FMUL.FTZ R90, R90, R8.reuse ;  /* 0x000000085a5a7220 */ /* 0x080fe20000410000 */
[----:B------:R-:W-:Y:S01]  /*a060*/  F2FP.F16.F32.PACK_AB R37, R140, R37 ;  /* 0x000000258c25723e */ /* 0x000fe200000000ff */
[----:B------:R-:W-:Y:S01]  /*a070*/  FMUL.FTZ R91, R91, R8 ;  /* 0x000000085b5b7220 */ /* 0x000fe20000410000 */
[----:B------:R-:W-:Y:S01]  /*a080*/  F2FP.F16.F32.PACK_AB R39, R138, R26 ;  /* 0x0000001a8a27723e */ /* 0x000fe200000000ff */
[-C--:B------:R-:W-:Y:S01]  /*a090*/  FMUL.FTZ R94, R94, R8.reuse ;  /* 0x000000085e5e7220 */ /* 0x080fe20000410000 */
        /* <DEDUP_REMOVED lines=12> */
[----:B0-----:R-:W-:Y:S01]  /*a160*/  UPRMT UR10, UR14, 0x654, UR10 ;  /* 0x000006540e0a7896 */ /* 0x001fe2000800000a */
        /* <DEDUP_REMOVED lines=8> */
[----:B------:R-:W-:Y:S01]  /*a1f0*/  SYNCS.ARRIVE.TRANS64.RED.A1T0 RZ, [UR10], RZ ;  /* 0x000000ffffff79a7 */ /* 0x000fe2000810040a */
        /* <DEDUP_REMOVED lines=13> */
[----:B------:R-:W-:Y:S01]  /*a2d0*/  ISETP.GT.AND P1, PT, R14, UR6, PT ;  /* 0x000000060e007c0c */ /* 0x000fe2000bf24270 */
[-C--:B------:R-:W-:Y:S01]  /*a2e0*/  FMUL.FTZ R119, R119, R8.reuse ;  /* 0x0000000877777220 */ /* 0x080fe20000410000 */
[-C--:B------:R-:W-:Y:S01]  /*a2f0*/  FMUL.FTZ R122, R122, R8.reuse ;  /* 0x000000087a7a7220 */ /* 0x080fe20000410000 */
[----:B0-----:R-:W-:Y:S01]  /*a300*/  F2FP.F16.F32.PACK_AB R38, R68, R65 ;  /* 0x000000414426723e */ /* 0x001fe200000000ff */
[----:B------:R2:W-:Y:S01]  /*a310*/  STSM.16.M88.4 [R2+0x27800], R32 ;  /* 0x0278002002007844 */ /* 0x0005e20000000200 */
[----:B------:R-:W-:Y:S01]  /*a320*/  F2FP.F16.F32.PACK_AB R36, R64, R61 ;  /* 0x0000003d4024723e */ /* 0x000fe200000000ff */
[-C--:B------:R-:W-:Y:S01]  /*a330*/  FMUL.FTZ R123, R123, R8.reuse ;  /* 0x000000087b7b7220 */ /* 0x080fe20000410000 */
[----:B-1----:R-:W-:Y:S01]  /*a340*/  F2FP.F16.F32.PACK_AB R20, R56, R53 ;  /* 0x000000353814723e */ /* 0x002fe200000000ff */
        /* <DEDUP_REMOVED lines=17> */
[-C--:B------:R-:W-:Y:S01]  /*a460*/  FMUL.FTZ R89, R89, R12.reuse ;  /* 0x0000000c59597220 */ /* 0x080fe20000410000 */
[-C--:B------:R-:W-:Y:S01]  /*a470*/  FMUL.FTZ R92, R92, R12.reuse ;  /* 0x0000000c5c5c7220 */ /* 0x080fe20000410000 */
[-C--:B------:R-:W-:Y:S01]  /*a480*/  FMUL.FTZ R93, R93, R12.reuse ;  /* 0x0000000c5d5d7220 */ /* 0x080fe20000410000 */
        /* <DEDUP_REMOVED lines=31> */
[----:B--2---:R-:W-:Y:S05]  /*a680*/  @P1 BRA `(.L_x_902) ;  /* 0xffffffdc00b81947 */ /* 0x004fea000383ffff */
.L_x_891:
[----:B------:R-:W-:-:S13]  /*a690*/  R2UR UR6, R146 ;  /* 0x00000000920672ca */ /* 0x000fda00000e0000 */
[----:B------:R-:W-:-:S13]  /*a6a0*/  ISETP.GE.AND P1, PT, R14, UR6, PT ;  /* 0x000000060e007c0c */ /* 0x000fda000bf26270 */
[----:B------:R-:W-:Y:S05]  /*a6b0*/  @!P1 BRA `(.L_x_903) ;  /* 0x0000003000cc9947 */ /* 0x000fea0003800000 */
[----:B------:R-:W1:Y:S01]  /*a6c0*/  S2R R12, SR_TID.X ;  /* 0x00000000000c7919 */ /* 0x000e620000002100 */
[----:B------:R-:W-:Y:S01]  /*a6d0*/  R2UR UR6, R144 ;  /* 0x00000000900672ca */ /* 0x000fe200000e0000 */
[----:B------:R-:W-:Y:S01]  /*a6e0*/  UMOV UR30, UR5 ;  /* 0x00000005001e7c82 */ /* 0x000fe20008000000 */
[----:B------:R-:W-:Y:S01]  /*a6f0*/  UMOV UR5, 0x40000040 ;  /* 0x4000004000057882 */ /* 0x000fe20000000000 */
[----:B------:R-:W-:Y:S01]  /*a700*/  IMAD.MOV.U32 R8, RZ, RZ, R15 ;  /* 0x000000ffff087224 */ /* 0x000fe200078e000f */
[----:B------:R-:W-:Y:S01]  /*a710*/  UMOV UR57, 0x40000040 ;  /* 0x4000004000397882 */ /* 0x000fe20000000000 */
[----:B------:R-:W-:Y:S01]  /*a720*/  IMAD.U32 R141, RZ, RZ, UR5 ;  /* 0x00000005ff8d7e24 */ /* 0x000fe2000f8e00ff */
[----:B------:R-:W-:Y:S01]  /*a730*/  UMOV UR29, 0x40000040 ;  /* 0x40000040001d7882 */ /* 0x000fe20000000000 */
[----:B------:R-:W-:Y:S01]  /*a740*/  UMOV UR33, 0x40000040 ;  /* 0x4000004000217882 */ /* 0x000fe20000000000 */
[----:B------:R-:W-:Y:S01]  /*a750*/  UMOV UR41, 0x40000040 ;  /* 0x4000004000297882 */ /* 0x000fe20000000000 */
[----:B------:R-:W-:Y:S01]  /*a760*/  UMOV UR45, 0x40000040 ;  /* 0x40000040002d7882 */ /* 0x000fe20000000000 */
[----:B------:R-:W-:-:S03]  /*a770*/  UMOV UR49, 0x40000040 ;  /* 0x4000004000317882 */ /* 0x000fc60000000000 */
[----:B------:R-:W-:-:S03]  /*a780*/  ULOP3.LUT UR61, UR6, 0x10000, URZ, 0xfc, !UPT ;  /* 0x00010000063d7892 */ /* 0x000fc6000f8efc3f */
[----:B------:R-:W-:Y:S01]  /*a790*/  UMOV UR6, UR4 ;  /* 0x0000000400067c82 */ /* 0x000fe20008000000 */
[----:B------:R-:W-:Y:S02]  /*a7a0*/  UIADD3 UR4, UR61, 0x2, URZ ;  /* 0x000000023d047890 */ /* 0x000fe4000fffe03f */
[----:B------:R-:W-:Y:S02]  /*a7b0*/  UIADD3 UR56, UR61, 0x4, URZ ;  /* 0x000000043d387890 */ /* 0x000fe4000fffe03f */
[----:B------:R-:W-:Y:S02]  /*a7c0*/  UIADD3 UR28, UR61, 0x6, URZ ;  /* 0x000000063d1c7890 */ /* 0x000fe4000fffe03f */
[----:B------:R-:W-:Y:S01]  /*a7d0*/  IMAD.U32 R140, RZ, RZ, UR4 ;  /* 0x00000004ff8c7e24 */ /* 0x000fe2000f8e00ff */
[----:B------:R-:W-:Y:S02]  /*a7e0*/  UIADD3 UR32, UR61, 0x600, URZ ;  /* 0x000006003d207890 */ /* 0x000fe4000fffe03f */
[----:B------:R-:W-:-:S02]  /*a7f0*/  UIADD3 UR40, UR61, 0x602, URZ ;  /* 0x000006023d287890 */ /* 0x000fc4000fffe03f */
[----:B------:R-:W-:Y:S02]  /*a800*/  UIADD3 UR44, UR61, 0x604, URZ ;  /* 0x000006043d2c7890 */ /* 0x000fe4000fffe03f */
[----:B------:R-:W-:Y:S01]  /*a810*/  UIADD3 UR48, UR61, 0x606, URZ ;  /* 0x000006063d307890 */ /* 0x000fe2000fffe03f */
[----:B-1----:R-:W-:Y:S02]  /*a820*/  SHF.R.U32.HI R13, RZ, 0x7, R12 ;  /* 0x00000007ff0d7819 */ /* 0x002fe4000001160c */
[----:B------:R-:W-:Y:S01]  /*a830*/  ISETP.GE.U32.AND P1, PT, R12, 0x180, PT ;  /* 0x000001800c00780c */ /* 0x000fe20003f26070 */
[----:B------:R-:W-:Y:S02]  /*a840*/  IMAD.MOV.U32 R12, RZ, RZ, R0 ;  /* 0x000000ffff0c7224 */ /* 0x000fe400078e0000 */
[C---:B------:R-:W-:Y:S02]  /*a850*/  VIADD R142, R13.reuse, 0x9 ;  /* 0x000000090d8e7836 */ /* 0x040fe40000000000 */
[----:B------:R-:W-:-:S03]  /*a860*/  VIADD R147, R13, 0x8 ;  /* 0x000000080d937836 */ /* 0x000fc60000000000 */
[----:B------:R-:W-:-:S07]  /*a870*/  SEL R142, R142, 0x9, !P1 ;  /* 0x000000098e8e7807 */ /* 0x000fce0004800000 */
.L_x_922:
[----:B------:R-:W-:Y:S01]  /*a880*/  UIADD3 UR4, UR6, 0x1, URZ ;  /* 0x0000000106047890 */ /* 0x000fe2000fffe03f */
[----:B------:R-:W-:-:S03]  /*a890*/  ISETP.NE.AND P2, PT, RZ, UR60, PT ;  /* 0x0000003cff007c0c */ /* 0x000fc6000bf45270 */
[----:B------:R-:W-:-:S04]  /*a8a0*/  UISETP.NE.AND UP0, UPT, UR4, 0x2, UPT ;  /* 0x000000020400788c */ /* 0x000fc8000bf05270 */
[----:B------:R-:W-:Y:S02]  /*a8b0*/  USEL UR5, URZ, 0x1, UP0 ;  /* 0x000000013f057887 */ /* 0x000fe40008000000 */
[----:B------:R-:W-:Y:S02]  /*a8c0*/  USEL UR4, UR4, URZ, UP0 ;  /* 0x0000003f04047287 */ /* 0x000fe40008000000 */
[----:B------:R-:W-:Y:S02]  /*a8d0*/  ULOP3.LUT UR5, UR30, UR5, URZ, 0x3c, !UPT ;  /* 0x000000051e057292 */ /* 0x000fe4000f8e3c3f */
[----:B---3--:R-:W-:Y:S10]  /*a8e0*/  @P2 BRA `(.L_x_904) ;  /* 0x00000000002c2947 */ /* 0x008ff40003800000 */
[----:B------:R-:W-:Y:S05]  /*a8f0*/  @!P0 BRA `(.L_x_905) ;  /* 0x0000000000048947 */ /* 0x000fea0003800000 */
[----:B------:R-:W-:Y:S01]  /*a900*/  BPT.TRAP 0x1 ;  /* 0x000000040000795c */ /* 0x000fe20000300000 */
.L_x_905:
[----:B------:R-:W-:Y:S01]  /*a910*/  ULEA UR10, UR4, UR38, 0x3 ;  /* 0x00000026040a7291 */ /* 0x000fe2000f8e183f */
[----:B------:R-:W-:-:S05]  /*a920*/  IMAD.U32 R0, RZ, RZ, UR5 ;  /* 0x00000005ff007e24 */ /* 0x000fca000f8e00ff */
[----:B------:R-:W-:-:S04]  /*a930*/  SHF.L.U32 R0, R0, 0x1f, RZ ;  /* 0x0000001f00007819 */ /* 0x000fc800000006ff */
[----:B------:R1:W2:Y:S01]  /*a940*/  SYNCS.PHASECHK.TRANS64.TRYWAIT P1, [UR10+0x2d830], R0 ;  /* 0x02d83000ff0075a7 */ /* 0x0002a2000802014a */
[----:B------:R-:W-:Y:S05]  /*a950*/  @!P0 BRA `(.L_x_906) ;  /* 0x0000000000048947 */ /* 0x000fea0003800000 */
[----:B------:R-:W-:Y:S01]  /*a960*/  BPT.TRAP 0x1 ;  /* 0x000000040000795c */ /* 0x000fe20000300000 */
.L_x_906:
[----:B--2---:R-:W-:Y:S05]  /*a970*/  @P1 BRA `(.L_x_904) ;  /* 0x0000000000081947 */ /* 0x004fea0003800000 */
[----:B------:R-:W2:Y:S02]  /*a980*/  SYNCS.PHASECHK.TRANS64.TRYWAIT P1, [UR10+0x2d830], R0 ;  /* 0x02d83000ff0075a7 */ /* 0x000ea4000802014a */
[----:B--2---:R-:W-:Y:S05]  /*a990*/  @!P1 BRA `(.L_x_907) ;  /* 0x0000009000489947 */ /* 0x004fea0003800000 */
.L_x_904:
[----:B------:R3:W-:Y:S01]  /*a9a0*/  BAR.SYNC.DEFER_BLOCKING R147, 0x100 ;  /* 0x000400930000751d */ /* 0x0007e20000010000 */
[----:B------:R-:W-:Y:S01]  /*a9b0*/  R2UR UR52, R10 ;  /* 0x000000000a3472ca */ /* 0x000fe200000e0000 */
[----:B------:R-:W-:Y:S01]  /*a9c0*/  UIMAD UR26, UR4, 0x600, UR7 ;  /* 0x00000600041a78a4 */ /* 0x000fe2000f8e0207 */
[----:B------:R-:W-:-:S03]  /*a9d0*/  R2UR UR53, R11 ;  /* 0x000000000b3572ca */ /* 0x000fc600000e0000 */
[----:B------:R-:W-:Y:S01]  /*a9e0*/  UMOV UR55, 0x80000020 ;  /* 0x8000002000377882 */ /* 0x000fe20000000000 */
[----:B------:R-:W-:Y:S02]  /*a9f0*/  UIADD3 UR10, UR26, 0x2, URZ ;  /* 0x000000021a0a7890 */ /* 0x000fe4000fffe03f */
[----:B------:R-:W-:Y:S01]  /*aa00*/  UMOV UR54, UR26 ;  /* 0x0000001a00367c82 */ /* 0x000fe20008000000 */
[----:B------:R-:W-:Y:S01]  /*aa10*/  UMOV UR11, 0x80000020 ;  /* 0x80000020000b7882 */ /* 0x000fe20000000000 */
[----:B------:R-:W-:Y:S01]  /*aa20*/  UIADD3 UR14, UR26, 0x200, URZ ;  /* 0x000002001a0e7890 */ /* 0x000fe2000fffe03f */
[----:B------:R-:W-:Y:S01]  /*aa30*/  UMOV UR15, 0x80000020 ;  /* 0x80000020000f7882 */ /* 0x000fe20000000000 */
[----:B------:R-:W-:Y:S01]  /*aa40*/  UIADD3 UR18, UR26, 0x202, URZ ;  /* 0x000002021a127890 */ /* 0x000fe2000fffe03f */
[----:B------:R-:W-:Y:S01]  /*aa50*/  UMOV UR19, 0x80000020 ;  /* 0x8000002000137882 */ /* 0x000fe20000000000 */
[----:B------:R-:W-:Y:S01]  /*aa60*/  UIADD3 UR22, UR26, 0x400, URZ ;  /* 0x000004001a167890 */ /* 0x000fe2000fffe03f */
[----:B------:R-:W-:Y:S01]  /*aa70*/  UMOV UR23, 0x80000020 ;  /* 0x8000002000177882 */ /* 0x000fe20000000000 */
[----:B------:R-:W-:Y:S01]  /*aa80*/  UIADD3 UR26, UR26, 0x402, URZ ;  /* 0x000004021a1a7890 */ /* 0x000fe2000fffe03f */
[----:B------:R-:W-:Y:S01]  /*aa90*/  UMOV UR27, 0x80000020 ;  /* 0x80000020001b7882 */ /* 0x000fe20000000000 */
        /* <DEDUP_REMOVED lines=18> */
[----:B---3--:R-:W-:Y:S05]  /*abc0*/  @P2 BRA `(.L_x_908) ;  /* 0x00000000002c2947 */ /* 0x008fea0003800000 */
[----:B------:R-:W-:Y:S05]  /*abd0*/  @!P0 BRA `(.L_x_909) ;  /* 0x0000000000048947 */ /* 0x000fea0003800000 */
[----:B------:R-:W-:Y:S01]  /*abe0*/  BPT.TRAP 0x1 ;  /* 0x000000040000795c */ /* 0x000fe20000300000 */
.L_x_909:
[----:B------:R-:W-:Y:S01]  /*abf0*/  ULEA UR10, UR6, UR38, 0x3 ;  /* 0x00000026060a7291 */ /* 0x000fe2000f8e183f */
[----:B-12---:R-:W-:-:S05]  /*ac00*/  IMAD.U32 R0, RZ, RZ, UR30 ;  /* 0x0000001eff007e24 */ /* 0x006fca000f8e00ff */
[----:B------:R-:W-:-:S04]  /*ac10*/  SHF.L.U32 R0, R0, 0x1f, RZ ;  /* 0x0000001f00007819 */ /* 0x000fc800000006ff */
[----:B------:R0:W1:Y:S01]  /*ac20*/  SYNCS.PHASECHK.TRANS64.TRYWAIT P1, [UR10+0x2d850], R0 ;  /* 0x02d85000ff0075a7 */ /* 0x000062000802014a */
[----:B------:R-:W-:Y:S05]  /*ac30*/  @!P0 BRA `(.L_x_910) ;  /* 0x0000000000048947 */ /* 0x000fea0003800000 */
[----:B------:R-:W-:Y:S01]  /*ac40*/  BPT.TRAP 0x1 ;  /* 0x000000040000795c */ /* 0x000fe20000300000 */
.L_x_910:
[----:B-1----:R-:W-:Y:S05]  /*ac50*/  @P1 BRA `(.L_x_908) ;  /* 0x0000000000081947 */ /* 0x002fea0003800000 */
[----:B------:R-:W1:Y:S02]  /*ac60*/  SYNCS.PHASECHK.TRANS64.TRYWAIT P1, [UR10+0x2d850], R0 ;  /* 0x02d85000ff0075a7 */ /* 0x000e64000802014a */
[----:B-1----:R-:W-:Y:S05]  /*ac70*/  @!P1 BRA `(.L_x_911) ;  /* 0x0000008c00a89947 */ /* 0x002fea0003800000 */
.L_x_908:
[----:B------:R-:W-:Y:S01]  /*ac80*/  UIADD3 UR10, UR38, 0x400, URZ ;  /* 0x00000400260a7890 */ /* 0x000fe2000fffe03f */
[----:B------:R-:W-:Y:S01]  /*ac90*/  WARPGROUP.ARRIVE ;  /* 0x00000000000079c5 */ /* 0x000fe20000000000 */
[----:B------:R-:W-:Y:S01]  /*aca0*/  UMOV UR52, UR61 ;  /* 0x0000003d00347c82 */ /* 0x000fe20008000000 */
[----:B------:R-:W-:Y:S01]  /*acb0*/  UMOV UR53, 0x40000040 ;  /* 0x4000004000357882 */ /* 0x000fe20000000000 */
[----:B------:R-:W-:Y:S01]  /*acc0*/  USHF.R.U32.HI UR10, URZ, 0x4, UR10 ;  /* 0x000000043f0a7899 */ /* 0x000fe2000801160a */
[----:B------:R-:W-:Y:S01]  /*acd0*/  UMOV UR55, 0x80000020 ;  /* 0x8000002000377882 */ /* 0x000fe20000000000 */
[----:B------:R-:W-:Y:S02]  /*ace0*/  UMOV UR59, 0x80000020 ;  /* 0x80000020003b7882 */ /* 0x000fe40000000000 */
[----:B------:R-:W-:Y:S01]  /*acf0*/  ULOP3.LUT UR10, UR10, 0x3fff, URZ, 0xc0, !UPT ;  /* 0x00003fff0a0a7892 */ /* 0x000fe2000f8ec03f */
[----:B------:R-:W-:Y:S01]  /*ad00*/  UMOV UR31, 0x80000020 ;  /* 0x80000020001f7882 */ /* 0x000fe20000000000 */
[----:B------:R-:W-:-:S02]  /*ad10*/  UMOV UR35, 0x80000020 ;  /* 0x8000002000237882 */ /* 0x000fc40000000000 */
[----:B------:R-:W-:Y:S01]  /*ad20*/  ULOP3.LUT UR10, UR10, 0x2000000, URZ, 0xfc, !UPT ;  /* 0x020000000a0a7892 */ /* 0x000fe2000f8efc3f */
[----:B------:R-:W-:Y:S01]  /*ad30*/  UMOV UR43, 0x80000020 ;  /* 0x80000020002b7882 */ /* 0x000fe20000000000 */
[----:B------:R-:W-:Y:S02]  /*ad40*/  UMOV UR47, 0x80000020 ;  /* 0x80000020002f7882 */ /* 0x000fe40000000000 */
[----:B------:R-:W-:Y:S01]  /*ad50*/  UIMAD UR10, UR6, 0x600, UR10 ;  /* 0x00000600060a78a4 */ /* 0x000fe2000f8e020a */
[----:B------:R-:W-:-:S03]  /*ad60*/  UMOV UR51, 0x80000020 ;  /* 0x8000002000337882 */ /* 0x000fc60000000000 */
[----:B------:R-:W-:Y:S02]  /*ad70*/  UIADD3 UR11, UR10, 0x40, URZ ;  /* 0x000000400a0b7890 */ /* 0x000fe4000fffe03f */
[----:B------:R-:W-:Y:S02]  /*ad80*/  UIADD3 UR58, UR10, 0x80, URZ ;  /* 0x000000800a3a7890 */ /* 0x000fe4000fffe03f */
[----:B------:R-:W-:Y:S01]  /*ad90*/  UMOV UR54, UR10 ;  /* 0x0000000a00367c82 */ /* 0x000fe20008000000 */
[----:B------:R-:W-:Y:S01]  /*ada0*/  UIADD3 UR30, UR10, 0xc0, URZ ;  /* 0x000000c00a1e7890 */ /* 0x000fe2000fffe03f */
[----:B------:R-:W-:Y:S01]  /*adb0*/  HGMMA.64x96x16.F32 R88, gdesc[UR52].tnspB, R88, gsb0 ;  /* 0x41600000345879f0 */ /* 0x000fe20008000858 */
[----:B------:R-:W-:Y:S01]  /*adc0*/  R2UR UR52, R140 ;  /* 0x000000008c3472ca */ /* 0x000fe200000e0000 */
[----:B------:R-:W-:Y:S01]  /*add0*/  UMOV UR54, UR11 ;  /* 0x0000000b00367c82 */ /* 0x000fe20008000000 */
[----:B------:R-:W-:Y:S01]  /*ade0*/  R2UR UR53, R141 ;  /* 0x000000008d3572ca */ /* 0x000fe200000e0000 */
[----:B------:R-:W-:Y:S01]  /*adf0*/  UMOV UR55, 0x80000020 ;  /* 0x8000002000377882 */ /* 0x000fe20000000000 */
[----:B------:R-:W-:-:S02]  /*ae00*/  UIADD3 UR34, UR10, 0x100, URZ ;  /* 0x000001000a227890 */ /* 0x000fc4000fffe03f */
[----:B------:R-:W-:Y:S02]  /*ae10*/  UIADD3 UR42, UR10, 0x140, URZ ;  /* 0x000001400a2a7890 */ /* 0x000fe4000fffe03f */
[----:B------:R-:W-:Y:S02]  /*ae20*/  UIADD3 UR46, UR10, 0x180, URZ ;  /* 0x000001800a2e7890 */ /* 0x000fe4000fffe03f */
[----:B------:R-:W-:Y:S01]  /*ae30*/  UIADD3 UR50, UR10, 0x1c0, URZ ;  /* 0x000001c00a327890 */ /* 0x000fe2000fffe03f */
        /* <DEDUP_REMOVED lines=25> */
.L_x_912:
[----:B------:R-:W-:Y:S01]  /*afd0*/  R2UR UR10, R143 ;  /* 0x000000008f0a72ca */ /* 0x000fe200000e0000 */
[----:B------:R-:W4:Y:S01]  /*afe0*/  S2UR UR15, SR_CgaCtaId ;  /* 0x00000000000f79c3 */ /* 0x000f220000008800 */
[----:B-12---:R-:W-:Y:S01]  /*aff0*/  IMAD.MOV.U32 R13, RZ, RZ, R139 ;  /* 0x000000ffff0d7224 */ /* 0x006fe200078e008b */
[----:B------:R-:W-:Y:S01]  /*b000*/  UISETP.NE.AND UP0, UPT, UR39, URZ, UPT ;  /* 0x0000003f2700728c */ /* 0x000fe2000bf05270 */
[----:B------:R-:W-:Y:S01]  /*b010*/  R2UR UR14, R145 ;  /* 0x00000000910e72ca */ /* 0x000fe200000e0000 */
[----:B------:R-:W-:Y:S01]  /*b020*/  ULDC UR19, c[0x0][0x2f0] ;  /* 0x0000bc0000137ab9 */ /* 0x000fe20000000800 */
[----:B------:R-:W-:-:S07]  /*b030*/  ULDC UR18, c[0x0][0x288] ;  /* 0x0000a20000127ab9 */ /* 0x000fce0000000800 */
[----:B------:R-:W-:Y:S02]  /*b040*/  UISETP.NE.AND UP1, UPT, UR10, URZ, UPT ;  /* 0x0000003f0a00728c */ /* 0x000fe4000bf25270 */
[----:B------:R-:W-:-:S04]  /*b050*/  ULEA UR10, UR4, UR38, 0x3 ;  /* 0x00000026040a7291 */ /* 0x000fc8000f8e183f */
[----:B------:R-:W-:Y:S01]  /*b060*/  PLOP3.LUT P1, PT, PT, PT, UP1, 0x80, 0x0 ;  /* 0x000000000000781c */ /* 0x000fe20003f2f018 */
[----:B------:R-:W-:Y:S01]  /*b070*/  UIADD3 UR10, UR10, 0x2d840, URZ ;  /* 0x0002d8400a0a7890 */ /* 0x000fe2000fffe03f */
[----:B------:R-:W-:-:S03]  /*b080*/  PLOP3.LUT P2, PT, PT, PT, UP1, 0x80, 0x0 ;  /* 0x000000000000781c */ /* 0x000fc60003f4f018 */
[----:B------:R-:W-:Y:S01]  /*b090*/  @UP1 ULDC UR11, c[0x0][0x44c] ;  /* 0x00011300000b1ab9 */ /* 0x000fe20000000800 */
[----:B----4-:R-:W-:-:S03]  /*b0a0*/  UPRMT UR10, UR15, 0x654, UR10 ;  /* 0x000006540f0a7896 */ /* 0x010fc6000800000a */
[----:B------:R-:W-:-:S04]  /*b0b0*/  ULDC UR15, c[0x0][0x9e0] ;  /* 0x00027800000f7ab9 */ /* 0x000fc80000000800 */
[----:B0-----:R-:W-:Y:S01]  /*b0c0*/  @P1 IMAD.HI.U32 R0, R139, UR11, RZ ;  /* 0x0000000b8b001c27 */ /* 0x001fe2000f8e00ff */
[----:B------:R-:W-:Y:S01]  /*b0d0*/  @UP1 ULDC UR11, c[0x0][0x450] ;  /* 0x00011400000b1ab9 */ /* 0x000fe20000000800 */
[----:B------:R-:W-:Y:S01]  /*b0e0*/  PLOP3.LUT P1, PT, PT, PT, UP0, 0x40, 0x0 ;  /* 0x000000000000781c */ /* 0x000fe20003f2e808 */
[----:B------:R-:W-:Y:S02]  /*b0f0*/  SYNCS.ARRIVE.TRANS64.RED.A1T0 RZ, [UR10], RZ ;  /* 0x000000ffffff79a7 */ /* 0x000fe4000810040a */
[----:B------:R-:W-:Y:S01]  /*b100*/  @P2 SHF.R.U32.HI R13, RZ, UR11, R0 ;  /* 0x0000000bff0d2c19 */ /* 0x000fe20008011600 */
[----:B------:R-:W-:-:S04]  /*b110*/  IMAD.SHL.U32 R0, R14, 0x80, RZ ;  /* 0x000000800e007824 */ /* 0x000fc800078e00ff */
[----:B------:R-:W0:Y:S01]  /*b120*/  SHFL.IDX PT, R20, R13, RZ, 0x1c1f ;  /* 0x001c1fff0d147589 */ /* 0x000e2200000e0000 */
[----:B------:R-:W-:-:S05]  /*b130*/  IADD3 R16, -R0, 0x1, RZ ;  /* 0x0000000100107810 */ /* 0x000fca0007ffe1ff */
[----:B------:R-:W-:-:S04]  /*b140*/  IMAD R16, R9, -0x2, R16 ;  /* 0xfffffffe09107824 */ /* 0x000fc800078e0210 */
[----:B------:R-:W-:-:S04]  /*b150*/  IMAD R16, R17, UR19, R16 ;  /* 0x0000001311107c24 */ /* 0x000fc8000f8e0210 */
[----:B------:R-:W-:-:S04]  /*b160*/  VIADD R16, R16, -UR18 ;  /* 0x8000001210107c36 */ /* 0x000fc80008000000 */
[C---:B------:R-:W-:Y:S02]  /*b170*/  VIADD R19, R16.reuse, UR15 ;  /* 0x0000000f10137c36 */ /* 0x040fe40008000000 */
[----:B------:R-:W-:Y:S02]  /*b180*/  VIADD R18, R16, UR14 ;  /* 0x0000000e10127c36 */ /* 0x000fe40008000000 */
[--C-:B0-----:R-:W-:Y:S02]  /*b190*/  IMAD.IADD R16, R19, 0x1, R20.reuse ;  /* 0x0000000113107824 */ /* 0x101fe400078e0214 */
[----:B------:R-:W-:Y:S01]  /*b1a0*/  IMAD.IADD R15, R18, 0x1, R20 ;  /* 0x00000001120f7824 */ /* 0x000fe200078e0214 */
[----:B------:R-:W-:Y:S06]  /*b1b0*/  @P1 BRA `(.L_x_913) ;  /* 0x00000000006c1947 */ /* 0x000fec0003800000 */
[----:B------:R-:W-:Y:S01]  /*b1c0*/  ULDC UR11, c[0x0][0x2f0] ;  /* 0x0000bc00000b7ab9 */ /* 0x000fe20000000800 */
[----:B------:R-:W-:Y:S01]  /*b1d0*/  ULDC UR10, c[0x0][0x288] ;  /* 0x0000a200000a7ab9 */ /* 0x000fe20000000800 */
[----:B------:R-:W-:Y:S01]  /*b1e0*/  IMAD R20, R17, UR11, R20 ;  /* 0x0000000b11147c24 */ /* 0x000fe2000f8e0214 */
[----:B------:R-:W-:Y:S03]  /*b1f0*/  BSSY B0, `(.L_x_914) ;  /* 0x0000013000007945 */ /* 0x000fe60003800000 */
[----:B------:R-:W-:-:S05]  /*b200*/  VIADD R23, R20, -UR10 ;  /* 0x8000000a14177c36 */ /* 0x000fca0008000000 */
        /* <DEDUP_REMOVED lines=11> */
.L_x_915:
[----:B------:R-:W-:Y:S02]  /*b2c0*/  ULDC UR10, c[0x0][0x9e4] ;  /* 0x00027900000a7ab9 */ /* 0x000fe40000000800 */
[----:B------:R-:W-:-:S05]  /*b2d0*/  IMAD.U32 R137, RZ, RZ, UR10 ;  /* 0x0000000aff897e24 */ /* 0x000fca000f8e00ff */
[----:B------:R-:W-:-:S13]  /*b2e0*/  ISETP.NE.AND P1, PT, R137, 0x1, PT ;  /* 0x000000018900780c */ /* 0x000fda0003f25270 */
[----:B------:R-:W0:Y:S02]  /*b2f0*/  @P1 LDC.64 R20, c[0x0][0x9e8] ;  /* 0x00027a00ff141b82 */ /* 0x000e240000000a00 */
[----:B0-----:R-:W-:-:S05]  /*b300*/  @P1 IMAD.HI.U32 R20, R23, R20, RZ ;  /* 0x0000001417141227 */ /* 0x001fca00078e00ff */
[----:B------:R-:W-:-:S07]  /*b310*/  @P1 SHF.R.U32.HI R23, RZ, R21, R20 ;  /* 0x00000015ff171219 */ /* 0x000fce0000011614 */
.L_x_916:
[----:B------:R-:W-:Y:S05]  /*b320*/  BSYNC B0 ;  /* 0x0000000000007941 */ /* 0x000fea0003800000 */
.L_x_914:
[----:B------:R-:W-:-:S04]  /*b330*/  IMAD R20, R23, R137, -R0 ;  /* 0x0000008917147224 */ /* 0x000fc800078e0a00 */
[----:B------:R-:W-:-:S05]  /*b340*/  IMAD R20, R9, -0x2, R20 ;  /* 0xfffffffe09147824 */ /* 0x000fca00078e0214 */
[----:B------:R-:W-:Y:S02]  /*b350*/  VIADDMNMX R16, R20, R137, R16, PT ;  /* 0x0000008914107246 */ /* 0x000fe40003800110 */
[----:B------:R-:W-:-:S07]  /*b360*/  VIMNMX R15, R15, R20, !PT ;  /* 0x000000140f0f7248 */ /* 0x000fce0007fe0100 */
.L_x_913:
[----:B------:R-:W-:Y:S01]  /*b370*/  ISETP.GT.AND P1, PT, R14, -0x1, PT ;  /* 0xffffffff0e00780c */ /* 0x000fe20003f24270 */
[----:B------:R-:W0:Y:S01]  /*b380*/  SHFL.IDX PT, R13, R13, 0x1, 0x1c1f ;  /* 0x003c1f000d0d7f89 */ /* 0x000e2200000e0000 */
[----:B------:R-:W-:Y:S02]  /*b390*/  UISETP.NE.AND UP0, UPT, UR39, URZ, UPT ;  /* 0x0000003f2700728c */ /* 0x000fe4000bf05270 */
[C---:B------:R-:W-:Y:S02]  /*b3a0*/  ISETP.GT.AND P3, PT, R15.reuse, 0x8, P1 ;  /* 0x000000080f00780c */ /* 0x040fe40000f64270 */
[C---:B------:R-:W-:Y:S02]  /*b3b0*/  ISETP.GT.AND P6, PT, R15.reuse, RZ, P1 ;  /* 0x000000ff0f00720c */ /* 0x040fe40000fc4270 */
        /* <DEDUP_REMOVED lines=27> */
[C---:B------:R-:W-:Y:S02]  /*b570*/  ISETP.GT.AND P2, PT, R15.reuse, 0x29, P1 ;  /* 0x000000290f00780c */ /* 0x040fe40000f44270 */
        /* <DEDUP_REMOVED lines=59> */
[--C-:B0-----:R-:W-:Y:S01]  /*b930*/  IMAD.IADD R15, R19, 0x1, R13.reuse ;  /* 0x00000001130f7824 */ /* 0x101fe200078e020d */
[C---:B------:R-:W-:Y:S02]  /*b940*/  ISETP.LT.OR P5, PT, R16.reuse, 0x71, P5 ;  /* 0x000000711000780c */ /* 0x040fe40002fa1670 */
[C---:B------:R-:W-:Y:S02]  /*b950*/  ISETP.LT.OR P4, PT, R16.reuse, 0x72, P4 ;  /* 0x000000721000780c */ /* 0x040fe40002781670 */
[C---:B------:R-:W-:Y:S02]  /*b960*/  ISETP.LT.OR P6, PT, R16.reuse, 0x79, P6 ;  /* 0x000000791000780c */ /* 0x040fe400037c1670 */
[----:B------:R-:W-:Y:S01]  /*b970*/  ISETP.LT.OR P2, PT, R16, 0x7a, P2 ;  /* 0x0000007a1000780c */ /* 0x000fe20001741670 */
[----:B------:R-:W-:Y:S01]  /*b980*/  IMAD.IADD R16, R18, 0x1, R13 ;  /* 0x0000000112107824 */ /* 0x000fe200078e020d */
[----:B------:R-:W-:-:S02]  /*b990*/  FSEL R80, R80, -INF , !P5 ;  /* 0xff80000050507808 */ /* 0x000fc40006800000 */
[----:B------:R-:W-:Y:S02]  /*b9a0*/  FSEL R81, R81, -INF , !P4 ;  /* 0xff80000051517808 */ /* 0x000fe40006000000 */
[----:B------:R-:W-:Y:S02]  /*b9b0*/  FSEL R84, R84, -INF , !P6 ;  /* 0xff80000054547808 */ /* 0x000fe40007000000 */
[----:B------:R-:W-:Y:S01]  /*b9c0*/  FSEL R85, R85, -INF , !P2 ;  /* 0xff80000055557808 */ /* 0x000fe20005000000 */
        /* <DEDUP_REMOVED lines=17> */
.L_x_919:
[----:B------:R-:W-:Y:S02]  /*bae0*/  ULDC UR10, c[0x0][0x9e4] ;  /* 0x00027900000a7ab9 */ /* 0x000fe40000000800 */
[----:B------:R-:W-:-:S05]  /*baf0*/  IMAD.U32 R20, RZ, RZ, UR10 ;  /* 0x0000000aff147e24 */ /* 0x000fca000f8e00ff */
[----:B------:R-:W-:-:S13]  /*bb00*/  ISETP.NE.AND P2, PT, R20, 0x1, PT ;  /* 0x000000011400780c */ /* 0x000fda0003f45270 */
[----:B------:R-:W0:Y:S02]  /*bb10*/  @P2 LDC.64 R18, c[0x0][0x9e8] ;  /* 0x00027a00ff122b82 */ /* 0x000e240000000a00 */
[----:B0-----:R-:W-:-:S05]  /*bb20*/  @P2 IMAD.HI.U32 R18, R13, R18, RZ ;  /* 0x000000120d122227 */ /* 0x001fca00078e00ff */
[----:B------:R-:W-:-:S07]  /*bb30*/  @P2 SHF.R.U32.HI R13, RZ, R19, R18 ;  /* 0x00000013ff0d2219 */ /* 0x000fce0000011612 */
.L_x_920:
[----:B------:R-:W-:Y:S05]  /*bb40*/  BSYNC B0 ;  /* 0x0000000000007941 */ /* 0x000fea0003800000 */
.L_x_918:
[----:B------:R-:W-:-:S04]  /*bb50*/  IMAD R0, R13, R20, -R0 ;  /* 0x000000140d007224 */ /* 0x000fc800078e0a00 */
[----:B------:R-:W-:-:S05]  /*bb60*/  IMAD R0, R9, -0x2, R0 ;  /* 0xfffffffe09007824 */ /* 0x000fca00078e0200 */
[----:B------:R-:W-:Y:S02]  /*bb70*/  VIADDMNMX R15, R0, R20, R15, PT ;  /* 0x00000014000f7246 */ /* 0x000fe4000380010f */
[----:B------:R-:W-:-:S07]  /*bb80*/  VIMNMX R16, R16, R0, !PT ;  /* 0x0000000010107248 */ /* 0x000fce0007fe0100 */
.L_x_917:
[----:B------:R-:W-:Y:S01]  /*bb90*/  FMNMX.FTZ R0, R24, R12, !PT ;  /* 0x0000000c18007209 */ /* 0x000fe20007810000 */
[----:B------:R-:W-:Y:S01]  /*bba0*/  ULDC UR10, c[0x0][0x988] ;  /* 0x00026200000a7ab9 */ /* 0x000fe20000000800 */
[----:B------:R-:W-:Y:S01]  /*bbb0*/  ISETP.GT.AND P5, PT, R16, 0x10, P1 ;  /* 0x000000101000780c */ /* 0x000fe20000fa4270 */
[----:B------:R-:W-:Y:S01]  /*bbc0*/  UMOV UR11, UR10 ;  /* 0x0000000a000b7c82 */ /* 0x000fe20008000000 */
        /* <DEDUP_REMOVED lines=59> */
[C---:B------:R-:W-:Y:S02]  /*bf80*/  ISETP.GT.AND P4, PT, R16.reuse, 0x29, P1 ;  /* 0x000000291000780c */ /* 0x040fe40000f84270 */
[----:B------:R-:W-:Y:S02]  /*bf90*/  FMNMX.FTZ R13, R85, R0, !PT ;  /* 0x00000000550d7209 */ /* 0x000fe40007810000 */
[----:B------:R-:W-:Y:S02]  /*bfa0*/  ISETP.LT.OR P3, PT, R15, 0x29, P3 ;  /* 0x000000290f00780c */ /* 0x000fe40001f61670 */
[----:B------:R-:W-:Y:S01]  /*bfb0*/  FSEL R43, R43, -INF , !P2 ;  /* 0xff8000002b2b7808 */ /* 0x000fe20005000000 */
[----:B------:R-:W0:Y:S01]  /*bfc0*/  SHFL.BFLY PT, R0, R13, 0x2, 0x1f ;  /* 0x0c401f000d007f89 */ /* 0x000e2200000e0000 */
[----:B------:R-:W-:-:S02]  /*bfd0*/  ISETP.GT.AND P2, PT, R16, 0x30, P1 ;  /* 0x000000301000780c */ /* 0x000fc40000f44270 */
[----:B------:R-:W-:Y:S02]  /*bfe0*/  FSEL R46, R46, -INF , !P3 ;  /* 0xff8000002e2e7808 */ /* 0x000fe40005800000 */
[C---:B------:R-:W-:Y:S02]  /*bff0*/  ISETP.LT.OR P4, PT, R15.reuse, 0x2a, P4 ;  /* 0x0000002a0f00780c */ /* 0x040fe40002781670 */
[C---:B------:R-:W-:Y:S02]  /*c000*/  ISETP.GT.AND P3, PT, R16.reuse, 0x31, P1 ;  /* 0x000000311000780c */ /* 0x040fe40000f64270 */
[----:B------:R-:W-:Y:S02]  /*c010*/  ISETP.LT.OR P2, PT, R15, 0x31, P2 ;  /* 0x000000310f00780c */ /* 0x000fe40001741670 */
[----:B------:R-:W-:Y:S02]  /*c020*/  FSEL R47, R47, -INF , !P4 ;  /* 0xff8000002f2f7808 */ /* 0x000fe40006000000 */
[----:B------:R-:W-:-:S02]  /*c030*/  ISETP.GT.AND P5, PT, R16, 0x38, P1 ;  /* 0x000000381000780c */ /* 0x000fc40000fa4270 */
[----:B------:R-:W-:Y:S02]  /*c040*/  FSEL R50, R50, -INF , !P2 ;  /* 0xff80000032327808 */ /* 0x000fe40005000000 */
[C---:B------:R-:W-:Y:S02]  /*c050*/  ISETP.LT.OR P3, PT, R15.reuse, 0x32, P3 ;  /* 0x000000320f00780c */ /* 0x040fe40001f61670 */
[----:B------:R-:W-:Y:S02]  /*c060*/  ISETP.GT.AND P4, PT, R16, 0x39, P1 ;  /* 0x000000391000780c */ /* 0x000fe40000f84270 */
[----:B------:R-:W-:Y:S02]  /*c070*/  ISETP.LT.OR P5, PT, R15, 0x39, P5 ;  /* 0x000000390f00780c */ /* 0x000fe40002fa1670 */
[----:B------:R-:W-:Y:S02]  /*c080*/  FSEL R51, R51, -INF , !P3 ;  /* 0xff80000033337808 */ /* 0x000fe40005800000 */
[----:B0-----:R-:W-:-:S02]  /*c090*/  FMNMX.FTZ R18, R13, R0, !PT ;  /* 0x000000000d127209 */ /* 0x001fc40007810000 */
[----:B------:R-:W-:Y:S02]  /*c0a0*/  ISETP.GT.AND P2, PT, R16, 0x40, P1 ;  /* 0x000000401000780c */ /* 0x000fe40000f44270 */
[----:B------:R-:W-:Y:S01]  /*c0b0*/  FSEL R54, R54, -INF , !P5 ;  /* 0xff80000036367808 */ /* 0x000fe20006800000 */
[----:B------:R-:W0:Y:S01]  /*c0c0*/  SHFL.BFLY PT, R19, R18, 0x1, 0x1f ;  /* 0x0c201f0012137f89 */ /* 0x000e2200000e0000 */
[C---:B------:R-:W-:Y:S02]  /*c0d0*/  ISETP.LT.OR P4, PT, R15.reuse, 0x3a, P4 ;  /* 0x0000003a0f00780c */ /* 0x040fe40002781670 */
[----:B------:R-:W-:Y:S02]  /*c0e0*/  ISETP.GT.AND P3, PT, R16, 0x41, P1 ;  /* 0x000000411000780c */ /* 0x000fe40000f64270 */
[----:B------:R-:W-:Y:S02]  /*c0f0*/  ISETP.LT.OR P2, PT, R15, 0x41, P2 ;  /* 0x000000410f00780c */ /* 0x000fe40001741670 */
[----:B------:R-:W-:-:S02]  /*c100*/  FSEL R55, R55, -INF , !P4 ;  /* 0xff80000037377808 */ /* 0x000fc40006000000 */
[----:B------:R-:W-:Y:S02]  /*c110*/  ISETP.GT.AND P5, PT, R16, 0x48, P1 ;  /* 0x000000481000780c */ /* 0x000fe40000fa4270 */
[----:B------:R-:W-:Y:S02]  /*c120*/  FSEL R58, R58, -INF , !P2 ;  /* 0xff8000003a3a7808 */ /* 0x000fe40005000000 */
[C---:B------:R-:W-:Y:S02]  /*c130*/  ISETP.LT.OR P3, PT, R15.reuse, 0x42, P3 ;  /* 0x000000420f00780c */ /* 0x040fe40001f61670 */
        /* <DEDUP_REMOVED lines=25> */
[----:B------:R-:W-:Y:S01]  /*c2d0*/  FSEL R66, R66, -INF , !P2 ;  /* 0xff80000042427808 */ /* 0x000fe20005000000 */
[--C-:B------:R-:W-:Y:S01]  /*c2e0*/  FFMA.FTZ R44, R44, UR11, -R13.reuse ;  /* 0x0000000b2c2c7c23 */ /* 0x100fe2000801080d */
[----:B------:R-:W-:Y:S01]  /*c2f0*/  FMNMX.FTZ R25, R31, R24, !PT ;  /* 0x000000181f197209 */ /* 0x000fe20007810000 */
[----:B------:R-:W-:Y:S01]  /*c300*/  FFMA.FTZ R48, R48, UR11, -R13 ;  /* 0x0000000b30307c23 */ /* 0x000fe2000801080d */
[----:B------:R0:W-:Y:S01]  /*c310*/  MUFU.EX2 R24, R36 ;  /* 0x0000002400187308 */ /* 0x0001e20000000800 */
[----:B------:R-:W-:-:S02]  /*c320*/  ISETP.LT.OR P3, PT, R15, 0x52, P3 ;  /* 0x000000520f00780c */ /* 0x000fc40001f61670 */
[----:B------:R-:W-:Y:S01]  /*c330*/  FMNMX.FTZ R28, R34, R25, !PT ;  /* 0x00000019221c7209 */ /* 0x000fe20007810000 */
[----:B------:R-:W-:Y:S01]  /*c340*/  FFMA.FTZ R25, R37, UR11, -R13 ;  /* 0x0000000b25197c23 */ /* 0x000fe2000801080d */
[----:B------:R-:W-:Y:S02]  /*c350*/  ISETP.GT.AND P4, PT, R16, 0x59, P1 ;  /* 0x000000591000780c */ /* 0x000fe40000f84270 */
[----:B------:R-:W-:Y:S01]  /*c360*/  FMNMX.FTZ R29, R35, R28, !PT ;  /* 0x0000001c231d7209 */ /* 0x000fe20007810000 */
[----:B------:R-:W-:Y:S01]  /*c370*/  MUFU.EX2 R18, R18 ;  /* 0x0000001200127308 */ /* 0x000fe20000000800 */
[----:B------:R-:W-:Y:S02]  /*c380*/  ISETP.LT.OR P5, PT, R15, 0x59, P5 ;  /* 0x000000590f00780c */ /* 0x000fe40002fa1670 */
[----:B------:R-:W-:Y:S02]  /*c390*/  FMNMX.FTZ R28, R38, R29, !PT ;  /* 0x0000001d261c7209 */ /* 0x000fe40007810000 */
[----:B------:R-:W-:-:S02]  /*c3a0*/  FSEL R67, R67, -INF , !P3 ;  /* 0xff80000043437808 */ /* 0x000fc40005800000 */
[----:B------:R-:W-:Y:S01]  /*c3b0*/  FMNMX.FTZ R29, R39, R28, !PT ;  /* 0x0000001c271d7209 */ /* 0x000fe20007810000 */
[----:B------:R-:W-:Y:S01]  /*c3c0*/  MUFU.EX2 R19, R19 ;  /* 0x0000001300137308 */ /* 0x000fe20000000800 */
[----:B------:R-:W-:Y:S02]  /*c3d0*/  ISETP.GT.AND P2, PT, R16, 0x60, P1 ;  /* 0x000000601000780c */ /* 0x000fe40000f44270 */
[----:B------:R-:W-:Y:S01]  /*c3e0*/  FMNMX.FTZ R32, R42, R29, !PT ;  /* 0x0000001d2a207209 */ /* 0x000fe20007810000 */
[----:B------:R-:W-:Y:S01]  /*c3f0*/  FFMA.FTZ R29, R41, UR11, -R13 ;  /* 0x0000000b291d7c23 */ /* 0x000fe2000801080d */
[----:B------:R-:W-:Y:S02]  /*c400*/  FSEL R70, R70, -INF , !P5 ;  /* 0xff80000046467808 */ /* 0x000fe40006800000 */
[----:B------:R-:W-:Y:S01]  /*c410*/  FMNMX.FTZ R33, R43, R32, !PT ;  /* 0x000000202b217209 */ /* 0x000fe20007810000 */
[----:B------:R-:W-:Y:S01]  /*c420*/  MUFU.EX2 R28, R40 ;  /* 0x00000028001c7308 */ /* 0x000fe20000000800 */
[----:B------:R-:W-:-:S02]  /*c430*/  ISETP.LT.OR P4, PT, R15, 0x5a, P4 ;  /* 0x0000005a0f00780c */ /* 0x000fc40002781670 */
[----:B------:R-:W-:Y:S02]  /*c440*/  FMNMX.FTZ R32, R46, R33, !PT ;  /* 0x000000212e207209 */ /* 0x000fe40007810000 */
[----:B------:R-:W-:Y:S02]  /*c450*/  ISETP.GT.AND P3, PT, R16, 0x61, P1 ;  /* 0x000000611000780c */ /* 0x000fe40000f64270 */
[----:B------:R-:W-:Y:S01]  /*c460*/  FMNMX.FTZ R33, R47, R32, !PT ;  /* 0x000000202f217209 */ /* 0x000fe20007810000 */
[----:B------:R-:W-:Y:S01]  /*c470*/  MUFU.EX2 R20, R20 ;  /* 0x0000001400147308 */ /* 0x000fe20000000800 */
[----:B------:R-:W-:Y:S02]  /*c480*/  ISETP.LT.OR P2, PT, R15, 0x61, P2 ;  /* 0x000000610f00780c */ /* 0x000fe40001741670 */
[----:B0-----:R-:W-:Y:S01]  /*c490*/  FMNMX.FTZ R36, R50, R33, !PT ;  /* 0x0000002132247209 */ /* 0x001fe20007810000 */
[--C-:B------:R-:W-:Y:S01]  /*c4a0*/  FFMA.FTZ R33, R45, UR11, -R13.reuse ;  /* 0x0000000b2d217c23 */ /* 0x100fe2000801080d */
[----:B------:R-:W-:Y:S01]  /*c4b0*/  FSEL R71, R71, -INF , !P4 ;  /* 0xff80000047477808 */ /* 0x000fe20006000000 */
[--C-:B------:R-:W-:Y:S01]  /*c4c0*/  FFMA.FTZ R45, R53, UR11, -R13.reuse ;  /* 0x0000000b352d7c23 */ /* 0x100fe2000801080d */
[----:B------:R-:W-:Y:S01]  /*c4d0*/  FMNMX.FTZ R37, R51, R36, !PT ;  /* 0x0000002433257209 */ /* 0x000fe20007810000 */
[----:B------:R0:W-:Y:S01]  /*c4e0*/  MUFU.EX2 R32, R44 ;  /* 0x0000002c00207308 */ /* 0x0001e20000000800 */
[----:B------:R-:W-:Y:S01]  /*c4f0*/  ISETP.GT.AND P5, PT, R16, 0x68, P1 ;  /* 0x000000681000780c */ /* 0x000fe20000fa4270 */
[--C-:B------:R-:W-:Y:S01]  /*c500*/  FFMA.FTZ R53, R64, UR11, -R13.reuse ;  /* 0x0000000b40357c23 */ /* 0x100fe2000801080d */
[----:B------:R-:W-:Y:S01]  /*c510*/  FMNMX.FTZ R36, R54, R37, !PT ;  /* 0x0000002536247209 */ /* 0x000fe20007810000 */
[--C-:B------:R-:W-:Y:S01]  /*c520*/  FFMA.FTZ R64, R73, UR11, -R13.reuse ;  /* 0x0000000b49407c23 */ /* 0x100fe2000801080d */
[----:B------:R-:W-:Y:S01]  /*c530*/  FSEL R74, R74, -INF , !P2 ;  /* 0xff8000004a4a7808 */ /* 0x000fe20005000000 */
[--C-:B------:R-:W-:Y:S01]  /*c540*/  FFMA.FTZ R73, R84, UR11, -R13.reuse ;  /* 0x0000000b54497c23 */ /* 0x100fe2000801080d */
[----:B------:R-:W-:Y:S01]  /*c550*/  FMNMX.FTZ R37, R55, R36, !PT ;  /* 0x0000002437257209 */ /* 0x000fe20007810000 */
[----:B------:R-:W-:Y:S01]  /*c560*/  MUFU.EX2 R21, R21 ;  /* 0x0000001500157308 */ /* 0x000fe20000000800 */
[----:B------:R-:W-:Y:S01]  /*c570*/  ISETP.LT.OR P3, PT, R15, 0x62, P3 ;  /* 0x000000620f00780c */ /* 0x000fe20001f61670 */
[--C-:B0-----:R-:W-:Y:S01]  /*c580*/  FFMA.FTZ R44, R52, UR11, -R13.reuse ;  /* 0x0000000b342c7c23 */ /* 0x101fe2000801080d */
[----:B------:R-:W-:Y:S01]  /*c590*/  FMNMX.FTZ R40, R58, R37, !PT ;  /* 0x000000253a287209 */ /* 0x000fe20007810000 */
[--C-:B------:R-:W-:Y:S01]  /*c5a0*/  FFMA.FTZ R37, R49, UR11, -R13.reuse ;  /* 0x0000000b31257c23 */ /* 0x100fe2000801080d */
[----:B------:R-:W-:Y:S01]  /*c5b0*/  ISETP.GT.AND P4, PT, R16, 0x69, P1 ;  /* 0x000000691000780c */ /* 0x000fe20000f84270 */
[--C-:B------:R-:W-:Y:S01]  /*c5c0*/  FFMA.FTZ R49, R60, UR11, -R13.reuse ;  /* 0x0000000b3c317c23 */ /* 0x100fe2000801080d */
[----:B------:R-:W-:Y:S01]  /*c5d0*/  FMNMX.FTZ R41, R59, R40, !PT ;  /* 0x000000283b297209 */ /* 0x000fe20007810000 */
[--C-:B------:R-:W-:Y:S01]  /*c5e0*/  FFMA.FTZ R60, R69, UR11, -R13.reuse ;  /* 0x0000000b453c7c23 */ /* 0x100fe2000801080d */
[----:B------:R-:W-:Y:S01]  /*c5f0*/  ISETP.LT.OR P5, PT, R15, 0x69, P5 ;  /* 0x000000690f00780c */ /* 0x000fe20002fa1670 */
[--C-:B------:R-:W-:Y:S01]  /*c600*/  FFMA.FTZ R69, R80, UR11, -R13.reuse ;  /* 0x0000000b50457c23 */ /* 0x100fe2000801080d */
[----:B------:R-:W-:Y:S01]  /*c610*/  FMNMX.FTZ R40, R62, R41, !PT ;  /* 0x000000293e287209 */ /* 0x000fe20007810000 */
[----:B------:R0:W-:Y:S01]  /*c620*/  MUFU.EX2 R36, R48 ;  /* 0x0000003000247308 */ /* 0x0001e20000000800 */
[----:B------:R-:W-:Y:S01]  /*c630*/  FSEL R75, R75, -INF , !P3 ;  /* 0xff8000004b4b7808 */ /* 0x000fe20005800000 */
[--C-:B------:R-:W-:Y:S01]  /*c640*/  FFMA.FTZ R52, R61, UR11, -R13.reuse ;  /* 0x0000000b3d347c23 */ /* 0x100fe2000801080d */
[----:B------:R-:W-:Y:S01]  /*c650*/  FMNMX.FTZ R41, R63, R40, !PT ;  /* 0x000000283f297209 */ /* 0x000fe20007810000 */
[--C-:B------:R-:W-:Y:S01]  /*c660*/  FFMA.FTZ R61, R72, UR11, -R13.reuse ;  /* 0x0000000b483d7c23 */ /* 0x100fe2000801080d */
[----:B------:R-:W-:Y:S01]  /*c670*/  ISETP.GT.AND P2, PT, R16, 0x70, P1 ;  /* 0x000000701000780c */ /* 0x000fe20000f44270 */
[--C-:B------:R-:W-:Y:S01]  /*c680*/  FFMA.FTZ R72, R81, UR11, -R13.reuse ;  /* 0x0000000b51487c23 */ /* 0x100fe2000801080d */
[----:B------:R-:W-:Y:S01]  /*c690*/  FMNMX.FTZ R40, R66, R41, !PT ;  /* 0x0000002942287209 */ /* 0x000fe20007810000 */
[----:B------:R-:W-:Y:S01]  /*c6a0*/  MUFU.EX2 R22, R22 ;  /* 0x0000001600167308 */ /* 0x000fe20000000800 */
[----:B------:R-:W-:Y:S01]  /*c6b0*/  FSEL R78, R78, -INF , !P5 ;  /* 0xff8000004e4e7808 */ /* 0x000fe20006800000 */
[--C-:B0-----:R-:W-:Y:S01]  /*c6c0*/  FFMA.FTZ R48, R56, UR11, -R13.reuse ;  /* 0x0000000b38307c23 */ /* 0x101fe2000801080d */
[----:B------:R-:W-:Y:S01]  /*c6d0*/  FMNMX.FTZ R41, R67, R40, !PT ;  /* 0x0000002843297209 */ /* 0x000fe20007810000 */
[--C-:B------:R-:W-:Y:S01]  /*c6e0*/  FFMA.FTZ R56, R65, UR11, -R13.reuse ;  /* 0x0000000b41387c23 */ /* 0x100fe2000801080d */
[----:B------:R-:W-:Y:S01]  /*c6f0*/  ISETP.LT.OR P4, PT, R15, 0x6a, P4 ;  /* 0x0000006a0f00780c */ /* 0x000fe20002781670 */
[----:B------:R-:W-:Y:S01]  /*c700*/  FFMA.FTZ R65, R76, UR11, -R13 ;  /* 0x0000000b4c417c23 */ /* 0x000fe2000801080d */
[----:B------:R-:W-:Y:S01]  /*c710*/  FMNMX.FTZ R40, R70, R41, !PT ;  /* 0x0000002946287209 */ /* 0x000fe20007810000 */
[----:B------:R-:W-:Y:S01]  /*c720*/  MUFU.EX2 R23, R23 ;  /* 0x0000001700177308 */ /* 0x000fe20000000800 */
[----:B------:R-:W-:-:S02]  /*c730*/  ISETP.GT.AND P3, PT, R16, 0x71, P1 ;  /* 0x000000711000780c */ /* 0x000fc40000f64270 */
[----:B------:R-:W-:Y:S02]  /*c740*/  FMNMX.FTZ R41, R71, R40, !PT ;  /* 0x0000002847297209 */ /* 0x000fe40007810000 */
[----:B------:R-:W-:Y:S02]  /*c750*/  ISETP.LT.OR P2, PT, R15, 0x71, P2 ;  /* 0x000000710f00780c */ /* 0x000fe40001741670 */
[----:B------:R-:W-:Y:S01]  /*c760*/  FMNMX.FTZ R40, R74, R41, !PT ;  /* 0x000000294a287209 */ /* 0x000fe20007810000 */
[----:B------:R-:W-:Y:S01]  /*c770*/  MUFU.EX2 R25, R25 ;  /* 0x0000001900197308 */ /* 0x000fe20000000800 */
[----:B------:R-:W-:Y:S02]  /*c780*/  FSEL R79, R79, -INF , !P4 ;  /* 0xff8000004f4f7808 */ /* 0x000fe40006000000 */
[----:B------:R-:W-:Y:S02]  /*c790*/  FMNMX.FTZ R41, R75, R40, !PT ;  /* 0x000000284b297209 */ /* 0x000fe40007810000 */
[----:B------:R-:W-:-:S02]  /*c7a0*/  ISETP.GT.AND P5, PT, R16, 0x78, P1 ;  /* 0x000000781000780c */ /* 0x000fc40000fa4270 */
[----:B------:R-:W-:Y:S01]  /*c7b0*/  FMNMX.FTZ R40, R78, R41, !PT ;  /* 0x000000294e287209 */ /* 0x000fe20007810000 */
        /* <DEDUP_REMOVED lines=30> */
[----:B------:R-:W0:Y:S06]  /*c9a0*/  SHFL.BFLY PT, R40, R15, 0x1, 0x1f ;  /* 0x0c201f000f287f89 */ /* 0x000e2c00000e0000 */
        /* <DEDUP_REMOVED lines=42> */
[----:B0-----:R-:W-:Y:S01]  /*cc50*/  FFMA.FTZ R42, R8, R3, R41 ;  /* 0x00000003082a7223 */ /* 0x001fe20000010029 */
[----:B------:R-:W-:Y:S01]  /*cc60*/  FADD.FTZ R3, R19, R4 ;  /* 0x0000000413037221 */ /* 0x000fe20000010000 */
[--C-:B------:R-:W-:Y:S01]  /*cc70*/  FFMA.FTZ R59, R79, UR11, -R40.reuse ;  /* 0x0000000b4f3b7c23 */ /* 0x100fe20008010828 */
[--C-:B------:R-:W-:Y:S01]  /*cc80*/  FFMA.FTZ R58, R82, UR11, -R40.reuse ;  /* 0x0000000b523a7c23 */ /* 0x100fe20008010828 */
[--C-:B------:R-:W-:Y:S01]  /*cc90*/  FFMA.FTZ R67, R83, UR11, -R40.reuse ;  /* 0x0000000b53437c23 */ /* 0x100fe20008010828 */
[----:B------:R-:W-:Y:S01]  /*cca0*/  FADD.FTZ R4, R20, R3 ;  /* 0x0000000314047221 */ /* 0x000fe20000010000 */
[----:B------:R-:W-:Y:S01]  /*ccb0*/  FFMA.FTZ R70, R86, UR11, -R40 ;  /* 0x0000000b56467c23 */ /* 0x000fe20008010828 */
[----:B------:R-:W0:Y:S01]  /*ccc0*/  MUFU.EX2 R84, R84 ;  /* 0x0000005400547308 */ /* 0x000e220000000800 */
[----:B-1----:R-:W-:Y:S01]  /*ccd0*/  FADD.FTZ R43, R85, R42 ;  /* 0x0000002a552b7221 */ /* 0x002fe20000010000 */
[----:B------:R-:W-:Y:S01]  /*cce0*/  FADD.FTZ R3, R21, R4 ;  /* 0x0000000415037221 */ /* 0x000fe20000010000 */
[----:B------:R-:W-:-:S03]  /*ccf0*/  FFMA.FTZ R71, R87, UR11, -R40 ;  /* 0x0000000b57477c23 */ /* 0x000fc60008010828 */
[----:B------:R-:W-:Y:S02]  /*cd00*/  FADD.FTZ R4, R22, R3 ;  /* 0x0000000316047221 */ /* 0x000fe40000010000 */
[----:B------:R-:W1:Y:S01]  /*cd10*/  MUFU.EX2 R34, R34 ;  /* 0x0000002200227308 */ /* 0x000e620000000800 */
[----:B--2---:R-:W-:Y:S01]  /*cd20*/  FADD.FTZ R43, R76, R43 ;  /* 0x0000002b4c2b7221 */ /* 0x004fe20000010000 */
[----:B------:R-:W-:-:S04]  /*cd30*/  FADD.FTZ R3, R23, R4 ;  /* 0x0000000417037221 */ /* 0x000fc80000010000 */
[----:B------:R-:W-:Y:S02]  /*cd40*/  FADD.FTZ R4, R24, R3 ;  /* 0x0000000318047221 */ /* 0x000fe40000010000 */
[----:B------:R-:W2:Y:S01]  /*cd50*/  MUFU.EX2 R81, R81 ;  /* 0x0000005100517308 */ /* 0x000ea20000000800 */
[----:B0-----:R-:W-:Y:S01]  /*cd60*/  FADD.FTZ R43, R84, R43 ;  /* 0x0000002b542b7221 */ /* 0x001fe20000010000 */
[----:B------:R-:W-:-:S06]  /*cd70*/  FADD.FTZ R3, R25, R4 ;  /* 0x0000000419037221 */ /* 0x000fcc0000010000 */
[----:B------:R-:W0:Y:S01]  /*cd80*/  MUFU.EX2 R30, R30 ;  /* 0x0000001e001e7308 */ /* 0x000e220000000800 */
[----:B-1----:R-:W-:-:S07]  /*cd90*/  FADD.FTZ R42, R34, R43 ;  /* 0x0000002b222a7221 */ /* 0x002fce0000010000 */
        /* <DEDUP_REMOVED lines=8> */
[----:B-1----:R-:W-:Y:S01]  /*ce20*/  FADD.FTZ R4, R80, R43 ;  /* 0x0000002b50047221 */ /* 0x002fe20000010000 */
[----:B------:R-:W-:-:S06]  /*ce30*/  FADD.FTZ R43, R33, R42 ;  /* 0x0000002a212b7221 */ /* 0x000fcc0000010000 */
        /* <DEDUP_REMOVED lines=9> */
[----:B------:R2:W4:Y:S01]  /*ced0*/  MUFU.EX2 R39, R54 ;  /* 0x0000003600277308 */ /* 0x0005220000000800 */
[----:B0-----:R-:W-:Y:S01]  /*cee0*/  FADD.FTZ R42, R26, R3 ;  /* 0x000000031a2a7221 */ /* 0x001fe20000010000 */
[----:B------:R-:W-:-:S04]  /*cef0*/  FADD.FTZ R3, R37, R4 ;  /* 0x0000000425037221 */ /* 0x000fc80000010000 */
[----:B------:R-:W-:Y:S02]  /*cf00*/  FADD.FTZ R4, R44, R3 ;  /* 0x000000032c047221 */ /* 0x000fe40000010000 */
[----:B------:R-:W0:Y:S01]  /*cf10*/  MUFU.EX2 R138, R138 ;  /* 0x0000008a008a7308 */ /* 0x000e220000000800 */
[----:B-1----:R-:W-:Y:S01]  /*cf20*/  FADD.FTZ R42, R35, R42 ;  /* 0x0000002a232a7221 */ /* 0x002fe20000010000 */
[----:B------:R-:W-:Y:S01]  /*cf30*/  FADD.FTZ R43, R45, R4 ;  /* 0x000000042d2b7221 */ /* 0x000fe20000010000 */
[----:B--2---:R-:W-:-:S03]  /*cf40*/  FFMA.FTZ R54, R74, UR11, -R40 ;  /* 0x0000000b4a367c23 */ /* 0x004fc60008010828 */
[----:B------:R-:W-:Y:S02]  /*cf50*/  FADD.FTZ R43, R48, R43 ;  /* 0x0000002b302b7221 */ /* 0x000fe40000010000 */
[----:B------:R-:W1:Y:S01]  /*cf60*/  MUFU.EX2 R46, R46 ;  /* 0x0000002e002e7308 */ /* 0x000e620000000800 */
[----:B----4-:R-:W-:Y:S01]  /*cf70*/  FADD.FTZ R3, R39, R42 ;  /* 0x0000002a27037221 */ /* 0x010fe20000010000 */
[----:B------:R-:W-:-:S06]  /*cf80*/  FADD.FTZ R42, R16, R43 ;  /* 0x0000002b102a7221 */ /* 0x000fcc0000010000 */
        /* <DEDUP_REMOVED lines=53> */
[----:B0-----:R-:W-:Y:S01]  /*d2e0*/  FADD.FTZ R42, R70, R3 ;  /* 0x00000003462a7221 */ /* 0x001fe20000010000 */
[----:B-1----:R-:W-:-:S03]  /*d2f0*/  FADD.FTZ R4, R13, R40 ;  /* 0x000000280d047221 */ /* 0x002fc60000010000 */
[----:B--2---:R-:W-:Y:S01]  /*d300*/  FADD.FTZ R3, R71, R42 ;  /* 0x0000002a47037221 */ /* 0x004fe20000010000 */
[----:B------:R-:W-:Y:S06]  /*d310*/  @!P0 BRA `(.L_x_921) ;  /* 0x0000000000048947 */ /* 0x000fec0003800000 */
[----:B------:R-:W-:Y:S01]  /*d320*/  BPT.TRAP 0x1 ;  /* 0x000000040000795c */ /* 0x000fe20000300000 */
.L_x_921:
        /* <DEDUP_REMOVED lines=23> */
[-C--:B------:R-:W-:Y:S01]  /*d4a0*/  FMUL.FTZ R104, R104, R12.reuse ;  /* 0x0000000c68687220 */ /* 0x080fe20000410000 */
[----:B0-----:R-:W-:Y:S01]  /*d4b0*/  UPRMT UR6, UR10, 0x654, UR6 ;  /* 0x000006540a067896 */ /* 0x001fe20008000006 */
        /* <DEDUP_REMOVED lines=8> */
[----:B------:R-:W-:Y:S01]  /*d540*/  SYNCS.ARRIVE.TRANS64.RED.A1T0 RZ, [UR6], RZ ;  /* 0x000000ffffff79a7 */ /* 0x000fe20008100406 */
[----:B------:R-:W-:Y:S01]  /*d550*/  STSM.16.M88.4 [R2+0x21800], R40 ;  /* 0x0218002802007844 */ /* 0x000fe20000000200 */
[----:B------:R-:W-:Y:S01]  /*d560*/  F2FP.F16.F32.PACK_AB R39, R138, R39 ;  /* 0x000000278a27723e */ /* 0x000fe200000000ff */
[----:B------:R-:W-:Y:S01]  /*d570*/  UMOV UR6, UR4 ;  /* 0x0000000400067c82 */ /* 0x000fe20008000000 */
[----:B------:R-:W-:Y:S01]  /*d580*/  F2FP.F16.F32.PACK_AB R24, R16, R48 ;  /* 0x000000301018723e */ /* 0x000fe200000000ff */
[----:B------:R0:W-:Y:S01]  /*d590*/  STSM.16.M88.4 [R6], R20 ;  /* 0x0000001406007844 */ /* 0x0001e20000000200 */
[----:B------:R-:W-:Y:S01]  /*d5a0*/  F2FP.F16.F32.PACK_AB R25, R137, R46 ;  /* 0x0000002e8919723e */ /* 0x000fe200000000ff */
[-C--:B------:R-:W-:Y:S01]  /*d5b0*/  FMUL.FTZ R113, R113, R12.reuse ;  /* 0x0000000c71717220 */ /* 0x080fe20000410000 */
        /* <DEDUP_REMOVED lines=8> */
[----:B------:R-:W-:Y:S01]  /*d640*/  R2UR UR10, R146 ;  /* 0x00000000920a72ca */ /* 0x000fe200000e0000 */
[----:B------:R2:W-:Y:S01]  /*d650*/  STSM.16.M88.4 [R2+0x27800], R24 ;  /* 0x0278001802007844 */ /* 0x0005e20000000200 */
[-C--:B------:R-:W-:Y:S01]  /*d660*/  FMUL.FTZ R120, R120, R12.reuse ;  /* 0x0000000c78787220 */ /* 0x080fe20000410000 */
[-C--:B------:R-:W-:Y:S01]  /*d670*/  FMUL.FTZ R121, R121, R12.reuse ;  /* 0x0000000c79797220 */ /* 0x080fe20000410000 */
[-C--:B------:R-:W-:Y:S01]  /*d680*/  FMUL.FTZ R124, R124, R12.reuse ;  /* 0x0000000c7c7c7220 */ /* 0x080fe20000410000 */
[----:B0-----:R-:W-:Y:S01]  /*d690*/  F2FP.F16.F32.PACK_AB R20, R56, R53 ;  /* 0x000000353814723e */ /* 0x001fe200000000ff */
        /* <DEDUP_REMOVED lines=11> */
[----:B-1----:R-:W-:Y:S01]  /*d750*/  F2FP.F16.F32.PACK_AB R28, R72, R69 ;  /* 0x00000045481c723e */ /* 0x002fe200000000ff */
[----:B------:R-:W-:Y:S01]  /*d760*/  FMUL.FTZ R90, R90, R8 ;  /* 0x000000085a5a7220 */ /* 0x000fe20000410000 */
        /* <DEDUP_REMOVED lines=40> */
.L_x_903:
[----:B------:R-:W-:Y:S06]  /*d9f0*/  BAR.ARV 0x8, 0x200 ;  /* 0x0208000000007b1d */ /* 0x000fec0000002000 */
[----:B------:R-:W-:Y:S05]  /*da00*/  @!P0 BRA `(.L_x_923) ;  /* 0x0000000000048947 */ /* 0x000fea0003800000 */
[----:B------:R-:W-:Y:S01]  /*da10*/  BPT.TRAP 0x1 ;  /* 0x000000040000795c */ /* 0x000fe20000300000 */
.L_x_923:
[----:B------:R-:W-:Y:S01]  /*da20*/  ULEA UR6, UR4, UR38, 0x3 ;  /* 0x0000002604067291 */ /* 0x000fe2000f8e183f */
[----:B0-----:R-:W-:-:S05]  /*da30*/  IMAD.U32 R2, RZ, RZ, UR5 ;  /* 0x00000005ff027e24 */ /* 0x001fca000f8e00ff */
[----:B------:R-:W-:-:S04]  /*da40*/  SHF.L.U32 R2, R2, 0x1f, RZ ;  /* 0x0000001f02027819 */ /* 0x000fc800000006ff */
[----:B------:R0:W1:Y:S01]  /*da50*/  SYNCS.PHASECHK.TRANS64.TRYWAIT P1, [UR6+0x2d850], R2 ;  /* 0x02d85002ff0075a7 */ /* 0x0000620008020146 */
[----:B------:R-:W-:Y:S05]  /*da60*/  @!P0 BRA `(.L_x_924) ;  /* 0x0000000000048947 */ /* 0x000fea0003800000 */
[----:B------:R-:W-:Y:S01]  /*da70*/  BPT.TRAP 0x1 ;  /* 0x000000040000795c */ /* 0x000fe20000300000 */
.L_x_924:
[----:B-1----:R-:W-:Y:S05]  /*da80*/  @P1 BRA `(.L_x_925) ;  /* 0x0000000000081947 */ /* 0x002fea0003800000 */
[----:B------:R-:W1:Y:S02]  /*da90*/  SYNCS.PHASECHK.TRANS64.TRYWAIT P1, [UR6+0x2d850], R2 ;  /* 0x02d85002ff0075a7 */ /* 0x000e640008020146 */
[----:B-1----:R-:W-:Y:S05]  /*daa0*/  @!P1 BRA `(.L_x_926) ;  /* 0x0000006000349947 */ /* 0x002fea0003800000 */
.L_x_925:
[----:B------:R-:W-:Y:S01]  /*dab0*/  UIADD3 UR38, UR38, 0x400, URZ ;  /* 0x0000040026267890 */ /* 0x000fe2000fffe03f */
[----:B------:R-:W-:Y:S01]  /*dac0*/  R2UR UR5, R144 ;  /* 0x00000000900572ca */ /* 0x000fe200000e0000 */
[----:B------:R-:W-:Y:S01]  /*dad0*/  WARPGROUP.ARRIVE ;  /* 0x00000000000079c5 */ /* 0x000fe20000000000 */
[----:B------:R-:W-:Y:S01]  /*dae0*/  UMOV UR13, 0x40000040 ;  /* 0x40000040000d7882 */ /* 0x000fe20000000000 */
[----:B------:R-:W-:Y:S01]  /*daf0*/  USHF.R.U32.HI UR38, URZ, 0x4, UR38 ;  /* 0x000000043f267899 */ /* 0x000fe20008011626 */
[----:B-1----:R-:W1:Y:S01]  /*db00*/  SHFL.BFLY PT, R5, R4, 0x2, 0x1f ;  /* 0x0c401f0004057f89 */ /* 0x002e6200000e0000 */
[----:B------:R-:W-:Y:S01]  /*db10*/  UMOV UR15, 0x80000020 ;  /* 0x80000020000f7882 */ /* 0x000fe20000000000 */
[----:B------:R-:W-:Y:S01]  /*db20*/  IMAD.MOV.U32 R8, RZ, RZ, RZ ;  /* 0x000000ffff087224 */ /* 0x000fe200078e00ff */
[----:B------:R-:W-:Y:S01]  /*db30*/  ULOP3.LUT UR38, UR38, 0x3fff, URZ, 0xc0, !UPT ;  /* 0x00003fff26267892 */ /* 0x000fe2000f8ec03f */
[----:B0-----:R-:W0:Y:S01]  /*db40*/  SHFL.BFLY PT, R2, R3, 0x2, 0x1f ;  /* 0x0c401f0003027f89 */ /* 0x001e2200000e0000 */
[----:B------:R-:W-:-:S02]  /*db50*/  IMAD.U32 R13, RZ, RZ, UR11 ;  /* 0x0000000bff0d7e24 */ /* 0x000fc4000f8e00ff */
        /* <DEDUP_REMOVED lines=8> */
[----:B-1----:R-:W-:Y:S01]  /*dbe0*/  FADD.FTZ R5, R5, R4 ;  /* 0x0000000405057221 */ /* 0x002fe20000010000 */
[----:B------:R-:W-:Y:S01]  /*dbf0*/  UMOV UR13, 0x40000040 ;  /* 0x40000040000d7882 */ /* 0x000fe20000000000 */
[----:B------:R-:W-:Y:S01]  /*dc00*/  UMOV UR15, 0x80000020 ;  /* 0x80000020000f7882 */ /* 0x000fe20000000000 */
[----:B------:R-:W-:-:S02]  /*dc10*/  IMAD.MOV.U32 R4, RZ, RZ, RZ ;  /* 0x000000ffff047224 */ /* 0x000fc400078e00ff */
[----:B0-----:R-:W-:Y:S01]  /*dc20*/  FADD.FTZ R6, R2, R3 ;  /* 0x0000000302067221 */ /* 0x001fe20000010000 */
[----:B------:R-:W-:Y:S01]  /*dc30*/  IMAD.MOV.U32 R3, RZ, RZ, -0x800000 ;  /* 0xff800000ff037424 */ /* 0x000fe200078e00ff */
[----:B------:R-:W0:Y:S04]  /*dc40*/  SHFL.BFLY PT, R2, R5, 0x1, 0x1f ;  /* 0x0c201f0005027f89 */ /* 0x000e2800000e0000 */
[----:B------:R-:W1:Y:S01]  /*dc50*/  SHFL.BFLY PT, R7, R6, 0x1, 0x1f ;  /* 0x0c201f0006077f89 */ /* 0x000e6200000e0000 */
[----:B0-----:R-:W-:Y:S01]  /*dc60*/  FADD.FTZ R11, R5, R2 ;  /* 0x00000002050b7221 */ /* 0x001fe20000010000 */
[----:B------:R-:W-:Y:S02]  /*dc70*/  IMAD.U32 R5, RZ, RZ, UR11 ;  /* 0x0000000bff057e24 */ /* 0x000fe4000f8e00ff */
[----:B------:R-:W-:-:S02]  /*dc80*/  IMAD.MOV.U32 R2, RZ, RZ, -0x800000 ;  /* 0xff800000ff027424 */ /* 0x000fc400078e00ff */
[----:B-1----:R-:W-:Y:S01]  /*dc90*/  FADD.FTZ R12, R6, R7 ;  /* 0x00000007060c7221 */ /* 0x002fe20000010000 */
[----:B------:R-:W-:-:S04]  /*dca0*/  FSETP.NE.FTZ.AND P1, PT, R11, RZ, PT ;  /* 0x000000ff0b00720b */ /* 0x000fc80003f35000 */
[----:B------:R-:W-:-:S09]  /*dcb0*/  FSETP.NE.FTZ.AND P2, PT, R12, RZ, PT ;  /* 0x000000ff0c00720b */ /* 0x000fd20003f55000 */
[----:B------:R-:W0:Y:S01]  /*dcc0*/  @P1 MUFU.LG2 R7, R11 ;  /* 0x0000000b00071308 */ /* 0x000e220000000c00 */
[----:B------:R-:W-:-:S03]  /*dcd0*/  @P1 FMUL.FTZ R5, R5, 0.69314718246459960938 ;  /* 0x3f31721805051820 */ /* 0x000fc60000410000 */
[----:B------:R-:W-:-:S04]  /*dce0*/  @P2 FMUL.FTZ R13, R13, 0.69314718246459960938 ;  /* 0x3f3172180d0d2820 */ /* 0x000fc80000410000 */
[----:B------:R-:W1:Y:S08]  /*dcf0*/  @P2 MUFU.LG2 R9, R12 ;  /* 0x0000000c00092308 */ /* 0x000e700000000c00 */
[----:B------:R2:W4:Y:S01]  /*dd00*/  @P1 MUFU.RCP R4, R11 ;  /* 0x0000000b00041308 */ /* 0x0005220000001000 */
        /* <DEDUP_REMOVED lines=51> */
[----:B0-2-4-:R-:W-:Y:S05]  /*e040*/  @!P0 BRA `(.L_x_927) ;  /* 0x0000000000048947 */ /* 0x015fea0003800000 */
[----:B------:R-:W-:Y:S01]  /*e050*/  BPT.TRAP 0x1 ;  /* 0x000000040000795c */ /* 0x000fe20000300000 */
.L_x_927:
[----:B------:R-:W0:Y:S01]  /*e060*/  S2UR UR4, SR_CgaCtaId ;  /* 0x00000000000479c3 */ /* 0x000e220000008800 */
[----:B------:R-:W-:Y:S01]  /*e070*/  UIADD3 UR6, UR6, 0x2d860, URZ ;  /* 0x0002d86006067890 */ /* 0x000fe2000fffe03f */
        /* <DEDUP_REMOVED lines=22> */
[----:B0-----:R-:W-:Y:S01]  /*e1e0*/  UPRMT UR6, UR4, 0x654, UR6 ;  /* 0x0000065404067896 */ /* 0x001fe20008000006 */
        /* <DEDUP_REMOVED lines=28> */
.L_x_849:
[----:B------:R-:W-:Y:S05]  /*e3b0*/  @P0 BRA `(.L_x_928) ;  /* 0x0000001000940947 */ /* 0x000fea0003800000 */
[----:B------:R-:W2:Y:S01]  /*e3c0*/  LDL R4, [R1+0x4] ;  /* 0x0000040001047983 */ /* 0x000ea20000100800 */
[----:B------:R-:W0:Y:S01]  /*e3d0*/  S2UR UR12, SR_CTAID.Z ;  /* 0x00000000000c79c3 */ /* 0x000e220000002700 */
[----:B------:R-:W-:Y:S01]  /*e3e0*/  ULDC.64 UR8, c[0x0][0xbd0] ;  /* 0x0002f40000087ab9 */ /* 0x000fe20000000a00 */
[----:B------:R-:W-:Y:S01]  /*e3f0*/  BSSY B0, `(.L_x_929) ;  /* 0x00000d5000007945 */ /* 0x000fe20003800000 */
[----:B------:R-:W1:Y:S01]  /*e400*/  S2R R0, SR_TID.X ;  /* 0x0000000000007919 */ /* 0x000e620000002100 */
[----:B------:R-:W4:Y:S04]  /*e410*/  S2R R21, SR_CTAID.X ;  /* 0x0000000000157919 */ /* 0x000f280000002500 */
[----:B------:R-:W5:Y:S08]  /*e420*/  S2UR UR11, SR_CTAID.Y ;  /* 0x00000000000b79c3 */ /* 0x000f700000002600 */
[----:B------:R-:W5:Y:S08]  /*e430*/  LDC R20, c[0x0][0xc50] ;  /* 0x00031400ff147b82 */ /* 0x000f700000000800 */
[----:B------:R-:W3:Y:S01]  /*e440*/  LDC.64 R18, c[0x0][0xb40] ;  /* 0x0002d000ff127b82 */ /* 0x000ee20000000a00 */
[----:B0-----:R-:W-:-:S07]  /*e450*/  USHF.R.S32.HI UR10, URZ, 0x1f, UR12 ;  /* 0x0000001f3f0a7899 */ /* 0x001fce000801140c */
[----:B------:R-:W-:Y:S01]  /*e460*/  BAR.SYNC.DEFER_BLOCKING 0x1, 0x180 ;  /* 0x0046000000007b1d */ /* 0x000fe20000010000 */
[----:B--2---:R-:W-:Y:S01]  /*e470*/  R2UR UR13, R4 ;  /* 0x00000000040d72ca */ /* 0x004fe200000e0000 */
[----:B-1----:R-:W-:-:S05]  /*e480*/  VIADD R4, R0, 0xffffff80 ;  /* 0xffffff8000047836 */ /* 0x002fca0000000000 */
[----:B------:R-:W-:-:S04]  /*e490*/  SHF.R.S32.HI R5, RZ, 0x1f, R4 ;  /* 0x0000001fff057819 */ /* 0x000fc80000011404 */
[CC--:B------:R-:W-:Y:S02]  /*e4a0*/  LEA.HI R8, R5.reuse, R4.reuse, RZ, 0x7 ;  /* 0x0000000405087211 */ /* 0x0c0fe400078f38ff */
[----:B------:R-:W-:Y:S01]  /*e4b0*/  LEA.HI R12, R5, R4, RZ, 0x2 ;  /* 0x00000004050c7211 */ /* 0x000fe200078f10ff */
[----:B------:R-:W-:Y:S01]  /*e4c0*/  USHF.R.S32.HI UR7, URZ, 0x1f, UR13 ;  /* 0x0000001f3f077899 */ /* 0x000fe2000801140d */
[----:B------:R-:W-:Y:S01]  /*e4d0*/  LOP3.LUT R7, R8, 0xffffff80, RZ, 0xc0, !PT ;  /* 0xffffff8008077812 */ /* 0x000fe200078ec0ff */
[----:B------:R-:W-:Y:S01]  /*e4e0*/  UIMAD.WIDE.U32 UR4, UR13, UR8, URZ ;  /* 0x000000080d0472a5 */ /* 0x000fe2000f8e003f */
[----:B------:R-:W-:Y:S01]  /*e4f0*/  LOP3.LUT R15, R12, 0xfffffffc, RZ, 0xc0, !PT ;  /* 0xfffffffc0c0f7812 */ /* 0x000fe200078ec0ff */
[----:B------:R-:W-:Y:S01]  /*e500*/  UIMAD UR6, UR7, UR8, URZ ;  /* 0x00000008070672a4 */ /* 0x000fe2000f8e023f */
[----:B------:R-:W-:Y:S01]  /*e510*/  SHF.R.S32.HI R8, RZ, 0x7, R8 ;  /* 0x00000007ff087819 */ /* 0x000fe20000011408 */
[C---:B------:R-:W-:Y:S02]  /*e520*/  IMAD.IADD R0, R4.reuse, 0x1, -R7 ;  /* 0x0000000104007824 */ /* 0x040fe400078e0a07 */
[----:B------:R-:W0:Y:S01]  /*e530*/  LDC R7, c[0x0][0xbe8] ;  /* 0x0002fa00ff077b82 */ /* 0x000e220000000800 */
[----:B------:R-:W-:Y:S01]  /*e540*/  IMAD.IADD R12, R4, 0x1, -R15 ;  /* 0x00000001040c7824 */ /* 0x000fe200078e0a0f */
[----:B------:R-:W-:Y:S01]  /*e550*/  UIMAD UR6, UR13, UR9, UR6 ;  /* 0x000000090d0672a4 */ /* 0x000fe2000f8e0206 */
[----:B------:R-:W-:Y:S01]  /*e560*/  SHF.R.S32.HI R11, RZ, 0x1f, R0 ;  /* 0x0000001fff0b7819 */ /* 0x000fe20000011400 */
[----:B------:R-:W-:Y:S01]  /*e570*/  IMAD.HI R5, R8, 0x55555556, RZ ;  /* 0x5555555608057827 */ /* 0x000fe200078e02ff */
[----:B------:R-:W-:Y:S01]  /*e580*/  ULDC.64 UR8, c[0x0][0xb38] ;  /* 0x0002ce0000087ab9 */ /* 0x000fe20000000a00 */
[----:B------:R-:W-:Y:S01]  /*e590*/  UIADD3 UR6, UR5, UR6, URZ ;  /* 0x0000000605067290 */ /* 0x000fe2000fffe03f */
[----:B------:R-:W-:Y:S01]  /*e5a0*/  LEA.HI R6, R11, R0, RZ, 0x2 ;  /* 0x000000000b067211 */ /* 0x000fe200078f10ff */
[----:B------:R-:W1:Y:S01]  /*e5b0*/  LDC.64 R14, c[0x0][0xbd8] ;  /* 0x0002f600ff0e7b82 */ /* 0x000e620000000a00 */
[----:B------:R-:W-:Y:S01]  /*e5c0*/  LEA.HI R5, R5, R5, RZ, 0x1 ;  /* 0x0000000505057211 */ /* 0x000fe200078f08ff */
[----:B------:R-:W-:Y:S01]  /*e5d0*/  UIMAD UR7, UR7, UR8, URZ ;  /* 0x00000008070772a4 */ /* 0x000fe2000f8e023f */
[----:B------:R-:W-:-:S02]  /*e5e0*/  SHF.R.S32.HI R10, RZ, 0x2, R6 ;  /* 0x00000002ff0a7819 */ /* 0x000fc40000011406 */
[----:B------:R-:W-:Y:S02]  /*e5f0*/  SHF.R.S32.HI R9, RZ, 0x1f, R6 ;  /* 0x0000001fff097819 */ /* 0x000fe40000011406 */
[----:B------:R-:W-:Y:S02]  /*e600*/  LEA.HI R11, R11, R0, RZ, 0x5 ;  /* 0x000000000b0b7211 */ /* 0x000fe400078f28ff */
[----:B------:R-:W-:Y:S02]  /*e610*/  LEA.HI R9, R9, R10, RZ, 0x3 ;  /* 0x0000000a09097211 */ /* 0x000fe400078f18ff */
[----:B------:R-:W-:Y:S02]  /*e620*/  SHF.R.S32.HI R11, RZ, 0x5, R11 ;  /* 0x00000005ff0b7819 */ /* 0x000fe4000001140b */
[----:B------:R-:W-:Y:S01]  /*e630*/  LOP3.LUT R13, R9, 0xfffffff8, RZ, 0xc0, !PT ;  /* 0xfffffff8090d7812 */ /* 0x000fe200078ec0ff */
[----:B------:R-:W-:Y:S01]  /*e640*/  IMAD R9, R5, -0x3, R8 ;  /* 0xfffffffd05097824 */ /* 0x000fe200078e0208 */
[----:B------:R-:W-:-:S02]  /*e650*/  LEA.HI R5, R12, R12, RZ, 0x1 ;  /* 0x0000000c0c057211 */ /* 0x000fc400078f08ff */
[----:B0-----:R-:W-:Y:S01]  /*e660*/  ISETP.NE.AND P0, PT, R7, 0x1, PT ;  /* 0x000000010700780c */ /* 0x001fe20003f05270 */
[----:B------:R-:W-:Y:S01]  /*e670*/  IMAD.IADD R4, R10, 0x1, -R13 ;  /* 0x000000010a047824 */ /* 0x000fe200078e0a0d */
[----:B------:R-:W-:-:S03]  /*e680*/  LOP3.LUT R5, R5, 0x1ffffffe, RZ, 0xc0, !PT ;  /* 0x1ffffffe05057812 */ /* 0x000fc600078ec0ff */
[----:B------:R-:W-:Y:S02]  /*e690*/  IMAD R8, R11, 0x10, R4 ;  /* 0x000000100b087824 */ /* 0x000fe400078e0204 */
[----:B------:R-:W-:Y:S02]  /*e6a0*/  IMAD.IADD R17, R12, 0x1, -R5 ;  /* 0x000000010c117824 */ /* 0x000fe400078e0a05 */
[----:B------:R-:W-:Y:S02]  /*e6b0*/  IMAD R10, R9, 0x40, R8 ;  /* 0x00000040090a7824 */ /* 0x000fe400078e0208 */
[----:B------:R-:W-:Y:S02]  /*e6c0*/  IMAD.U32 R5, RZ, RZ, UR5 ;  /* 0x00000005ff057e24 */ /* 0x000fe4000f8e00ff */
[----:B------:R-:W0:Y:S01]  /*e6d0*/  @P0 LDC R13, c[0x0][0xbec] ;  /* 0x0002fb00ff0d0b82 */ /* 0x000e220000000800 */
[----:B------:R-:W-:Y:S01]  /*e6e0*/  IMAD.U32 R4, RZ, RZ, UR4 ;  /* 0x00000004ff047e24 */ /* 0x000fe2000f8e00ff */
[----:B------:R-:W-:Y:S01]  /*e6f0*/  UIMAD.WIDE.U32 UR4, UR13, UR8, URZ ;  /* 0x000000080d0472a5 */ /* 0x000fe2000f8e003f */
[----:B------:R-:W-:Y:S01]  /*e700*/  IMAD.U32 R5, RZ, RZ, UR6 ;  /* 0x00000006ff057e24 */ /* 0x000fe2000f8e00ff */
[----:B------:R-:W-:Y:S01]  /*e710*/  UIMAD UR6, UR13, UR9, UR7 ;  /* 0x000000090d0672a4 */ /* 0x000fe2000f8e0207 */
[----:B-1----:R-:W-:-:S02]  /*e720*/  IMAD R12, R14, UR10, RZ ;  /* 0x0000000a0e0c7c24 */ /* 0x002fc4000f8e02ff */
[----:B------:R-:W-:Y:S01]  /*e730*/  IMAD R8, R17, 0x8, R10 ;  /* 0x0000000811087824 */ /* 0x000fe200078e020a */
[----:B------:R-:W1:Y:S01]  /*e740*/  @P0 LDC R16, c[0x0][0xbf0] ;  /* 0x0002fc00ff100b82 */ /* 0x000e620000000800 */
[----:B------:R-:W-:Y:S01]  /*e750*/  IMAD R15, R15, UR12, R12 ;  /* 0x0000000c0f0f7c24 */ /* 0x000fe2000f8e020c */
[----:B------:R-:W-:Y:S01]  /*e760*/  UIADD3 UR6, UR5, UR6, URZ ;  /* 0x0000000605067290 */ /* 0x000fe2000fffe03f */
[----:B----4-:R-:W-:Y:S01]  /*e770*/  IMAD R12, R21, 0xc0, R8 ;  /* 0x000000c0150c7824 */ /* 0x010fe200078e0208 */
[----:B------:R-:W-:Y:S01]  /*e780*/  ULDC.64 UR8, c[0x0][0xb28] ;  /* 0x0002ca0000087ab9 */ /* 0x000fe20000000a00 */
[----:B------:R-:W-:Y:S02]  /*e790*/  IMAD R17, RZ, RZ, -UR13 ;  /* 0x8000000dff117e24 */ /* 0x000fe4000f8e02ff */
[----:B------:R-:W-:Y:S01]  /*e7a0*/  IMAD.WIDE.U32 R4, R14, UR12, R4 ;  /* 0x0000000c0e047c25 */ /* 0x000fe2000f8e0004 */
[----:B------:R-:W2:Y:S03]  /*e7b0*/  @P0 LDC R25, c[0x0][0xbec] ;  /* 0x0002fb00ff190b82 */ /* 0x000ea60000000800 */
[----:B------:R-:W-:-:S02]  /*e7c0*/  IMAD.U32 R9, RZ, RZ, UR5 ;  /* 0x00000005ff097e24 */ /* 0x000fc4000f8e00ff */
[----:B-----5:R-:W-:Y:S02]  /*e7d0*/  IMAD R23, R20, R17, UR11 ;  /* 0x0000000b14177e24 */ /* 0x020fe4000f8e0211 */
[----:B------:R-:W-:Y:S01]  /*e7e0*/  IMAD.U32 R8, RZ, RZ, UR4 ;  /* 0x00000004ff087e24 */ /* 0x000fe2000f8e00ff */
[----:B------:R-:W4:Y:S01]  /*e7f0*/  @P0 LDC R22, c[0x0][0xbf0] ;  /* 0x0002fc00ff160b82 */ /* 0x000f220000000800 */
[----:B0-----:R-:W-:Y:S01]  /*e800*/  @P0 IMAD.HI.U32 R13, R12, R13, RZ ;  /* 0x0000000d0c0d0227 */ /* 0x001fe200078e00ff */
[----:B------:R-:W-:-:S03]  /*e810*/  ULDC.64 UR4, c[0x0][0xbe0] ;  /* 0x0002f80000047ab9 */ /* 0x000fc60000000a00 */
[----:B------:R-:W-:Y:S01]  /*e820*/  IMAD.U32 R9, RZ, RZ, UR6 ;  /* 0x00000006ff097e24 */ /* 0x000fe2000f8e00ff */
[----:B------:R-:W-:Y:S01]  /*e830*/  ULDC.64 UR6, c[0x0][0xb48] ;  /* 0x0002d20000067ab9 */ /* 0x000fe20000000a00 */
[C---:B---3--:R-:W-:Y:S02]  /*e840*/  IMAD R14, R18.reuse, UR10, RZ ;  /* 0x0000000a120e7c24 */ /* 0x048fe4000f8e02ff */
[----:B------:R-:W-:Y:S01]  /*e850*/  IMAD.MOV.U32 R11, RZ, RZ, R12 ;  /* 0x000000ffff0b7224 */ /* 0x000fe200078e000c */
[----:B-1----:R-:W-:Y:S01]  /*e860*/  @P0 SHF.R.U32.HI R11, RZ, R16, R13 ;  /* 0x00000010ff0b0219 */ /* 0x002fe2000001160d */
[----:B------:R-:W-:Y:S01]  /*e870*/  IMAD.IADD R5, R5, 0x1, R15 ;  /* 0x0000000105057824 */ /* 0x000fe200078e020f */
[----:B------:R-:W-:Y:S01]  /*e880*/  SHF.R.S32.HI R16, RZ, 0x1f, R23 ;  /* 0x0000001fff107819 */ /* 0x000fe20000011417 */
[----:B------:R-:W-:Y:S02]  /*e890*/  IMAD R15, R19, UR12, R14 ;  /* 0x0000000c130f7c24 */ /* 0x000fe4000f8e020e */
[----:B------:R-:W-:-:S04]  /*e8a0*/  IMAD.WIDE.U32 R8, R18, UR12, R8 ;  /* 0x0000000c12087c25 */ /* 0x000fc8000f8e0008 */
[----:B--2---:R-:W-:-:S04]  /*e8b0*/  @P0 IMAD.HI.U32 R25, R12, R25, RZ ;  /* 0x000000190c190227 */ /* 0x004fc800078e00ff */
[----:B------:R-:W-:Y:S02]  /*e8c0*/  IMAD.IADD R9, R9, 0x1, R15 ;  /* 0x0000000109097824 */ /* 0x000fe400078e020f */
[----:B------:R-:W-:Y:S02]  /*e8d0*/  IMAD R15, R16, UR6, RZ ;  /* 0x00000006100f7c24 */ /* 0x000fe4000f8e02ff */
[----:B------:R-:W-:-:S04]  /*e8e0*/  IMAD.WIDE.U32 R4, R23, UR4, R4 ;  /* 0x0000000417047c25 */ /* 0x000fc8000f8e0004 */
[----:B------:R-:W-:Y:S01]  /*e8f0*/  IMAD.MOV.U32 R13, RZ, RZ, R12 ;  /* 0x000000ffff0d7224 */ /* 0x000fe200078e000c */
[----:B----4-:R-:W-:Y:S01]  /*e900*/  @P0 SHF.R.U32.HI R13, RZ, R22, R25 ;  /* 0x00000016ff0d0219 */ /* 0x010fe20000011619 */
[----:B------:R-:W-:Y:S01]  /*e910*/  IMAD R14, R16, UR4, RZ ;  /* 0x00000004100e7c24 */ /* 0x000fe2000f8e02ff */
[----:B------:R-:W-:Y:S01]  /*e920*/  IADD3 R4, P0, R11, R4, RZ ;  /* 0x000000040b047210 */ /* 0x000fe20007f1e0ff */
[C---:B------:R-:W-:Y:S01]  /*e930*/  IMAD R17, R23.reuse, UR7, R15 ;  /* 0x0000000717117c24 */ /* 0x040fe2000f8e020f */
[--C-:B------:R-:W-:Y:S01]  /*e940*/  SHF.R.S32.HI R15, RZ, 0x1f, R11.reuse ;  /* 0x0000001fff0f7819 */ /* 0x100fe2000001140b */
[----:B------:R-:W-:Y:S02]  /*e950*/  IMAD.MOV R11, RZ, RZ, -R11 ;  /* 0x000000ffff0b7224 */ /* 0x000fe400078e0a0b */
[C---:B------:R-:W-:Y:S01]  /*e960*/  IMAD R16, R23.reuse, UR5, R14 ;  /* 0x0000000517107c24 */ /* 0x040fe2000f8e020e */
[----:B------:R-:W-:Y:S01]  /*e970*/  SHF.R.S32.HI R14, RZ, 0x1f, R13 ;  /* 0x0000001fff0e7819 */ /* 0x000fe2000001140d */
[----:B------:R-:W-:Y:S01]  /*e980*/  IMAD.WIDE.U32 R8, R23, UR6, R8 ;  /* 0x0000000617087c25 */ /* 0x000fe2000f8e0008 */
[----:B------:R-:W-:Y:S01]  /*e990*/  ULDC.64 UR4, c[0x0][0xb30] ;  /* 0x0002cc0000047ab9 */ /* 0x000fe20000000a00 */
[----:B------:R-:W-:Y:S01]  /*e9a0*/  ULDC.64 UR6, c[0x0][0xbc8] ;  /* 0x0002f20000067ab9 */ /* 0x000fe20000000a00 */
[----:B------:R-:W-:Y:S01]  /*e9b0*/  IADD3.X R5, R15, R5, R16, P0, !PT ;  /* 0x000000050f057210 */ /* 0x000fe200007fe410 */
[----:B------:R-:W-:-:S02]  /*e9c0*/  IMAD.MOV R18, RZ, RZ, -R13 ;  /* 0x000000ffff127224 */ /* 0x000fc400078e0a0d */
[--C-:B------:R-:W-:Y:S02]  /*e9d0*/  IMAD R11, R7, R11, R12.reuse ;  /* 0x0000000b070b7224 */ /* 0x100fe400078e020c */
[----:B------:R-:W-:Y:S02]  /*e9e0*/  IMAD.IADD R9, R9, 0x1, R17 ;  /* 0x0000000109097824 */ /* 0x000fe400078e0211 */
[----:B------:R-:W-:Y:S02]  /*e9f0*/  IMAD R14, R14, UR4, RZ ;  /* 0x000000040e0e7c24 */ /* 0x000fe4000f8e02ff */
[----:B------:R-:W-:Y:S01]  /*ea00*/  IMAD R15, R7, R18, R12 ;  /* 0x00000012070f7224 */ /* 0x000fe200078e020c */
[----:B------:R-:W-:Y:S01]  /*ea10*/  SHF.R.S32.HI R12, RZ, 0x1f, R11 ;  /* 0x0000001fff0c7819 */ /* 0x000fe2000001140b */
[C---:B------:R-:W-:Y:S01]  /*ea20*/  IMAD R17, R13.reuse, UR5, R14 ;  /* 0x000000050d117c24 */ /* 0x040fe2000f8e020e */
[----:B------:R-:W0:Y:S01]  /*ea30*/  S2UR UR5, SR_CgaCtaId ;  /* 0x00000000000579c3 */ /* 0x000e220000008800 */
[----:B------:R-:W-:Y:S01]  /*ea40*/  IMAD.WIDE.U32 R8, R13, UR4, R8 ;  /* 0x000000040d087c25 */ /* 0x000fe2000f8e0008 */
[----:B------:R-:W-:Y:S01]  /*ea50*/  SHF.R.S32.HI R13, RZ, 0x1f, R15 ;  /* 0x0000001fff0d7819 */ /* 0x000fe2000001140f */
[----:B------:R-:W-:-:S02]  /*ea60*/  UMOV UR4, 0x400 ;  /* 0x0000040000047882 */ /* 0x000fc40000000000 */
[----:B------:R-:W-:Y:S02]  /*ea70*/  IMAD R12, R12, UR6, RZ ;  /* 0x000000060c0c7c24 */ /* 0x000fe4000f8e02ff */
[----:B------:R-:W-:Y:S02]  /*ea80*/  IMAD R14, R13, UR8, RZ ;  /* 0x000000080d0e7c24 */ /* 0x000fe4000f8e02ff */
[----:B------:R-:W-:Y:S02]  /*ea90*/  IMAD.IADD R9, R9, 0x1, R17 ;  /* 0x0000000109097824 */ /* 0x000fe400078e0211 */
        /* <DEDUP_REMOVED lines=9> */
[----:B------:R-:W-:Y:S01]  /*eb30*/  LEA R20, P1, R8, UR8, 0x2 ;  /* 0x0000000808147c11 */ /* 0x000fe2000f8210ff */
[----:B------:R-:W-:Y:S01]  /*eb40*/  IMAD.IADD R5, R9, 0x1, R17 ;  /* 0x0000000109057824 */ /* 0x000fe200078e0211 */
[----:B0-----:R-:W-:Y:S01]  /*eb50*/  ULEA UR4, UR5, UR4, 0x18 ;  /* 0x0000000405047291 */ /* 0x001fe2000f8ec03f */
[----:B------:R-:W-:Y:S01]  /*eb60*/  IMAD R12, R21, 0xc0, R10 ;  /* 0x000000c0150c7824 */ /* 0x000fe200078e020a */
[----:B------:R-:W-:Y:S01]  /*eb70*/  LEA.HI.X R13, R4, UR7, R11, 0x2, P0 ;  /* 0x00000007040d7c11 */ /* 0x000fe200080f140b */
[----:B------:R-:W-:Y:S01]  /*eb80*/  SHFL.IDX PT, R10, R14, 0x1, 0x1c1f ;  /* 0x003c1f000e0a7f89 */ /* 0x000fe200000e0000 */
[----:B------:R-:W-:Y:S01]  /*eb90*/  LEA.HI.X R22, R8, UR9, R5, 0x2, P1 ;  /* 0x0000000908167c11 */ /* 0x000fe200088f1405 */
[----:B------:R-:W-:Y:S01]  /*eba0*/  IMAD R19, R7, UR6, RZ ;  /* 0x0000000607137c24 */ /* 0x000fe2000f8e02ff */
[----:B------:R-:W-:Y:S01]  /*ebb0*/  LOP3.LUT P0, RZ, R0, 0x3, RZ, 0xc0, !PT ;  /* 0x0000000300ff7812 */ /* 0x000fe2000780c0ff */
[----:B------:R-:W-:Y:S01]  /*ebc0*/  SHFL.IDX PT, R8, R14, RZ, 0x1c1f ;  /* 0x001c1fff0e087589 */ /* 0x000fe200000e0000 */
[C---:B------:R-:W-:Y:S01]  /*ebd0*/  VIADD R18, R12.reuse, 0x8 ;  /* 0x000000080c127836 */ /* 0x040fe20000000000 */
[----:B------:R-:W-:Y:S01]  /*ebe0*/  UIADD3 UR4, UR4, 0x2d820, URZ ;  /* 0x0002d82004047890 */ /* 0x000fe2000fffe03f */
[CC--:B------:R-:W-:Y:S01]  /*ebf0*/  ISETP.GE.OR P1, PT, R12.reuse, R19.reuse, P0 ;  /* 0x000000130c00720c */ /* 0x0c0fe20000726670 */
[----:B------:R-:W0:Y:S01]  /*ec00*/  SHFL.IDX PT, R9, R13, RZ, 0x1c1f ;  /* 0x001c1fff0d097589 */ /* 0x000e2200000e0000 */
[-C--:B------:R-:W-:Y:S01]  /*ec10*/  ISETP.GE.AND P2, PT, R12, R19.reuse, PT ;  /* 0x000000130c00720c */ /* 0x080fe20003f46270 */
[----:B------:R-:W-:Y:S01]  /*ec20*/  UPRMT UR4, URZ, 0x654, UR4 ;  /* 0x000006543f047896 */ /* 0x000fe20008000004 */
[----:B------:R-:W-:Y:S01]  /*ec30*/  ISETP.GE.OR P0, PT, R18, R19, P0 ;  /* 0x000000131200720c */ /* 0x000fe20000706670 */
[----:B------:R-:W1:Y:S01]  /*ec40*/  SHFL.IDX PT, R11, R13, 0x1, 0x1c1f ;  /* 0x003c1f000d0b7f89 */ /* 0x000e6200000e0000 */
[----:B------:R-:W-:-:S03]  /*ec50*/  LOP3.LUT R7, R6, 0x7ffffffc, RZ, 0xc0, !PT ;  /* 0x7ffffffc06077812 */ /* 0x000fc600078ec0ff */
[----:B------:R2:W3:Y:S02]  /*ec60*/  SHFL.IDX PT, R4, R20, RZ, 0x1c1f ;  /* 0x001c1fff14047589 */ /* 0x0004e400000e0000 */
[----:B------:R-:W-:Y:S01]  /*ec70*/  IMAD.IADD R7, R0, 0x1, -R7 ;  /* 0x0000000100077824 */ /* 0x000fe200078e0a07 */
[----:B------:R-:W-:Y:S01]  /*ec80*/  SYNCS.ARRIVE.TRANS64.RED.A1T0 RZ, [UR4], RZ ;  /* 0x000000ffffff79a7 */ /* 0x000fe20008100404 */
[----:B------:R2:W4:Y:S02]  /*ec90*/  SHFL.IDX PT, R5, R22, RZ, 0x1c1f ;  /* 0x001c1fff16057589 */ /* 0x00052400000e0000 */
[----:B------:R-:W-:Y:S02]  /*eca0*/  IMAD.SHL.U32 R7, R7, 0x2, RZ ;  /* 0x0000000207077824 */ /* 0x000fe400078e00ff */
[----:B0-----:R2:W-:Y:S04]  /*ecb0*/  @!P1 ST.E desc[UR36][R8.64], R2 ;  /* 0x0000000208009985 */ /* 0x0015e8000c101924 */
[----:B-1----:R2:W-:Y:S01]  /*ecc0*/  @!P0 ST.E desc[UR36][R10.64], R3 ;  /* 0x000000030a008985 */ /* 0x0025e2000c101924 */
[----:B------:R-:W-:Y:S05]  /*ecd0*/  @P2 BRA `(.L_x_930) ;  /* 0x0000000400182947 */ /* 0x000fea0003800000 */
[C---:B------:R-:W-:Y:S01]  /*ece0*/  VIADD R0, R7.reuse, 0x8 ;  /* 0x0000000807007836 */ /* 0x040fe20000000000 */
[----:B------:R-:W-:Y:S01]  /*ecf0*/  ULDC UR4, c[0x0][0xac8] ;  /* 0x0002b20000047ab9 */ /* 0x000fe20000000800 */
[C---:B--2---:R-:W-:Y:S01]  /*ed00*/  VIADD R2, R7.reuse, 0x10 ;  /* 0x0000001007027836 */ /* 0x044fe20000000000 */
[C---:B------:R-:W-:Y:S01]  /*ed10*/  ISETP.GE.AND P0, PT, R7.reuse, UR4, PT ;  /* 0x0000000407007c0c */ /* 0x040fe2000bf06270 */
[C---:B------:R-:W-:Y:S01]  /*ed20*/  VIADD R3, R7.reuse, 0x18 ;  /* 0x0000001807037836 */ /* 0x040fe20000000000 */
[----:B------:R-:W-:Y:S01]  /*ed30*/  ISETP.GE.AND P1, PT, R0, UR4, PT ;  /* 0x0000000400007c0c */ /* 0x000fe2000bf26270 */
[C---:B------:R-:W-:Y:S01]  /*ed40*/  VIADD R8, R7.reuse, 0x20 ;  /* 0x0000002007087836 */ /* 0x040fe20000000000 */
[----:B------:R-:W-:Y:S01]  /*ed50*/  ISETP.GE.AND P2, PT, R2, UR4, PT ;  /* 0x0000000402007c0c */ /* 0x000fe2000bf46270 */
[----:B------:R-:W-:Y:S01]  /*ed60*/  VIADD R16, R7, 0x38 ;  /* 0x0000003807107836 */ /* 0x000fe20000000000 */
[----:B------:R-:W-:Y:S01]  /*ed70*/  ISETP.GE.AND P3, PT, R3, UR4, PT ;  /* 0x0000000403007c0c */ /* 0x000fe2000bf66270 */
[----:B------:R-:W-:Y:S01]  /*ed80*/  VIADD R17, R7, 0x40 ;  /* 0x0000004007117836 */ /* 0x000fe20000000000 */
[----:B------:R-:W-:-:S07]  /*ed90*/  ISETP.GE.AND P4, PT, R8, UR4, PT ;  /* 0x0000000408007c0c */ /* 0x000fce000bf86270 */
[----:B------:R-:W-:Y:S02]  /*eda0*/  @!P1 LEA.HI R0, R0, R0, RZ, 0x1 ;  /* 0x0000000000009211 */ /* 0x000fe400078f08ff */
[----:B------:R-:W-:Y:S02]  /*edb0*/  @!P2 LEA.HI R2, R2, R2, RZ, 0x1 ;  /* 0x000000020202a211 */ /* 0x000fe400078f08ff */
[----:B------:R-:W-:Y:S02]  /*edc0*/  @!P3 LEA.HI R6, R3, R3, RZ, 0x1 ;  /* 0x000000030306b211 */ /* 0x000fe400078f08ff */
[----:B------:R-:W-:Y:S02]  /*edd0*/  @!P1 LOP3.LUT R9, R0, 0xfffffffe, RZ, 0xc0, !PT ;  /* 0xfffffffe00099812 */ /* 0x000fe400078ec0ff */
[----:B------:R-:W-:Y:S02]  /*ede0*/  @!P4 LEA.HI R0, R8, R8, RZ, 0x1 ;  /* 0x000000080800c211 */ /* 0x000fe400078f08ff */
[----:B------:R-:W-:Y:S01]  /*edf0*/  @!P2 LOP3.LUT R11, R2, 0xfffffffe, RZ, 0xc0, !PT ;  /* 0xfffffffe020ba812 */ /* 0x000fe200078ec0ff */
[----:B---34-:R-:W-:Y:S01]  /*ee00*/  @!P0 IMAD.WIDE R2, R7, 0x4, R4 ;  /* 0x0000000407028825 */ /* 0x018fe200078e0204 */
[----:B------:R-:W-:-:S02]  /*ee10*/  @!P3 LOP3.LUT R13, R6, 0xfffffffe, RZ, 0xc0, !PT ;  /* 0xfffffffe060db812 */ /* 0x000fc400078ec0ff */
[----:B------:R-:W-:Y:S01]  /*ee20*/  @!P4 LOP3.LUT R15, R0, 0xfffffffe, RZ, 0xc0, !PT ;  /* 0xfffffffe000fc812 */ /* 0x000fe200078ec0ff */
[--C-:B------:R-:W-:Y:S01]  /*ee30*/  @!P1 IMAD.WIDE R8, R9, 0x4, R4.reuse ;  /* 0x0000000409089825 */ /* 0x100fe200078e0204 */
[----:B------:R0:W-:Y:S03]  /*ee40*/  @!P0 ST.E.64 desc[UR36][R2.64], R88 ;  /* 0x0000005802008985 */ /* 0x0001e6000c101b24 */
[----:B------:R-:W-:Y:S01]  /*ee50*/  VIADD R0, R7, 0x28 ;  /* 0x0000002807007836 */ /* 0x000fe20000000000 */
[----:B------:R1:W-:Y:S01]  /*ee60*/  @!P1 ST.E.64 desc[UR36][R8.64], R92 ;  /* 0x0000005c08009985 */ /* 0x0003e2000c101b24 */
[----:B------:R-:W-:-:S03]  /*ee70*/  @!P2 IMAD.WIDE R10, R11, 0x4, R4 ;  /* 0x000000040b0aa825 */ /* 0x000fc600078e0204 */
[----:B------:R-:W-:Y:S01]  /*ee80*/  ISETP.GE.AND P0, PT, R0, UR4, PT ;  /* 0x0000000400007c0c */ /* 0x000fe2000bf06270 */
[----:B------:R-:W-:Y:S01]  /*ee90*/  VIADD R6, R7, 0x30 ;  /* 0x0000003007067836 */ /* 0x000fe20000000000 */
[----:B------:R2:W-:Y:S01]  /*eea0*/  @!P2 ST.E.64 desc[UR36][R10.64], R96 ;  /* 0x000000600a00a985 */ /* 0x0005e2000c101b24 */
[--C-:B------:R-:W-:Y:S01]  /*eeb0*/  @!P3 IMAD.WIDE R12, R13, 0x4, R4.reuse ;  /* 0x000000040d0cb825 */ /* 0x100fe200078e0204 */
[----:B------:R-:W-:Y:S02]  /*eec0*/  ISETP.GE.AND P2, PT, R16, UR4, PT ;  /* 0x0000000410007c0c */ /* 0x000fe4000bf46270 */
[----:B------:R-:W-:Y:S01]  /*eed0*/  ISETP.GE.AND P1, PT, R6, UR4, PT ;  /* 0x0000000406007c0c */ /* 0x000fe2000bf26270 */
[----:B------:R-:W-:Y:S01]  /*eee0*/  @!P4 IMAD.WIDE R14, R15, 0x4, R4 ;  /* 0x000000040f0ec825 */ /* 0x000fe200078e0204 */
[----:B------:R3:W-:Y:S01]  /*eef0*/  @!P3 ST.E.64 desc[UR36][R12.64], R100 ;  /* 0x000000640c00b985 */ /* 0x0007e2000c101b24 */
[----:B------:R-:W-:Y:S02]  /*ef00*/  ISETP.GE.AND P3, PT, R17, UR4, PT ;  /* 0x0000000411007c0c */ /* 0x000fe4000bf66270 */
[C---:B0-----:R-:W-:Y:S01]  /*ef10*/  VIADD R3, R7.reuse, 0x50 ;  /* 0x0000005007037836 */ /* 0x041fe20000000000 */
[----:B------:R0:W-:Y:S01]  /*ef20*/  @!P4 ST.E.64 desc[UR36][R14.64], R104 ;  /* 0x000000680e00c985 */ /* 0x0001e2000c101b24 */
[C---:B------:R-:W-:Y:S01]  /*ef30*/  VIADD R2, R7.reuse, 0x48 ;  /* 0x0000004807027836 */ /* 0x040fe20000000000 */
[----:B------:R-:W-:Y:S01]  /*ef40*/  @!P0 LEA.HI R0, R0, R0, RZ, 0x1 ;  /* 0x0000000000008211 */ /* 0x000fe200078f08ff */
[----:B-1----:R-:W-:Y:S01]  /*ef50*/  VIADD R9, R7, 0x58 ;  /* 0x0000005807097836 */ /* 0x002fe20000000000 */
[----:B------:R-:W-:-:S02]  /*ef60*/  ISETP.GE.AND P5, PT, R3, UR4, PT ;  /* 0x0000000403007c0c */ /* 0x000fc4000bfa6270 */
[----:B------:R-:W-:Y:S02]  /*ef70*/  ISETP.GE.AND P4, PT, R2, UR4, PT ;  /* 0x0000000402007c0c */ /* 0x000fe4000bf86270 */
[----:B------:R-:W-:Y:S02]  /*ef80*/  ISETP.GE.AND P6, PT, R9, UR4, PT ;  /* 0x0000000409007c0c */ /* 0x000fe4000bfc6270 */
[----:B------:R-:W-:Y:S02]  /*ef90*/  @!P1 LEA.HI R6, R6, R6, RZ, 0x1 ;  /* 0x0000000606069211 */ /* 0x000fe400078f08ff */
[----:B------:R-:W-:Y:S02]  /*efa0*/  @!P2 LEA.HI R16, R16, R16, RZ, 0x1 ;  /* 0x000000101010a211 */ /* 0x000fe400078f08ff */
[----:B------:R-:W-:Y:S02]  /*efb0*/  @!P3 LEA.HI R17, R17, R17, RZ, 0x1 ;  /* 0x000000111111b211 */ /* 0x000fe400078f08ff */
[----:B--2---:R-:W-:-:S02]  /*efc0*/  @!P2 LOP3.LUT R11, R16, 0xfffffffe, RZ, 0xc0, !PT ;  /* 0xfffffffe100ba812 */ /* 0x004fc400078ec0ff */
[----:B------:R-:W-:Y:S02]  /*efd0*/  @!P5 LEA.HI R8, R3, R3, RZ, 0x1 ;  /* 0x000000030308d211 */ /* 0x000fe400078f08ff */
[----:B------:R-:W-:Y:S02]  /*efe0*/  @!P4 LEA.HI R2, R2, R2, RZ, 0x1 ;  /* 0x000000020202c211 */ /* 0x000fe400078f08ff */
[----:B------:R-:W-:Y:S02]  /*eff0*/  @!P6 LEA.HI R10, R9, R9, RZ, 0x1 ;  /* 0x00000009090ae211 */ /* 0x000fe400078f08ff */
[----:B------:R-:W-:Y:S02]  /*f000*/  @!P0 LOP3.LUT R3, R0, 0xfffffffe, RZ, 0xc0, !PT ;  /* 0xfffffffe00038812 */ /* 0x000fe400078ec0ff */
[----:B------:R-:W-:Y:S02]  /*f010*/  @!P1 LOP3.LUT R9, R6, 0xfffffffe, RZ, 0xc0, !PT ;  /* 0xfffffffe06099812 */ /* 0x000fe400078ec0ff */
[----:B---3--:R-:W-:-:S02]  /*f020*/  @!P3 LOP3.LUT R13, R17, 0xfffffffe, RZ, 0xc0, !PT ;  /* 0xfffffffe110db812 */ /* 0x008fc400078ec0ff */
[----:B0-----:R-:W-:Y:S01]  /*f030*/  @!P4 LOP3.LUT R15, R2, 0xfffffffe, RZ, 0xc0, !PT ;  /* 0xfffffffe020fc812 */ /* 0x001fe200078ec0ff */
[--C-:B------:R-:W-:Y:S01]  /*f040*/  @!P0 IMAD.WIDE R2, R3, 0x4, R4.reuse ;  /* 0x0000000403028825 */ /* 0x100fe200078e0204 */
[----:B------:R-:W-:Y:S02]  /*f050*/  @!P5 LOP3.LUT R17, R8, 0xfffffffe, RZ, 0xc0, !PT ;  /* 0xfffffffe0811d812 */ /* 0x000fe400078ec0ff */
        /* <DEDUP_REMOVED lines=14> */
.L_x_930:
[----:B------:R-:W-:Y:S05]  /*f140*/  BSYNC B0 ;  /* 0x0000000000007941 */ /* 0x000fea0003800000 */
.L_x_929:
[----:B------:R-:W-:Y:S01]  /*f150*/  ISETP.GE.AND P0, PT, R18, R19, PT ;  /* 0x000000131200720c */ /* 0x000fe20003f06270 */
[----:B0-----:R1:W0:Y:S04]  /*f160*/  SHFL.IDX PT, R15, R22, 0x1, 0x1c1f ;  /* 0x003c1f00160f7f89 */ /* 0x00122800000e0000 */
[----:B------:R1:W0:Y:S08]  /*f170*/  SHFL.IDX PT, R14, R20, 0x1, 0x1c1f ;  /* 0x003c1f00140e7f89 */ /* 0x00023000000e0000 */
[----:B-1----:R-:W-:Y:S05]  /*f180*/  @P0 BRA `(.L_x_841) ;  /* 0x0000004400b40947 */ /* 0x002fea0003800000 */
        /* <DEDUP_REMOVED lines=11> */
[----:B------:R-:W-:Y:S01]  /*f240*/  ISETP.GE.AND P0, PT, R6, UR4, PT ;  /* 0x0000000406007c0c */ /* 0x000fe2000bf06270 */
[C---:B------:R-:W-:Y:S01]  /*f250*/  VIADD R16, R7.reuse, 0x40 ;  /* 0x0000004007107836 */ /* 0x040fe20000000000 */
[----:B------:R-:W-:Y:S01]  /*f260*/  ISETP.GE.AND P1, PT, R12, UR4, PT ;  /* 0x000000040c007c0c */ /* 0x000fe2000bf26270 */
[----:B------:R-:W-:-:S02]  /*f270*/  VIADD R17, R7, 0x48 ;  /* 0x0000004807117836 */ /* 0x000fc40000000000 */
[----:B------:R-:W-:Y:S02]  /*f280*/  VIADD R18, R7, 0x50 ;  /* 0x0000005007127836 */ /* 0x000fe40000000000 */
[----:B------:R-:W-:Y:S02]  /*f290*/  @!P3 LEA.HI R0, R0, R0, RZ, 0x1 ;  /* 0x000000000000b211 */ /* 0x000fe400078f08ff */
[----:B------:R-:W-:Y:S02]  /*f2a0*/  @!P4 LEA.HI R2, R2, R2, RZ, 0x1 ;  /* 0x000000020202c211 */ /* 0x000fe400078f08ff */
[----:B------:R-:W-:Y:S02]  /*f2b0*/  @!P5 LEA.HI R3, R3, R3, RZ, 0x1 ;  /* 0x000000030303d211 */ /* 0x000fe400078f08ff */
[----:B----4-:R-:W-:Y:S01]  /*f2c0*/  @!P3 LOP3.LUT R5, R0, 0xfffffffe, RZ, 0xc0, !PT ;  /* 0xfffffffe0005b812 */ /* 0x010fe200078ec0ff */
[----:B------:R-:W-:Y:S01]  /*f2d0*/  VIADD R0, R7, 0x30 ;  /* 0x0000003007007836 */ /* 0x000fe20000000000 */
[----:B------:R-:W-:-:S02]  /*f2e0*/  @!P4 LOP3.LUT R9, R2, 0xfffffffe, RZ, 0xc0, !PT ;  /* 0xfffffffe0209c812 */ /* 0x000fc400078ec0ff */
[----:B------:R-:W-:Y:S01]  /*f2f0*/  @!P5 LOP3.LUT R11, R3, 0xfffffffe, RZ, 0xc0, !PT ;  /* 0xfffffffe030bd812 */ /* 0x000fe200078ec0ff */
[--C-:B0-----:R-:W-:Y:S01]  /*f300*/  @!P2 IMAD.WIDE R2, R7, 0x4, R14.reuse ;  /* 0x000000040702a825 */ /* 0x101fe200078e020e */
[----:B------:R-:W-:Y:S02]  /*f310*/  ISETP.GE.AND P6, PT, R18, UR4, PT ;  /* 0x0000000412007c0c */ /* 0x000fe4000bfc6270 */
[----:B------:R-:W-:Y:S01]  /*f320*/  @!P0 LEA.HI R6, R6, R6, RZ, 0x1 ;  /* 0x0000000606068211 */ /* 0x000fe200078f08ff */
[--C-:B---3--:R-:W-:Y:S01]  /*f330*/  @!P3 IMAD.WIDE R4, R5, 0x4, R14.reuse ;  /* 0x000000040504b825 */ /* 0x108fe200078e020e */
[----:B------:R0:W-:Y:S01]  /*f340*/  @!P2 ST.E.64 desc[UR36][R2.64], R90 ;  /* 0x0000005a0200a985 */ /* 0x0001e2000c101b24 */
[----:B------:R-:W-:Y:S02]  /*f350*/  ISETP.GE.AND P2, PT, R0, UR4, PT ;  /* 0x0000000400007c0c */ /* 0x000fe4000bf46270 */
[----:B------:R-:W-:Y:S01]  /*f360*/  @!P4 IMAD.WIDE R8, R9, 0x4, R14 ;  /* 0x000000040908c825 */ /* 0x000fe200078e020e */
[----:B------:R1:W-:Y:S01]  /*f370*/  @!P3 ST.E.64 desc[UR36][R4.64], R94 ;  /* 0x0000005e0400b985 */ /* 0x0003e2000c101b24 */
[----:B------:R-:W-:-:S02]  /*f380*/  ISETP.GE.AND P3, PT, R13, UR4, PT ;  /* 0x000000040d007c0c */ /* 0x000fc4000bf66270 */
[----:B------:R-:W-:Y:S01]  /*f390*/  @!P5 IMAD.WIDE R10, R11, 0x4, R14 ;  /* 0x000000040b0ad825 */ /* 0x000fe200078e020e */
        /* <DEDUP_REMOVED lines=19> */
[----:B---3--:R-:W-:Y:S02]  /*f4d0*/  @!P4 LOP3.LUT R11, R16, 0xfffffffe, RZ, 0xc0, !PT ;  /* 0xfffffffe100bc812 */ /* 0x008fe400078ec0ff */
[----:B------:R-:W-:Y:S02]  /*f4e0*/  @!P5 LOP3.LUT R17, R17, 0xfffffffe, RZ, 0xc0, !PT ;  /* 0xfffffffe1111d812 */ /* 0x000fe400078ec0ff */
[----:B------:R-:W-:Y:S02]  /*f4f0*/  @!P6 LOP3.LUT R19, R18, 0xfffffffe, RZ, 0xc0, !PT ;  /* 0xfffffffe1213e812 */ /* 0x000fe400078ec0ff */
        /* <DEDUP_REMOVED lines=17> */
.L_x_928:
[----:B------:R-:W0:Y:S02]  /*f610*/  S2R R2, SR_TID.X ;  /* 0x0000000000027919 */ /* 0x000e240000002100 */
[----:B0-----:R-:W-:-:S05]  /*f620*/  VIADD R0, R2, 0xffffff80 ;  /* 0xffffff8002007836 */ /* 0x001fca0000000000 */
[----:B------:R-:W-:-:S13]  /*f630*/  ISETP.GT.AND P0, PT, R0, 0xbf, PT ;  /* 0x000000bf0000780c */ /* 0x000fda0003f04270 */
[----:B------:R-:W-:Y:S05]  /*f640*/  @P0 BRA `(.L_x_841) ;  /* 0x0000004000840947 */ /* 0x000fea0003800000 */
[----:B------:R-:W0:Y:S01]  /*f650*/  S2R R0, SR_CTAID.X ;  /* 0x0000000000007919 */ /* 0x000e220000002500 */
[----:B------:R-:W1:Y:S01]  /*f660*/  LDC R6, c[0x0][0xbe8] ;  /* 0x0002fa00ff067b82 */ /* 0x000e620000000800 */
[----:B------:R-:W-:Y:S02]  /*f670*/  ULDC UR4, c[0x0][0xa88] ;  /* 0x0002a20000047ab9 */ /* 0x000fe40000000800 */
[----:B-1----:R-:W-:Y:S02]  /*f680*/  IMAD R3, R6, UR4, RZ ;  /* 0x0000000406037c24 */ /* 0x002fe4000f8e02ff */
[----:B0-----:R-:W-:-:S04]  /*f690*/  IMAD R0, R0, 0xc0, R2 ;  /* 0x000000c000007824 */ /* 0x001fc800078e0202 */
[----:B------:R-:W-:-:S05]  /*f6a0*/  VIADD R0, R0, 0xffffff80 ;  /* 0xffffff8000007836 */ /* 0x000fca0000000000 */
[----:B------:R-:W-:-:S13]  /*f6b0*/  ISETP.GE.AND P0, PT, R0, R3, PT ;  /* 0x000000030000720c */ /* 0x000fda0003f06270 */
[----:B------:R-:W-:Y:S05]  /*f6c0*/  @P0 BRA `(.L_x_841) ;  /* 0x0000004000640947 */ /* 0x000fea0003800000 */
[----:B------:R-:W2:Y:S01]  /*f6d0*/  LDL R2, [R1+0x4] ;  /* 0x0000040001027983 */ /* 0x000ea20000100800 */
[----:B------:R-:W-:Y:S01]  /*f6e0*/  ISETP.NE.AND P0, PT, R6, 0x1, PT ;  /* 0x000000010600780c */ /* 0x000fe20003f05270 */
[----:B------:R-:W-:Y:S01]  /*f6f0*/  S2UR UR7, SR_CTAID.Z ;  /* 0x00000000000779c3 */ /* 0x000fe20000002700 */
[----:B------:R-:W-:Y:S01]  /*f700*/  ULDC.64 UR8, c[0x0][0xbd0] ;  /* 0x0002f40000087ab9 */ /* 0x000fe20000000a00 */
[----:B------:R-:W-:-:S06]  /*f710*/  IMAD.MOV.U32 R5, RZ, RZ, R0 ;  /* 0x000000ffff057224 */ /* 0x000fcc00078e0000 */
[----:B------:R-:W0:Y:S08]  /*f720*/  LDC.64 R10, c[0x0][0xbd8] ;  /* 0x0002f600ff0a7b82 */ /* 0x000e300000000a00 */
[----:B------:R-:W1:Y:S08]  /*f730*/  @P0 LDC R7, c[0x0][0xbec] ;  /* 0x0002fb00ff070b82 */ /* 0x000e700000000800 */
[----:B------:R-:W4:Y:S08]  /*f740*/  @P0 LDC R9, c[0x0][0xbf0] ;  /* 0x0002fc00ff090b82 */ /* 0x000f300000000800 */
[----:B------:R-:W5:Y:S08]  /*f750*/  S2UR UR10, SR_CTAID.Y ;  /* 0x00000000000a79c3 */ /* 0x000f700000002600 */
[----:B------:R-:W5:Y:S01]  /*f760*/  LDC R8, c[0x0][0xc50] ;  /* 0x00031400ff087b82 */ /* 0x000f620000000800 */
[----:B-1----:R-:W-:-:S05]  /*f770*/  @P0 IMAD.HI.U32 R4, R0, R7, RZ ;  /* 0x0000000700040227 */ /* 0x002fca00078e00ff */
[----:B----4-:R-:W-:Y:S02]  /*f780*/  @P0 SHF.R.U32.HI R5, RZ, R9, R4 ;  /* 0x00000009ff050219 */ /* 0x010fe40000011604 */
[----:B--2---:R-:W-:-:S13]  /*f790*/  R2UR UR11, R2 ;  /* 0x00000000020b72ca */ /* 0x004fda00000e0000 */
[----:B------:R-:W-:Y:S02]  /*f7a0*/  USHF.R.S32.HI UR6, URZ, 0x1f, UR11 ;  /* 0x0000001f3f067899 */ /* 0x000fe4000801140b */
[----:B------:R-:W-:Y:S01]  /*f7b0*/  IMAD R7, RZ, RZ, -UR11 ;  /* 0x8000000bff077e24 */ /* 0x000fe2000f8e02ff */
[----:B------:R-:W-:Y:S02]  /*f7c0*/  UIMAD.WIDE.U32 UR4, UR11, UR8, URZ ;  /* 0x000000080b0472a5 */ /* 0x000fe4000f8e003f */
[----:B------:R-:W-:Y:S01]  /*f7d0*/  UIMAD UR6, UR6, UR8, URZ ;  /* 0x00000008060672a4 */ /* 0x000fe2000f8e023f */
[----:B-----5:R-:W-:Y:S01]  /*f7e0*/  IMAD R9, R8, R7, UR10 ;  /* 0x0000000a08097e24 */ /* 0x020fe2000f8e0207 */
[----:B------:R-:W-:Y:S01]  /*f7f0*/  USHF.R.S32.HI UR8, URZ, 0x1f, UR7 ;  /* 0x0000001f3f087899 */ /* 0x000fe20008011407 */
[----:B------:R-:W-:Y:S01]  /*f800*/  IMAD.MOV R7, RZ, RZ, -R5 ;  /* 0x000000ffff077224 */ /* 0x000fe200078e0a05 */
[----:B------:R-:W-:Y:S01]  /*f810*/  UIMAD UR6, UR11, UR9, UR6 ;  /* 0x000000090b0672a4 */ /* 0x000fe2000f8e0206 */
[----:B------:R-:W-:Y:S01]  /*f820*/  IMAD.U32 R3, RZ, RZ, UR5 ;  /* 0x00000005ff037e24 */ /* 0x000fe2000f8e00ff */
[----:B------:R-:W-:Y:S01]  /*f830*/  SHF.R.S32.HI R4, RZ, 0x1f, R9 ;  /* 0x0000001fff047819 */ /* 0x000fe20000011409 */
[----:B------:R-:W-:Y:S01]  /*f840*/  IMAD.U32 R2, RZ, RZ, UR4 ;  /* 0x00000004ff027e24 */ /* 0x000fe2000f8e00ff */
[----:B------:R-:W-:Y:S01]  /*f850*/  UIADD3 UR6, UR5, UR6, URZ ;  /* 0x0000000605067290 */ /* 0x000fe2000fffe03f */
[----:B0-----:R-:W-:-:S02]  /*f860*/  IMAD R12, R10, UR8, RZ ;  /* 0x000000080a0c7c24 */ /* 0x001fc4000f8e02ff */
[----:B------:R-:W-:Y:S01]  /*f870*/  ULDC.64 UR4, c[0x0][0xbe0] ;  /* 0x0002f80000047ab9 */ /* 0x000fe20000000a00 */
[----:B------:R-:W-:Y:S02]  /*f880*/  IMAD R7, R6, R7, R0 ;  /* 0x0000000706077224 */ /* 0x000fe400078e0200 */
[----:B------:R-:W-:Y:S02]  /*f890*/  IMAD.U32 R3, RZ, RZ, UR6 ;  /* 0x00000006ff037e24 */ /* 0x000fe4000f8e00ff */
[----:B------:R-:W-:Y:S01]  /*f8a0*/  IMAD R11, R11, UR7, R12 ;  /* 0x000000070b0b7c24 */ /* 0x000fe2000f8e020c */
[----:B------:R-:W-:Y:S01]  /*f8b0*/  SHF.R.S32.HI R0, RZ, 0x1f, R7 ;  /* 0x0000001fff007819 */ /* 0x000fe20000011407 */
[----:B------:R-:W-:-:S04]  /*f8c0*/  IMAD.WIDE.U32 R2, R10, UR7, R2 ;  /* 0x000000070a027c25 */ /* 0x000fc8000f8e0002 */
[----:B------:R-:W-:Y:S02]  /*f8d0*/  IMAD.IADD R3, R11, 0x1, R3 ;  /* 0x000000010b037824 */ /* 0x000fe400078e0203 */
[----:B------:R-:W-:Y:S02]  /*f8e0*/  IMAD R4, R4, UR4, RZ ;  /* 0x0000000404047c24 */ /* 0x000fe4000f8e02ff */
[----:B------:R-:W-:-:S04]  /*f8f0*/  IMAD.WIDE.U32 R2, R9, UR4, R2 ;  /* 0x0000000409027c25 */ /* 0x000fc8000f8e0002 */
[----:B------:R-:W-:Y:S01]  /*f900*/  IMAD R4, R9, UR5, R4 ;  /* 0x0000000509047c24 */ /* 0x000fe2000f8e0204 */
[----:B------:R-:W-:Y:S01]  /*f910*/  SHF.R.S32.HI R9, RZ, 0x1f, R5 ;  /* 0x0000001fff097819 */ /* 0x000fe20000011405 */
[----:B------:R-:W-:Y:S01]  /*f920*/  ULDC.64 UR4, c[0x0][0xbc8] ;  /* 0x0002f20000047ab9 */ /* 0x000fe20000000a00 */
[----:B------:R-:W-:Y:S01]  /*f930*/  IADD3 R2, P0, R5, R2, RZ ;  /* 0x0000000205027210 */ /* 0x000fe20007f1e0ff */
[----:B------:R-:W-:-:S03]  /*f940*/  IMAD R0, R0, UR4, RZ ;  /* 0x0000000400007c24 */ /* 0x000fc6000f8e02ff */
[----:B------:R-:W-:Y:S01]  /*f950*/  IADD3.X R3, R9, R3, R4, P0, !PT ;  /* 0x0000000309037210 */ /* 0x000fe200007fe404 */
[C---:B------:R-:W-:Y:S02]  /*f960*/  IMAD R5, R7.reuse, UR5, R0 ;  /* 0x0000000507057c24 */ /* 0x040fe4000f8e0200 */
[----:B------:R-:W-:Y:S01]  /*f970*/  IMAD.WIDE.U32 R2, R7, UR4, R2 ;  /* 0x0000000407027c25 */ /* 0x000fe2000f8e0002 */
[----:B------:R-:W-:-:S03]  /*f980*/  ULDC.64 UR4, c[0x0][0xba8] ;  /* 0x0002ea0000047ab9 */ /* 0x000fc60000000a00 */
[----:B------:R-:W-:Y:S01]  /*f990*/  IMAD.IADD R3, R3, 0x1, R5 ;  /* 0x0000000103037824 */ /* 0x000fe200078e0205 */
[----:B------:R-:W-:-:S04]  /*f9a0*/  LEA R4, P0, R2, UR4, 0x2 ;  /* 0x0000000402047c11 */ /* 0x000fc8000f8010ff */
[----:B------:R-:W-:Y:S01]  /*f9b0*/  LEA.HI.X R5, R2, UR5, R3, 0x2, P0 ;  /* 0x0000000502057c11 */ /* 0x000fe200080f1403 */
[----:B------:R-:W-:-:S05]  /*f9c0*/  IMAD.MOV.U32 R3, RZ, RZ, -0x800000 ;  /* 0xff800000ff037424 */ /* 0x000fca00078e00ff */
[----:B------:R0:W-:Y:S01]  /*f9d0*/  STG.E desc[UR36][R4.64], R3 ;  /* 0x0000000304007986 */ /* 0x0001e2000c101924 */
[----:B------:R-:W-:Y:S05]  /*f9e0*/  BRA `(.L_x_841) ;  /* 0x0000003c009c7947 */ /* 0x000fea0003800000 */
.L_x_839:
[----:B------:R-:W-:-:S08]  /*f9f0*/  NOP ;  /* 0x0000000000007918 */ /* 0x000fd00000000000 */
[----:B0-----:R-:W0:-:S00]  /*fa00*/  USETMAXREG.DEALLOC.CTAPOOL 0x20 ;  /* 0x00000020000079c8 */ /* 0x001e0000080e0500 */
[----:B0-----:R-:W-:Y:S01]  /*fa10*/  LOP3.LUT R18, R0, 0x3, RZ, 0xc0, !PT ;  /* 0x0000000300127812 */ /* 0x001fe200078ec0ff */
[----:B------:R-:W0:Y:S05]  /*fa20*/  S2R R24, SR_CTAID.Z ;  /* 0x0000000000187919 */ /* 0x000e2a0000002700 */
[----:B------:R-:W1:Y:S01]  /*fa30*/  S2UR UR6, SR_CTAID.Y ;  /* 0x00000000000679c3 */ /* 0x000e620000002600 */
        /* <DEDUP_REMOVED lines=13> */
.L_x_931:
[----:B------:R-:W-:Y:S01]  /*fb10*/  ULDC UR7, c[0x0][0xc50] ;  /* 0x0003140000077ab9 */ /* 0x000fe20000000800 */
[----:B------:R-:W-:Y:S01]  /*fb20*/  UMOV UR41, UR6 ;  /* 0x0000000600297c82 */ /* 0x000fe20008000000 */
[----:B------:R-:W-:-:S11]  /*fb30*/  UISETP.NE.AND UP0, UPT, UR7, 0x1, UPT ;  /* 0x000000010700788c */ /* 0x000fd6000bf05270 */
[----:B------:R-:W-:Y:S01]  /*fb40*/  @UP0 ULDC UR4, c[0x0][0xc54] ;  /* 0x0003150000040ab9 */ /* 0x000fe20000000800 */
[----:B------:R-:W-:Y:S01]  /*fb50*/  @UP0 ULDC UR8, c[0x0][0xc58] ;  /* 0x0003160000080ab9 */ /* 0x000fe20000000800 */
[----:B------:R-:W-:-:S04]  /*fb60*/  UIMAD.WIDE.U32 UR4, UR6, UR4, URZ ;  /* 0x00000004060472a5 */ /* 0x000fc8000f8e003f */
[----:B------:R-:W-:-:S12]  /*fb70*/  @UP0 USHF.R.U32.HI UR41, URZ, UR8, UR5 ;  /* 0x000000083f290299 */ /* 0x000fd80008011605 */
.L_x_932:
        /* <DEDUP_REMOVED lines=8> */
[----:B------:R-:W-:Y:S01]  /*fc00*/  IMAD.MOV.U32 R22, RZ, RZ, RZ ;  /* 0x000000ffff167224 */ /* 0x000fe200078e00ff */
[----:B------:R-:W-:Y:S01]  /*fc10*/  ULDC.64 UR4, c[0x0][0x418] ;  /* 0x0001060000047ab9 */ /* 0x000fe20000000a00 */
[----:B------:R-:W-:Y:S01]  /*fc20*/  ULDC UR6, c[0x0][0x448] ;  /* 0x0001120000067ab9 */ /* 0x000fe20000000800 */
[----:B------:R-:W-:Y:S01]  /*fc30*/  ULDC UR10, c[0x0][0x2f0] ;  /* 0x0000bc00000a7ab9 */ /* 0x000fe20000000800 */
[----:B------:R-:W-:Y:S01]  /*fc40*/  ULDC UR11, c[0x0][0x288] ;  /* 0x0000a200000b7ab9 */ /* 0x000fe20000000800 */
[----:B0-----:R-:W-:-:S04]  /*fc50*/  ISETP.NE.U32.AND P0, PT, R2, RZ, PT ;  /* 0x000000ff0200720c */ /* 0x001fc80003f05070 */
[----:B------:R-:W-:-:S13]  /*fc60*/  ISETP.NE.AND.EX P0, PT, R3, RZ, PT, P0 ;  /* 0x000000ff0300720c */ /* 0x000fda0003f05300 */
[----:B------:R-:W0:Y:S02]  /*fc70*/  @P0 LDC.64 R2, c[0x0][0xa28] ;  /* 0x00028a00ff020b82 */ /* 0x000e240000000a00 */
[----:B0-----:R-:W-:-:S05]  /*fc80*/  @P0 IMAD.WIDE R2, R24, 0x4, R2 ;  /* 0x0000000418020825 */ /* 0x001fca00078e0202 */
[----:B------:R0:W5:Y:S01]  /*fc90*/  @P0 LDG.E R22, desc[UR36][R2.64] ;  /* 0x0000002402160981 */ /* 0x000162000c1e1900 */
[----:B------:R-:W1:Y:S01]  /*fca0*/  S2UR UR42, SR_CTAID.X ;  /* 0x00000000002a79c3 */ /* 0x000e620000002500 */
[----:B------:R-:W-:Y:S02]  /*fcb0*/  UISETP.NE.U32.AND UP0, UPT, UR4, URZ, UPT ;  /* 0x0000003f0400728c */ /* 0x000fe4000bf05070 */
[----:B------:R-:W-:Y:S02]  /*fcc0*/  UISETP.NE.AND UP1, UPT, UR6, 0x1, UPT ;  /* 0x000000010600788c */ /* 0x000fe4000bf25270 */
[----:B------:R-:W-:Y:S01]  /*fcd0*/  UISETP.NE.AND.EX UP0, UPT, UR5, URZ, UPT, UP0 ;  /* 0x0000003f0500728c */ /* 0x000fe2000bf05300 */
[----:B------:R-:W-:Y:S02]  /*fce0*/  ULDC UR6, c[0x0][0x424] ;  /* 0x0001090000067ab9 */ /* 0x000fe40000000800 */
[----:B------:R-:W-:Y:S01]  /*fcf0*/  ULDC.64 UR4, c[0x0][0x9e0] ;  /* 0x0002780000047ab9 */ /* 0x000fe20000000a00 */
[----:B------:R-:W-:-:S02]  /*fd00*/  USEL UR9, UR6, 0x1, UP0 ;  /* 0x0000000106097887 */ /* 0x000fc40008000000 */
[----:B------:R-:W-:Y:S02]  /*fd10*/  UISETP.GE.AND UP0, UPT, UR5, 0x1, UPT ;  /* 0x000000010500788c */ /* 0x000fe4000bf06270 */
[----:B------:R-:W-:Y:S01]  /*fd20*/  UIMAD UR49, UR9, UR10, URZ ;  /* 0x0000000a093172a4 */ /* 0x000fe2000f8e023f */
[----:B------:R-:W-:Y:S01]  /*fd30*/  @UP1 ULDC UR7, c[0x0][0x44c] ;  /* 0x0001130000071ab9 */ /* 0x000fe20000000800 */
[----:B------:R-:W-:Y:S02]  /*fd40*/  UIMAD UR9, UR9, UR10, 0x7f ;  /* 0x0000007f090974a4 */ /* 0x000fe4000f8e020a */
[----:B------:R-:W-:Y:S01]  /*fd50*/  PLOP3.LUT P1, PT, PT, PT, UP0, 0x80, 0x0 ;  /* 0x000000000000781c */ /* 0x000fe20003f2f008 */
[----:B------:R-:W-:Y:S01]  /*fd60*/  @UP1 ULDC UR12, c[0x0][0x450] ;  /* 0x00011400000c1ab9 */ /* 0x000fe20000000800 */
[----:B------:R-:W-:Y:S02]  /*fd70*/  UP2UR UR50, UPR, URZ, 0x2 ;  /* 0x000000023f327883 */ /* 0x000fe40008000000 */
[----:B-1----:R-:W-:-:S04]  /*fd80*/  UIMAD UR42, UR42, 0xc0, URZ ;  /* 0x000000c02a2a78a4 */ /* 0x002fc8000f8e023f */
[----:B------:R-:W-:-:S04]  /*fd90*/  UIADD3 UR8, UR42, 0xbf, URZ ;  /* 0x000000bf2a087890 */ /* 0x000fc8000fffe03f */
[----:B------:R-:W-:Y:S02]  /*fda0*/  UIMAD.WIDE.U32 UR6, UR8, UR7, URZ ;  /* 0x00000007080672a5 */ /* 0x000fe4000f8e003f */
[----:B------:R-:W-:Y:S02]  /*fdb0*/  UIADD3 UR6, UR49, 0x1, -UR11 ;  /* 0x0000000131067890 */ /* 0x000fe4000fffe80b */
[----:B------:R-:W-:Y:S02]  /*fdc0*/  @UP1 USHF.R.U32.HI UR8, URZ, UR12, UR7 ;  /* 0x0000000c3f081299 */ /* 0x000fe40008011607 */
[----:B------:R-:W-:Y:S02]  /*fdd0*/  USHF.R.S32.HI UR7, URZ, 0x1f, UR9 ;  /* 0x0000001f3f077899 */ /* 0x000fe40008011409 */
[----:B------:R-:W-:Y:S02]  /*fde0*/  UIADD3 UR6, UR6, UR8, URZ ;  /* 0x0000000806067290 */ /* 0x000fe4000fffe03f */
[----:B------:R-:W-:-:S02]  /*fdf0*/  ULEA.HI UR7, UR7, UR9, URZ, 0x7 ;  /* 0x0000000907077291 */ /* 0x000fc4000f8f383f */
[----:B------:R-:W-:Y:S02]  /*fe00*/  UIADD3 UR4, UR6, UR4, URZ ;  /* 0x0000000406047290 */ /* 0x000fe4000fffe03f */
[----:B------:R-:W-:Y:S01]  /*fe10*/  USHF.R.S32.HI UR43, URZ, 0x7, UR7 ;  /* 0x000000073f2b7899 */ /* 0x000fe20008011407 */
[----:B0-----:R-:W-:Y:S11]  /*fe20*/  @!P1 BRA `(.L_x_934) ;  /* 0x0000000000449947 */ /* 0x001ff60003800000 */
        /* <DEDUP_REMOVED lines=10> */
.L_x_935:
[----:B------:R-:W-:-:S11]  /*fed0*/  UISETP.NE.AND UP0, UPT, UR5, 0x1, UPT ;  /* 0x000000010500788c */ /* 0x000fd6000bf05270 */
[----:B------:R-:W-:Y:S02]  /*fee0*/  @UP0 ULDC.64 UR12, c[0x0][0x9e8] ;  /* 0x00027a00000c0ab9 */ /* 0x000fe40000000a00 */
[----:B------:R-:W-:-:S04]  /*fef0*/  UIMAD.WIDE.U32 UR6, UR8, UR12, URZ ;  /* 0x0000000c080672a5 */ /* 0x000fc8000f8e003f */
[----:B------:R-:W-:-:S12]  /*ff00*/  @UP0 USHF.R.U32.HI UR8, URZ, UR13, UR7 ;  /* 0x0000000d3f080299 */ /* 0x000fd80008011607 */
.L_x_936:
[----:B------:R-:W-:-:S04]  /*ff10*/  UIMAD UR8, UR8, UR5, UR5 ;  /* 0x00000005080872a4 */ /* 0x000fc8000f8e0205 */
[----:B------:R-:W-:-:S04]  /*ff20*/  UISETP.LT.AND UP0, UPT, UR4, UR8, UPT ;  /* 0x000000080400728c */ /* 0x000fc8000bf01270 */
[----:B------:R-:W-:-:S12]  /*ff30*/  USEL UR4, UR4, UR8, UP0 ;  /* 0x0000000804047287 */ /* 0x000fd80008000000 */
.L_x_934:
[----:B------:R-:W-:Y:S02]  /*ff40*/  UISETP.NE.AND UP0, UPT, UR50, URZ, UPT ;  /* 0x0000003f3200728c */ /* 0x000fe4000bf05270 */
[----:B------:R-:W-:-:S04]  /*ff50*/  UIADD3 UR4, UR4, 0x7f, URZ ;  /* 0x0000007f04047890 */ /* 0x000fc8000fffe03f */
[----:B------:R-:W-:-:S04]  /*ff60*/  USHF.R.S32.HI UR8, URZ, 0x1f, UR4 ;  /* 0x0000001f3f087899 */ /* 0x000fc80008011404 */
[----:B------:R-:W-:Y:S01]  /*ff70*/  ULEA.HI UR8, UR8, UR4, URZ, 0x7 ;  /* 0x0000000408087291 */ /* 0x000fe2000f8f383f */
[----:B------:R-:W-:Y:S01]  /*ff80*/  @UP0 ULDC UR6, c[0x0][0x44c] ;  /* 0x0001130000060ab9 */ /* 0x000fe20000000800 */
[----:B------:R-:W-:Y:S01]  /*ff90*/  @UP0 ULDC UR9, c[0x0][0x450] ;  /* 0x0001140000090ab9 */ /* 0x000fe20000000800 */
[----:B------:R-:W-:Y:S02]  /*ffa0*/  UIMAD.WIDE.U32 UR6, UR42, UR6, URZ ;  /* 0x000000062a0672a5 */ /* 0x000fe4000f8e003f */
[----:B------:R-:W-:Y:S01]  /*ffb0*/  UMOV UR4, UR42 ;  /* 0x0000002a00047c82 */ /* 0x000fe20008000000 */
[----:B------:R-:W-:Y:S02]  /*ffc0*/  USHF.R.S32.HI UR44, URZ, 0x7, UR8 ;  /* 0x000000073f2c7899 */ /* 0x000fe40008011408 */
[----:B------:R-:W-:Y:S02]  /*ffd0*/  @UP0 USHF.R.U32.HI UR4, URZ, UR9, UR7 ;  /* 0x000000093f040299 */ /* 0x000fe40008011607 */
[----:B------:R-:W-:-:S02]  /*ffe0*/  UISETP.LT.AND UP0, UPT, UR43, UR44, UPT ;  /* 0x0000002c2b00728c */ /* 0x000fc4000bf01270 */
[----:B------:R-:W-:Y:S01]  /*fff0*/  UIADD3 UR4, UR4, -UR11, UR49 ;  /* 0x8000000b04047290 */ /* 0x000fe2000fffe031 */
[----:B------:R-:W-:Y:S01]  /*10000*/  ULDC UR8, c[0x0][0x9dc] ;  /* 0x0002770000087ab9 */ /* 0x000fe20000000800 */
[----:B------:R-:W-:Y:S02]  /*10010*/  USEL UR12, UR43, UR44, UP0 ;  /* 0x0000002c2b0c7287 */ /* 0x000fe40008000000 */
[----:B------:R-:W-:Y:S01]  /*10020*/  UIADD3 UR8, UR4, -UR8, URZ ;  /* 0x8000000804087290 */ /* 0x000fe2000fffe03f */
[----:B------:R-:W-:Y:S11]  /*10030*/  @!P1 BRA `(.L_x_937) ;  /* 0x0000000000449947 */ /* 0x000ff60003800000 */
        /* <DEDUP_REMOVED lines=10> */
.L_x_938:
[----:B------:R-:W-:-:S11]  /*100e0*/  UISETP.NE.AND UP0, UPT, UR5, 0x1, UPT ;  /* 0x000000010500788c */ /* 0x000fd6000bf05270 */
[----:B------:R-:W-:Y:S02]  /*100f0*/  @UP0 ULDC.64 UR10, c[0x0][0x9e8] ;  /* 0x00027a00000a0ab9 */ /* 0x000fe40000000a00 */
[----:B------:R-:W-:-:S04]  /*10100*/  UIMAD.WIDE.U32 UR6, UR4, UR10, URZ ;  /* 0x0000000a040672a5 */ /* 0x000fc8000f8e003f */
[----:B------:R-:W-:-:S12]  /*10110*/  @UP0 USHF.R.U32.HI UR4, URZ, UR11, UR7 ;  /* 0x0000000b3f040299 */ /* 0x000fd80008011607 */
.L_x_939:
[----:B------:R-:W-:-:S04]  /*10120*/  UIMAD UR4, UR4, UR5, URZ ;  /* 0x00000005040472a4 */ /* 0x000fc8000f8e023f */
[----:B------:R-:W-:-:S04]  /*10130*/  UISETP.LT.AND UP0, UPT, UR8, UR4, UPT ;  /* 0x000000040800728c */ /* 0x000fc8000bf01270 */
[----:B------:R-:W-:-:S12]  /*10140*/  USEL UR8, UR8, UR4, !UP0 ;  /* 0x0000000408087287 */ /* 0x000fd8000c000000 */
.L_x_937:
[----:B------:R-:W-:Y:S02]  /*10150*/  USHF.R.S32.HI UR4, URZ, 0x1f, UR8 ;  /* 0x0000001f3f047899 */ /* 0x000fe40008011408 */
[----:B------:R-:W-:Y:S02]  /*10160*/  USHF.R.U32.HI UR9, URZ, 0x10, UR46 ;  /* 0x000000103f097899 */ /* 0x000fe4000801162e */
[----:B------:R-:W-:Y:S02]  /*10170*/  ULEA.HI UR4, UR4, UR8, URZ, 0x7 ;  /* 0x0000000804047291 */ /* 0x000fe4000f8f383f */
[----:B------:R-:W-:Y:S02]  /*10180*/  ULOP3.LUT UR46, UR46, 0xffff, URZ, 0xc0, !UPT ;  /* 0x0000ffff2e2e7892 */ /* 0x000fe4000f8ec03f */
[----:B------:R-:W-:Y:S01]  /*10190*/  USHF.R.S32.HI UR4, URZ, 0x7, UR4 ;  /* 0x000000073f047899 */ /* 0x000fe20008011404 */
[----:B------:R-:W-:-:S03]  /*101a0*/  UMOV UR40, URZ ;  /* 0x0000003f00287c82 */ /* 0x000fc60008000000 */
[----:B------:R-:W-:-:S04]  /*101b0*/  UISETP.LT.AND UP0, UPT, URZ, UR4, UPT ;  /* 0x000000043f00728c */ /* 0x000fc8000bf01270 */
[----:B------:R-:W-:Y:S02]  /*101c0*/  USEL UR45, URZ, UR4, !UP0 ;  /* 0x000000043f2d7287 */ /* 0x000fe4000c000000 */
[----:B------:R-:W-:Y:S02]  /*101d0*/  UISETP.NE.AND UP0, UPT, UR9, URZ, UPT ;  /* 0x0000003f0900728c */ /* 0x000fe4000bf05270 */
[----:B------:R-:W-:-:S06]  /*101e0*/  UISETP.GT.AND UP1, UPT, UR12, UR45, UPT ;  /* 0x0000002d0c00728c */ /* 0x000fcc000bf24270 */
[----:B------:R-:W-:-:S03]  /*101f0*/  PLOP3.LUT P0, PT, PT, PT, UP1, 0x80, 0x0 ;  /* 0x000000000000781c */ /* 0x000fc60003f0f018 */
[----:B------:R-:W-:-:S10]  /*10200*/  @!UP0 ULDC UR9, c[0x0][0x9f0] ;  /* 0x00027c0000098ab9 */ /* 0x000fd40000000800 */
[----:B------:R-:W-:Y:S05]  /*10210*/  @!P0 BRA `(.L_x_940) ;  /* 0x00000000007c8947 */ /* 0x000fea0003800000 */
[----:B------:R-:W-:Y:S01]  /*10220*/  IABS R0, UR9 ;  /* 0x0000000900007c13 */ /* 0x000fe20008000000 */
[----:B------:R-:W-:Y:S02]  /*10230*/  UIADD3 UR4, UR9, -0x1, UR12 ;  /* 0xffffffff09047890 */ /* 0x000fe4000fffe00c */
[----:B------:R-:W-:Y:S02]  /*10240*/  IABS R4, UR9 ;  /* 0x0000000900047c13 */ /* 0x000fe40008000000 */
[----:B------:R-:W-:Y:S01]  /*10250*/  R2UR UR10, R0 ;  /* 0x00000000000a72ca */ /* 0x000fe200000e0000 */
[----:B------:R-:W-:-:S03]  /*10260*/  UIADD3 UR6, -UR45, UR4, URZ ;  /* 0x000000042d067290 */ /* 0x000fc6000fffe13f */
[----:B------:R-:W-:-:S03]  /*10270*/  UMOV UR4, URZ ;  /* 0x0000003f00047c82 */ /* 0x000fc60008000000 */
[----:B------:R-:W-:Y:S01]  /*10280*/  IABS R3, UR6 ;  /* 0x0000000600037c13 */ /* 0x000fe20008000000 */
[----:B------:R-:W-:-:S03]  /*10290*/  ULOP3.LUT UR6, UR6, UR9, URZ, 0x3c, !UPT ;  /* 0x0000000906067292 */ /* 0x000fc6000f8e3c3f */
[----:B------:R-:W-:Y:S02]  /*102a0*/  R2UR UR8, R3 ;  /* 0x00000000030872ca */ /* 0x000fe400000e0000 */
[----:B------:R-:W0:Y:S08]  /*102b0*/  I2F.RP R0, UR10 ;  /* 0x0000000a00007d06 */ /* 0x000e300008209400 */
[----:B0-----:R-:W0:Y:S02]  /*102c0*/  MUFU.RCP R0, R0 ;  /* 0x0000000000007308 */ /* 0x001e240000001000 */
[----:B0-----:R-:W-:-:S02]  /*102d0*/  VIADD R2, R0, 0xffffffe ;  /* 0x0ffffffe00027836 */ /* 0x001fc40000000000 */
[----:B------:R-:W-:-:S04]  /*102e0*/  IMAD.MOV R0, RZ, RZ, -R4 ;  /* 0x000000ffff007224 */ /* 0x000fc800078e0a04 */
        /* <DEDUP_REMOVED lines=18> */
.L_x_940:
[----:B------:R-:W-:Y:S02]  /*10410*/  UIMAD UR51, UR46, UR40, UR45 ;  /* 0x000000282e3372a4 */ /* 0x000fe4000f8e022d */
[----:B------:R-:W-:Y:S02]  /*10420*/  IMAD.U32 R0, RZ, RZ, UR40 ;  /* 0x00000028ff007e24 */ /* 0x000fe4000f8e00ff */
[----:B------:R-:W-:Y:S02]  /*10430*/  IMAD.MOV.U32 R2, RZ, RZ, RZ ;  /* 0x000000ffff027224 */ /* 0x000fe400078e00ff */
[----:B------:R-:W-:Y:S02]  /*10440*/  IMAD.MOV.U32 R6, RZ, RZ, 0x1 ;  /* 0x00000001ff067424 */ /* 0x000fe400078e00ff */
[----:B------:R-:W-:-:S05]  /*10450*/  IMAD.U32 R19, RZ, RZ, UR51 ;  /* 0x00000033ff137e24 */ /* 0x000fca000f8e00ff */
[----:B------:R-:W-:Y:S01]  /*10460*/  VIADDMNMX R19, R19, R0, UR12, PT ;  /* 0x0000000c13137e46 */ /* 0x000fe2000b800100 */
[----:B------:R-:W-:-:S03]  /*10470*/  IMAD.MOV.U32 R0, RZ, RZ, 0x1 ;  /* 0x00000001ff007424 */ /* 0x000fc600078e00ff */
[----:B------:R-:W-:-:S13]  /*10480*/  ISETP.GT.AND P0, PT, R19, UR51, PT ;  /* 0x0000003313007c0c */ /* 0x000fda000bf04270 */
        /* <DEDUP_REMOVED lines=11> */
[----:B------:R-:W-:Y:S02]  /*10540*/  IMAD.U32 R4, RZ, RZ, UR4 ;  /* 0x00000004ff047e24 */ /* 0x000fe4000f8e00ff */
[----:B------:R-:W-:Y:S01]  /*10550*/  IMAD.U32 R5, RZ, RZ, UR5 ;  /* 0x00000005ff057e24 */ /* 0x000fe2000f8e00ff */
[----:B------:R-:W0:Y:S01]  /*10560*/  LDC.64 R2, c[0x4][R2] ;  /* 0x0100000002027b82 */ /* 0x000e220000000a00 */
[----:B------:R-:W-:Y:S01]  /*10570*/  ULDC.64 UR4, c[0x4][0x8] ;  /* 0x0100020000047ab9 */ /* 0x000fe20000000a00 */
        /* <DEDUP_REMOVED lines=8> */
[----:B0----5:R-:W-:Y:S05]  /*10600*/  CALL.ABS.NOINC R2 ;  /* 0x0000000002007343 */ /* 0x021fea0003c00000 */
.L_x_941:
        /* <DEDUP_REMOVED lines=19> */
[----:B-1---5:R-:W-:Y:S05]  /*10740*/  CALL.ABS.NOINC R2 ;  /* 0x0000000002007343 */ /* 0x022fea0003c00000 */
.L_x_943:
[----:B------:R0:W1:Y:S01]  /*10750*/  LDC.64 R2, c[0x4][R16] ;  /* 0x0100000010027b82 */ /* 0x0000620000000a00 */
[----:B------:R-:W-:Y:S01]  /*10760*/  ULDC.64 UR4, c[0x4][0x88] ;  /* 0x0100220000047ab9 */ /* 0x000fe20000000a00 */
[----:B------:R-:W-:Y:S01]  /*10770*/  ULDC.64 UR6, c[0x4][0x90] ;  /* 0x0100240000067ab9 */ /* 0x000fe20000000a00 */
[----:B------:R-:W-:Y:S02]  /*10780*/  IMAD.U32 R4, RZ, RZ, UR4 ;  /* 0x00000004ff047e24 */ /* 0x000fe4000f8e00ff */
        /* <DEDUP_REMOVED lines=11> */
.L_x_942:
[----:B------:R-:W0:Y:S01]  /*10840*/  LDC.64 R2, c[0x0][0x9f8] ;  /* 0x00027e00ff027b82 */ /* 0x000e220000000a00 */
[----:B------:R-:W-:Y:S01]  /*10850*/  IMAD.MOV.U32 R6, RZ, RZ, R24 ;  /* 0x000000ffff067224 */ /* 0x000fe200078e0018 */
[----:B------:R-:W1:Y:S06]  /*10860*/  S2R R21, SR_TID.X ;  /* 0x0000000000157919 */ /* 0x000e6c0000002100 */
[----:B------:R-:W2:Y:S01]  /*10870*/  LDC R17, c[0x0][0x430] ;  /* 0x00010c00ff117b82 */ /* 0x000ea20000000800 */
[----:B------:R-:W-:Y:S01]  /*10880*/  VIADD R0, R19, 0xffffffff ;  /* 0xffffffff13007836 */ /* 0x000fe20000000000 */
[----:B------:R-:W-:Y:S01]  /*10890*/  LOP3.LUT R16, R16, 0xffffffef, RZ, 0xc0, !PT ;  /* 0xffffffef10107812 */ /* 0x000fe200078ec0ff */
[----:B------:R-:W-:Y:S01]  /*108a0*/  ULDC UR4, c[0x0][0x2f4] ;  /* 0x0000bd0000047ab9 */ /* 0x000fe20000000800 */
[----:B0-----:R-:W-:-:S04]  /*108b0*/  ISETP.NE.U32.AND P0, PT, R2, RZ, PT ;  /* 0x000000ff0200720c */ /* 0x001fc80003f05070 */
[----:B------:R-:W-:-:S13]  /*108c0*/  ISETP.NE.AND.EX P0, PT, R3, RZ, PT, P0 ;  /* 0x000000ff0300720c */ /* 0x000fda0003f05300 */
[----:B------:R-:W0:Y:S02]  /*108d0*/  @P0 LDC.64 R2, c[0x0][0x9f8] ;  /* 0x00027e00ff020b82 */ /* 0x000e240000000a00 */
[----:B0-----:R-:W-:-:S05]  /*108e0*/  @P0 IMAD.WIDE R2, R24, 0x4, R2 ;  /* 0x0000000418020825 */ /* 0x001fca00078e0202 */
[----:B------:R0:W3:Y:S01]  /*108f0*/  @P0 LDG.E R6, desc[UR36][R2.64] ;  /* 0x0000002402060981 */ /* 0x0000e2000c1e1900 */
[C---:B-1----:R-:W-:Y:S01]  /*10900*/  LOP3.LUT R20, R21.reuse, 0x7f, RZ, 0xc0, !PT ;  /* 0x0000007f15147812 */ /* 0x042fe200078ec0ff */
[----:B------:R-:W-:Y:S01]  /*10910*/  IMAD.SHL.U32 R23, R21, 0x20, RZ ;  /* 0x0000002015177824 */ /* 0x000fe200078e00ff */
[----:B--2---:R-:W-:Y:S02]  /*10920*/  ISETP.NE.AND P1, PT, R17, 0x1, PT ;  /* 0x000000011100780c */ /* 0x004fe40003f25270 */
[----:B------:R-:W-:Y:S02]  /*10930*/  SHF.R.U32.HI R4, RZ, 0x2, R20 ;  /* 0x00000002ff047819 */ /* 0x000fe40000011614 */
[----:B------:R-:W-:-:S03]  /*10940*/  LOP3.LUT R23, R23, 0x60, RZ, 0xc0, !PT ;  /* 0x0000006017177812 */ /* 0x000fc600078ec0ff */
[----:B------:R-:W-:-:S04]  /*10950*/  IMAD R4, R0, 0x80, R4 ;  /* 0x0000008000047824 */ /* 0x000fc800078e0204 */
[----:B------:R-:W-:Y:S02]  /*10960*/  IMAD.IADD R7, R23, 0x1, R4 ;  /* 0x0000000117077824 */ /* 0x000fe400078e0204 */
[----:B------:R-:W1:Y:S01]  /*10970*/  @P1 LDC R5, c[0x0][0x434] ;  /* 0x00010d00ff051b82 */ /* 0x000e620000000800 */
[----:B------:R-:W-:Y:S01]  /*10980*/  @P1 LOP3.LUT R16, R16, 0x10, RZ, 0xfc, !PT ;  /* 0x0000001010101812 */ /* 0x000fe200078efcff */
[C---:B-----5:R-:W-:Y:S01]  /*10990*/  IMAD.IADD R8, R7.reuse, 0x1, R22 ;  /* 0x0000000107087824 */ /* 0x060fe200078e0216 */
[----:B------:R-:W-:-:S03]  /*109a0*/  ISETP.GE.AND P0, PT, R7, UR49, PT ;  /* 0x0000003107007c0c */ /* 0x000fc6000bf06270 */
[----:B------:R-:W-:Y:S02]  /*109b0*/  IMAD.MOV.U32 R7, RZ, RZ, R8 ;  /* 0x000000ffff077224 */ /* 0x000fe400078e0008 */
[----:B0-----:R-:W0:Y:S08]  /*109c0*/  @P1 LDC R3, c[0x0][0x438] ;  /* 0x00010e00ff031b82 */ /* 0x001e300000000800 */
[----:B------:R-:W2:Y:S01]  /*109d0*/  @!P0 LDC.64 R10, c[0x0][0x428] ;  /* 0x00010a00ff0a8b82 */ /* 0x000ea20000000a00 */
[----:B-1----:R-:W-:-:S07]  /*109e0*/  @P1 IMAD.HI.U32 R2, R8, R5, RZ ;  /* 0x0000000508021227 */ /* 0x002fce00078e00ff */
[----:B------:R-:W1:Y:S01]  /*109f0*/  @!P0 LDC.64 R4, c[0x0][0x418] ;  /* 0x00010600ff048b82 */ /* 0x000e620000000a00 */
[----:B0-----:R-:W-:-:S04]  /*10a00*/  @P1 SHF.R.U32.HI R7, RZ, R3, R2 ;  /* 0x00000003ff071219 */ /* 0x001fc80000011602 */
[----:B------:R-:W-:Y:S02]  /*10a10*/  @!P0 SHF.R.S32.HI R3, RZ, 0x1f, R7 ;  /* 0x0000001fff038819 */ /* 0x000fe40000011407 */
[----:B------:R-:W-:Y:S01]  /*10a20*/  LOP3.LUT R16, R16, 0xfffffffb, RZ, 0xc0, !PT ;  /* 0xfffffffb10107812 */ /* 0x000fe200078ec0ff */
[----:B------:R-:W-:Y:S01]  /*10a30*/  UMOV UR5, 0xffffffff ;  /* 0xffffffff00057882 */ /* 0x000fe20000000000 */
[----:B---3--:R-:W-:Y:S01]  /*10a40*/  SHF.R.S32.HI R9, RZ, 0x1f, R6 ;  /* 0x0000001fff097819 */ /* 0x008fe20000011406 */
[----:B------:R0:W-:Y:S04]  /*10a50*/  STL [R1], R6 ;  /* 0x0000000601007387 */ /* 0x0001e80000100800 */
[----:B--2---:R-:W-:Y:S01]  /*10a60*/  @!P0 IMAD R2, R9, R10, RZ ;  /* 0x0000000a09028224 */ /* 0x004fe200078e02ff */
[----:B------:R2:W-:Y:S03]  /*10a70*/  STL [R1+0x8], R9 ;  /* 0x0000080901007387 */ /* 0x0005e60000100800 */
[----:B------:R-:W-:-:S02]  /*10a80*/  @!P0 IMAD R11, R6, R11, R2 ;  /* 0x0000000b060b8224 */ /* 0x000fc400078e0202 */
[----:B------:R-:W-:-:S04]  /*10a90*/  @!P0 IMAD.MOV.U32 R2, RZ, RZ, R7 ;  /* 0x000000ffff028224 */ /* 0x000fc800078e0007 */
[----:B------:R-:W-:-:S04]  /*10aa0*/  @!P0 IMAD.WIDE.U32 R2, R6, R10, R2 ;  /* 0x0000000a06028225 */ /* 0x000fc800078e0002 */
[----:B------:R-:W-:Y:S01]  /*10ab0*/  @!P0 IMAD.IADD R3, R3, 0x1, R11 ;  /* 0x0000000103038824 */ /* 0x000fe200078e020b */
[C---:B-1----:R-:W-:Y:S01]  /*10ac0*/  @!P0 LEA R4, P1, R2.reuse, R4, 0x2 ;  /* 0x0000000402048211 */ /* 0x042fe200078210ff */
[----:B0-----:R-:W-:Y:S02]  /*10ad0*/  IMAD.MOV.U32 R6, RZ, RZ, RZ ;  /* 0x000000ffff067224 */ /* 0x001fe400078e00ff */
[----:B--2---:R-:W-:Y:S01]  /*10ae0*/  IMAD.SHL.U32 R9, R21, 0x8, RZ ;  /* 0x0000000815097824 */ /* 0x004fe200078e00ff */
[----:B------:R-:W-:-:S05]  /*10af0*/  @!P0 LEA.HI.X R5, R2, R5, R3, 0x2, P1 ;  /* 0x0000000502058211 */ /* 0x000fca00008f1403 */
[----:B------:R0:W5:Y:S02]  /*10b00*/  @!P0 LDG.E R6, desc[UR36][R4.64] ;  /* 0x0000002404068981 */ /* 0x000164000c1e1900 */
[----:B0-----:R-:W-:-:S04]  /*10b10*/  LOP3.LUT R4, R9, 0x18, RZ, 0xc0, !PT ;  /* 0x0000001809047812 */ /* 0x001fc800078ec0ff */
[C---:B------:R-:W-:Y:S02]  /*10b20*/  ISETP.GE.AND P2, PT, R4.reuse, UR4, PT ;  /* 0x0000000404007c0c */ /* 0x040fe4000bf46270 */
[C---:B------:R-:W-:Y:S02]  /*10b30*/  LOP3.LUT R3, R4.reuse, 0x20, RZ, 0xfc, !PT ;  /* 0x0000002004037812 */ /* 0x040fe400078efcff */
[----:B------:R-:W-:Y:S02]  /*10b40*/  LOP3.LUT R2, R4, 0x40, RZ, 0xfc, !PT ;  /* 0x0000004004027812 */ /* 0x000fe400078efcff */
[----:B------:R-:W-:Y:S02]  /*10b50*/  ISETP.GE.AND P1, PT, R3, UR4, PT ;  /* 0x0000000403007c0c */ /* 0x000fe4000bf26270 */
[----:B------:R-:W-:-:S05]  /*10b60*/  ISETP.GE.AND P0, PT, R2, UR4, PT ;  /* 0x0000000402007c0c */ /* 0x000fca000bf06270 */
[----:B------:R-:W-:-:S04]  /*10b70*/  @P2 LOP3.LUT R16, R16, 0x4, RZ, 0xfc, !PT ;  /* 0x0000000410102812 */ /* 0x000fc800078efcff */
[----:B------:R-:W-:-:S04]  /*10b80*/  LOP3.LUT R16, R16, 0xfffffffe, RZ, 0xc0, !PT ;  /* 0xfffffffe10107812 */ /* 0x000fc800078ec0ff */
[----:B------:R-:W-:-:S04]  /*10b90*/  LOP3.LUT R16, R16, 0xfffffffd, RZ, 0xc0, !PT ;  /* 0xfffffffd10107812 */ /* 0x000fc800078ec0ff */
[----:B------:R-:W-:-:S04]  /*10ba0*/  @P1 LOP3.LUT R16, R16, 0x2, RZ, 0xfc, !PT ;  /* 0x0000000210101812 */ /* 0x000fc800078efcff */
[----:B------:R-:W-:Y:S01]  /*10bb0*/  @P0 LOP3.LUT R16, R16, 0x1, RZ, 0xfc, !PT ;  /* 0x0000000110100812 */ /* 0x000fe200078efcff */
[----:B------:R-:W-:Y:S06]  /*10bc0*/  BRA.DIV UR5, `(.L_x_944) ;  /* 0x0000003205047947 */ /* 0x000fec000b800000 */
.L_x_986:
[----:B------:R-:W2:Y:S01]  /*10bd0*/  LDL R2, [R1+0xc] ;  /* 0x00000c0001027983 */ /* 0x000ea20000100800 */
[----:B------:R-:W-:Y:S01]  /*10be0*/  IMAD.U32 R29, RZ, RZ, UR41 ;  /* 0x00000029ff1d7e24 */ /* 0x000fe2000f8e00ff */
[----:B------:R-:W-:Y:S01]  /*10bf0*/  LOP3.LUT R16, R16, 0xfffffff7, RZ, 0xc0, !PT ;  /* 0xfffffff710107812 */ /* 0x000fe200078ec0ff */
[----:B------:R-:W-:Y:S02]  /*10c00*/  IMAD.MOV R5, RZ, RZ, -R7 ;  /* 0x000000ffff057224 */ /* 0x000fe400078e0a07 */
[----:B------:R-:W-:Y:S01]  /*10c10*/  IMAD.MOV.U32 R26, RZ, RZ, R0 ;  /* 0x000000ffff1a7224 */ /* 0x000fe200078e0000 */
[----:B------:R-:W-:Y:S01]  /*10c20*/  SHF.R.S32.HI R29, RZ, 0x1f, R29 ;  /* 0x0000001fff1d7819 */ /* 0x000fe2000001141d */
[----:B------:R-:W-:Y:S01]  /*10c30*/  IMAD R5, R17, R5, R8 ;  /* 0x0000000511057224 */ /* 0x000fe200078e0208 */
[----:B--2---:R-:W-:-:S13]  /*10c40*/  R2UR UR4, R2 ;  /* 0x00000000020472ca */ /* 0x004fda00000e0000 */
[----:B------:R-:W-:-:S06]  /*10c50*/  ULOP3.LUT UR4, UR4, 0x2, URZ, 0xfc, !UPT ;  /* 0x0000000204047892 */ /* 0x000fcc000f8efc3f */
[----:B------:R-:W-:-:S05]  /*10c60*/  IMAD.U32 R2, RZ, RZ, UR4 ;  /* 0x00000004ff027e24 */ /* 0x000fca000f8e00ff */
[----:B------:R-:W-:-:S13]  /*10c70*/  ISETP.NE.AND P0, PT, R2, 0x3, PT ;  /* 0x000000030200780c */ /* 0x000fda0003f05270 */
[----:B------:R-:W-:Y:S01]  /*10c80*/  @P0 LOP3.LUT R16, R16, 0x8, RZ, 0xfc, !PT ;  /* 0x0000000810100812 */ /* 0x000fe200078efcff */
[----:B------:R-:W-:Y:S06]  /*10c90*/  @!P0 BRA `(.L_x_945) ;  /* 0x0000000000048947 */ /* 0x000fec0003800000 */
[----:B------:R-:W-:Y:S01]  /*10ca0*/  BPT.TRAP 0x1 ;  /* 0x000000040000795c */ /* 0x000fe20000300000 */
.L_x_945:
[----:B------:R-:W-:Y:S01]  /*10cb0*/  IMAD.MOV.U32 R10, RZ, RZ, 0x1 ;  /* 0x00000001ff0a7424 */ /* 0x000fe200078e00ff */
[----:B------:R-:W-:Y:S01]  /*10cc0*/  SHF.R.S32.HI R7, RZ, 0x1f, R5 ;  /* 0x0000001fff077819 */ /* 0x000fe20000011405 */
[----:B------:R-:W-:Y:S01]  /*10cd0*/  ULDC.64 UR4, c[0x0][0x328] ;  /* 0x0000ca0000047ab9 */ /* 0x000fe20000000a00 */
[----:B-----5:R-:W-:Y:S02]  /*10ce0*/  SHF.R.S32.HI R4, RZ, 0x1f, R6 ;  /* 0x0000001fff047819 */ /* 0x020fe40000011406 */
[----:B------:R-:W-:Y:S01]  /*10cf0*/  SHF.L.U32 R10, R10, 0x1f, RZ ;  /* 0x0000001f0a0a7819 */ /* 0x000fe200000006ff */
[----:B------:R-:W-:Y:S01]  /*10d00*/  IMAD R2, R7, UR4, RZ ;  /* 0x0000000407027c24 */ /* 0x000fe2000f8e02ff */
[----:B------:R-:W-:Y:S02]  /*10d10*/  R2UR UR6, R29 ;  /* 0x000000001d0672ca */ /* 0x000fe400000e0000 */
[----:B------:R-:W0:Y:S01]  /*10d20*/  SYNCS.PHASECHK.TRANS64.TRYWAIT P0, [UR47+0x2d840], R10 ;  /* 0x02d8400aff0075a7 */ /* 0x000e22000800016f */
[----:B------:R-:W-:-:S02]  /*10d30*/  IMAD R11, R5, UR5, R2 ;  /* 0x00000005050b7c24 */ /* 0x000fc4000f8e0202 */
        /* <DEDUP_REMOVED lines=13> */
[----:B------:R-:W-:Y:S01]  /*10e10*/  VIADD R3, R3, UR4 ;  /* 0x0000000403037c36 */ /* 0x000fe20008000000 */
[----:B------:R-:W-:-:S04]  /*10e20*/  LEA R17, P1, R2, UR6, 0x1 ;  /* 0x0000000602117c11 */ /* 0x000fc8000f8208ff */
[----:B------:R-:W-:Y:S01]  /*10e30*/  LEA.HI.X R18, R2, UR7, R3, 0x1, P1 ;  /* 0x0000000702127c11 */ /* 0x000fe200088f0c03 */
[----:B0-----:R-:W-:Y:S08]  /*10e40*/  @!P0 BRA `(.L_x_946) ;  /* 0x0000002c00848947 */ /* 0x001ff00003800000 */
.L_x_987:
[----:B------:R-:W1:Y:S01]  /*10e50*/  S2R R11, SR_TID.X ;  /* 0x00000000000b7919 */ /* 0x000e620000002100 */
[----:B------:R-:W-:Y:S01]  /*10e60*/  ULDC.64 UR4, c[0x0][0x300] ;  /* 0x0000c00000047ab9 */ /* 0x000fe20000000a00 */
[----:B------:R-:W-:Y:S01]  /*10e70*/  R2UR UR6, R29 ;  /* 0x000000001d0672ca */ /* 0x000fe200000e0000 */
[----:B------:R-:W-:Y:S01]  /*10e80*/  IMAD R2, R7, UR4, RZ ;  /* 0x0000000407027c24 */ /* 0x000fe2000f8e02ff */
[----:B0-----:R-:W0:Y:S01]  /*10e90*/  S2R R10, SR_TID.X ;  /* 0x00000000000a7919 */ /* 0x001e220000002100 */
[C---:B------:R-:W-:Y:S02]  /*10ea0*/  LOP3.LUT P4, RZ, R16.reuse, 0x4, RZ, 0xc0, !PT ;  /* 0x0000000410ff7812 */ /* 0x040fe4000788c0ff */
[C---:B------:R-:W-:Y:S01]  /*10eb0*/  IMAD R7, R5.reuse, UR5, R2 ;  /* 0x0000000505077c24 */ /* 0x040fe2000f8e0202 */
[C---:B------:R-:W-:Y:S01]  /*10ec0*/  LOP3.LUT P3, RZ, R16.reuse, 0x2, RZ, 0xc0, !PT ;  /* 0x0000000210ff7812 */ /* 0x040fe2000786c0ff */
[----:B------:R-:W-:Y:S01]  /*10ed0*/  IMAD.WIDE.U32 R2, R5, UR4, RZ ;  /* 0x0000000405027c25 */ /* 0x000fe2000f8e00ff */
[----:B------:R-:W-:Y:S01]  /*10ee0*/  ULDC.64 UR4, c[0x0][0x310] ;  /* 0x0000c40000047ab9 */ /* 0x000fe20000000a00 */
[----:B------:R-:W-:-:S02]  /*10ef0*/  LOP3.LUT P2, RZ, R16, 0x1, RZ, 0xc0, !PT ;  /* 0x0000000110ff7812 */ /* 0x000fc4000784c0ff */
[----:B------:R-:W-:Y:S02]  /*10f00*/  IMAD.IADD R3, R3, 0x1, R7 ;  /* 0x0000000103037824 */ /* 0x000fe400078e0207 */
[----:B------:R-:W-:Y:S02]  /*10f10*/  IMAD R5, R4, UR4, RZ ;  /* 0x0000000404057c24 */ /* 0x000fe4000f8e02ff */
[----:B------:R-:W-:-:S04]  /*10f20*/  IMAD.WIDE.U32 R2, R6, UR4, R2 ;  /* 0x0000000406027c25 */ /* 0x000fc8000f8e0002 */
[----:B------:R-:W-:Y:S01]  /*10f30*/  IMAD R5, R6, UR5, R5 ;  /* 0x0000000506057c24 */ /* 0x000fe2000f8e0205 */
[----:B------:R-:W-:Y:S01]  /*10f40*/  ULDC.64 UR4, c[0x0][0x308] ;  /* 0x0000c20000047ab9 */ /* 0x000fe20000000a00 */
[----:B------:R-:W-:Y:S01]  /*10f50*/  IMAD.SHL.U32 R4, R20, 0x8, RZ ;  /* 0x0000000814047824 */ /* 0x000fe200078e00ff */
[----:B------:R-:W-:Y:S01]  /*10f60*/  LOP3.LUT R6, R9, 0xc0, RZ, 0xc0, !PT ;  /* 0x000000c009067812 */ /* 0x000fe200078ec0ff */
[----:B------:R-:W-:Y:S02]  /*10f70*/  IMAD.IADD R3, R3, 0x1, R5 ;  /* 0x0000000103037824 */ /* 0x000fe400078e0205 */
[----:B------:R-:W-:Y:S01]  /*10f80*/  IMAD.MOV.U32 R5, RZ, RZ, -0x80 ;  /* 0xffffff80ff057424 */ /* 0x000fe200078e00ff */
[----:B------:R-:W-:Y:S02]  /*10f90*/  LOP3.LUT R4, R4, 0x300, RZ, 0xc0, !PT ;  /* 0x0000030004047812 */ /* 0x000fe400078ec0ff */
[--C-:B------:R-:W-:Y:S01]  /*10fa0*/  LOP3.LUT R6, R6, 0x18, R9.reuse, 0xf8, !PT ;  /* 0x0000001806067812 */ /* 0x100fe200078ef809 */
[----:B------:R-:W-:Y:S01]  /*10fb0*/  IMAD R8, R0, R5, UR49 ;  /* 0x0000003100087e24 */ /* 0x000fe2000f8e0205 */
[----:B-1----:R-:W-:Y:S01]  /*10fc0*/  LOP3.LUT R11, R11, 0x7f, RZ, 0xc0, !PT ;  /* 0x0000007f0b0b7812 */ /* 0x002fe200078ec0ff */
[----:B------:R-:W-:Y:S01]  /*10fd0*/  IMAD.U32 R5, RZ, RZ, UR4 ;  /* 0x00000004ff057e24 */ /* 0x000fe2000f8e00ff */
[----:B------:R-:W-:Y:S01]  /*10fe0*/  UIMAD UR4, UR6, UR4, URZ ;  /* 0x00000004060472a4 */ /* 0x000fe2000f8e023f */
[----:B------:R-:W-:-:S02]  /*10ff0*/  LOP3.LUT R4, R4, 0x20, R9, 0xf8, !PT ;  /* 0x0000002004047812 */ /* 0x000fc400078ef809 */
[----:B------:R-:W-:Y:S01]  /*11000*/  IMAD.WIDE.U32 R2, R5, UR41, R2 ;  /* 0x0000002905027c25 */ /* 0x000fe2000f8e0002 */
[----:B------:R-:W-:Y:S01]  /*11010*/  UIMAD UR4, UR41, UR5, UR4 ;  /* 0x00000005290472a4 */ /* 0x000fe2000f8e0204 */
[----:B------:R-:W-:Y:S01]  /*11020*/  SHF.R.U32.HI R11, RZ, 0x2, R11 ;  /* 0x00000002ff0b7819 */ /* 0x000fe2000001160b */
[----:B------:R-:W-:Y:S01]  /*11030*/  ULDC.64 UR6, c[0x0][0x2e8] ;  /* 0x0000ba0000067ab9 */ /* 0x000fe20000000a00 */
[----:B0-----:R-:W-:Y:S02]  /*11040*/  LOP3.LUT R28, R6, 0x18, R10, 0x78, !PT ;  /* 0x00000018061c7812 */ /* 0x001fe400078e780a */
[----:B------:R-:W-:Y:S01]  /*11050*/  LEA R0, P1, R2, UR6, 0x1 ;  /* 0x0000000602007c11 */ /* 0x000fe2000f8208ff */
[----:B------:R-:W-:Y:S01]  /*11060*/  VIADD R9, R3, UR4 ;  /* 0x0000000403097c36 */ /* 0x000fe20008000000 */
[----:B------:R-:W-:Y:S01]  /*11070*/  UMOV UR4, 0xffffffff ;  /* 0xffffffff00047882 */ /* 0x000fe20000000000 */
[----:B------:R-:W-:Y:S01]  /*11080*/  IMAD.IADD R8, R8, 0x1, -R11 ;  /* 0x0000000108087824 */ /* 0x000fe200078e0a0b */
[----:B------:R-:W-:-:S02]  /*11090*/  LOP3.LUT R28, R4, R28, RZ, 0xfc, !PT ;  /* 0x0000001c041c7212 */ /* 0x000fc400078efcff */
[----:B------:R-:W-:Y:S02]  /*110a0*/  LEA.HI.X R9, R2, UR7, R9, 0x1, P1 ;  /* 0x0000000702097c11 */ /* 0x000fe400088f0c09 */
[----:B------:R-:W-:Y:S01]  /*110b0*/  ISETP.GE.AND P0, PT, R8, 0x1, PT ;  /* 0x000000010800780c */ /* 0x000fe20003f06270 */
[----:B------:R-:W-:-:S12]  /*110c0*/  BRA.DIV UR4, `(.L_x_947) ;  /* 0x0000002a04fc7947 */ /* 0x000fd8000b800000 */
        /* <DEDUP_REMOVED lines=8> */
[----:B------:R-:W-:Y:S01]  /*11150*/  SHFL.IDX PT, R3, R0, 0x2, 0x1c1f ;  /* 0x005c1f0000037f89 */ /* 0x000fe200000e0000 */
[----:B-1----:R-:W-:Y:S02]  /*11160*/  IMAD.MOV.U32 R7, RZ, RZ, R6 ;  /* 0x000000ffff077224 */ /* 0x002fe400078e0006 */
[----:B0-----:R-:W-:Y:S02]  /*11170*/  IMAD.SHL.U32 R11, R2, 0x8, RZ ;  /* 0x00000008020b7824 */ /* 0x001fe400078e00ff */
[----:B------:R-:W0:Y:S01]  /*11180*/  SHFL.IDX PT, R2, R9, 0x2, 0x1c1f ;  /* 0x005c1f0009027f89 */ /* 0x000e2200000e0000 */
[----:B--2---:R-:W-:Y:S02]  /*11190*/  IMAD.MOV.U32 R6, RZ, RZ, R14 ;  /* 0x000000ffff067224 */ /* 0x004fe400078e000e */
[----:B------:R-:W-:Y:S01]  /*111a0*/  LOP3.LUT R11, R11, 0x18, RZ, 0xc0, !PT ;  /* 0x000000180b0b7812 */ /* 0x000fe200078ec0ff */
[----:B------:R-:W1:Y:S01]  /*111b0*/  SHFL.IDX PT, R9, R9, 0x3, 0x1c1f ;  /* 0x007c1f0009097f89 */ /* 0x000e6200000e0000 */
[----:B---3--:R-:W-:-:S03]  /*111c0*/  LOP3.LUT R5, R5, R4, RZ, 0x3c, !PT ;  /* 0x0000000405057212 */ /* 0x008fc600078e3cff */
[----:B------:R-:W-:Y:S01]  /*111d0*/  @P0 IMAD.WIDE.U32 R6, R11, 0x2, R6 ;  /* 0x000000020b060825 */ /* 0x000fe200078e0006 */
[----:B------:R2:W3:Y:S01]  /*111e0*/  SHFL.IDX PT, R14, R0, 0x3, 0x1c1f ;  /* 0x007c1f00000e7f89 */ /* 0x0004e200000e0000 */
[----:B------:R-:W-:-:S03]  /*111f0*/  LOP3.LUT R4, R5, R4, RZ, 0x3c, !PT ;  /* 0x0000000405047212 */ /* 0x000fc600078e3cff */
[----:B------:R2:W-:Y:S01]  /*11200*/  @P0 LDGSTS.E.BYPASS.LTC128B.128 [R21+0x15400], desc[UR36][R6.64], !P4 ;  /* 0x1540000006150fae */ /* 0x0005e2000e101d64 */
[----:B------:R-:W-:-:S03]  /*11210*/  LOP3.LUT R5, R5, R4, RZ, 0x3c, !PT ;  /* 0x0000000405057212 */ /* 0x000fc600078e3cff */
[----:B------:R2:W-:Y:S01]  /*11220*/  @P0 LDGSTS.E.BYPASS.LTC128B.128 [R21+0x17400], desc[UR36][R6.64+0x40], !P3 ;  /* 0x1740004006150fae */ /* 0x0005e2000d901d64 */
[----:B------:R-:W-:-:S03]  /*11230*/  @P1 IMAD.WIDE.U32 R4, R11, 0x2, R4 ;  /* 0x000000020b041825 */ /* 0x000fc600078e0004 */
[----:B------:R2:W-:Y:S01]  /*11240*/  @P0 LDGSTS.E.BYPASS.LTC128B.128 [R21+0x19400], desc[UR36][R6.64+0x80], !P2 ;  /* 0x1940008006150fae */ /* 0x0005e2000d101d64 */
[----:B------:R-:W-:Y:S02]  /*11250*/  ISETP.GE.AND P0, PT, R8, 0x41, PT ;  /* 0x000000410800780c */ /* 0x000fe40003f06270 */
[-C--:B0-----:R-:W-:Y:S01]  /*11260*/  LOP3.LUT R3, R3, R2.reuse, RZ, 0x3c, !PT ;  /* 0x0000000203037212 */ /* 0x081fe200078e3cff */
[----:B------:R2:W-:Y:S03]  /*11270*/  @P1 LDGSTS.E.BYPASS.LTC128B.128 [R25+0x15c00], desc[UR36][R4.64], !P4 ;  /* 0x15c0000004191fae */ /* 0x0005e6000e101d64 */
[C---:B------:R-:W-:Y:S01]  /*11280*/  LOP3.LUT R2, R3.reuse, R2, RZ, 0x3c, !PT ;  /* 0x0000000203027212 */ /* 0x040fe200078e3cff */
[----:B------:R2:W-:Y:S03]  /*11290*/  @P1 LDGSTS.E.BYPASS.LTC128B.128 [R25+0x17c00], desc[UR36][R4.64+0x40], !P3 ;  /* 0x17c0004004191fae */ /* 0x0005e6000d901d64 */
[----:B------:R-:W-:Y:S01]  /*112a0*/  LOP3.LUT R3, R3, R2, RZ, 0x3c, !PT ;  /* 0x0000000203037212 */ /* 0x000fe200078e3cff */
[----:B------:R2:W-:Y:S02]  /*112b0*/  @P1 LDGSTS.E.BYPASS.LTC128B.128 [R25+0x19c00], desc[UR36][R4.64+0x80], !P2 ;  /* 0x19c0008004191fae */ /* 0x0005e4000d101d64 */
[----:B------:R-:W-:Y:S01]  /*112c0*/  @P0 LEA R27, R28, UR47, 0x1 ;  /* 0x0000002f1c1b0c11 */ /* 0x000fe2000f8e08ff */
[----:B------:R-:W-:-:S05]  /*112d0*/  @P0 IMAD.WIDE.U32 R2, R11, 0x2, R2 ;  /* 0x000000020b020825 */ /* 0x000fca00078e0002 */
[----:B------:R2:W-:Y:S04]  /*112e0*/  @P0 LDGSTS.E.BYPASS.LTC128B.128 [R27+0x16400], desc[UR36][R2.64], !P4 ;  /* 0x16400000021b0fae */ /* 0x0005e8000e101d64 */
[----:B------:R2:W-:Y:S04]  /*112f0*/  @P0 LDGSTS.E.BYPASS.LTC128B.128 [R27+0x18400], desc[UR36][R2.64+0x40], !P3 ;  /* 0x18400040021b0fae */ /* 0x0005e8000d901d64 */
[----:B-1-3--:R2:W-:Y:S02]  /*11300*/  @P0 LDGSTS.E.BYPASS.LTC128B.128 [R27+0x1a400], desc[UR36][R2.64+0x80], !P2 ;  /* 0x1a400080021b0fae */ /* 0x00a5e4000d101d64 */
.L_x_997:
[----:B------:R-:W-:Y:S01]  /*11310*/  ISETP.GE.AND P0, PT, R8, 0x61, PT ;  /* 0x000000610800780c */ /* 0x000fe20003f06270 */
[----:B--2---:R-:W-:Y:S02]  /*11320*/  IMAD.SHL.U32 R27, R10, 0x8, RZ ;  /* 0x000000080a1b7824 */ /* 0x004fe400078e00ff */
[----:B------:R-:W-:Y:S02]  /*11330*/  IMAD.MOV.U32 R2, RZ, RZ, R14 ;  /* 0x000000ffff027224 */ /* 0x000fe400078e000e */
[----:B------:R-:W-:Y:S01]  /*11340*/  IMAD.MOV.U32 R3, RZ, RZ, R9 ;  /* 0x000000ffff037224 */ /* 0x000fe200078e0009 */
[----:B------:R-:W-:-:S07]  /*11350*/  LOP3.LUT R27, R27, 0x18, RZ, 0xc0, !PT ;  /* 0x000000181b1b7812 */ /* 0x000fce00078ec0ff */
[----:B------:R-:W-:Y:S01]  /*11360*/  @P0 IMAD.WIDE.U32 R2, R27, 0x2, R2 ;  /* 0x000000021b020825 */ /* 0x000fe200078e0002 */
[----:B------:R-:W-:-:S05]  /*11370*/  @P0 LEA R5, R28, UR47, 0x1 ;  /* 0x0000002f1c050c11 */ /* 0x000fca000f8e08ff */
        /* <DEDUP_REMOVED lines=10> */
[----:B------:R-:W-:-:S13]  /*11420*/  LOP3.LUT P1, RZ, R16, 0x8, RZ, 0xc0, !PT ;  /* 0x0000000810ff7812 */ /* 0x000fda000782c0ff */
[----:B0-----:R-:W-:Y:S05]  /*11430*/  @!P1 BRA `(.L_x_948) ;  /* 0x0000000000049947 */ /* 0x001fea0003800000 */
[----:B------:R-:W-:Y:S01]  /*11440*/  BPT.TRAP 0x1 ;  /* 0x000000040000795c */ /* 0x000fe20000300000 */
.L_x_948:
        /* <DEDUP_REMOVED lines=30> */
.L_x_949:
[----:B------:R-:W0:Y:S01]  /*11630*/  S2R R13, SR_TID.X ;  /* 0x00000000000d7919 */ /* 0x000e220000002100 */
[----:B------:R-:W-:Y:S01]  /*11640*/  UISETP.NE.AND UP0, UPT, UR50, URZ, UPT ;  /* 0x0000003f3200728c */ /* 0x000fe2000bf05270 */
[----:B------:R-:W-:Y:S01]  /*11650*/  IMAD.U32 R4, RZ, RZ, UR38 ;  /* 0x00000026ff047e24 */ /* 0x000fe2000f8e00ff */
[----:B------:R-:W-:Y:S01]  /*11660*/  ULDC.64 UR4, c[0x0][0x2e0] ;  /* 0x0000b80000047ab9 */ /* 0x000fe20000000a00 */
[----:B------:R-:W-:Y:S01]  /*11670*/  IMAD.U32 R3, RZ, RZ, UR48 ;  /* 0x00000030ff037e24 */ /* 0x000fe2000f8e00ff */
[----:B------:R-:W1:Y:S01]  /*11680*/  LDC R20, c[0x0][0x448] ;  /* 0x00011200ff147b82 */ /* 0x000e620000000800 */
[----:B------:R-:W-:Y:S01]  /*11690*/  IMAD.MOV.U32 R2, RZ, RZ, R4 ;  /* 0x000000ffff027224 */ /* 0x000fe200078e0004 */
[----:B------:R-:W-:Y:S01]  /*116a0*/  PLOP3.LUT P1, PT, PT, PT, UP0, 0x80, 0x0 ;  /* 0x000000000000781c */ /* 0x000fe20003f2f008 */
[----:B------:R-:W-:Y:S01]  /*116b0*/  IMAD R25, R25, UR4, RZ ;  /* 0x0000000419197c24 */ /* 0x000fe2000f8e02ff */
[----:B------:R-:W-:Y:S01]  /*116c0*/  PLOP3.LUT P0, PT, PT, PT, UP0, 0x80, 0x0 ;  /* 0x000000000000781c */ /* 0x000fe20003f0f008 */
[----:B------:R-:W-:-:S02]  /*116d0*/  IMAD.WIDE.U32 R2, R24, UR4, R2 ;  /* 0x0000000418027c25 */ /* 0x000fc4000f8e0002 */
[----:B------:R-:W-:Y:S02]  /*116e0*/  @UP0 ULDC UR4, c[0x0][0x44c] ;  /* 0x0001130000040ab9 */ /* 0x000fe40000000800 */
[----:B------:R-:W-:Y:S02]  /*116f0*/  IMAD.U32 R5, RZ, RZ, UR39 ;  /* 0x00000027ff057e24 */ /* 0x000fe4000f8e00ff */
[----:B------:R-:W-:-:S04]  /*11700*/  IMAD R25, R24, UR5, R25 ;  /* 0x0000000518197c24 */ /* 0x000fc8000f8e0219 */
[----:B------:R-:W-:Y:S01]  /*11710*/  IMAD.IADD R3, R3, 0x1, R25 ;  /* 0x0000000103037824 */ /* 0x000fe200078e0219 */
[C---:B0-----:R-:W-:Y:S01]  /*11720*/  LOP3.LUT R21, R13.reuse, 0x7f, RZ, 0xc0, !PT ;  /* 0x0000007f0d157812 */ /* 0x041fe200078ec0ff */
[----:B------:R-:W-:-:S03]  /*11730*/  IMAD.SHL.U32 R13, R13, 0x8, RZ ;  /* 0x000000080d0d7824 */ /* 0x000fc600078e00ff */
[----:B------:R-:W-:Y:S02]  /*11740*/  SHF.R.U32.HI R21, RZ, 0x2, R21 ;  /* 0x00000002ff157819 */ /* 0x000fe40000011615 */
[----:B------:R-:W-:Y:S02]  /*11750*/  LOP3.LUT R13, R13, 0x18, RZ, 0xc0, !PT ;  /* 0x000000180d0d7812 */ /* 0x000fe400078ec0ff */
[----:B------:R-:W-:Y:S02]  /*11760*/  IADD3 R7, R21, UR42, R23 ;  /* 0x0000002a15077c10 */ /* 0x000fe4000fffe017 */
[C---:B------:R-:W-:Y:S02]  /*11770*/  LOP3.LUT R14, R13.reuse, 0x20, RZ, 0xfc, !PT ;  /* 0x000000200d0e7812 */ /* 0x040fe400078efcff */
[----:B------:R-:W-:Y:S01]  /*11780*/  LOP3.LUT R13, R13, 0x40, RZ, 0xfc, !PT ;  /* 0x000000400d0d7812 */ /* 0x000fe200078efcff */
[----:B------:R-:W-:Y:S01]  /*11790*/  @P1 IMAD.HI.U32 R0, R7, UR4, RZ ;  /* 0x0000000407001c27 */ /* 0x000fe2000f8e00ff */
[----:B------:R-:W-:Y:S01]  /*117a0*/  PLOP3.LUT P1, PT, PT, PT, UP0, 0x80, 0x0 ;  /* 0x000000000000781c */ /* 0x000fe20003f2f008 */
[----:B------:R-:W-:-:S02]  /*117b0*/  @UP0 ULDC UR4, c[0x0][0x450] ;  /* 0x0001140000040ab9 */ /* 0x000fc40000000800 */
[----:B------:R-:W-:Y:S01]  /*117c0*/  IMAD.MOV.U32 R5, RZ, RZ, R7 ;  /* 0x000000ffff057224 */ /* 0x000fe200078e0007 */
[----:B------:R-:W-:Y:S01]  /*117d0*/  @P0 SHF.R.U32.HI R5, RZ, UR4, R0 ;  /* 0x00000004ff050c19 */ /* 0x000fe20008011600 */
[----:B------:R-:W-:Y:S01]  /*117e0*/  VIADD R0, R7, 0x80 ;  /* 0x0000008007007836 */ /* 0x000fe20000000000 */
[----:B------:R-:W-:Y:S01]  /*117f0*/  PLOP3.LUT P0, PT, PT, PT, UP0, 0x80, 0x0 ;  /* 0x000000000000781c */ /* 0x000fe20003f0f008 */
[----:B------:R-:W-:Y:S02]  /*11800*/  @UP0 ULDC UR4, c[0x0][0x44c] ;  /* 0x0001130000040ab9 */ /* 0x000fe40000000800 */
[----:B------:R-:W-:Y:S02]  /*11810*/  IMAD.MOV.U32 R10, RZ, RZ, R0 ;  /* 0x000000ffff0a7224 */ /* 0x000fe400078e0000 */
[----:B------:R-:W-:Y:S02]  /*11820*/  IMAD.MOV R9, RZ, RZ, -R5 ;  /* 0x000000ffff097224 */ /* 0x000fe400078e0a05 */
[----:B------:R-:W-:Y:S01]  /*11830*/  @P1 IMAD.HI.U32 R4, R0, UR4, RZ ;  /* 0x0000000400041c27 */ /* 0x000fe2000f8e00ff */
[----:B------:R-:W-:-:S03]  /*11840*/  @UP0 ULDC UR4, c[0x0][0x450] ;  /* 0x0001140000040ab9 */ /* 0x000fc60000000800 */
[----:B-1----:R-:W-:Y:S02]  /*11850*/  IMAD R9, R20, R9, R7 ;  /* 0x0000000914097224 */ /* 0x002fe400078e0207 */
[----:B------:R-:W-:Y:S01]  /*11860*/  @P0 SHF.R.U32.HI R10, RZ, UR4, R4 ;  /* 0x00000004ff0a0c19 */ /* 0x000fe20008011604 */
[----:B------:R-:W-:Y:S01]  /*11870*/  ULDC.64 UR4, c[0x0][0x2d0] ;  /* 0x0000b40000047ab9 */ /* 0x000fe20000000a00 */
[----:B------:R-:W-:Y:S02]  /*11880*/  SHF.R.S32.HI R4, RZ, 0x1f, R5 ;  /* 0x0000001fff047819 */ /* 0x000fe40000011405 */
[----:B------:R-:W-:Y:S01]  /*11890*/  SHF.R.S32.HI R12, RZ, 0x1f, R10 ;  /* 0x0000001fff0c7819 */ /* 0x000fe2000001140a */
[----:B------:R-:W-:-:S04]  /*118a0*/  IMAD.WIDE.U32 R6, R10, UR4, R2 ;  /* 0x000000040a067c25 */ /* 0x000fc8000f8e0002 */
[----:B------:R-:W-:Y:S02]  /*118b0*/  IMAD R4, R4, UR4, RZ ;  /* 0x0000000404047c24 */ /* 0x000fe4000f8e02ff */
[----:B------:R-:W-:Y:S02]  /*118c0*/  IMAD R12, R12, UR4, RZ ;  /* 0x000000040c0c7c24 */ /* 0x000fe4000f8e02ff */
[C---:B------:R-:W-:Y:S02]  /*118d0*/  IMAD R8, R5.reuse, UR5, R4 ;  /* 0x0000000505087c24 */ /* 0x040fe4000f8e0204 */
[----:B------:R-:W-:Y:S01]  /*118e0*/  IMAD.WIDE.U32 R4, R5, UR4, R2 ;  /* 0x0000000405047c25 */ /* 0x000fe2000f8e0002 */
[----:B------:R-:W-:-:S03]  /*118f0*/  SHF.R.S32.HI R2, RZ, 0x1f, R9 ;  /* 0x0000001fff027819 */ /* 0x000fc60000011409 */
[----:B------:R-:W-:Y:S02]  /*11900*/  IMAD.MOV R11, RZ, RZ, -R10 ;  /* 0x000000ffff0b7224 */ /* 0x000fe400078e0a0a */
[----:B------:R-:W-:Y:S01]  /*11910*/  IMAD R10, R10, UR5, R12 ;  /* 0x000000050a0a7c24 */ /* 0x000fe2000f8e020c */
[----:B------:R-:W-:Y:S01]  /*11920*/  ULDC.64 UR4, c[0x0][0x2c8] ;  /* 0x0000b20000047ab9 */ /* 0x000fe20000000a00 */
[----:B------:R-:W-:Y:S02]  /*11930*/  IMAD.IADD R3, R5, 0x1, R8 ;  /* 0x0000000105037824 */ /* 0x000fe400078e0208 */
[----:B------:R-:W-:Y:S02]  /*11940*/  IMAD R8, R2, UR4, RZ ;  /* 0x0000000402087c24 */ /* 0x000fe4000f8e02ff */
[----:B------:R-:W-:Y:S02]  /*11950*/  IMAD R0, R20, R11, R0 ;  /* 0x0000000b14007224 */ /* 0x000fe400078e0200 */
[----:B------:R-:W-:-:S02]  /*11960*/  IMAD.MOV.U32 R2, RZ, RZ, R4 ;  /* 0x000000ffff027224 */ /* 0x000fc400078e0004 */
[C---:B------:R-:W-:Y:S02]  /*11970*/  IMAD R8, R9.reuse, UR5, R8 ;  /* 0x0000000509087c24 */ /* 0x040fe4000f8e0208 */
[----:B------:R-:W-:Y:S01]  /*11980*/  IMAD.WIDE.U32 R4, R9, UR4, R2 ;  /* 0x0000000409047c25 */ /* 0x000fe2000f8e0002 */
[----:B------:R-:W-:-:S03]  /*11990*/  SHF.R.S32.HI R2, RZ, 0x1f, R0 ;  /* 0x0000001fff027819 */ /* 0x000fc60000011400 */
[----:B------:R-:W-:Y:S02]  /*119a0*/  IMAD.IADD R3, R7, 0x1, R10 ;  /* 0x0000000107037824 */ /* 0x000fe400078e020a */
[----:B------:R-:W-:Y:S02]  /*119b0*/  IMAD R7, R2, UR4, RZ ;  /* 0x0000000402077c24 */ /* 0x000fe4000f8e02ff */
[----:B------:R-:W-:Y:S02]  /*119c0*/  IMAD.MOV.U32 R2, RZ, RZ, R6 ;  /* 0x000000ffff027224 */ /* 0x000fe400078e0006 */
[C---:B------:R-:W-:Y:S02]  /*119d0*/  IMAD R6, R0.reuse, UR5, R7 ;  /* 0x0000000500067c24 */ /* 0x040fe4000f8e0207 */
[----:B------:R-:W-:Y:S01]  /*119e0*/  IMAD.WIDE.U32 R2, R0, UR4, R2 ;  /* 0x0000000400027c25 */ /* 0x000fe2000f8e0002 */
[----:B------:R-:W-:Y:S02]  /*119f0*/  ULDC.64 UR4, c[0x0][0x280] ;  /* 0x0000a00000047ab9 */ /* 0x000fe40000000a00 */
[----:B------:R-:W-:Y:S01]  /*11a00*/  LEA R7, P0, R4, UR4, 0x1 ;  /* 0x0000000404077c11 */ /* 0x000fe2000f8008ff */
[----:B------:R-:W-:-:S02]  /*11a10*/  IMAD.IADD R9, R5, 0x1, R8 ;  /* 0x0000000105097824 */ /* 0x000fc400078e0208 */
[----:B------:R-:W-:-:S03]  /*11a20*/  IMAD.IADD R3, R3, 0x1, R6 ;  /* 0x0000000103037824 */ /* 0x000fc600078e0206 */
[----:B------:R-:W-:Y:S02]  /*11a30*/  LEA.HI.X R9, R4, UR5, R9, 0x1, P0 ;  /* 0x0000000504097c11 */ /* 0x000fe400080f0c09 */
[C---:B------:R-:W-:Y:S01]  /*11a40*/  LEA R10, P0, R2.reuse, UR4, 0x1 ;  /* 0x00000004020a7c11 */ /* 0x040fe2000f8008ff */
[----:B------:R-:W-:Y:S02]  /*11a50*/  ULDC UR4, c[0x0][0x2b8] ;  /* 0x0000ae0000047ab9 */ /* 0x000fe40000000800 */
[----:B------:R-:W-:Y:S02]  /*11a60*/  ISETP.GE.AND P3, PT, R27, UR4, PT ;  /* 0x000000041b007c0c */ /* 0x000fe4000bf66270 */
[----:B------:R-:W-:Y:S01]  /*11a70*/  LEA.HI.X R8, R2, UR5, R3, 0x1, P0 ;  /* 0x0000000502087c11 */ /* 0x000fe200080f0c03 */
[----:B------:R-:W-:Y:S01]  /*11a80*/  UMOV UR5, 0xffffffff ;  /* 0xffffffff00057882 */ /* 0x000fe20000000000 */
[----:B------:R-:W-:Y:S02]  /*11a90*/  ISETP.GE.AND P0, PT, R14, UR4, PT ;  /* 0x000000040e007c0c */ /* 0x000fe4000bf06270 */
[----:B------:R-:W-:Y:S01]  /*11aa0*/  ISETP.GE.AND P1, PT, R13, UR4, PT ;  /* 0x000000040d007c0c */ /* 0x000fe2000bf26270 */
[----:B------:R-:W-:-:S12]  /*11ab0*/  BRA.DIV UR5, `(.L_x_950) ;  /* 0x0000002605e87947 */ /* 0x000fd8000b800000 */
[----:B------:R-:W0:Y:S01]  /*11ac0*/  S2R R3, SR_TID.X ;  /* 0x0000000000037919 */ /* 0x000e220000002100 */
[----:B------:R-:W-:Y:S01]  /*11ad0*/  ULDC UR4, c[0x0][0x288] ;  /* 0x0000a20000047ab9 */ /* 0x000fe20000000800 */
[----:B------:R-:W-:Y:S01]  /*11ae0*/  IMAD.MOV.U32 R24, RZ, RZ, 0x1 ;  /* 0x00000001ff187424 */ /* 0x000fe200078e00ff */
[----:B------:R-:W-:Y:S01]  /*11af0*/  SHFL.IDX PT, R2, R9, RZ, 0x1c1f ;  /* 0x001c1fff09027589 */ /* 0x000fe200000e0000 */
[----:B------:R-:W-:-:S03]  /*11b00*/  IMAD R0, R20, UR4, RZ ;  /* 0x0000000414007c24 */ /* 0x000fc6000f8e02ff */
[----:B------:R-:W-:Y:S04]  /*11b10*/  SHFL.IDX PT, R14, R7, RZ, 0x1c1f ;  /* 0x001c1fff070e7589 */ /* 0x000fe800000e0000 */
[----:B------:R-:W1:Y:S01]  /*11b20*/  SHFL.IDX PT, R4, R9, 0x1, 0x1c1f ;  /* 0x003c1f0009047f89 */ /* 0x000e6200000e0000 */
[----:B0-----:R-:W-:-:S04]  /*11b30*/  LOP3.LUT R3, R3, 0x7f, RZ, 0xc0, !PT ;  /* 0x0000007f03037812 */ /* 0x001fc800078ec0ff */
[----:B------:R-:W-:Y:S01]  /*11b40*/  SHF.R.U32.HI R3, RZ, 0x2, R3 ;  /* 0x00000002ff037819 */ /* 0x000fe20000011603 */
[----:B-1----:R-:W-:-:S04]  /*11b50*/  IMAD.MOV.U32 R5, RZ, RZ, R4 ;  /* 0x000000ffff057224 */ /* 0x002fc800078e0004 */
[----:B------:R-:W-:Y:S02]  /*11b60*/  VIADD R6, R3, UR42 ;  /* 0x0000002a03067c36 */ /* 0x000fe40008000000 */
[----:B------:R-:W-:Y:S02]  /*11b70*/  IMAD.MOV.U32 R3, RZ, RZ, R2 ;  /* 0x000000ffff037224 */ /* 0x000fe400078e0002 */
[----:B------:R-:W-:Y:S01]  /*11b80*/  IMAD.MOV.U32 R2, RZ, RZ, R14 ;  /* 0x000000ffff027224 */ /* 0x000fe200078e000e */
[C---:B------:R-:W-:Y:S01]  /*11b90*/  ISETP.GE.AND P2, PT, R6.reuse, R0, PT ;  /* 0x000000000600720c */ /* 0x040fe20003f46270 */
[----:B------:R-:W0:Y:S01]  /*11ba0*/  SHFL.IDX PT, R14, R7, 0x1, 0x1c1f ;  /* 0x003c1f00070e7f89 */ /* 0x000e2200000e0000 */
[----:B------:R-:W-:-:S11]  /*11bb0*/  VIADD R11, R6, 0x20 ;  /* 0x00000020060b7836 */ /* 0x000fd60000000000 */
[----:B------:R-:W-:Y:S01]  /*11bc0*/  @!P2 IMAD.WIDE.U32 R2, R27, 0x2, R2 ;  /* 0x000000021b02a825 */ /* 0x000fe200078e0002 */
[----:B------:R-:W-:-:S05]  /*11bd0*/  @!P2 LEA R21, R28, UR47, 0x1 ;  /* 0x0000002f1c15ac11 */ /* 0x000fca000f8e08ff */
[----:B------:R-:W-:Y:S04]  /*11be0*/  @!P2 LDGSTS.E.BYPASS.LTC128B.128 [R21+0xc400], desc[UR36][R2.64], !P3 ;  /* 0x0c4000000215afae */ /* 0x000fe8000d901d64 */
[----:B------:R-:W-:Y:S01]  /*11bf0*/  @!P2 LDGSTS.E.BYPASS.LTC128B.128 [R21+0xf400], desc[UR36][R2.64+0x40], !P0 ;  /* 0x0f4000400215afae */ /* 0x000fe2000c101d64 */
[----:B0-----:R-:W-:-:S03]  /*11c00*/  IMAD.MOV.U32 R4, RZ, RZ, R14 ;  /* 0x000000ffff047224 */ /* 0x001fc600078e000e */
[----:B------:R0:W-:Y:S01]  /*11c10*/  @!P2 LDGSTS.E.BYPASS.LTC128B.128 [R21+0x12400], desc[UR36][R2.64+0x80], !P1 ;  /* 0x124000800215afae */ /* 0x0001e2000c901d64 */
[----:B------:R-:W-:Y:S01]  /*11c20*/  ISETP.GE.AND P2, PT, R11, R0, PT ;  /* 0x000000000b00720c */ /* 0x000fe20003f46270 */
[----:B------:R-:W-:Y:S02]  /*11c30*/  VIADD R11, R6, 0x40 ;  /* 0x00000040060b7836 */ /* 0x000fe40000000000 */
[----:B------:R-:W-:Y:S04]  /*11c40*/  SHFL.IDX PT, R14, R7, 0x2, 0x1c1f ;  /* 0x005c1f00070e7f89 */ /* 0x000fe800000e0000 */
[----:B0-----:R-:W0:Y:S06]  /*11c50*/  SHFL.IDX PT, R2, R9, 0x2, 0x1c1f ;  /* 0x005c1f0009027f89 */ /* 0x001e2c00000e0000 */
[----:B------:R-:W-:Y:S01]  /*11c60*/  @!P2 IMAD.WIDE.U32 R4, R27, 0x2, R4 ;  /* 0x000000021b04a825 */ /* 0x000fe200078e0004 */
[----:B------:R-:W-:-:S05]  /*11c70*/  @!P2 LEA R25, R28, UR47, 0x1 ;  /* 0x0000002f1c19ac11 */ /* 0x000fca000f8e08ff */
[----:B------:R-:W-:Y:S04]  /*11c80*/  @!P2 LDGSTS.E.BYPASS.LTC128B.128 [R25+0xcc00], desc[UR36][R4.64], !P3 ;  /* 0x0cc000000419afae */ /* 0x000fe8000d901d64 */
[----:B------:R-:W-:Y:S04]  /*11c90*/  @!P2 LDGSTS.E.BYPASS.LTC128B.128 [R25+0xfc00], desc[UR36][R4.64+0x40], !P0 ;  /* 0x0fc000400419afae */ /* 0x000fe8000c101d64 */
[----:B------:R1:W-:Y:S01]  /*11ca0*/  @!P2 LDGSTS.E.BYPASS.LTC128B.128 [R25+0x12c00], desc[UR36][R4.64+0x80], !P1 ;  /* 0x12c000800419afae */ /* 0x0003e2000c901d64 */
[----:B------:R-:W-:Y:S01]  /*11cb0*/  ISETP.GE.AND P2, PT, R11, R0, PT ;  /* 0x000000000b00720c */ /* 0x000fe20003f46270 */
[----:B------:R-:W-:-:S02]  /*11cc0*/  VIADD R11, R6, 0x60 ;  /* 0x00000060060b7836 */ /* 0x000fc40000000000 */
[----:B0-----:R-:W-:Y:S02]  /*11cd0*/  IMAD.MOV.U32 R3, RZ, RZ, R2 ;  /* 0x000000ffff037224 */ /* 0x001fe400078e0002 */
[----:B------:R-:W-:Y:S01]  /*11ce0*/  IMAD.MOV.U32 R2, RZ, RZ, R14 ;  /* 0x000000ffff027224 */ /* 0x000fe200078e000e */
[----:B-1----:R-:W-:Y:S07]  /*11cf0*/  SHFL.IDX PT, R5, R9, 0x3, 0x1c1f ;  /* 0x007c1f0009057f89 */ /* 0x002fee00000e0000 */
[----:B------:R-:W-:Y:S01]  /*11d00*/  @!P2 IMAD.WIDE.U32 R2, R27, 0x2, R2 ;  /* 0x000000021b02a825 */ /* 0x000fe200078e0002 */
[----:B------:R-:W-:Y:S01]  /*11d10*/  @!P2 LEA R21, R28, UR47, 0x1 ;  /* 0x0000002f1c15ac11 */ /* 0x000fe2000f8e08ff */
[----:B------:R0:W1:Y:S04]  /*11d20*/  SHFL.IDX PT, R4, R7, 0x3, 0x1c1f ;  /* 0x007c1f0007047f89 */ /* 0x00006800000e0000 */
[----:B------:R-:W-:Y:S04]  /*11d30*/  @!P2 LDGSTS.E.BYPASS.LTC128B.128 [R21+0xd400], desc[UR36][R2.64], !P3 ;  /* 0x0d4000000215afae */ /* 0x000fe8000d901d64 */
[----:B------:R-:W-:Y:S01]  /*11d40*/  @!P2 LDGSTS.E.BYPASS.LTC128B.128 [R21+0x10400], desc[UR36][R2.64+0x40], !P0 ;  /* 0x104000400215afae */ /* 0x000fe2000c101d64 */
[----:B0-----:R-:W-:-:S03]  /*11d50*/  VIADD R7, R6, 0x80 ;  /* 0x0000008006077836 */ /* 0x001fc60000000000 */
[----:B------:R0:W-:Y:S01]  /*11d60*/  @!P2 LDGSTS.E.BYPASS.LTC128B.128 [R21+0x13400], desc[UR36][R2.64+0x80], !P1 ;  /* 0x134000800215afae */ /* 0x0001e2000c901d64 */
[----:B------:R-:W-:-:S03]  /*11d70*/  ISETP.GE.AND P2, PT, R11, R0, PT ;  /* 0x000000000b00720c */ /* 0x000fc60003f46270 */
[----:B------:R-:W-:Y:S04]  /*11d80*/  SHFL.IDX PT, R14, R10, 0x1, 0x1c1f ;  /* 0x003c1f000a0e7f89 */ /* 0x000fe800000e0000 */
[----:B0-----:R-:W-:Y:S06]  /*11d90*/  SHFL.IDX PT, R3, R8, RZ, 0x1c1f ;  /* 0x001c1fff08037589 */ /* 0x001fec00000e0000 */
        /* <DEDUP_REMOVED lines=13> */
.L_x_1010:
[----:B------:R-:W-:Y:S01]  /*11e70*/  VIADD R5, R6, 0xa0 ;  /* 0x000000a006057836 */ /* 0x000fe20000000000 */
[----:B------:R-:W-:Y:S01]  /*11e80*/  BSSY B0, `(.L_x_951) ;  /* 0x000000d000007945 */ /* 0x000fe20003800000 */
[----:B-1----:R-:W-:Y:S02]  /*11e90*/  IMAD.MOV.U32 R2, RZ, RZ, R14 ;  /* 0x000000ffff027224 */ /* 0x002fe400078e000e */
[----:B--2---:R-:W-:Y:S01]  /*11ea0*/  IMAD.MOV.U32 R3, RZ, RZ, R4 ;  /* 0x000000ffff037224 */ /* 0x004fe200078e0004 */
        /* <DEDUP_REMOVED lines=10> */
.L_x_952:
[----:B------:R-:W-:Y:S05]  /*11f50*/  BSYNC B0 ;  /* 0x0000000000007941 */ /* 0x000fea0003800000 */
.L_x_951:
[----:B------:R-:W-:Y:S01]  /*11f60*/  NOP ;  /* 0x0000000000007918 */ /* 0x000fe20000000000 */
[----:B------:R-:W-:Y:S01]  /*11f70*/  SYNCS.ARRIVE.TRANS64.RED.A0T1 RZ, [UR47+0x2d800], RZ ;  /* 0x02d800ffffff79a7 */ /* 0x000fe2000820042f */
[----:B------:R-:W-:Y:S01]  /*11f80*/  IMAD.MOV.U32 R0, RZ, RZ, 0x1 ;  /* 0x00000001ff007424 */ /* 0x000fe200078e00ff */
[----:B------:R-:W-:Y:S04]  /*11f90*/  ARRIVES.LDGSTSBAR.64.TRANSCNT [UR47+0x2d800] ;  /* 0x02d80000ff0079b0 */ /* 0x000fe80008000aaf */
[----:B------:R-:W-:Y:S01]  /*11fa0*/  SHF.L.U32 R0, R0, 0x1f, RZ ;  /* 0x0000001f00007819 */ /* 0x000fe200000006ff */
[----:B------:R-:W-:Y:S01]  /*11fb0*/  NOP ;  /* 0x0000000000007918 */ /* 0x000fe20000000000 */
[----:B------:R-:W-:Y:S01]  /*11fc0*/  SYNCS.ARRIVE.TRANS64.A1T0 RZ, [UR47+0x2d800], RZ ;  /* 0x02d800ffffff79a7 */ /* 0x000fe2000810002f */
[----:B------:R-:W-:-:S05]  /*11fd0*/  VIADD R19, R19, 0xfffffffe ;  /* 0xfffffffe13137836 */ /* 0x000fca0000000000 */
[----:B------:R-:W-:Y:S01]  /*11fe0*/  ISETP.GE.AND P0, PT, R19, UR51, PT ;  /* 0x0000003313007c0c */ /* 0x000fe2000bf06270 */
[----:B------:R-:W1:Y:S02]  /*11ff0*/  SYNCS.PHASECHK.TRANS64.TRYWAIT P1, [UR47+0x2d820], R0 ;  /* 0x02d82000ff0075a7 */ /* 0x000e64000802016f */
[----:B-1----:R-:W-:Y:S10]  /*12000*/  @!P1 BRA `(.L_x_953) ;  /* 0x0000002800849947 */ /* 0x002ff40003800000 */
.L_x_1011:
[----:B------:R-:W-:Y:S01]  /*12010*/  IMAD.MOV.U32 R21, RZ, RZ, RZ ;  /* 0x000000ffff157224 */ /* 0x000fe200078e00ff */
[----:B------:R-:W-:Y:S06]  /*12020*/  @!P0 BRA `(.L_x_954) ;  /* 0x0000000c00cc8947 */ /* 0x000fec0003800000 */
[----:B0-----:R-:W0:Y:S01]  /*12030*/  S2R R2, SR_TID.X ;  /* 0x0000000000027919 */ /* 0x001e220000002100 */
[----:B------:R-:W-:Y:S01]  /*12040*/  UIADD3 UR4, UR46, 0x1, URZ ;  /* 0x000000012e047890 */ /* 0x000fe2000fffe03f */
[----:B------:R-:W-:Y:S01]  /*12050*/  LOP3.LUT R3, RZ, UR44, RZ, 0x33, !PT ;  /* 0x0000002cff037c12 */ /* 0x000fe2000f8e33ff */
[----:B------:R-:W-:Y:S01]  /*12060*/  BSSY B0, `(.L_x_954) ;  /* 0x00000ef000007945 */ /* 0x000fe20003800000 */
[----:B------:R-:W1:Y:S01]  /*12070*/  S2R R4, SR_TID.X ;  /* 0x0000000000047919 */ /* 0x000e620000002100 */
[----:B------:R-:W-:Y:S01]  /*12080*/  UIMAD UR4, UR4, UR40, URZ ;  /* 0x00000028040472a4 */ /* 0x000fe2000f8e023f */
[----:B------:R-:W-:Y:S01]  /*12090*/  LOP3.LUT R5, RZ, UR43, RZ, 0x33, !PT ;  /* 0x0000002bff057c12 */ /* 0x000fe2000f8e33ff */
[----:B------:R-:W-:-:S04]  /*120a0*/  IMAD.MOV.U32 R20, RZ, RZ, RZ ;  /* 0x000000ffff147224 */ /* 0x000fc800078e00ff */
[----:B------:R-:W-:Y:S01]  /*120b0*/  LOP3.LUT R0, RZ, UR4, RZ, 0x33, !PT ;  /* 0x00000004ff007c12 */ /* 0x000fe2000f8e33ff */
[----:B------:R-:W-:-:S03]  /*120c0*/  ULDC UR4, c[0x0][0x2f4] ;  /* 0x0000bd0000047ab9 */ /* 0x000fc60000000800 */
[----:B------:R-:W-:-:S04]  /*120d0*/  VIADDMNMX R0, R0, -UR45, R3, !PT ;  /* 0x8000002d00007c46 */ /* 0x000fc8000f800103 */
[----:B------:R-:W-:-:S04]  /*120e0*/  VIMNMX R0, R0, R5, !PT ;  /* 0x0000000500007248 */ /* 0x000fc80007fe0100 */
[----:B------:R-:W-:Y:S02]  /*120f0*/  IADD3 R26, -R0, -0x2, RZ ;  /* 0xfffffffe001a7810 */ /* 0x000fe40007ffe1ff */
[----:B0-----:R-:W-:-:S04]  /*12100*/  LOP3.LUT R2, R2, 0x7f, RZ, 0xc0, !PT ;  /* 0x0000007f02027812 */ /* 0x001fc800078ec0ff */
[----:B------:R-:W-:-:S04]  /*12110*/  SHF.R.U32.HI R2, RZ, 0x2, R2 ;  /* 0x00000002ff027819 */ /* 0x000fc80000011602 */
[----:B------:R-:W-:Y:S01]  /*12120*/  IADD3 R23, R23, R22, R2 ;  /* 0x0000001617177210 */ /* 0x000fe20007ffe002 */
[----:B------:R-:W-:Y:S01]  /*12130*/  IMAD.MOV.U32 R22, RZ, RZ, 0x1 ;  /* 0x00000001ff167424 */ /* 0x000fe200078e00ff */
[----:B------:R-:W-:Y:S01]  /*12140*/  IADD3 R3, -R2, UR49, RZ ;  /* 0x0000003102037c10 */ /* 0x000fe2000fffe1ff */
[C---:B-1----:R-:W-:Y:S02]  /*12150*/  IMAD.SHL.U32 R2, R4.reuse, 0x8, RZ ;  /* 0x0000000804027824 */ /* 0x042fe400078e00ff */
[----:B------:R-:W-:Y:S02]  /*12160*/  IMAD.SHL.U32 R4, R4, 0x8, RZ ;  /* 0x0000000804047824 */ /* 0x000fe400078e00ff */
[----:B------:R-:W-:Y:S01]  /*12170*/  VIADD R23, R23, 0xfffffe80 ;  /* 0xfffffe8017177836 */ /* 0x000fe20000000000 */
[----:B------:R-:W-:Y:S01]  /*12180*/  LOP3.LUT R2, R2, 0x18, RZ, 0xc0, !PT ;  /* 0x0000001802027812 */ /* 0x000fe200078ec0ff */
[----:B------:R-:W-:Y:S01]  /*12190*/  IMAD R3, R0, 0x80, R3 ;  /* 0x0000008000037824 */ /* 0x000fe200078e0203 */
[----:B------:R-:W-:Y:S01]  /*121a0*/  LOP3.LUT R4, R4, 0x18, RZ, 0xc0, !PT ;  /* 0x0000001804047812 */ /* 0x000fe200078ec0ff */
[----:B------:R-:W-:Y:S01]  /*121b0*/  IMAD R10, R0, -0x80, R23 ;  /* 0xffffff80000a7824 */ /* 0x000fe200078e0217 */
[----:B------:R-:W-:Y:S01]  /*121c0*/  ISETP.GE.AND P3, PT, R2, UR4, PT ;  /* 0x0000000402007c0c */ /* 0x000fe2000bf66270 */
[----:B------:R-:W-:Y:S01]  /*121d0*/  VIADD R0, R3, 0x100 ;  /* 0x0000010003007836 */ /* 0x000fe20000000000 */
[----:B------:R-:W-:-:S02]  /*121e0*/  LOP3.LUT R4, R4, 0x20, RZ, 0xfc, !PT ;  /* 0x0000002004047812 */ /* 0x000fc400078efcff */
[----:B------:R-:W-:Y:S02]  /*121f0*/  LOP3.LUT R2, R2, 0x40, RZ, 0xfc, !PT ;  /* 0x0000004002027812 */ /* 0x000fe400078efcff */
[----:B------:R-:W-:Y:S02]  /*12200*/  ISETP.GE.AND P2, PT, R4, UR4, PT ;  /* 0x0000000404007c0c */ /* 0x000fe4000bf46270 */
[----:B------:R-:W-:-:S13]  /*12210*/  ISETP.GE.AND P1, PT, R2, UR4, PT ;  /* 0x0000000402007c0c */ /* 0x000fda000bf26270 */
.L_x_967:
        /* <DEDUP_REMOVED lines=15> */
[----:B------:R-:W-:-:S03]  /*12310*/  ULDC.64 UR4, c[0x0][0x418] ;  /* 0x0001060000047ab9 */ /* 0x000fc60000000a00 */
[----:B------:R-:W-:Y:S01]  /*12320*/  IMAD.IADD R3, R5, 0x1, R3 ;  /* 0x0000000105037824 */ /* 0x000fe200078e0203 */
[----:B------:R-:W-:-:S04]  /*12330*/  LEA R6, P0, R2, UR4, 0x2 ;  /* 0x0000000402067c11 */ /* 0x000fc8000f8010ff */
[----:B------:R-:W-:-:S05]  /*12340*/  LEA.HI.X R7, R2, UR5, R3, 0x2, P0 ;  /* 0x0000000502077c11 */ /* 0x000fca00080f1403 */
[----:B------:R-:W2:Y:S01]  /*12350*/  LDG.E R6, desc[UR36][R6.64] ;  /* 0x0000002406067981 */ /* 0x000ea2000c1e1900 */
[----:B------:R-:W-:Y:S01]  /*12360*/  LOP3.LUT P4, RZ, R16, 0x8, RZ, 0xc0, !PT ;  /* 0x0000000810ff7812 */ /* 0x000fe2000788c0ff */
[----:B------:R-:W-:-:S05]  /*12370*/  VIADD R21, R20, 0x1 ;  /* 0x0000000114157836 */ /* 0x000fca0000000000 */
[----:B------:R-:W-:-:S04]  /*12380*/  ISETP.NE.AND P0, PT, R21, 0x2, PT ;  /* 0x000000021500780c */ /* 0x000fc80003f05270 */
[----:B------:R-:W-:Y:S02]  /*12390*/  SEL R3, RZ, 0x1, P0 ;  /* 0x00000001ff037807 */ /* 0x000fe40000000000 */
[----:B------:R-:W-:Y:S02]  /*123a0*/  SEL R21, R21, RZ, P0 ;  /* 0x000000ff15157207 */ /* 0x000fe40000000000 */
[----:B------:R-:W-:Y:S02]  /*123b0*/  LOP3.LUT R24, R22, R3, RZ, 0x3c, !PT ;  /* 0x0000000316187212 */ /* 0x000fe400078e3cff */
[----:B--2---:R-:W-:Y:S01]  /*123c0*/  SHF.R.S32.HI R25, RZ, 0x1f, R6 ;  /* 0x0000001fff197819 */ /* 0x004fe20000011406 */
[----:B------:R-:W-:Y:S06]  /*123d0*/  @!P4 BRA `(.L_x_955) ;  /* 0x000000000004c947 */ /* 0x000fec0003800000 */
[----:B------:R-:W-:Y:S01]  /*123e0*/  BPT.TRAP 0x1 ;  /* 0x000000040000795c */ /* 0x000fe20000300000 */
.L_x_955:
[----:B------:R-:W-:Y:S01]  /*123f0*/  LEA R7, R21, UR47, 0x3 ;  /* 0x0000002f15077c11 */ /* 0x000fe2000f8e18ff */
[----:B------:R-:W-:Y:S01]  /*12400*/  BSSY B1, `(.L_x_956) ;  /* 0x0000004000017945 */ /* 0x000fe20003800000 */
[----:B------:R-:W-:-:S04]  /*12410*/  SHF.L.U32 R2, R24, 0x1f, RZ ;  /* 0x0000001f18027819 */ /* 0x000fc800000006ff */
[----:B------:R-:W0:Y:S02]  /*12420*/  SYNCS.PHASECHK.TRANS64.TRYWAIT P0, [R7+URZ+0x2d840], R2 ;  /* 0x02d84002070075a7 */ /* 0x000e24000800017f */
[----:B0-----:R-:W-:Y:S05]  /*12430*/  @!P0 BRA `(.L_x_957) ;  /* 0x0000002400908947 */ /* 0x001fea0003800000 */
.L_x_1012:
[----:B------:R-:W-:Y:S05]  /*12440*/  BSYNC B1 ;  /* 0x0000000000017941 */ /* 0x000fea0003800000 */
.L_x_956:
        /* <DEDUP_REMOVED lines=24> */
[----:B------:R-:W-:Y:S01]  /*125d0*/  LEA R8, P0, R2, UR6, 0x1 ;  /* 0x0000000602087c11 */ /* 0x000fe2000f8008ff */
[----:B------:R-:W-:Y:S01]  /*125e0*/  VIADD R19, R3, UR4 ;  /* 0x0000000403137c36 */ /* 0x000fe20008000000 */
[----:B------:R-:W-:-:S04]  /*125f0*/  UMOV UR4, 0xffffffff ;  /* 0xffffffff00047882 */ /* 0x000fc80000000000 */
[----:B------:R-:W-:Y:S01]  /*12600*/  LEA.HI.X R19, R2, UR7, R19, 0x1, P0 ;  /* 0x0000000702137c11 */ /* 0x000fe200080f0c13 */
[----:B------:R-:W-:Y:S06]  /*12610*/  BRA.DIV UR4, `(.L_x_958) ;  /* 0x00000026042c7947 */ /* 0x000fec000b800000 */
[----:B------:R-:W0:Y:S01]  /*12620*/  S2R R3, SR_TID.X ;  /* 0x0000000000037919 */ /* 0x000e220000002100 */
[----:B------:R-:W-:Y:S02]  /*12630*/  LOP3.LUT P6, RZ, R16, 0x4, RZ, 0xc0, !PT ;  /* 0x0000000410ff7812 */ /* 0x000fe400078cc0ff */
[----:B------:R-:W-:Y:S01]  /*12640*/  LEA R9, R9, UR47, 0x1 ;  /* 0x0000002f09097c11 */ /* 0x000fe2000f8e08ff */
        /* <DEDUP_REMOVED lines=26> */
.L_x_1022:
        /* <DEDUP_REMOVED lines=11> */
.L_x_959:
[----:B------:R-:W-:Y:S02]  /*128a0*/  PLOP3.LUT P4, PT, P4, P0, PT, 0xa2, 0x0 ;  /* 0x000000000000781c */ /* 0x000fe40002781472 */
[----:B------:R-:W-:-:S08]  /*128b0*/  @P0 R2UR P4, UR4, R7 ;  /* 0x00000000070402ca */ /* 0x000fd00000080000 */
[----:B------:R-:W-:-:S05]  /*128c0*/  @P0 PLOP3.LUT P0, PT, P4, PT, PT, 0x80, 0x0 ;  /* 0x000000000000081c */ /* 0x000fca000270f070 */
[----:B------:R-:W-:Y:S01]  /*128d0*/  @!P4 SYNCS.ARRIVE.TRANS64.RED.A0T1 RZ, [UR4+0x2d830], RZ ;  /* 0x02d830ffffffc9a7 */ /* 0x000fe20008200404 */
[----:B------:R-:W-:Y:S07]  /*128e0*/  @!P4 ARRIVES.LDGSTSBAR.64.TRANSCNT [UR4+0x2d830] ;  /* 0x02d83000ff00c9b0 */ /* 0x000fee0008000a84 */
[----:B------:R-:W-:Y:S05]  /*128f0*/  @P0 BRA.U.ANY `(.L_x_959) ;  /* 0xfffffffd00e80947 */ /* 0x000fea000393ffff */
[----:B------:R-:W-:Y:S01]  /*12900*/  NOP ;  /* 0x0000000000007918 */ /* 0x000fe20000000000 */
[----:B------:R-:W-:-:S13]  /*12910*/  LOP3.LUT P5, RZ, R16, 0x8, RZ, 0xc0, !PT ;  /* 0x0000000810ff7812 */ /* 0x000fda00078ac0ff */
[----:B------:R-:W-:Y:S05]  /*12920*/  @!P5 BRA `(.L_x_960) ;  /* 0x000000000004d947 */ /* 0x000fea0003800000 */
[----:B------:R-:W-:Y:S01]  /*12930*/  BPT.TRAP 0x1 ;  /* 0x000000040000795c */ /* 0x000fe20000300000 */
.L_x_960:
[----:B------:R2:W-:Y:S01]  /*12940*/  SYNCS.ARRIVE.TRANS64.A1T0 RZ, [R7+URZ+0x2d830], RZ ;  /* 0x02d830ff07ff79a7 */ /* 0x0005e2000810003f */
[----:B------:R-:W-:Y:S05]  /*12950*/  @!P5 BRA `(.L_x_961) ;  /* 0x000000000004d947 */ /* 0x000fea0003800000 */
[----:B------:R-:W-:Y:S01]  /*12960*/  BPT.TRAP 0x1 ;  /* 0x000000040000795c */ /* 0x000fe20000300000 */
.L_x_961:
[----:B-1----:R-:W-:Y:S01]  /*12970*/  SHF.L.U32 R2, R22, 0x1f, RZ ;  /* 0x0000001f16027819 */ /* 0x002fe200000006ff */
[----:B------:R-:W-:Y:S01]  /*12980*/  BSSY B1, `(.L_x_962) ;  /* 0x0000004000017945 */ /* 0x000fe20003800000 */
[----:B--2---:R-:W-:-:S04]  /*12990*/  LEA R7, R20, UR47, 0x3 ;  /* 0x0000002f14077c11 */ /* 0x004fc8000f8e18ff */
[----:B------:R-:W1:Y:S02]  /*129a0*/  SYNCS.PHASECHK.TRANS64.TRYWAIT P0, [R7+URZ+0x2d860], R2 ;  /* 0x02d86002070075a7 */ /* 0x000e64000800017f */
[----:B-1----:R-:W-:Y:S05]  /*129b0*/  @!P0 BRA `(.L_x_963) ;  /* 0x0000002400988947 */ /* 0x002fea0003800000 */
.L_x_1023:
[----:B------:R-:W-:Y:S05]  /*129c0*/  BSYNC B1 ;  /* 0x0000000000017941 */ /* 0x000fea0003800000 */
.L_x_962:
        /* <DEDUP_REMOVED lines=36> */
.L_x_1033:
        /* <DEDUP_REMOVED lines=18> */
[----:B------:R-:W-:Y:S02]  /*12d30*/  IMAD.IADD R3, R3, 0x1, R9 ;  /* 0x0000000103037824 */ /* 0x000fe400078e0209 */
[----:B------:R-:W-:Y:S02]  /*12d40*/  IMAD R25, R25, UR4, RZ ;  /* 0x0000000419197c24 */ /* 0x000fe4000f8e02ff */
[----:B------:R-:W-:-:S04]  /*12d50*/  IMAD.WIDE.U32 R2, R6, UR4, R2 ;  /* 0x0000000406027c25 */ /* 0x000fc8000f8e0002 */
[----:B------:R-:W-:-:S04]  /*12d60*/  IMAD R25, R6, UR5, R25 ;  /* 0x0000000506197c24 */ /* 0x000fc8000f8e0219 */
[----:B------:R-:W-:-:S07]  /*12d70*/  IMAD.IADD R19, R3, 0x1, R25 ;  /* 0x0000000103137824 */ /* 0x000fce00078e0219 */
.L_x_965:
        /* <DEDUP_REMOVED lines=10> */
.L_x_966:
[----:B------:R-:W-:Y:S01]  /*12e20*/  R2UR UR6, R29 ;  /* 0x000000001d0672ca */ /* 0x000fe200000e0000 */
[----:B------:R-:W-:Y:S01]  /*12e30*/  ULDC.64 UR4, c[0x0][0x330] ;  /* 0x0000cc0000047ab9 */ /* 0x000fe20000000a00 */
[----:B------:R-:W-:Y:S01]  /*12e40*/  IMAD.MOV.U32 R18, RZ, RZ, R2 ;  /* 0x000000ffff127224 */ /* 0x000fe200078e0002 */
[----:B------:R0:W-:Y:S01]  /*12e50*/  SYNCS.ARRIVE.TRANS64.A1T0 RZ, [R7+URZ+0x2d850], RZ ;  /* 0x02d850ff07ff79a7 */ /* 0x0001e2000810003f */
[----:B------:R-:W-:Y:S02]  /*12e60*/  IMAD.U32 R3, RZ, RZ, UR4 ;  /* 0x00000004ff037e24 */ /* 0x000fe4000f8e00ff */
[----:B------:R-:W-:Y:S02]  /*12e70*/  VIADD R26, R26, 0xffffffff ;  /* 0xffffffff1a1a7836 */ /* 0x000fe40000000000 */
[----:B------:R-:W-:-:S04]  /*12e80*/  IMAD.WIDE.U32 R18, R3, UR41, R18 ;  /* 0x0000002903127c25 */ /* 0x000fc8000f8e0012 */
[----:B------:R-:W-:Y:S01]  /*12e90*/  VIADD R0, R0, 0x80 ;  /* 0x0000008000007836 */ /* 0x000fe20000000000 */
[----:B------:R-:W-:Y:S01]  /*12ea0*/  UIMAD UR4, UR6, UR4, URZ ;  /* 0x00000004060472a4 */ /* 0x000fe2000f8e023f */
[----:B------:R-:W-:Y:S02]  /*12eb0*/  VIADD R10, R10, 0xffffff80 ;  /* 0xffffff800a0a7836 */ /* 0x000fe40000000000 */
[----:B------:R-:W-:Y:S01]  /*12ec0*/  ULDC.64 UR6, c[0x0][0x318] ;  /* 0x0000c60000067ab9 */ /* 0x000fe20000000a00 */
[----:B------:R-:W-:Y:S01]  /*12ed0*/  UIMAD UR4, UR41, UR5, UR4 ;  /* 0x00000005290472a4 */ /* 0x000fe2000f8e0204 */
[----:B------:R-:W-:Y:S01]  /*12ee0*/  LEA R17, P0, R18, UR6, 0x1 ;  /* 0x0000000612117c11 */ /* 0x000fe2000f8008ff */
[----:B------:R-:W-:Y:S02]  /*12ef0*/  IMAD.MOV.U32 R20, RZ, RZ, R21 ;  /* 0x000000ffff147224 */ /* 0x000fe400078e0015 */
[----:B------:R-:W-:Y:S02]  /*12f00*/  IMAD.MOV.U32 R22, RZ, RZ, R24 ;  /* 0x000000ffff167224 */ /* 0x000fe400078e0018 */
[----:B------:R-:W-:-:S05]  /*12f10*/  VIADD R3, R19, UR4 ;  /* 0x0000000413037c36 */ /* 0x000fca0008000000 */
[----:B------:R-:W-:Y:S02]  /*12f20*/  LEA.HI.X R18, R18, UR7, R3, 0x1, P0 ;  /* 0x0000000712127c11 */ /* 0x000fe400080f0c03 */
[----:B------:R-:W-:-:S13]  /*12f30*/  ISETP.GT.AND P0, PT, R26, UR51, PT ;  /* 0x000000331a007c0c */ /* 0x000fda000bf04270 */
[----:B0-----:R-:W-:Y:S05]  /*12f40*/  @P0 BRA `(.L_x_967) ;  /* 0xfffffff000b40947 */ /* 0x001fea000383ffff */
[----:B------:R-:W-:Y:S05]  /*12f50*/  BSYNC B0 ;  /* 0x0000000000007941 */ /* 0x000fea0003800000 */
.L_x_954:
[----:B------:R-:W-:-:S13]  /*12f60*/  LOP3.LUT P0, RZ, R16, 0x8, RZ, 0xc0, !PT ;  /* 0x0000000810ff7812 */ /* 0x000fda000780c0ff */
[----:B------:R-:W-:Y:S05]  /*12f70*/  @!P0 BRA `(.L_x_968) ;  /* 0x0000000000048947 */ /* 0x000fea0003800000 */
[----:B------:R-:W-:Y:S01]  /*12f80*/  BPT.TRAP 0x1 ;  /* 0x000000040000795c */ /* 0x000fe20000300000 */
.L_x_968:
[C---:B0-----:R-:W-:Y:S01]  /*12f90*/  LEA R0, R21.reuse, UR47, 0x3 ;  /* 0x0000002f15007c11 */ /* 0x041fe2000f8e18ff */
[----:B------:R-:W0:Y:S01]  /*12fa0*/  S2R R2, SR_TID.X ;  /* 0x0000000000027919 */ /* 0x000e220000002100 */
[----:B------:R-:W-:Y:S01]  /*12fb0*/  SHF.L.U32 R3, R24, 0x1f, RZ ;  /* 0x0000001f18037819 */ /* 0x000fe200000006ff */
[----:B------:R-:W-:Y:S01]  /*12fc0*/  IMAD.MOV.U32 R5, RZ, RZ, -0x80 ;  /* 0xffffff80ff057424 */ /* 0x000fe200078e00ff */
[----:B------:R-:W-:Y:S01]  /*12fd0*/  BSSY B0, `(.L_x_969) ;  /* 0x0000008000007945 */ /* 0x000fe20003800000 */
[----:B------:R-:W-:Y:S01]  /*12fe0*/  IMAD R4, R21, 0x3000, R28 ;  /* 0x0000300015047824 */ /* 0x000fe200078e021c */
[----:B------:R-:W1:Y:S01]  /*12ff0*/  SYNCS.PHASECHK.TRANS64.TRYWAIT P0, [R0+URZ+0x2d860], R3 ;  /* 0x02d86003000075a7 */ /* 0x000e62000800017f */
[----:B------:R-:W-:Y:S01]  /*13000*/  IMAD R5, R26, R5, UR49 ;  /* 0x000000311a057e24 */ /* 0x000fe2000f8e0205 */
[----:B0-----:R-:W-:-:S04]  /*13010*/  LOP3.LUT R2, R2, 0x7f, RZ, 0xc0, !PT ;  /* 0x0000007f02027812 */ /* 0x001fc800078ec0ff */
[----:B------:R-:W-:-:S05]  /*13020*/  SHF.R.U32.HI R2, RZ, 0x2, R2 ;  /* 0x00000002ff027819 */ /* 0x000fca0000011602 */
[----:B------:R-:W-:Y:S01]  /*13030*/  IMAD.IADD R5, R5, 0x1, -R2 ;  /* 0x0000000105057824 */ /* 0x000fe200078e0a02 */
[----:B-1----:R-:W-:Y:S06]  /*13040*/  @!P0 BRA `(.L_x_970) ;  /* 0x00000024005c8947 */ /* 0x002fec0003800000 */
.L_x_1034:
[----:B------:R-:W-:Y:S05]  /*13050*/  BSYNC B0 ;  /* 0x0000000000007941 */ /* 0x000fea0003800000 */
.L_x_969:
[----:B------:R-:W1:Y:S01]  /*13060*/  S2R R10, SR_TID.X ;  /* 0x00000000000a7919 */ /* 0x000e620000002100 */
[----:B------:R-:W-:Y:S01]  /*13070*/  UMOV UR4, 0xffffffff ;  /* 0xffffffff00047882 */ /* 0x000fe20000000000 */
[----:B-1----:R-:W-:-:S05]  /*13080*/  IMAD.SHL.U32 R9, R10, 0x8, RZ ;  /* 0x000000080a097824 */ /* 0x002fca00078e00ff */
[----:B------:R-:W-:Y:S01]  /*13090*/  LOP3.LUT R9, R9, 0x18, RZ, 0xc0, !PT ;  /* 0x0000001809097812 */ /* 0x000fe200078ec0ff */
[----:B------:R-:W-:Y:S06]  /*130a0*/  BRA.DIV UR4, `(.L_x_971) ;  /* 0x0000002604587947 */ /* 0x000fec000b800000 */
[----:B------:R-:W-:Y:S01]  /*130b0*/  IMAD.SHL.U32 R7, R10, 0x8, RZ ;  /* 0x000000080a077824 */ /* 0x000fe200078e00ff */
[----:B0-----:R-:W-:Y:S01]  /*130c0*/  SHFL.IDX PT, R3, R18, RZ, 0x1c1f ;  /* 0x001c1fff12037589 */ /* 0x001fe200000e0000 */
[----:B------:R-:W-:Y:S01]  /*130d0*/  ULDC UR4, c[0x0][0x2f4] ;  /* 0x0000bd0000047ab9 */ /* 0x000fe20000000800 */
[----:B------:R-:W-:Y:S02]  /*130e0*/  LEA R4, R4, UR47, 0x1 ;  /* 0x0000002f04047c11 */ /* 0x000fe4000f8e08ff */
[----:B------:R-:W0:Y:S01]  /*130f0*/  SHFL.IDX PT, R2, R17, RZ, 0x1c1f ;  /* 0x001c1fff11027589 */ /* 0x000e2200000e0000 */
[----:B------:R-:W-:Y:S02]  /*13100*/  LOP3.LUT R7, R7, 0x18, RZ, 0xc0, !PT ;  /* 0x0000001807077812 */ /* 0x000fe400078ec0ff */
[----:B------:R-:W-:Y:S01]  /*13110*/  ISETP.GE.AND P2, PT, R9, UR4, PT ;  /* 0x0000000409007c0c */ /* 0x000fe2000bf46270 */
[----:B------:R-:W-:Y:S01]  /*13120*/  SHFL.IDX PT, R6, R18, 0x1, 0x1c1f ;  /* 0x003c1f0012067f89 */ /* 0x000fe200000e0000 */
[----:B------:R-:W-:-:S02]  /*13130*/  LOP3.LUT R8, R7, 0x20, RZ, 0xfc, !PT ;  /* 0x0000002007087812 */ /* 0x000fc400078efcff */
[----:B------:R-:W-:Y:S01]  /*13140*/  LOP3.LUT R7, R7, 0x40, RZ, 0xfc, !PT ;  /* 0x0000004007077812 */ /* 0x000fe200078efcff */
[----:B------:R-:W1:Y:S01]  /*13150*/  SHFL.IDX PT, R14, R17, 0x1, 0x1c1f ;  /* 0x003c1f00110e7f89 */ /* 0x000e6200000e0000 */
[----:B------:R-:W-:Y:S02]  /*13160*/  ISETP.GE.AND P1, PT, R8, UR4, PT ;  /* 0x0000000408007c0c */ /* 0x000fe4000bf26270 */
[----:B------:R-:W-:Y:S01]  /*13170*/  ISETP.GE.AND P0, PT, R7, UR4, PT ;  /* 0x0000000407007c0c */ /* 0x000fe2000bf06270 */
[----:B------:R-:W2:Y:S01]  /*13180*/  SHFL.IDX PT, R8, R17, 0x2, 0x1c1f ;  /* 0x005c1f0011087f89 */ /* 0x000ea200000e0000 */
[C---:B------:R-:W-:Y:S02]  /*13190*/  ISETP.LT.OR P3, PT, R5.reuse, 0x1, P2 ;  /* 0x000000010500780c */ /* 0x040fe40001761670 */
[C---:B------:R-:W-:Y:S01]  /*131a0*/  ISETP.LT.OR P4, PT, R5.reuse, 0x1, P1 ;  /* 0x000000010500780c */ /* 0x040fe20000f81670 */
[----:B------:R-:W3:Y:S01]  /*131b0*/  SHFL.IDX PT, R7, R18, 0x2, 0x1c1f ;  /* 0x005c1f0012077f89 */ /* 0x000ee200000e0000 */
[----:B------:R-:W-:-:S03]  /*131c0*/  ISETP.LT.OR P5, PT, R5, 0x1, P0 ;  /* 0x000000010500780c */ /* 0x000fc600007a1670 */
[----:B------:R-:W4:Y:S01]  /*131d0*/  SHFL.IDX PT, R18, R18, 0x3, 0x1c1f ;  /* 0x007c1f0012127f89 */ /* 0x000f2200000e0000 */
[----:B0-----:R-:W-:-:S05]  /*131e0*/  IMAD.WIDE.U32 R2, R9, 0x2, R2 ;  /* 0x0000000209027825 */ /* 0x001fca00078e0002 */
[----:B------:R-:W-:Y:S01]  /*131f0*/  LDGSTS.E.BYPASS.LTC128B.128 [R4+0x400], desc[UR36][R2.64], !P3 ;  /* 0x0040000002047fae */ /* 0x000fe2000d901d64 */
[----:B------:R-:W-:-:S03]  /*13200*/  ISETP.LT.OR P3, PT, R5, 0x21, P2 ;  /* 0x000000210500780c */ /* 0x000fc60001761670 */
[----:B------:R-:W-:Y:S01]  /*13210*/  LDGSTS.E.BYPASS.LTC128B.128 [R4+0x2400], desc[UR36][R2.64+0x40], !P4 ;  /* 0x0240004002047fae */ /* 0x000fe2000e101d64 */
[----:B------:R-:W-:-:S03]  /*13220*/  ISETP.LT.OR P4, PT, R5, 0x21, P1 ;  /* 0x000000210500780c */ /* 0x000fc60000f81670 */
[----:B------:R1:W-:Y:S01]  /*13230*/  LDGSTS.E.BYPASS.LTC128B.128 [R4+0x4400], desc[UR36][R2.64+0x80], !P5 ;  /* 0x0440008002047fae */ /* 0x0003e2000e901d64 */
[----:B------:R-:W-:Y:S01]  /*13240*/  ISETP.LT.OR P5, PT, R5, 0x21, P0 ;  /* 0x000000210500780c */ /* 0x000fe200007a1670 */
[----:B-1----:R-:W-:Y:S02]  /*13250*/  IMAD.MOV.U32 R2, RZ, RZ, R14 ;  /* 0x000000ffff027224 */ /* 0x002fe400078e000e */
[----:B------:R-:W-:Y:S01]  /*13260*/  IMAD.MOV.U32 R3, RZ, RZ, R6 ;  /* 0x000000ffff037224 */ /* 0x000fe200078e0006 */
[----:B------:R0:W1:Y:S01]  /*13270*/  SHFL.IDX PT, R14, R17, 0x3, 0x1c1f ;  /* 0x007c1f00110e7f89 */ /* 0x00006200000e0000 */
[----:B------:R-:W-:Y:S02]  /*13280*/  IMAD.MOV.U32 R6, RZ, RZ, RZ ;  /* 0x000000ffff067224 */ /* 0x000fe400078e00ff */
[----:B------:R-:W-:-:S05]  /*13290*/  IMAD.WIDE.U32 R2, R9, 0x2, R2 ;  /* 0x0000000209027825 */ /* 0x000fca00078e0002 */
[----:B------:R-:W-:Y:S01]  /*132a0*/  LDGSTS.E.BYPASS.LTC128B.128 [R4+0xc00], desc[UR36][R2.64], !P3 ;  /* 0x00c0000002047fae */ /* 0x000fe2000d901d64 */
[----:B------:R-:W-:-:S03]  /*132b0*/  ISETP.LT.OR P3, PT, R5, 0x41, P2 ;  /* 0x000000410500780c */ /* 0x000fc60001761670 */
[----:B------:R-:W-:Y:S01]  /*132c0*/  LDGSTS.E.BYPASS.LTC128B.128 [R4+0x2c00], desc[UR36][R2.64+0x40], !P4 ;  /* 0x02c0004002047fae */ /* 0x000fe2000e101d64 */
[----:B------:R-:W-:-:S03]  /*132d0*/  ISETP.LT.OR P4, PT, R5, 0x41, P1 ;  /* 0x000000410500780c */ /* 0x000fc60000f81670 */
[----:B------:R2:W-:Y:S01]  /*132e0*/  LDGSTS.E.BYPASS.LTC128B.128 [R4+0x4c00], desc[UR36][R2.64+0x80], !P5 ;  /* 0x04c0008002047fae */ /* 0x0005e2000e901d64 */
[----:B------:R-:W-:Y:S01]  /*132f0*/  ISETP.LT.OR P5, PT, R5, 0x41, P0 ;  /* 0x000000410500780c */ /* 0x000fe200007a1670 */
[----:B--2---:R-:W-:Y:S02]  /*13300*/  IMAD.MOV.U32 R2, RZ, RZ, R8 ;  /* 0x000000ffff027224 */ /* 0x004fe400078e0008 */
[----:B---3--:R-:W-:Y:S02]  /*13310*/  IMAD.MOV.U32 R3, RZ, RZ, R7 ;  /* 0x000000ffff037224 */ /* 0x008fe400078e0007 */
[----:B------:R-:W-:-:S05]  /*13320*/  IMAD.WIDE.U32 R2, R9, 0x2, R2 ;  /* 0x0000000209027825 */ /* 0x000fca00078e0002 */
[----:B------:R0:W-:Y:S04]  /*13330*/  LDGSTS.E.BYPASS.LTC128B.128 [R4+0x1400], desc[UR36][R2.64], !P3 ;  /* 0x0140000002047fae */ /* 0x0001e8000d901d64 */
[----:B------:R0:W-:Y:S04]  /*13340*/  LDGSTS.E.BYPASS.LTC128B.128 [R4+0x3400], desc[UR36][R2.64+0x40], !P4 ;  /* 0x0340004002047fae */ /* 0x0001e8000e101d64 */
[----:B-1--4-:R0:W-:Y:S02]  /*13350*/  LDGSTS.E.BYPASS.LTC128B.128 [R4+0x5400], desc[UR36][R2.64+0x80], !P5 ;  /* 0x0540008002047fae */ /* 0x0121e4000e901d64 */
.L_x_1044:
[C---:B------:R-:W-:Y:S01]  /*13360*/  ISETP.LT.OR P2, PT, R5.reuse, 0x61, P2 ;  /* 0x000000610500780c */ /* 0x040fe20001741670 */
[----:B0-----:R-:W-:Y:S01]  /*13370*/  IMAD.MOV.U32 R2, RZ, RZ, R14 ;  /* 0x000000ffff027224 */ /* 0x001fe200078e000e */
        /* <DEDUP_REMOVED lines=12> */
.L_x_972:
        /* <DEDUP_REMOVED lines=10> */
.L_x_973:
[----:B0-----:R-:W-:Y:S01]  /*134e0*/  VIADD R2, R21, 0x1 ;  /* 0x0000000115027836 */ /* 0x001fe20000000000 */
[----:B------:R0:W-:Y:S04]  /*134f0*/  SYNCS.ARRIVE.TRANS64.A1T0 RZ, [R0+URZ+0x2d850], RZ ;  /* 0x02d850ff00ff79a7 */ /* 0x0001e8000810003f */
[----:B------:R-:W-:-:S04]  /*13500*/  ISETP.NE.AND P0, PT, R2, 0x2, PT ;  /* 0x000000020200780c */ /* 0x000fc80003f05270 */
[----:B------:R-:W-:Y:S02]  /*13510*/  SEL R3, RZ, 0x1, P0 ;  /* 0x00000001ff037807 */ /* 0x000fe40000000000 */
[----:B------:R-:W-:Y:S02]  /*13520*/  SEL R2, R2, RZ, P0 ;  /* 0x000000ff02027207 */ /* 0x000fe40000000000 */
[----:B0-----:R-:W-:-:S07]  /*13530*/  LOP3.LUT R0, R24, R3, RZ, 0x3c, !PT ;  /* 0x0000000318007212 */ /* 0x001fce00078e3cff */
.L_x_933:
[----:B------:R-:W0:Y:S01]  /*13540*/  S2R R4, SR_CgaCtaId ;  /* 0x0000000000047919 */ /* 0x000e220000008800 */
[----:B------:R-:W-:Y:S02]  /*13550*/  MOV R3, 0x400 ;  /* 0x0000040000037802 */ /* 0x000fe40000000f00 */
[----:B------:R-:W-:Y:S02]  /*13560*/  SHF.L.U32 R6, R6, 0x1f, RZ ;  /* 0x0000001f06067819 */ /* 0x000fe400000006ff */
[----:B0-----:R-:W-:-:S04]  /*13570*/  LEA R7, R4, R3, 0x18 ;  /* 0x0000000304077211 */ /* 0x001fc800078ec0ff */
[----:B------:R-:W0:Y:S02]  /*13580*/  SYNCS.PHASECHK.TRANS64.TRYWAIT P0, [R7+URZ+0x2d820], R6 ;  /* 0x02d82006070075a7 */ /* 0x000e24000800017f */
[----:B0-----:R-:W-:Y:S05]  /*13590*/  @!P0 BRA `(.L_x_974) ;  /* 0x0000002400988947 */ /* 0x001fea0003800000 */
.L_x_1045:
[----:B------:R-:W-:-:S03]  /*135a0*/  UMOV UR4, 0xffffffff ;  /* 0xffffffff00047882 */ /* 0x000fc60000000000 */
[----:B------:R-:W-:Y:S05]  /*135b0*/  BRA.DIV UR4, `(.L_x_975) ;  /* 0x0000002604a47947 */ /* 0x000fea000b800000 */
[----:B------:R-:W1:Y:S02]  /*135c0*/  S2R R3, SR_TID.X ;  /* 0x0000000000037919 */ /* 0x000e640000002100 */
[----:B-1----:R-:W-:-:S04]  /*135d0*/  SHF.R.U32.HI R3, RZ, 0x5, R3 ;  /* 0x00000005ff037819 */ /* 0x002fc80000011603 */
[----:B------:R-:W-:-:S05]  /*135e0*/  LOP3.LUT R3, R3, 0x3, RZ, 0xc0, !PT ;  /* 0x0000000303037812 */ /* 0x000fca00078ec0ff */
[----:B------:R1:W2:Y:S02]  /*135f0*/  SHFL.IDX PT, R14, R3, RZ, 0x1f ;  /* 0x00001fff030e7589 */ /* 0x0002a400000e0000 */
.L_x_1048:
[----:B--2---:R-:W-:-:S13]  /*13600*/  ISETP.NE.AND P0, PT, R14, RZ, PT ;  /* 0x000000ff0e00720c */ /* 0x004fda0003f05270 */
[----:B------:R-:W-:Y:S05]  /*13610*/  @P0 BRA `(.L_x_841) ;  /* 0x0000000000900947 */ /* 0x000fea0003800000 */
[----:B------:R-:W-:-:S03]  /*13620*/  UMOV UR4, 0xffffffff ;  /* 0xffffffff00047882 */ /* 0x000fc60000000000 */
[----:B------:R-:W-:Y:S05]  /*13630*/  BRA.DIV UR4, `(.L_x_976) ;  /* 0x0000002604b87947 */ /* 0x000fea000b800000 */
[----:B------:R-:W-:-:S13]  /*13640*/  ELECT P6, URZ, PT ;  /* 0x00000000003f782f */ /* 0x000fda00038c0000 */
.L_x_1051:
[----:B------:R-:W-:Y:S05]  /*13650*/  @!P6 BRA `(.L_x_841) ;  /* 0x000000000080e947 */ /* 0x000fea0003800000 */
[----:B-1----:R-:W2:Y:S02]  /*13660*/  LDL R3, [R1+0xc] ;  /* 0x00000c0001037983 */ /* 0x002ea40000100800 */
[----:B--2---:R-:W-:-:S13]  /*13670*/  R2UR UR4, R3 ;  /* 0x00000000030472ca */ /* 0x004fda00000e0000 */
[----:B------:R-:W-:-:S06]  /*13680*/  ULOP3.LUT UR4, UR4, 0x2, URZ, 0xfc, !UPT ;  /* 0x0000000204047892 */ /* 0x000fcc000f8efc3f */
[----:B------:R-:W-:-:S05]  /*13690*/  IMAD.U32 R3, RZ, RZ, UR4 ;  /* 0x00000004ff037e24 */ /* 0x000fca000f8e00ff */
[----:B------:R-:W-:-:S13]  /*136a0*/  ISETP.NE.AND P0, PT, R3, 0x3, PT ;  /* 0x000000030300780c */ /* 0x000fda0003f05270 */
[----:B------:R-:W-:Y:S05]  /*136b0*/  @!P0 BRA `(.L_x_977) ;  /* 0x0000000000048947 */ /* 0x000fea0003800000 */
[----:B------:R-:W-:Y:S01]  /*136c0*/  BPT.TRAP 0x1 ;  /* 0x000000040000795c */ /* 0x000fe20000300000 */
.L_x_977:
[----:B------:R-:W-:Y:S01]  /*136d0*/  IMAD R5, R2, 0x8, R7 ;  /* 0x0000000802057824 */ /* 0x000fe200078e0207 */
[----:B------:R-:W-:Y:S01]  /*136e0*/  SHF.L.U32 R4, R0, 0x1f, RZ ;  /* 0x0000001f00047819 */ /* 0x000fe200000006ff */
[----:B------:R-:W-:-:S03]  /*136f0*/  VIADD R2, R2, 0x1 ;  /* 0x0000000102027836 */ /* 0x000fc60000000000 */
[----:B------:R-:W1:Y:S02]  /*13700*/  SYNCS.PHASECHK.TRANS64.TRYWAIT P1, [R5+URZ+0x2d840], R4 ;  /* 0x02d84004050075a7 */ /* 0x000e64000802017f */
[----:B------:R-:W-:-:S04]  /*13710*/  ISETP.NE.AND P2, PT, R2, 0x2, PT ;  /* 0x000000020200780c */ /* 0x000fc80003f45270 */
[----:B------:R-:W-:Y:S01]  /*13720*/  SEL R3, RZ, 0x1, P2 ;  /* 0x00000001ff037807 */ /* 0x000fe20001000000 */
[----:B-1----:R-:W-:Y:S08]  /*13730*/  @!P1 BRA `(.L_x_978) ;  /* 0x0000002400989947 */ /* 0x002ff00003800000 */
.L_x_1052:
[----:B------:R-:W-:Y:S02]  /*13740*/  SEL R2, R2, RZ, P2 ;  /* 0x000000ff02027207 */ /* 0x000fe40001000000 */
[----:B------:R-:W-:Y:S01]  /*13750*/  LOP3.LUT R0, R0, R3, RZ, 0x3c, !PT ;  /* 0x0000000300007212 */ /* 0x000fe200078e3cff */
[----:B------:R-:W-:Y:S06]  /*13760*/  @!P0 BRA `(.L_x_979) ;  /* 0x0000000000048947 */ /* 0x000fec0003800000 */
[----:B------:R-:W-:Y:S01]  /*13770*/  BPT.TRAP 0x1 ;  /* 0x000000040000795c */ /* 0x000fe20000300000 */
.L_x_979:
[----:B------:R-:W-:Y:S01]  /*13780*/  IMAD R3, R2, 0x8, R7 ;  /* 0x0000000802037824 */ /* 0x000fe200078e0207 */
[----:B------:R-:W-:-:S04]  /*13790*/  SHF.L.U32 R0, R0, 0x1f, RZ ;  /* 0x0000001f00007819 */ /* 0x000fc800000006ff */
[----:B------:R-:W2:Y:S02]  /*137a0*/  SYNCS.PHASECHK.TRANS64.TRYWAIT P1, [R3+URZ+0x2d840], R0 ;  /* 0x02d84000030075a7 */ /* 0x000ea4000802017f */
[----:B--2---:R-:W-:Y:S05]  /*137b0*/  @!P1 BRA `(.L_x_980) ;  /* 0x00000024008c9947 */ /* 0x004fea0003800000 */
.L_x_1053:
[----:B------:R-:W-:Y:S05]  /*137c0*/  @!P0 BRA `(.L_x_981) ;  /* 0x0000000000048947 */ /* 0x000fea0003800000 */
[----:B------:R-:W-:Y:S01]  /*137d0*/  BPT.TRAP 0x1 ;  /* 0x000000040000795c */ /* 0x000fe20000300000 */
.L_x_981:
[----:B------:R-:W3:Y:S02]  /*137e0*/  SYNCS.PHASECHK.TRANS64.TRYWAIT P1, [R5+URZ+0x2d860], R4 ;  /* 0x02d86004050075a7 */ /* 0x000ee4000802017f */
[----:B---3--:R-:W-:Y:S05]  /*137f0*/  @!P1 BRA `(.L_x_982) ;  /* 0x0000002400909947 */ /* 0x008fea0003800000 */
.L_x_1054:
[----:B------:R-:W-:Y:S05]  /*13800*/  @!P0 BRA `(.L_x_983) ;  /* 0x0000000000048947 */ /* 0x000fea0003800000 */
[----:B------:R-:W-:Y:S01]  /*13810*/  BPT.TRAP 0x1 ;  /* 0x000000040000795c */ /* 0x000fe20000300000 */
.L_x_983:
[----:B----4-:R4:W0:Y:S02]  /*13820*/  SYNCS.PHASECHK.TRANS64.TRYWAIT P0, [R3+URZ+0x2d860], R0 ;  /* 0x02d86000030075a7 */ /* 0x010824000800017f */
[----:B0-----:R-:W-:Y:S05]  /*13830*/  @!P0 NANOSLEEP.SYNCS 0x989680 ;  /* 0x009896800000895d */ /* 0x001fea0003900000 */
[----:B------:R-:W0:Y:S02]  /*13840*/  @!P0 SYNCS.PHASECHK.TRANS64 P0, [R3+URZ+0x2d860], R0 ;  /* 0x02d86000030085a7 */ /* 0x000e24000800007f */
[----:B0-----:R-:W-:Y:S05]  /*13850*/  @!P0 BRA `(.L_x_983) ;  /* 0xfffffffc00f08947 */ /* 0x001fea000383ffff */
.L_x_841:
[----:B------:R-:W-:Y:S05]  /*13860*/  BSYNC B6 ;  /* 0x0000000000067941 */ /* 0x000fea0003800000 */
.L_x_838:
[----:B------:R-:W-:Y:S05]  /*13870*/  EXIT ;  /* 0x000000000000794d */ /* 0x000fea0003800000 */
.L_x_851:
[----:B0-----:R-:W-:-:S04]  /*13880*/  IMAD.U32 R4, RZ, RZ, UR38 ;  /* 0x00000026ff047e24 */ /* 0x001fc8000f8e00ff */
[----:B------:R0:W1:Y:S03]  /*13890*/  SYNCS.PHASECHK.TRANS64.TRYWAIT P0, [R4+URZ+0x2d800], R5 ;  /* 0x02d80005040075a7 */ /* 0x000066000800017f */
[----:B-1----:R-:W-:Y:S05]  /*138a0*/  @!P0 NANOSLEEP.SYNCS 0x989680 ;  /* 0x009896800000895d */ /* 0x002fea0003900000 */
[----:B------:R-:W1:Y:S02]  /*138b0*/  @!P0 SYNCS.PHASECHK.TRANS64 P0, [R4+URZ+0x2d800], R5 ;  /* 0x02d80005040085a7 */ /* 0x000e64000800007f */
[----:B-1----:R-:W-:Y:S05]  /*138c0*/  @!P0 BRA `(.L_x_851) ;  /* 0xfffffffc00ec8947 */ /* 0x002fea000383ffff */
[----:B------:R-:W-:Y:S05]  /*138d0*/  BRA `(.L_x_984) ;  /* 0xfffffedc00b47947 */ /* 0x000fea000383ffff */
.L_x_855:
[----:B-1----:R-:W-:-:S04]  /*138e0*/  IMAD.U32 R6, RZ, RZ, UR38 ;  /* 0x00000026ff067e24 */ /* 0x002fc8000f8e00ff */
[----:B------:R1:W2:Y:S03]  /*138f0*/  SYNCS.PHASECHK.TRANS64.TRYWAIT P1, [R6+URZ+0x2d830], R5 ;  /* 0x02d83005060075a7 */ /* 0x0002a6000802017f */
[----:B--2---:R-:W-:Y:S05]  /*13900*/  @!P1 NANOSLEEP.SYNCS 0x989680 ;  /* 0x009896800000995d */ /* 0x004fea0003900000 */
[----:B------:R-:W2:Y:S02]  /*13910*/  @!P1 SYNCS.PHASECHK.TRANS64 P1, [R6+URZ+0x2d830], R5 ;  /* 0x02d83005060095a7 */ /* 0x000ea4000802007f */
[----:B--2---:R-:W-:Y:S05]  /*13920*/  @!P1 BRA `(.L_x_855) ;  /* 0xfffffffc00ec9947 */ /* 0x004fea000383ffff */
[----:B------:R-:W-:Y:S05]  /*13930*/  BRA `(.L_x_854) ;  /* 0xfffffedc00ec7947 */ /* 0x000fea000383ffff */
.L_x_872:
[----:B--2---:R-:W-:-:S04]  /*13940*/  IMAD.U32 R15, RZ, RZ, UR4 ;  /* 0x00000004ff0f7e24 */ /* 0x004fc8000f8e00ff */
[----:B------:R2:W3:Y:S03]  /*13950*/  SYNCS.PHASECHK.TRANS64.TRYWAIT P1, [R15+URZ+0x2d830], R0 ;  /* 0x02d830000f0075a7 */ /* 0x0004e6000802017f */
[----:B---3--:R-:W-:Y:S05]  /*13960*/  @!P1 NANOSLEEP.SYNCS 0x989680 ;  /* 0x009896800000995d */ /* 0x008fea0003900000 */
[----:B------:R-:W3:Y:S02]  /*13970*/  @!P1 SYNCS.PHASECHK.TRANS64 P1, [R15+URZ+0x2d830], R0 ;  /* 0x02d830000f0095a7 */ /* 0x000ee4000802007f */
[----:B---3--:R-:W-:Y:S05]  /*13980*/  @!P1 BRA `(.L_x_872) ;  /* 0xfffffffc00ec9947 */ /* 0x008fea000383ffff */
[----:B------:R-:W-:Y:S05]  /*13990*/  BRA `(.L_x_869) ;  /* 0xffffff1400e87947 */ /* 0x000fea000383ffff */
.L_x_876:
[----:B-1----:R-:W-:-:S04]  /*139a0*/  IMAD.U32 R15, RZ, RZ, UR10 ;  /* 0x0000000aff0f7e24 */ /* 0x002fc8000f8e00ff */
[----:B------:R1:W2:Y:S03]  /*139b0*/  SYNCS.PHASECHK.TRANS64.TRYWAIT P1, [R15+URZ+0x2d850], R0 ;  /* 0x02d850000f0075a7 */ /* 0x0002a6000802017f */
[----:B--2---:R-:W-:Y:S05]  /*139c0*/  @!P1 NANOSLEEP.SYNCS 0x989680 ;  /* 0x009896800000995d */ /* 0x004fea0003900000 */
[----:B------:R-:W2:Y:S02]  /*139d0*/  @!P1 SYNCS.PHASECHK.TRANS64 P1, [R15+URZ+0x2d850], R0 ;  /* 0x02d850000f0095a7 */ /* 0x000ea4000802007f */
[----:B--2---:R-:W-:Y:S05]  /*139e0*/  @!P1 BRA `(.L_x_876) ;  /* 0xfffffffc00ec9947 */ /* 0x004fea000383ffff */
[----:B------:R-:W-:Y:S05]  /*139f0*/  BRA `(.L_x_873) ;  /* 0xffffff18009c7947 */ /* 0x000fea000383ffff */
.L_x_895:
[----:B--2---:R-:W-:-:S04]  /*13a00*/  IMAD.U32 R15, RZ, RZ, UR4 ;  /* 0x00000004ff0f7e24 */ /* 0x004fc8000f8e00ff */
[----:B------:R2:W3:Y:S03]  /*13a10*/  SYNCS.PHASECHK.TRANS64.TRYWAIT P1, [R15+URZ+0x2d830], R0 ;  /* 0x02d830000f0075a7 */ /* 0x0004e6000802017f */
[----:B---3--:R-:W-:Y:S05]  /*13a20*/  @!P1 NANOSLEEP.SYNCS 0x989680 ;  /* 0x009896800000995d */ /* 0x008fea0003900000 */
[----:B------:R-:W3:Y:S02]  /*13a30*/  @!P1 SYNCS.PHASECHK.TRANS64 P1, [R15+URZ+0x2d830], R0 ;  /* 0x02d830000f0095a7 */ /* 0x000ee4000802007f */
[----:B---3--:R-:W-:Y:S05]  /*13a40*/  @!P1 BRA `(.L_x_895) ;  /* 0xfffffffc00ec9947 */ /* 0x008fea000383ffff */
[----:B------:R-:W-:Y:S05]  /*13a50*/  BRA `(.L_x_892) ;  /* 0xffffff4c00107947 */ /* 0x000fea000383ffff */
.L_x_899:
[----:B-1----:R-:W-:-:S04]  /*13a60*/  IMAD.U32 R15, RZ, RZ, UR14 ;  /* 0x0000000eff0f7e24 */ /* 0x002fc8000f8e00ff */
[----:B------:R1:W2:Y:S03]  /*13a70*/  SYNCS.PHASECHK.TRANS64.TRYWAIT P1, [R15+URZ+0x2d850], R0 ;  /* 0x02d850000f0075a7 */ /* 0x0002a6000802017f */
[----:B--2---:R-:W-:Y:S05]  /*13a80*/  @!P1 NANOSLEEP.SYNCS 0x989680 ;  /* 0x009896800000995d */ /* 0x004fea0003900000 */
[----:B------:R-:W2:Y:S02]  /*13a90*/  @!P1 SYNCS.PHASECHK.TRANS64 P1, [R15+URZ+0x2d850], R0 ;  /* 0x02d850000f0095a7 */ /* 0x000ea4000802007f */
[----:B--2---:R-:W-:Y:S05]  /*13aa0*/  @!P1 BRA `(.L_x_899) ;  /* 0xfffffffc00ec9947 */ /* 0x004fea000383ffff */
[----:B------:R-:W-:Y:S05]  /*13ab0*/  BRA `(.L_x_896) ;  /* 0xffffff4c00d07947 */ /* 0x000fea000383ffff */
.L_x_907:
[----:B--2---:R-:W-:-:S04]  /*13ac0*/  IMAD.U32 R13, RZ, RZ, UR10 ;  /* 0x0000000aff0d7e24 */ /* 0x004fc8000f8e00ff */
[----:B------:R2:W3:Y:S03]  /*13ad0*/  SYNCS.PHASECHK.TRANS64.TRYWAIT P1, [R13+URZ+0x2d830], R0 ;  /* 0x02d830000d0075a7 */ /* 0x0004e6000802017f */
[----:B---3--:R-:W-:Y:S05]  /*13ae0*/  @!P1 NANOSLEEP.SYNCS 0x989680 ;  /* 0x009896800000995d */ /* 0x008fea0003900000 */
[----:B------:R-:W3:Y:S02]  /*13af0*/  @!P1 SYNCS.PHASECHK.TRANS64 P1, [R13+URZ+0x2d830], R0 ;  /* 0x02d830000d0095a7 */ /* 0x000ee4000802007f */
[----:B---3--:R-:W-:Y:S05]  /*13b00*/  @!P1 BRA `(.L_x_907) ;  /* 0xfffffffc00ec9947 */ /* 0x008fea000383ffff */
[----:B------:R-:W-:Y:S05]  /*13b10*/  BRA `(.L_x_904) ;  /* 0xffffff6c00a07947 */ /* 0x000fea000383ffff */
.L_x_911:
[----:B-1----:R-:W-:-:S04]  /*13b20*/  IMAD.U32 R13, RZ, RZ, UR10 ;  /* 0x0000000aff0d7e24 */ /* 0x002fc8000f8e00ff */
[----:B------:R1:W2:Y:S03]  /*13b30*/  SYNCS.PHASECHK.TRANS64.TRYWAIT P1, [R13+URZ+0x2d850], R0 ;  /* 0x02d850000d0075a7 */ /* 0x0002a6000802017f */
[----:B--2---:R-:W-:Y:S05]  /*13b40*/  @!P1 NANOSLEEP.SYNCS 0x989680 ;  /* 0x009896800000995d */ /* 0x004fea0003900000 */
[----:B------:R-:W2:Y:S02]  /*13b50*/  @!P1 SYNCS.PHASECHK.TRANS64 P1, [R13+URZ+0x2d850], R0 ;  /* 0x02d850000d0095a7 */ /* 0x000ea4000802007f */
[----:B--2---:R-:W-:Y:S05]  /*13b60*/  @!P1 BRA `(.L_x_911) ;  /* 0xfffffffc00ec9947 */ /* 0x004fea000383ffff */
[----:B------:R-:W-:Y:S05]  /*13b70*/  BRA `(.L_x_908) ;  /* 0xffffff7000407947 */ /* 0x000fea000383ffff */
.L_x_926:
[----:B-1----:R-:W-:-:S04]  /*13b80*/  IMAD.U32 R5, RZ, RZ, UR6 ;  /* 0x00000006ff057e24 */ /* 0x002fc8000f8e00ff */
[----:B------:R1:W2:Y:S03]  /*13b90*/  SYNCS.PHASECHK.TRANS64.TRYWAIT P1, [R5+URZ+0x2d850], R2 ;  /* 0x02d85002050075a7 */ /* 0x0002a6000802017f */
[----:B--2---:R-:W-:Y:S05]  /*13ba0*/  @!P1 NANOSLEEP.SYNCS 0x989680 ;  /* 0x009896800000995d */ /* 0x004fea0003900000 */
[----:B------:R-:W2:Y:S02]  /*13bb0*/  @!P1 SYNCS.PHASECHK.TRANS64 P1, [R5+URZ+0x2d850], R2 ;  /* 0x02d85002050095a7 */ /* 0x000ea4000802007f */
[----:B--2---:R-:W-:Y:S05]  /*13bc0*/  @!P1 BRA `(.L_x_926) ;  /* 0xfffffffc00ec9947 */ /* 0x004fea000383ffff */
[----:B------:R-:W-:Y:S05]  /*13bd0*/  BRA `(.L_x_925) ;  /* 0xffffff9c00b47947 */ /* 0x000fea000383ffff */
.L_x_944:
[----:B------:R-:W-:Y:S02]  /*13be0*/  IMAD.MOV.U32 R13, RZ, RZ, R18 ;  /* 0x000000ffff0d7224 */ /* 0x000fe400078e0012 */
[----:B------:R-:W-:Y:S02]  /*13bf0*/  IMAD.MOV.U32 R12, RZ, RZ, RZ ;  /* 0x000000ffff0c7224 */ /* 0x000fe400078e00ff */
[----:B------:R-:W-:Y:S02]  /*13c00*/  IMAD.MOV.U32 R11, RZ, RZ, 0x1f ;  /* 0x0000001fff0b7424 */ /* 0x000fe400078e00ff */
[----:B------:R-:W-:-:S07]  /*13c10*/  IMAD.MOV.U32 R15, RZ, RZ, -0x1 ;  /* 0xffffffffff0f7424 */ /* 0x000fce00078e00ff */
[----:B-----5:R-:W-:Y:S05]  /*13c20*/  WARPSYNC.COLLECTIVE R15, `(.L_x_985) ;  /* 0x000000000f087348 */ /* 0x020fea0003c00000 */
[----:B------:R0:W1:Y:S02]  /*13c30*/  SHFL.IDX P6, R14, R13, R12, R11 ;  /* 0x0000000c0d0e7389 */ /* 0x00006400000c000b */
[----:B01---5:R-:W-:Y:S01]  /*13c40*/  ENDCOLLECTIVE ;  /* 0x000000000000791b */ /* 0x023fe20003800000 */
.L_x_985:
[----:B------:R-:W-:Y:S05]  /*13c50*/  BRA `(.L_x_986) ;  /* 0xffffffcc00dc7947 */ /* 0x000fea000383ffff */
.L_x_946:
[----:B0-----:R-:W-:-:S04]  /*13c60*/  IMAD.U32 R3, RZ, RZ, UR47 ;  /* 0x0000002fff037e24 */ /* 0x001fc8000f8e00ff */
[----:B------:R0:W1:Y:S03]  /*13c70*/  SYNCS.PHASECHK.TRANS64.TRYWAIT P0, [R3+URZ+0x2d840], R10 ;  /* 0x02d8400a030075a7 */ /* 0x000066000800017f */
[----:B-1----:R-:W-:Y:S05]  /*13c80*/  @!P0 NANOSLEEP.SYNCS 0x989680 ;  /* 0x009896800000895d */ /* 0x002fea0003900000 */
[----:B------:R-:W1:Y:S02]  /*13c90*/  @!P0 SYNCS.PHASECHK.TRANS64 P0, [R3+URZ+0x2d840], R10 ;  /* 0x02d8400a030085a7 */ /* 0x000e64000800007f */
[----:B-1----:R-:W-:Y:S05]  /*13ca0*/  @!P0 BRA `(.L_x_946) ;  /* 0xfffffffc00ec8947 */ /* 0x002fea000383ffff */
[----:B------:R-:W-:Y:S05]  /*13cb0*/  BRA `(.L_x_987) ;  /* 0xffffffd000647947 */ /* 0x000fea000383ffff */
.L_x_947:
        /* <DEDUP_REMOVED lines=8> */
.L_x_989:
[----:B------:R-:W-:Y:S05]  /*13d40*/  BSYNC B0 ;  /* 0x0000000000007941 */ /* 0x000fea0003800000 */
.L_x_988:
[----:B------:R-:W-:Y:S01]  /*13d50*/  IMAD.MOV.U32 R13, RZ, RZ, R0 ;  /* 0x000000ffff0d7224 */ /* 0x000fe200078e0000 */
[----:B------:R-:W0:Y:S01]  /*13d60*/  S2R R21, SR_TID.X ;  /* 0x0000000000157919 */ /* 0x000e220000002100 */
[----:B------:R-:W-:Y:S02]  /*13d70*/  IMAD.MOV.U32 R12, RZ, RZ, RZ ;  /* 0x000000ffff0c7224 */ /* 0x000fe400078e00ff */
[----:B------:R-:W-:Y:S02]  /*13d80*/  IMAD.MOV.U32 R11, RZ, RZ, 0x1c1f ;  /* 0x00001c1fff0b7424 */ /* 0x000fe400078e00ff */
[----:B------:R-:W-:Y:S02]  /*13d90*/  IMAD.MOV.U32 R15, RZ, RZ, -0x1 ;  /* 0xffffffffff0f7424 */ /* 0x000fe400078e00ff */
[----:B------:R-:W-:-:S07]  /*13da0*/  IMAD.MOV.U32 R6, RZ, RZ, R14 ;  /* 0x000000ffff067224 */ /* 0x000fce00078e000e */
[----:B0-----:R-:W-:Y:S05]  /*13db0*/  WARPSYNC.COLLECTIVE R15, `(.L_x_990) ;  /* 0x000000000f087348 */ /* 0x001fea0003c00000 */
[----:B------:R1:W2:Y:S02]  /*13dc0*/  SHFL.IDX P6, R14, R13, R12, R11 ;  /* 0x0000000c0d0e7389 */ /* 0x0002a400000c000b */
[----:B012---:R-:W-:Y:S01]  /*13dd0*/  ENDCOLLECTIVE ;  /* 0x000000000000791b */ /* 0x007fe20003800000 */
.L_x_990:
[----:B------:R-:W-:Y:S02]  /*13de0*/  IMAD.MOV.U32 R7, RZ, RZ, R6 ;  /* 0x000000ffff077224 */ /* 0x000fe400078e0006 */
[----:B------:R-:W-:Y:S02]  /*13df0*/  IMAD.MOV.U32 R13, RZ, RZ, R9 ;  /* 0x000000ffff0d7224 */ /* 0x000fe400078e0009 */
[----:B------:R-:W-:Y:S02]  /*13e00*/  IMAD.MOV.U32 R12, RZ, RZ, 0x1 ;  /* 0x00000001ff0c7424 */ /* 0x000fe400078e00ff */
[----:B------:R-:W-:Y:S01]  /*13e10*/  IMAD.SHL.U32 R27, R21, 0x8, RZ ;  /* 0x00000008151b7824 */ /* 0x000fe200078e00ff */
[----:B------:R-:W-:Y:S01]  /*13e20*/  @P0 LEA R21, R28, UR47, 0x1 ;  /* 0x0000002f1c150c11 */ /* 0x000fe2000f8e08ff */
[----:B------:R-:W-:-:S07]  /*13e30*/  IMAD.MOV.U32 R6, RZ, RZ, R14 ;  /* 0x000000ffff067224 */ /* 0x000fce00078e000e */
[----:B------:R-:W-:Y:S05]  /*13e40*/  WARPSYNC.COLLECTIVE R15, `(.L_x_991) ;  /* 0x000000000f087348 */ /* 0x000fea0003c00000 */
[----:B------:R0:W1:Y:S02]  /*13e50*/  SHFL.IDX P6, R14, R13, R12, R11 ;  /* 0x0000000c0d0e7389 */ /* 0x00006400000c000b */
[----:B01----:R-:W-:Y:S01]  /*13e60*/  ENDCOLLECTIVE ;  /* 0x000000000000791b */ /* 0x003fe20003800000 */
.L_x_991:
[----:B------:R-:W-:-:S05]  /*13e70*/  LOP3.LUT R27, R27, 0x18, RZ, 0xc0, !PT ;  /* 0x000000181b1b7812 */ /* 0x000fca00078ec0ff */
[----:B------:R-:W-:-:S05]  /*13e80*/  @P0 IMAD.WIDE.U32 R6, R27, 0x2, R6 ;  /* 0x000000021b060825 */ /* 0x000fca00078e0006 */
[----:B------:R-:W-:Y:S01]  /*13e90*/  @!PT LDS RZ, [RZ] ;  /* 0x00000000fffff984 */ /* 0x000fe20000000800 */
[----:B------:R-:W-:Y:S01]  /*13ea0*/  @!PT LDS RZ, [RZ] ;  /* 0x00000000fffff984 */ /* 0x000fe20000000800 */
[----:B------:R-:W-:Y:S01]  /*13eb0*/  @!PT LDS RZ, [RZ] ;  /* 0x00000000fffff984 */ /* 0x000fe20000000800 */
[----:B------:R0:W-:Y:S01]  /*13ec0*/  @P0 LDGSTS.E.BYPASS.LTC128B.128 [R21+0x15400], desc[UR36][R6.64], !P4 ;  /* 0x1540000006150fae */ /* 0x0001e2000e101d64 */
[----:B------:R-:W-:-:S03]  /*13ed0*/  IMAD.MOV.U32 R13, RZ, RZ, R0 ;  /* 0x000000ffff0d7224 */ /* 0x000fc600078e0000 */
[----:B------:R0:W-:Y:S04]  /*13ee0*/  @P0 LDGSTS.E.BYPASS.LTC128B.128 [R21+0x17400], desc[UR36][R6.64+0x40], !P3 ;  /* 0x1740004006150fae */ /* 0x0001e8000d901d64 */
[----:B------:R0:W-:Y:S01]  /*13ef0*/  @P0 LDGSTS.E.BYPASS.LTC128B.128 [R21+0x19400], desc[UR36][R6.64+0x80], !P2 ;  /* 0x1940008006150fae */ /* 0x0001e2000d101d64 */
[----:B------:R-:W-:Y:S01]  /*13f00*/  ISETP.GE.AND P0, PT, R8, 0x21, PT ;  /* 0x000000210800780c */ /* 0x000fe20003f06270 */
[----:B------:R-:W-:-:S12]  /*13f10*/  IMAD.MOV.U32 R4, RZ, RZ, R14 ;  /* 0x000000ffff047224 */ /* 0x000fd800078e000e */
[----:B0-----:R-:W-:Y:S05]  /*13f20*/  WARPSYNC.COLLECTIVE R15, `(.L_x_992) ;  /* 0x000000000f087348 */ /* 0x001fea0003c00000 */
[----:B------:R1:W2:Y:S02]  /*13f30*/  SHFL.IDX P6, R14, R13, R12, R11 ;  /* 0x0000000c0d0e7389 */ /* 0x0002a400000c000b */
[----:B012---:R-:W-:Y:S01]  /*13f40*/  ENDCOLLECTIVE ;  /* 0x000000000000791b */ /* 0x007fe20003800000 */
.L_x_992:
[----:B------:R-:W-:Y:S01]  /*13f50*/  @P0 LEA R25, R28, UR47, 0x1 ;  /* 0x0000002f1c190c11 */ /* 0x000fe2000f8e08ff */
[----:B------:R-:W-:Y:S02]  /*13f60*/  IMAD.MOV.U32 R13, RZ, RZ, R9 ;  /* 0x000000ffff0d7224 */ /* 0x000fe400078e0009 */
[----:B------:R-:W-:Y:S02]  /*13f70*/  IMAD.MOV.U32 R12, RZ, RZ, 0x2 ;  /* 0x00000002ff0c7424 */ /* 0x000fe400078e00ff */
[----:B------:R-:W-:-:S07]  /*13f80*/  IMAD.MOV.U32 R5, RZ, RZ, R14 ;  /* 0x000000ffff057224 */ /* 0x000fce00078e000e */
[----:B------:R-:W-:Y:S05]  /*13f90*/  WARPSYNC.COLLECTIVE R15, `(.L_x_993) ;  /* 0x000000000f087348 */ /* 0x000fea0003c00000 */
[----:B------:R0:W1:Y:S02]  /*13fa0*/  SHFL.IDX P6, R14, R13, R12, R11 ;  /* 0x0000000c0d0e7389 */ /* 0x00006400000c000b */
[----:B01----:R-:W-:Y:S01]  /*13fb0*/  ENDCOLLECTIVE ;  /* 0x000000000000791b */ /* 0x003fe20003800000 */
.L_x_993:
        /* <DEDUP_REMOVED lines=14> */
.L_x_994:
[----:B------:R-:W-:Y:S01]  /*140a0*/  @!PT LDS RZ, [RZ] ;  /* 0x00000000fffff984 */ /* 0x000fe20000000800 */
[----:B------:R-:W-:Y:S01]  /*140b0*/  @!PT LDS RZ, [RZ] ;  /* 0x00000000fffff984 */ /* 0x000fe20000000800 */
[----:B------:R-:W-:Y:S01]  /*140c0*/  @!PT LDS RZ, [RZ] ;  /* 0x00000000fffff984 */ /* 0x000fe20000000800 */
[----:B------:R0:W-:Y:S01]  /*140d0*/  @P0 LDGSTS.E.BYPASS.LTC128B.128 [R25+0x19c00], desc[UR36][R4.64+0x80], !P2 ;  /* 0x19c0008004190fae */ /* 0x0001e2000d101d64 */
[----:B------:R-:W-:Y:S01]  /*140e0*/  ISETP.GE.AND P0, PT, R8, 0x41, PT ;  /* 0x000000410800780c */ /* 0x000fe20003f06270 */
[----:B------:R-:W-:Y:S02]  /*140f0*/  IMAD.MOV.U32 R13, RZ, RZ, R9 ;  /* 0x000000ffff0d7224 */ /* 0x000fe400078e0009 */
[----:B------:R-:W-:Y:S02]  /*14100*/  IMAD.MOV.U32 R12, RZ, RZ, 0x3 ;  /* 0x00000003ff0c7424 */ /* 0x000fe400078e00ff */
[----:B------:R-:W-:-:S08]  /*14110*/  IMAD.MOV.U32 R3, RZ, RZ, R14 ;  /* 0x000000ffff037224 */ /* 0x000fd000078e000e */
[----:B0-----:R-:W-:Y:S05]  /*14120*/  WARPSYNC.COLLECTIVE R15, `(.L_x_995) ;  /* 0x000000000f087348 */ /* 0x001fea0003c00000 */
[----:B------:R1:W2:Y:S02]  /*14130*/  SHFL.IDX P6, R14, R13, R12, R11 ;  /* 0x0000000c0d0e7389 */ /* 0x0002a400000c000b */
[----:B012---:R-:W-:Y:S01]  /*14140*/  ENDCOLLECTIVE ;  /* 0x000000000000791b */ /* 0x007fe20003800000 */
.L_x_995:
[----:B------:R-:W-:-:S04]  /*14150*/  LOP3.LUT R3, R3, R2, RZ, 0x3c, !PT ;  /* 0x0000000203037212 */ /* 0x000fc800078e3cff */
[----:B------:R-:W-:-:S04]  /*14160*/  LOP3.LUT R2, R3, R2, RZ, 0x3c, !PT ;  /* 0x0000000203027212 */ /* 0x000fc800078e3cff */
[----:B------:R-:W-:Y:S01]  /*14170*/  LOP3.LUT R3, R3, R2, RZ, 0x3c, !PT ;  /* 0x0000000203037212 */ /* 0x000fe200078e3cff */
[----:B------:R-:W-:Y:S02]  /*14180*/  IMAD.MOV.U32 R13, RZ, RZ, R0 ;  /* 0x000000ffff0d7224 */ /* 0x000fe400078e0000 */
[----:B------:R-:W-:Y:S01]  /*14190*/  @P0 IMAD.WIDE.U32 R2, R27, 0x2, R2 ;  /* 0x000000021b020825 */ /* 0x000fe200078e0002 */
[----:B------:R-:W-:-:S05]  /*141a0*/  @P0 LEA R27, R28, UR47, 0x1 ;  /* 0x0000002f1c1b0c11 */ /* 0x000fca000f8e08ff */
        /* <DEDUP_REMOVED lines=10> */
.L_x_996:
[----:B------:R-:W-:Y:S05]  /*14250*/  BRA `(.L_x_997) ;  /* 0xffffffd0002c7947 */ /* 0x000fea000383ffff */
.L_x_950:
[----:B------:R-:W-:Y:S02]  /*14260*/  IMAD.MOV.U32 R13, RZ, RZ, R9 ;  /* 0x000000ffff0d7224 */ /* 0x000fe400078e0009 */
[----:B------:R-:W-:Y:S02]  /*14270*/  IMAD.MOV.U32 R12, RZ, RZ, RZ ;  /* 0x000000ffff0c7224 */ /* 0x000fe400078e00ff */
[----:B------:R-:W-:Y:S02]  /*14280*/  IMAD.MOV.U32 R11, RZ, RZ, 0x1c1f ;  /* 0x00001c1fff0b7424 */ /* 0x000fe400078e00ff */
[----:B------:R-:W-:Y:S02]  /*14290*/  IMAD.MOV.U32 R15, RZ, RZ, -0x1 ;  /* 0xffffffffff0f7424 */ /* 0x000fe400078e00ff */
[----:B------:R-:W-:Y:S02]  /*142a0*/  VIADD R6, R21, UR42 ;  /* 0x0000002a15067c36 */ /* 0x000fe40008000000 */
[----:B------:R-:W-:-:S07]  /*142b0*/  IMAD.MOV.U32 R24, RZ, RZ, 0x1 ;  /* 0x00000001ff187424 */ /* 0x000fce00078e00ff */
[----:B------:R-:W-:Y:S05]  /*142c0*/  WARPSYNC.COLLECTIVE R15, `(.L_x_998) ;  /* 0x000000000f087348 */ /* 0x000fea0003c00000 */
[----:B------:R0:W1:Y:S02]  /*142d0*/  SHFL.IDX P6, R14, R13, R12, R11 ;  /* 0x0000000c0d0e7389 */ /* 0x00006400000c000b */
[----:B01----:R-:W-:Y:S01]  /*142e0*/  ENDCOLLECTIVE ;  /* 0x000000000000791b */ /* 0x003fe20003800000 */
.L_x_998:
[----:B------:R-:W-:Y:S02]  /*142f0*/  VIADD R5, R6, 0x20 ;  /* 0x0000002006057836 */ /* 0x000fe40000000000 */
[----:B------:R-:W-:Y:S02]  /*14300*/  IMAD.MOV.U32 R13, RZ, RZ, R7 ;  /* 0x000000ffff0d7224 */ /* 0x000fe400078e0007 */
[----:B------:R-:W-:-:S07]  /*14310*/  IMAD.MOV.U32 R2, RZ, RZ, R14 ;  /* 0x000000ffff027224 */ /* 0x000fce00078e000e */
[----:B------:R-:W-:Y:S05]  /*14320*/  WARPSYNC.COLLECTIVE R15, `(.L_x_999) ;  /* 0x000000000f087348 */ /* 0x000fea0003c00000 */
[----:B------:R0:W1:Y:S02]  /*14330*/  SHFL.IDX P6, R14, R13, R12, R11 ;  /* 0x0000000c0d0e7389 */ /* 0x00006400000c000b */
[----:B01----:R-:W-:Y:S01]  /*14340*/  ENDCOLLECTIVE ;  /* 0x000000000000791b */ /* 0x003fe20003800000 */
.L_x_999:
[----:B------:R-:W-:Y:S01]  /*14350*/  ULDC UR4, c[0x0][0x288] ;  /* 0x0000a20000047ab9 */ /* 0x000fe20000000800 */
[----:B------:R-:W-:Y:S02]  /*14360*/  IMAD.MOV.U32 R3, RZ, RZ, R2 ;  /* 0x000000ffff037224 */ /* 0x000fe400078e0002 */
[----:B------:R-:W-:-:S05]  /*14370*/  IMAD R0, R20, UR4, RZ ;  /* 0x0000000414007c24 */ /* 0x000fca000f8e02ff */
[----:B------:R-:W-:Y:S01]  /*14380*/  ISETP.GE.AND P2, PT, R6, R0, PT ;  /* 0x000000000600720c */ /* 0x000fe20003f46270 */
[----:B------:R-:W-:Y:S02]  /*14390*/  IMAD.MOV.U32 R13, RZ, RZ, R9 ;  /* 0x000000ffff0d7224 */ /* 0x000fe400078e0009 */
[----:B------:R-:W-:-:S10]  /*143a0*/  IMAD.MOV.U32 R12, RZ, RZ, 0x1 ;  /* 0x00000001ff0c7424 */ /* 0x000fd400078e00ff */
[----:B------:R-:W-:Y:S01]  /*143b0*/  @!P2 LEA R21, R28, UR47, 0x1 ;  /* 0x0000002f1c15ac11 */ /* 0x000fe2000f8e08ff */
[----:B------:R-:W-:-:S07]  /*143c0*/  IMAD.MOV.U32 R2, RZ, RZ, R14 ;  /* 0x000000ffff027224 */ /* 0x000fce00078e000e */
[----:B------:R-:W-:Y:S05]  /*143d0*/  WARPSYNC.COLLECTIVE R15, `(.L_x_1000) ;  /* 0x000000000f087348 */ /* 0x000fea0003c00000 */
[----:B------:R0:W1:Y:S02]  /*143e0*/  SHFL.IDX P6, R14, R13, R12, R11 ;  /* 0x0000000c0d0e7389 */ /* 0x00006400000c000b */
[----:B01----:R-:W-:Y:S01]  /*143f0*/  ENDCOLLECTIVE ;  /* 0x000000000000791b */ /* 0x003fe20003800000 */
.L_x_1000:
        /* <DEDUP_REMOVED lines=13> */
.L_x_1001:
[----:B------:R-:W-:Y:S02]  /*144d0*/  VIADD R3, R6, 0x40 ;  /* 0x0000004006037836 */ /* 0x000fe40000000000 */
[----:B------:R-:W-:Y:S01]  /*144e0*/  IMAD.MOV.U32 R5, RZ, RZ, R4 ;  /* 0x000000ffff057224 */ /* 0x000fe200078e0004 */
[----:B------:R-:W-:Y:S01]  /*144f0*/  @!P2 LEA R25, R28, UR47, 0x1 ;  /* 0x0000002f1c19ac11 */ /* 0x000fe2000f8e08ff */
[----:B------:R-:W-:Y:S02]  /*14500*/  IMAD.MOV.U32 R13, RZ, RZ, R9 ;  /* 0x000000ffff0d7224 */ /* 0x000fe400078e0009 */
[----:B------:R-:W-:Y:S02]  /*14510*/  IMAD.MOV.U32 R12, RZ, RZ, 0x2 ;  /* 0x00000002ff0c7424 */ /* 0x000fe400078e00ff */
[----:B------:R-:W-:-:S07]  /*14520*/  IMAD.MOV.U32 R4, RZ, RZ, R14 ;  /* 0x000000ffff047224 */ /* 0x000fce00078e000e */
[----:B------:R-:W-:Y:S05]  /*14530*/  WARPSYNC.COLLECTIVE R15, `(.L_x_1002) ;  /* 0x000000000f087348 */ /* 0x000fea0003c00000 */
[----:B------:R0:W1:Y:S02]  /*14540*/  SHFL.IDX P6, R14, R13, R12, R11 ;  /* 0x0000000c0d0e7389 */ /* 0x00006400000c000b */
[----:B01----:R-:W-:Y:S01]  /*14550*/  ENDCOLLECTIVE ;  /* 0x000000000000791b */ /* 0x003fe20003800000 */
.L_x_1002:
        /* <DEDUP_REMOVED lines=13> */
.L_x_1003:
        /* <DEDUP_REMOVED lines=8> */
.L_x_1004:
        /* <DEDUP_REMOVED lines=12> */
.L_x_1005:
[----:B------:R-:W-:-:S05]  /*14770*/  VIADD R3, R6, 0x60 ;  /* 0x0000006006037836 */ /* 0x000fca0000000000 */
        /* <DEDUP_REMOVED lines=9> */
.L_x_1006:
        /* <DEDUP_REMOVED lines=13> */
.L_x_1007:
[----:B------:R-:W-:Y:S01]  /*148e0*/  @!P2 LEA R7, R28, UR47, 0x1 ;  /* 0x0000002f1c07ac11 */ /* 0x000fe2000f8e08ff */
[----:B------:R-:W-:Y:S02]  /*148f0*/  IMAD.MOV.U32 R13, RZ, RZ, R8 ;  /* 0x000000ffff0d7224 */ /* 0x000fe400078e0008 */
[----:B------:R-:W-:Y:S02]  /*14900*/  IMAD.MOV.U32 R12, RZ, RZ, 0x1 ;  /* 0x00000001ff0c7424 */ /* 0x000fe400078e00ff */
[----:B------:R-:W-:-:S07]  /*14910*/  IMAD.MOV.U32 R2, RZ, RZ, R14 ;  /* 0x000000ffff027224 */ /* 0x000fce00078e000e */
[----:B------:R-:W-:Y:S05]  /*14920*/  WARPSYNC.COLLECTIVE R15, `(.L_x_1008) ;  /* 0x000000000f087348 */ /* 0x000fea0003c00000 */
[----:B------:R0:W1:Y:S02]  /*14930*/  SHFL.IDX P6, R14, R13, R12, R11 ;  /* 0x0000000c0d0e7389 */ /* 0x00006400000c000b */
[----:B01----:R-:W-:Y:S01]  /*14940*/  ENDCOLLECTIVE ;  /* 0x000000000000791b */ /* 0x003fe20003800000 */
.L_x_1008:
        /* <DEDUP_REMOVED lines=12> */
.L_x_1009:
[----:B------:R-:W-:Y:S05]  /*14a10*/  BRA `(.L_x_1010) ;  /* 0xffffffd400147947 */ /* 0x000fea000383ffff */
.L_x_953:
[----:B0-----:R-:W-:-:S04]  /*14a20*/  IMAD.U32 R3, RZ, RZ, UR47 ;  /* 0x0000002fff037e24 */ /* 0x001fc8000f8e00ff */
[----:B------:R0:W1:Y:S03]  /*14a30*/  SYNCS.PHASECHK.TRANS64.TRYWAIT P1, [R3+URZ+0x2d820], R0 ;  /* 0x02d82000030075a7 */ /* 0x000066000802017f */
[----:B-1----:R-:W-:Y:S05]  /*14a40*/  @!P1 NANOSLEEP.SYNCS 0x989680 ;  /* 0x009896800000995d */ /* 0x002fea0003900000 */
[----:B------:R-:W1:Y:S02]  /*14a50*/  @!P1 SYNCS.PHASECHK.TRANS64 P1, [R3+URZ+0x2d820], R0 ;  /* 0x02d82000030095a7 */ /* 0x000e64000802007f */
[----:B-1----:R-:W-:Y:S05]  /*14a60*/  @!P1 BRA `(.L_x_953) ;  /* 0xfffffffc00ec9947 */ /* 0x002fea000383ffff */
[----:B------:R-:W-:Y:S05]  /*14a70*/  BRA `(.L_x_1011) ;  /* 0xffffffd400647947 */ /* 0x000fea000383ffff */
.L_x_957:
[----:B0-----:R0:W1:Y:S02]  /*14a80*/  SYNCS.PHASECHK.TRANS64.TRYWAIT P0, [R7+URZ+0x2d840], R2 ;  /* 0x02d84002070075a7 */ /* 0x001064000800017f */
[----:B-1----:R-:W-:Y:S05]  /*14a90*/  @!P0 NANOSLEEP.SYNCS 0x989680 ;  /* 0x009896800000895d */ /* 0x002fea0003900000 */
[----:B------:R-:W1:Y:S02]  /*14aa0*/  @!P0 SYNCS.PHASECHK.TRANS64 P0, [R7+URZ+0x2d840], R2 ;  /* 0x02d84002070085a7 */ /* 0x000e64000800007f */
[----:B-1----:R-:W-:Y:S05]  /*14ab0*/  @!P0 BRA `(.L_x_957) ;  /* 0xfffffffc00f08947 */ /* 0x002fea000383ffff */
[----:B------:R-:W-:Y:S05]  /*14ac0*/  BRA `(.L_x_1012) ;  /* 0xffffffd8005c7947 */ /* 0x000fea000383ffff */
.L_x_958:
        /* <DEDUP_REMOVED lines=8> */
.L_x_1014:
[----:B------:R-:W-:Y:S05]  /*14b50*/  BSYNC B1 ;  /* 0x0000000000017941 */ /* 0x000fea0003800000 */
.L_x_1013:
[----:B------:R-:W0:Y:S01]  /*14b60*/  S2R R27, SR_TID.X ;  /* 0x00000000001b7919 */ /* 0x000e220000002100 */
[----:B------:R-:W-:Y:S01]  /*14b70*/  IMAD.MOV.U32 R13, RZ, RZ, R8 ;  /* 0x000000ffff0d7224 */ /* 0x000fe200078e0008 */
[----:B------:R-:W-:Y:S01]  /*14b80*/  LOP3.LUT R16, R16, 0xf7ffffff, RZ, 0xc0, !PT ;  /* 0xf7ffffff10107812 */ /* 0x000fe200078ec0ff */
[----:B------:R-:W-:Y:S01]  /*14b90*/  IMAD.MOV.U32 R12, RZ, RZ, RZ ;  /* 0x000000ffff0c7224 */ /* 0x000fe200078e00ff */
[----:B------:R-:W-:Y:S01]  /*14ba0*/  LEA R9, R9, UR47, 0x1 ;  /* 0x0000002f09097c11 */ /* 0x000fe2000f8e08ff */
[----:B------:R-:W-:Y:S01]  /*14bb0*/  IMAD.MOV.U32 R11, RZ, RZ, 0x1c1f ;  /* 0x00001c1fff0b7424 */ /* 0x000fe200078e00ff */
[----:B------:R-:W-:Y:S01]  /*14bc0*/  @P1 LOP3.LUT R16, R16, 0x8000000, RZ, 0xfc, !PT ;  /* 0x0800000010101812 */ /* 0x000fe200078efcff */
[----:B------:R-:W-:Y:S02]  /*14bd0*/  IMAD.MOV.U32 R15, RZ, RZ, -0x1 ;  /* 0xffffffffff0f7424 */ /* 0x000fe400078e00ff */
[----:B------:R-:W-:Y:S01]  /*14be0*/  IMAD.MOV.U32 R3, RZ, RZ, R14 ;  /* 0x000000ffff037224 */ /* 0x000fe200078e000e */
[----:B------:R-:W-:-:S13]  /*14bf0*/  LOP3.LUT P1, RZ, R16, 0x4, RZ, 0xc0, !PT ;  /* 0x0000000410ff7812 */ /* 0x000fda000782c0ff */
[----:B0-----:R-:W-:Y:S05]  /*14c00*/  WARPSYNC.COLLECTIVE R15, `(.L_x_1015) ;  /* 0x000000000f087348 */ /* 0x001fea0003c00000 */
[----:B------:R1:W2:Y:S02]  /*14c10*/  SHFL.IDX P6, R14, R13, R12, R11 ;  /* 0x0000000c0d0e7389 */ /* 0x0002a400000c000b */
[----:B012---:R-:W-:Y:S01]  /*14c20*/  ENDCOLLECTIVE ;  /* 0x000000000000791b */ /* 0x007fe20003800000 */
.L_x_1015:
[----:B------:R-:W-:Y:S02]  /*14c30*/  IMAD.MOV.U32 R13, RZ, RZ, R19 ;  /* 0x000000ffff0d7224 */ /* 0x000fe400078e0013 */
[----:B------:R-:W-:Y:S02]  /*14c40*/  IMAD.MOV.U32 R12, RZ, RZ, 0x1 ;  /* 0x00000001ff0c7424 */ /* 0x000fe400078e00ff */
[----:B------:R-:W-:Y:S02]  /*14c50*/  IMAD.SHL.U32 R27, R27, 0x8, RZ ;  /* 0x000000081b1b7824 */ /* 0x000fe400078e00ff */
[----:B------:R-:W-:-:S03]  /*14c60*/  IMAD.MOV.U32 R2, RZ, RZ, R14 ;  /* 0x000000ffff027224 */ /* 0x000fc600078e000e */
[----:B------:R-:W-:-:S07]  /*14c70*/  LOP3.LUT R27, R27, 0x18, RZ, 0xc0, !PT ;  /* 0x000000181b1b7812 */ /* 0x000fce00078ec0ff */
[----:B------:R-:W-:Y:S05]  /*14c80*/  WARPSYNC.COLLECTIVE R15, `(.L_x_1016) ;  /* 0x000000000f087348 */ /* 0x000fea0003c00000 */
[----:B------:R0:W1:Y:S02]  /*14c90*/  SHFL.IDX P6, R14, R13, R12, R11 ;  /* 0x0000000c0d0e7389 */ /* 0x00006400000c000b */
[----:B01----:R-:W-:Y:S01]  /*14ca0*/  ENDCOLLECTIVE ;  /* 0x000000000000791b */ /* 0x003fe20003800000 */
.L_x_1016:
        /* <DEDUP_REMOVED lines=14> */
.L_x_1017:
[----:B------:R-:W-:Y:S02]  /*14d90*/  IMAD.MOV.U32 R13, RZ, RZ, R19 ;  /* 0x000000ffff0d7224 */ /* 0x000fe400078e0013 */
[----:B------:R-:W-:Y:S02]  /*14da0*/  IMAD.MOV.U32 R12, RZ, RZ, 0x2 ;  /* 0x00000002ff0c7424 */ /* 0x000fe400078e00ff */
[----:B------:R-:W-:-:S07]  /*14db0*/  IMAD.MOV.U32 R2, RZ, RZ, R14 ;  /* 0x000000ffff027224 */ /* 0x000fce00078e000e */
[----:B------:R-:W-:Y:S05]  /*14dc0*/  WARPSYNC.COLLECTIVE R15, `(.L_x_1018) ;  /* 0x000000000f087348 */ /* 0x000fea0003c00000 */
[----:B------:R0:W1:Y:S02]  /*14dd0*/  SHFL.IDX P6, R14, R13, R12, R11 ;  /* 0x0000000c0d0e7389 */ /* 0x00006400000c000b */
[----:B01----:R-:W-:Y:S01]  /*14de0*/  ENDCOLLECTIVE ;  /* 0x000000000000791b */ /* 0x003fe20003800000 */
.L_x_1018:
        /* <DEDUP_REMOVED lines=13> */
.L_x_1019:
[----:B------:R-:W-:Y:S02]  /*14ec0*/  IMAD.MOV.U32 R13, RZ, RZ, R19 ;  /* 0x000000ffff0d7224 */ /* 0x000fe400078e0013 */
[----:B------:R-:W-:Y:S02]  /*14ed0*/  IMAD.MOV.U32 R12, RZ, RZ, 0x3 ;  /* 0x00000003ff0c7424 */ /* 0x000fe400078e00ff */
[----:B------:R-:W-:-:S07]  /*14ee0*/  IMAD.MOV.U32 R2, RZ, RZ, R14 ;  /* 0x000000ffff027224 */ /* 0x000fce00078e000e */
[----:B------:R-:W-:Y:S05]  /*14ef0*/  WARPSYNC.COLLECTIVE R15, `(.L_x_1020) ;  /* 0x000000000f087348 */ /* 0x000fea0003c00000 */
[----:B------:R0:W1:Y:S02]  /*14f00*/  SHFL.IDX P6, R14, R13, R12, R11 ;  /* 0x0000000c0d0e7389 */ /* 0x00006400000c000b */
[----:B01----:R-:W-:Y:S01]  /*14f10*/  ENDCOLLECTIVE ;  /* 0x000000000000791b */ /* 0x003fe20003800000 */
.L_x_1020:
        /* <DEDUP_REMOVED lines=14> */
.L_x_1021:
[----:B------:R-:W-:Y:S01]  /*15000*/  IMAD.MOV.U32 R2, RZ, RZ, R14 ;  /* 0x000000ffff027224 */ /* 0x000fe200078e000e */
[----:B------:R-:W-:Y:S06]  /*15010*/  BRA `(.L_x_1022) ;  /* 0xffffffd400f47947 */ /* 0x000fec000383ffff */
.L_x_963:
[----:B-1----:R1:W2:Y:S02]  /*15020*/  SYNCS.PHASECHK.TRANS64.TRYWAIT P0, [R7+URZ+0x2d860], R2 ;  /* 0x02d86002070075a7 */ /* 0x0022a4000800017f */
[----:B--2---:R-:W-:Y:S05]  /*15030*/  @!P0 NANOSLEEP.SYNCS 0x989680 ;  /* 0x009896800000895d */ /* 0x004fea0003900000 */
[----:B------:R-:W2:Y:S02]  /*15040*/  @!P0 SYNCS.PHASECHK.TRANS64 P0, [R7+URZ+0x2d860], R2 ;  /* 0x02d86002070085a7 */ /* 0x000ea4000800007f */
[----:B--2---:R-:W-:Y:S05]  /*15050*/  @!P0 BRA `(.L_x_963) ;  /* 0xfffffffc00f08947 */ /* 0x004fea000383ffff */
[----:B------:R-:W-:Y:S05]  /*15060*/  BRA `(.L_x_1023) ;  /* 0xffffffd800547947 */ /* 0x000fea000383ffff */
.L_x_964:
        /* <DEDUP_REMOVED lines=8> */
.L_x_1025:
[----:B------:R-:W-:Y:S05]  /*150f0*/  BSYNC B1 ;  /* 0x0000000000017941 */ /* 0x000fea0003800000 */
.L_x_1024:
[----:B------:R-:W-:Y:S01]  /*15100*/  IMAD.MOV.U32 R13, RZ, RZ, R17 ;  /* 0x000000ffff0d7224 */ /* 0x000fe200078e0011 */
[----:B------:R-:W-:Y:S01]  /*15110*/  LEA R8, R8, UR47, 0x1 ;  /* 0x0000002f08087c11 */ /* 0x000fe2000f8e08ff */
[----:B------:R-:W-:Y:S02]  /*15120*/  IMAD.MOV.U32 R12, RZ, RZ, RZ ;  /* 0x000000ffff0c7224 */ /* 0x000fe400078e00ff */
[----:B------:R-:W-:Y:S02]  /*15130*/  IMAD.MOV.U32 R11, RZ, RZ, 0x1c1f ;  /* 0x00001c1fff0b7424 */ /* 0x000fe400078e00ff */
[----:B------:R-:W-:Y:S02]  /*15140*/  IMAD.MOV.U32 R15, RZ, RZ, -0x1 ;  /* 0xffffffffff0f7424 */ /* 0x000fe400078e00ff */
[----:B------:R-:W-:-:S07]  /*15150*/  IMAD.MOV.U32 R3, RZ, RZ, R14 ;  /* 0x000000ffff037224 */ /* 0x000fce00078e000e */
[----:B------:R-:W-:Y:S05]  /*15160*/  WARPSYNC.COLLECTIVE R15, `(.L_x_1026) ;  /* 0x000000000f087348 */ /* 0x000fea0003c00000 */
[----:B------:R0:W1:Y:S02]  /*15170*/  SHFL.IDX P6, R14, R13, R12, R11 ;  /* 0x0000000c0d0e7389 */ /* 0x00006400000c000b */
[----:B01----:R-:W-:Y:S01]  /*15180*/  ENDCOLLECTIVE ;  /* 0x000000000000791b */ /* 0x003fe20003800000 */
.L_x_1026:
[----:B------:R-:W-:Y:S02]  /*15190*/  IMAD.MOV.U32 R13, RZ, RZ, R18 ;  /* 0x000000ffff0d7224 */ /* 0x000fe400078e0012 */
[----:B------:R-:W-:Y:S01]  /*151a0*/  IMAD.MOV.U32 R12, RZ, RZ, 0x1 ;  /* 0x00000001ff0c7424 */ /* 0x000fe200078e00ff */
[----:B------:R-:W-:-:S13]  /*151b0*/  IADD3 R2, P0, R14, R4, RZ ;  /* 0x000000040e027210 */ /* 0x000fda0007f1e0ff */
[----:B------:R-:W-:Y:S05]  /*151c0*/  WARPSYNC.COLLECTIVE R15, `(.L_x_1027) ;  /* 0x000000000f087348 */ /* 0x000fea0003c00000 */
[----:B------:R0:W1:Y:S02]  /*151d0*/  SHFL.IDX P6, R14, R13, R12, R11 ;  /* 0x0000000c0d0e7389 */ /* 0x00006400000c000b */
[----:B01----:R-:W-:Y:S01]  /*151e0*/  ENDCOLLECTIVE ;  /* 0x000000000000791b */ /* 0x003fe20003800000 */
.L_x_1027:
        /* <DEDUP_REMOVED lines=15> */
.L_x_1028:
[----:B------:R-:W-:Y:S02]  /*152e0*/  IMAD.MOV.U32 R13, RZ, RZ, R18 ;  /* 0x000000ffff0d7224 */ /* 0x000fe400078e0012 */
[----:B------:R-:W-:Y:S01]  /*152f0*/  IMAD.MOV.U32 R12, RZ, RZ, 0x2 ;  /* 0x00000002ff0c7424 */ /* 0x000fe200078e00ff */
[----:B------:R-:W-:-:S13]  /*15300*/  IADD3 R2, P0, R14, R4, RZ ;  /* 0x000000040e027210 */ /* 0x000fda0007f1e0ff */
[----:B------:R-:W-:Y:S05]  /*15310*/  WARPSYNC.COLLECTIVE R15, `(.L_x_1029) ;  /* 0x000000000f087348 */ /* 0x000fea0003c00000 */
[----:B------:R0:W1:Y:S02]  /*15320*/  SHFL.IDX P6, R14, R13, R12, R11 ;  /* 0x0000000c0d0e7389 */ /* 0x00006400000c000b */
[----:B01----:R-:W-:Y:S01]  /*15330*/  ENDCOLLECTIVE ;  /* 0x000000000000791b */ /* 0x003fe20003800000 */
.L_x_1029:
        /* <DEDUP_REMOVED lines=15> */
.L_x_1030:
[----:B------:R-:W-:Y:S02]  /*15430*/  IMAD.MOV.U32 R13, RZ, RZ, R18 ;  /* 0x000000ffff0d7224 */ /* 0x000fe400078e0012 */
[----:B------:R-:W-:Y:S01]  /*15440*/  IMAD.MOV.U32 R12, RZ, RZ, 0x3 ;  /* 0x00000003ff0c7424 */ /* 0x000fe200078e00ff */
[----:B------:R-:W-:-:S13]  /*15450*/  IADD3 R2, P0, R14, R4, RZ ;  /* 0x000000040e027210 */ /* 0x000fda0007f1e0ff */
[----:B------:R-:W-:Y:S05]  /*15460*/  WARPSYNC.COLLECTIVE R15, `(.L_x_1031) ;  /* 0x000000000f087348 */ /* 0x000fea0003c00000 */
[----:B------:R0:W1:Y:S02]  /*15470*/  SHFL.IDX P6, R14, R13, R12, R11 ;  /* 0x0000000c0d0e7389 */ /* 0x00006400000c000b */
[----:B01----:R-:W-:Y:S01]  /*15480*/  ENDCOLLECTIVE ;  /* 0x000000000000791b */ /* 0x003fe20003800000 */
.L_x_1031:
        /* <DEDUP_REMOVED lines=12> */
.L_x_1032:
[----:B------:R-:W-:Y:S01]  /*15550*/  @!PT LDS RZ, [RZ] ;  /* 0x00000000fffff984 */ /* 0x000fe20000000800 */
[----:B------:R-:W-:Y:S01]  /*15560*/  @!PT LDS RZ, [RZ] ;  /* 0x00000000fffff984 */ /* 0x000fe20000000800 */
[----:B------:R-:W-:Y:S01]  /*15570*/  @!PT LDS RZ, [RZ] ;  /* 0x00000000fffff984 */ /* 0x000fe20000000800 */
[----:B------:R0:W-:Y:S01]  /*15580*/  LDGSTS.E.BYPASS.LTC128B.128 [R8+0x3400], desc[UR36][R2.64+0x40], !P0 ;  /* 0x0340004002087fae */ /* 0x0001e2000c101d64 */
[----:B------:R-:W-:-:S13]  /*15590*/  ISETP.LT.OR P0, PT, R0, 0x41, P1 ;  /* 0x000000410000780c */ /* 0x000fda0000f01670 */
[----:B------:R0:W-:Y:S01]  /*155a0*/  LDGSTS.E.BYPASS.LTC128B.128 [R8+0x5400], desc[UR36][R2.64+0x80], !P0 ;  /* 0x0540008002087fae */ /* 0x0001e2000c101d64 */
[----:B------:R-:W-:Y:S05]  /*155b0*/  BRA `(.L_x_1033) ;  /* 0xffffffd400947947 */ /* 0x000fea000383ffff */
.L_x_970:
[----:B0-----:R0:W1:Y:S02]  /*155c0*/  SYNCS.PHASECHK.TRANS64.TRYWAIT P0, [R0+URZ+0x2d860], R3 ;  /* 0x02d86003000075a7 */ /* 0x001064000800017f */
[----:B-1----:R-:W-:Y:S05]  /*155d0*/  @!P0 NANOSLEEP.SYNCS 0x989680 ;  /* 0x009896800000895d */ /* 0x002fea0003900000 */
[----:B------:R-:W1:Y:S02]  /*155e0*/  @!P0 SYNCS.PHASECHK.TRANS64 P0, [R0+URZ+0x2d860], R3 ;  /* 0x02d86003000085a7 */ /* 0x000e64000800007f */
[----:B-1----:R-:W-:Y:S05]  /*155f0*/  @!P0 BRA `(.L_x_970) ;  /* 0xfffffffc00f08947 */ /* 0x002fea000383ffff */
[----:B------:R-:W-:Y:S05]  /*15600*/  BRA `(.L_x_1034) ;  /* 0xffffffd800907947 */ /* 0x000fea000383ffff */
.L_x_971:
        /* <DEDUP_REMOVED lines=8> */
.L_x_1036:
[----:B------:R-:W-:Y:S05]  /*15690*/  BSYNC B0 ;  /* 0x0000000000007941 */ /* 0x000fea0003800000 */
.L_x_1035:
[----:B------:R-:W0:Y:S01]  /*156a0*/  S2R R2, SR_TID.X ;  /* 0x0000000000027919 */ /* 0x000e220000002100 */
[----:B------:R-:W-:Y:S01]  /*156b0*/  IMAD.MOV.U32 R13, RZ, RZ, R17 ;  /* 0x000000ffff0d7224 */ /* 0x000fe200078e0011 */
[----:B------:R-:W-:Y:S01]  /*156c0*/  LEA R4, R4, UR47, 0x1 ;  /* 0x0000002f04047c11 */ /* 0x000fe2000f8e08ff */
[----:B------:R-:W-:Y:S02]  /*156d0*/  IMAD.MOV.U32 R12, RZ, RZ, RZ ;  /* 0x000000ffff0c7224 */ /* 0x000fe400078e00ff */
[----:B------:R-:W-:Y:S02]  /*156e0*/  IMAD.MOV.U32 R11, RZ, RZ, 0x1c1f ;  /* 0x00001c1fff0b7424 */ /* 0x000fe400078e00ff */
[----:B------:R-:W-:Y:S02]  /*156f0*/  IMAD.MOV.U32 R15, RZ, RZ, -0x1 ;  /* 0xffffffffff0f7424 */ /* 0x000fe400078e00ff */
[----:B------:R-:W-:-:S07]  /*15700*/  IMAD.MOV.U32 R3, RZ, RZ, R14 ;  /* 0x000000ffff037224 */ /* 0x000fce00078e000e */
[----:B0-----:R-:W-:Y:S05]  /*15710*/  WARPSYNC.COLLECTIVE R15, `(.L_x_1037) ;  /* 0x000000000f087348 */ /* 0x001fea0003c00000 */
[----:B------:R1:W2:Y:S02]  /*15720*/  SHFL.IDX P6, R14, R13, R12, R11 ;  /* 0x0000000c0d0e7389 */ /* 0x0002a400000c000b */
[----:B012---:R-:W-:Y:S01]  /*15730*/  ENDCOLLECTIVE ;  /* 0x000000000000791b */ /* 0x007fe20003800000 */
.L_x_1037:
[----:B------:R-:W-:Y:S02]  /*15740*/  ULDC UR4, c[0x0][0x2f4] ;  /* 0x0000bd0000047ab9 */ /* 0x000fe40000000800 */
[----:B------:R-:W-:-:S04]  /*15750*/  ISETP.GE.AND P2, PT, R9, UR4, PT ;  /* 0x0000000409007c0c */ /* 0x000fc8000bf46270 */
[----:B------:R-:W-:Y:S01]  /*15760*/  ISETP.LT.OR P3, PT, R5, 0x1, P2 ;  /* 0x000000010500780c */ /* 0x000fe20001761670 */
[----:B------:R-:W-:Y:S02]  /*15770*/  IMAD.MOV.U32 R13, RZ, RZ, R18 ;  /* 0x000000ffff0d7224 */ /* 0x000fe400078e0012 */
        /* <DEDUP_REMOVED lines=11> */
.L_x_1038:
        /* <DEDUP_REMOVED lines=17> */
.L_x_1039:
[----:B------:R-:W-:Y:S02]  /*15940*/  IMAD.MOV.U32 R3, RZ, RZ, R6 ;  /* 0x000000ffff037224 */ /* 0x000fe400078e0006 */
[----:B------:R-:W-:Y:S02]  /*15950*/  IMAD.MOV.U32 R6, RZ, RZ, RZ ;  /* 0x000000ffff067224 */ /* 0x000fe400078e00ff */
[----:B------:R-:W-:Y:S02]  /*15960*/  IMAD.MOV.U32 R13, RZ, RZ, R18 ;  /* 0x000000ffff0d7224 */ /* 0x000fe400078e0012 */
[----:B------:R-:W-:Y:S02]  /*15970*/  IMAD.MOV.U32 R12, RZ, RZ, 0x2 ;  /* 0x00000002ff0c7424 */ /* 0x000fe400078e00ff */
[----:B------:R-:W-:-:S07]  /*15980*/  IMAD.MOV.U32 R2, RZ, RZ, R14 ;  /* 0x000000ffff027224 */ /* 0x000fce00078e000e */
[----:B------:R-:W-:Y:S05]  /*15990*/  WARPSYNC.COLLECTIVE R15, `(.L_x_1040) ;  /* 0x000000000f087348 */ /* 0x000fea0003c00000 */
[----:B------:R0:W1:Y:S02]  /*159a0*/  SHFL.IDX P6, R14, R13, R12, R11 ;  /* 0x0000000c0d0e7389 */ /* 0x00006400000c000b */
[----:B01----:R-:W-:Y:S01]  /*159b0*/  ENDCOLLECTIVE ;  /* 0x000000000000791b */ /* 0x003fe20003800000 */
.L_x_1040:
        /* <DEDUP_REMOVED lines=15> */
.L_x_1041:
[----:B------:R-:W-:Y:S02]  /*15ab0*/  IMAD.MOV.U32 R3, RZ, RZ, R7 ;  /* 0x000000ffff037224 */ /* 0x000fe400078e0007 */
[----:B------:R-:W-:Y:S02]  /*15ac0*/  IMAD.MOV.U32 R13, RZ, RZ, R18 ;  /* 0x000000ffff0d7224 */ /* 0x000fe400078e0012 */
[----:B------:R-:W-:Y:S02]  /*15ad0*/  IMAD.MOV.U32 R12, RZ, RZ, 0x3 ;  /* 0x00000003ff0c7424 */ /* 0x000fe400078e00ff */
[----:B------:R-:W-:-:S07]  /*15ae0*/  IMAD.MOV.U32 R8, RZ, RZ, R14 ;  /* 0x000000ffff087224 */ /* 0x000fce00078e000e */
[----:B------:R-:W-:Y:S05]  /*15af0*/  WARPSYNC.COLLECTIVE R15, `(.L_x_1042) ;  /* 0x000000000f087348 */ /* 0x000fea0003c00000 */
[----:B------:R0:W1:Y:S02]  /*15b00*/  SHFL.IDX P6, R14, R13, R12, R11 ;  /* 0x0000000c0d0e7389 */ /* 0x00006400000c000b */
[----:B01----:R-:W-:Y:S01]  /*15b10*/  ENDCOLLECTIVE ;  /* 0x000000000000791b */ /* 0x003fe20003800000 */
.L_x_1042:
        /* <DEDUP_REMOVED lines=13> */
.L_x_1043:
[----:B------:R-:W-:Y:S05]  /*15bf0*/  BRA `(.L_x_1044) ;  /* 0xffffffd400d87947 */ /* 0x000fea000383ffff */
.L_x_974:
[----:B0-----:R0:W1:Y:S02]  /*15c00*/  SYNCS.PHASECHK.TRANS64.TRYWAIT P0, [R7+URZ+0x2d820], R6 ;  /* 0x02d82006070075a7 */ /* 0x001064000800017f */
[----:B-1----:R-:W-:Y:S05]  /*15c10*/  @!P0 NANOSLEEP.SYNCS 0x989680 ;  /* 0x009896800000895d */ /* 0x002fea0003900000 */
[----:B------:R-:W1:Y:S02]  /*15c20*/  @!P0 SYNCS.PHASECHK.TRANS64 P0, [R7+URZ+0x2d820], R6 ;  /* 0x02d82006070085a7 */ /* 0x000e64000800007f */
[----:B-1----:R-:W-:Y:S05]  /*15c30*/  @!P0 BRA `(.L_x_974) ;  /* 0xfffffffc00f08947 */ /* 0x002fea000383ffff */
[----:B------:R-:W-:Y:S05]  /*15c40*/  BRA `(.L_x_1045) ;  /* 0xffffffd800547947 */ /* 0x000fea000383ffff */
.L_x_975:
        /* <DEDUP_REMOVED lines=8> */
[----:B0----5:R-:W-:Y:S05]  /*15cd0*/  WARPSYNC.COLLECTIVE R15, `(.L_x_1047) ;  /* 0x000000000f087348 */ /* 0x021fea0003c00000 */
[----:B------:R1:W2:Y:S02]  /*15ce0*/  SHFL.IDX P6, R14, R13, R12, R11 ;  /* 0x0000000c0d0e7389 */ /* 0x0002a400000c000b */
[----:B012--5:R-:W-:Y:S01]  /*15cf0*/  ENDCOLLECTIVE ;  /* 0x000000000000791b */ /* 0x027fe20003800000 */
.L_x_1047:
[----:B------:R-:W-:Y:S05]  /*15d00*/  BSYNC B0 ;  /* 0x0000000000007941 */ /* 0x000fea0003800000 */
.L_x_1046:
[----:B------:R-:W-:Y:S05]  /*15d10*/  BRA `(.L_x_1048) ;  /* 0xffffffd800387947 */ /* 0x000fea000383ffff */
.L_x_976:
[----:B------:R-:W-:Y:S01]  /*15d20*/  BSSY B0, `(.L_x_1049) ;  /* 0x0000006000007945 */ /* 0x000fe20003800000 */
[----:B------:R-:W-:-:S07]  /*15d30*/  IMAD.MOV.U32 R15, RZ, RZ, -0x1 ;  /* 0xffffffffff0f7424 */ /* 0x000fce00078e00ff */
[----:B01---5:R-:W-:Y:S05]  /*15d40*/  WARPSYNC.COLLECTIVE R15, `(.L_x_1050) ;  /* 0x000000000f0c7348 */ /* 0x023fea0003c00000 */
[----:B------:R-:W-:Y:S02]  /*15d50*/  ELECT P6, UR62, PT ;  /* 0x00000000003e782f */ /* 0x000fe400038c0000 */
[----:B------:R-:W-:Y:S01]  /*15d60*/  MOV R14, UR62 ;  /* 0x0000003e000e7c02 */ /* 0x000fe20008000f00 */
[----:B01---5:R-:W-:Y:S10]  /*15d70*/  ENDCOLLECTIVE ;  /* 0x000000000000791b */ /* 0x023ff40003800000 */
.L_x_1050:
[----:B------:R-:W-:Y:S05]  /*15d80*/  BSYNC B0 ;  /* 0x0000000000007941 */ /* 0x000fea0003800000 */
.L_x_1049:
[----:B------:R-:W-:Y:S05]  /*15d90*/  BRA `(.L_x_1051) ;  /* 0xffffffd8002c7947 */ /* 0x000fea000383ffff */
.L_x_978:
[----:B-1----:R1:W2:Y:S02]  /*15da0*/  SYNCS.PHASECHK.TRANS64.TRYWAIT P1, [R5+URZ+0x2d840], R4 ;  /* 0x02d84004050075a7 */ /* 0x0022a4000802017f */
[----:B--2---:R-:W-:Y:S05]  /*15db0*/  @!P1 NANOSLEEP.SYNCS 0x989680 ;  /* 0x009896800000995d */ /* 0x004fea0003900000 */
[----:B------:R-:W2:Y:S02]  /*15dc0*/  @!P1 SYNCS.PHASECHK.TRANS64 P1, [R5+URZ+0x2d840], R4 ;  /* 0x02d84004050095a7 */ /* 0x000ea4000802007f */
[----:B--2---:R-:W-:Y:S05]  /*15dd0*/  @!P1 BRA `(.L_x_978) ;  /* 0xfffffffc00f09947 */ /* 0x004fea000383ffff */
[----:B------:R-:W-:Y:S05]  /*15de0*/  BRA `(.L_x_1052) ;  /* 0xffffffd800547947 */ /* 0x000fea000383ffff */
.L_x_980:
[----:B--2---:R2:W3:Y:S02]  /*15df0*/  SYNCS.PHASECHK.TRANS64.TRYWAIT P1, [R3+URZ+0x2d840], R0 ;  /* 0x02d84000030075a7 */ /* 0x0044e4000802017f */
[----:B---3--:R-:W-:Y:S05]  /*15e00*/  @!P1 NANOSLEEP.SYNCS 0x989680 ;  /* 0x009896800000995d */ /* 0x008fea0003900000 */
[----:B------:R-:W3:Y:S02]  /*15e10*/  @!P1 SYNCS.PHASECHK.TRANS64 P1, [R3+URZ+0x2d840], R0 ;  /* 0x02d84000030095a7 */ /* 0x000ee4000802007f */
[----:B---3--:R-:W-:Y:S05]  /*15e20*/  @!P1 BRA `(.L_x_980) ;  /* 0xfffffffc00f09947 */ /* 0x008fea000383ffff */
[----:B------:R-:W-:Y:S05]  /*15e30*/  BRA `(.L_x_1053) ;  /* 0xffffffd800607947 */ /* 0x000fea000383ffff */
.L_x_982:
[----:B---3--:R3:W4:Y:S02]  /*15e40*/  SYNCS.PHASECHK.TRANS64.TRYWAIT P1, [R5+URZ+0x2d860], R4 ;  /* 0x02d86004050075a7 */ /* 0x008724000802017f */
[----:B----4-:R-:W-:Y:S05]  /*15e50*/  @!P1 NANOSLEEP.SYNCS 0x989680 ;  /* 0x009896800000995d */ /* 0x010fea0003900000 */
[----:B------:R-:W4:Y:S02]  /*15e60*/  @!P1 SYNCS.PHASECHK.TRANS64 P1, [R5+URZ+0x2d860], R4 ;  /* 0x02d86004050095a7 */ /* 0x000f24000802007f */
[----:B----4-:R-:W-:Y:S05]  /*15e70*/  @!P1 BRA `(.L_x_982) ;  /* 0xfffffffc00f09947 */ /* 0x010fea000383ffff */
[----:B------:R-:W-:Y:S05]  /*15e80*/  BRA `(.L_x_1054) ;  /* 0xffffffd8005c7947 */ /* 0x000fea000383ffff */
.L_x_1055:
        /* <DEDUP_REMOVED lines=15> */
.L_x_2783:


//--------------------- .text._ZN7cutlass13device_kernelIN5flash11enable_sm90INS1_16FlashAttnFwdSm90INS1_25CollectiveMainloopFwdSm90ILi2EN4cute5tupleIJNS5_1CILi1EEES8_S8_EEENS6_IJNS7_ILi192EEENS7_ILi128EEENS7_ILi96EEEEEELi96ENS_6half_tEfNS_4arch4Sm90ELb0ELb1ELb0ELb1ELb1ELb0ELb0ELb0ELb1ELb1ELb1ELb0EEENS1_21CollectiveEpilogueFwdINS6_IJSA_SC_SB_EEES9_SE_SG_Li384ELb1ELb1ELb1ELb0EEENS1_36VarlenDynamicPersistentTileSchedulerILi192ELi128ELi384ELi128ELb1ELb1ELb1ELb1ELb0ELb1EEEEEEEEEvNT_6ParamsE --------------------------
	.section	.text._ZN7cutlass13device_kernelIN5flash11enable_sm90INS1_16FlashAttnFwdSm90INS1_25CollectiveMainloopFwdSm90ILi2EN4cute5tupleIJNS5_1CILi1EEES8_S8_EEENS6_IJNS7_ILi192EEENS7_ILi128EEENS7_ILi96EEEEEELi96ENS_6half_tEfNS_4arch4Sm90ELb0ELb1ELb0ELb1ELb1ELb0ELb0ELb0ELb1ELb1ELb1ELb0EEENS1_21CollectiveEpilogueFwdINS6_IJSA_SC_SB_EEES9_SE_SG_Li384ELb1ELb1ELb1ELb0EEENS1_36VarlenDynamicPersistentTileSchedulerILi192ELi128ELi384ELi128ELb1ELb1ELb1ELb1ELb0ELb1EEEEEEEEEvNT_6ParamsE,"ax",@progbits
	.align	128
.text._ZN7cutlass13device_kernelIN5flash11enable_sm90INS1_16FlashAttnFwdSm90INS1_25CollectiveMainloopFwdSm90ILi2EN4cute5tupleIJNS5_1CILi1EEES8_S8_EEENS6_IJNS7_ILi192EEENS7_ILi128EEENS7_ILi96EEEEEELi96ENS_6half_tEfNS_4arch4Sm90ELb0ELb1ELb0ELb1ELb1ELb0ELb0ELb0ELb1ELb1ELb1ELb0EEENS1_21CollectiveEpilogueFwdINS6_IJSA_SC_SB_EEES9_SE_SG_Li384ELb1ELb1ELb1ELb0EEENS1_36VarlenDynamicPersistentTileSchedulerILi192ELi128ELi384ELi128ELb1ELb1ELb1ELb1ELb0ELb1EEEEEEEEEvNT_6ParamsE:
        .type           _ZN7cutlass13device_kernelIN5flash11enable_sm90INS1_16FlashAttnFwdSm90INS1_25CollectiveMainloopFwdSm90ILi2EN4cute5tupleIJNS5_1CILi1EEES8_S8_EEENS6_IJNS7_ILi192EEENS7_ILi128EEENS7_ILi96EEEEEELi96ENS_6half_tEfNS_4arch4Sm90ELb0ELb1ELb0ELb1ELb1ELb0ELb0ELb0ELb1ELb1ELb1ELb0EEENS1_21CollectiveEpilogueFwdINS6_IJSA_SC_SB_EEES9_SE_SG_Li384ELb1ELb1ELb1ELb0EEENS1_36VarlenDynamicPersistentTileSchedulerILi192ELi128ELi384ELi128ELb1ELb1ELb1ELb1ELb0ELb1EEEEEEEEEvNT_6ParamsE,@function
        .size           _ZN7cutlass13device_kernelIN5flash11enable_sm90INS1_16FlashAttnFwdSm90INS1_25CollectiveMainloopFwdSm90ILi2EN4cute5tupleIJNS5_1CILi1EEES8_S8_EEENS6_IJNS7_ILi192EEENS7_ILi128EEENS7_ILi96EEEEEELi96ENS_6half_tEfNS_4arch4Sm90ELb0ELb1ELb0ELb1ELb1ELb0ELb0ELb0ELb1ELb1ELb1ELb0EEENS1_21CollectiveEpilogueFwdINS6_IJSA_SC_SB_EEES9_SE_SG_Li384ELb1ELb1ELb1ELb0EEENS1_36VarlenDynamicPersistentTileSchedulerILi192ELi128ELi384ELi128ELb1ELb1ELb1ELb1ELb0ELb1EEEEEEEEEvNT_6ParamsE,(.L_x_2784 - _ZN7cutlass13device_kernelIN5flash11enable_sm90INS1_16FlashAttnFwdSm90INS1_25CollectiveMainloopFwdSm90ILi2EN4cute5tupleIJNS5_1CILi1EEES8_S8_EEENS6_IJNS7_ILi192EEENS7_ILi128EEENS7_ILi96EEEEEELi96ENS_6half_tEfNS_4arch4Sm90ELb0ELb1ELb0ELb1ELb1ELb0ELb0ELb0ELb1ELb1ELb1ELb0EEENS1_21CollectiveEpilogueFwdINS6_IJSA_SC_SB_EEES9_SE_SG_Li384ELb1ELb1ELb1ELb0EEENS1_36VarlenDynamicPersistentTileSchedulerILi192ELi128ELi384ELi128ELb1ELb1ELb1ELb1ELb0ELb1EEEEEEEEEvNT_6ParamsE)
        .other          _ZN7cutlass13device_kernelIN5flash11enable_sm90INS1_16FlashAttnFwdSm90INS1_25CollectiveMainloopFwdSm90ILi2EN4cute5tupleIJNS5_1CILi1EEES8_S8_EEENS6_IJNS7_ILi192EEENS7_ILi128EEENS7_ILi96EEEEEELi96ENS_6half_tEfNS_4arch4Sm90ELb0ELb1ELb0ELb1ELb1ELb0ELb0ELb0ELb1ELb1ELb1ELb0EEENS1_21CollectiveEpilogueFwdINS6_IJSA_SC_SB_EEES9_SE_SG_Li384ELb1ELb1ELb1ELb0EEENS1_36VarlenDynamicPersistentTileSchedulerILi192ELi128ELi384ELi128ELb1ELb1ELb1ELb1ELb0ELb1EEEEEEEEEvNT_6ParamsE,@"STO_CUDA_ENTRY STV_DEFAULT"
_ZN7cutlass13device_kernelIN5flash11enable_sm90INS1_16FlashAttnFwdSm90INS1_25CollectiveMainloopFwdSm90ILi2EN4cute5tupleIJNS5_1CILi1EEES8_S8_EEENS6_IJNS7_ILi192EEENS7_ILi128EEENS7_ILi96EEEEEELi96ENS_6half_tEfNS_4arch4Sm90ELb0ELb1ELb0ELb1ELb1ELb0ELb0ELb0ELb1ELb1ELb1ELb0EEENS1_21CollectiveEpilogueFwdINS6_IJSA_SC_SB_EEES9_SE_SG_Li384ELb1ELb1ELb1ELb0EEENS1_36VarlenDynamicPersistentTileSchedulerILi192ELi128ELi384ELi128ELb1ELb1ELb1ELb1ELb0ELb1EEEEEEEEEvNT_6ParamsE:
        /* <DEDUP_REMOVED lines=45> */
.L_x_1056:
        /* <DEDUP_REMOVED lines=22> */
.L_x_1057:
        /* <DEDUP_REMOVED lines=18> */
.L_x_1058:
        /* <DEDUP_REMOVED lines=22> */
.L_x_1059:
        /* <DEDUP_REMOVED lines=23> */
.L_x_1060:
[----:B------:R-:W-:Y:S01]  /*0820*/  UISETP.NE.AND UP0, UPT, UR9, URZ, UPT ;  /* 0x0000003f0900728c */ /* 0x000fe2000bf05270 */
[----:B------:R-:W-:Y:S01]  /*0830*/  NOP ;  /* 0x0000000000007918 */ /* 0x000fe20000000000 */
[----:B------:R-:W-:Y:S01]  /*0840*/  UMOV UR44, 0x1 ;  /* 0x00000001002c7882 */ /* 0x000fe20000000000 */
[----:B------:R-:W-:Y:S01]  /*0850*/  ULDC.64 UR56, c[0x0][0x208] ;  /* 0x0000820000387ab9 */ /* 0x000fe20000000a00 */
[----:B------:R-:W-:Y:S01]  /*0860*/  USEL UR44, UR44, 0x2, !UP0 ;  /* 0x000000022c2c7887 */ /* 0x000fe2000c000000 */
[----:B01234-:R-:W-:Y:S01]  /*0870*/  BAR.SYNC.DEFER_BLOCKING 0x0 ;  /* 0x0000000000007b1d */ /* 0x01ffe20000010000 */
[----:B------:R-:W-:-:S13]  /*0880*/  PLOP3.LUT P0, PT, PT, PT, UP0, 0x80, 0x0 ;  /* 0x000000000000781c */ /* 0x000fda0003f0f008 */
[----:B------:R-:W-:Y:S05]  /*0890*/  @!P0 BRA `(.L_x_1061) ;  /* 0x0000010800e48947 */ /* 0x000fea0003800000 */
.L_x_1062:
        /* <DEDUP_REMOVED lines=18> */
[----:B------:R-:W-:Y:S01]  /*09c0*/  VIADD R13, R2, 0xffffff80 ;  /* 0xffffff80020d7836 */ /* 0x000fe20000000000 */
[----:B------:R-:W-:Y:S01]  /*09d0*/  R2UR UR6, R9 ;  /* 0x00000000090672ca */ /* 0x000fe200000e0000 */
[----:B------:R-:W-:Y:S01]  /*09e0*/  IMAD.MOV.U32 R19, RZ, RZ, 0x40 ;  /* 0x00000040ff137424 */ /* 0x000fe200078e00ff */
[----:B------:R-:W-:Y:S01]  /*09f0*/  R2UR UR5, R10 ;  /* 0x000000000a0572ca */ /* 0x000fe200000e0000 */
[----:B------:R-:W-:Y:S01]  /*0a00*/  ULOP3.LUT UR52, UR44, 0x1, URZ, 0xfc, !UPT ;  /* 0x000000012c347892 */ /* 0x000fe2000f8efc3f */
[----:B------:R-:W-:Y:S01]  /*0a10*/  SHF.R.S32.HI R0, RZ, 0x1f, R13 ;  /* 0x0000001fff007819 */ /* 0x000fe2000001140d */
[----:B------:R-:W-:Y:S01]  /*0a20*/  UMOV UR51, URZ ;  /* 0x0000003f00337c82 */ /* 0x000fe20008000000 */
[----:B------:R-:W-:Y:S01]  /*0a30*/  R2UR UR7, R11 ;  /* 0x000000000b0772ca */ /* 0x000fe200000e0000 */
[----:B------:R-:W-:Y:S01]  /*0a40*/  UMOV UR50, URZ ;  /* 0x0000003f00327c82 */ /* 0x000fe20008000000 */
[CC--:B------:R-:W-:Y:S01]  /*0a50*/  LEA.HI R3, R0.reuse, R13.reuse, RZ, 0x4 ;  /* 0x0000000d00037211 */ /* 0x0c0fe200078f20ff */
[----:B------:R-:W-:Y:S01]  /*0a60*/  UMOV UR49, URZ ;  /* 0x0000003f00317c82 */ /* 0x000fe20008000000 */
[----:B------:R-:W-:-:S02]  /*0a70*/  LEA.HI R2, R0, R13, RZ, 0x7 ;  /* 0x0000000d00027211 */ /* 0x000fc400078f38ff */
[----:B------:R-:W-:Y:S02]  /*0a80*/  LOP3.LUT R4, R3, 0xfffffff0, RZ, 0xc0, !PT ;  /* 0xfffffff003047812 */ /* 0x000fe400078ec0ff */
[----:B------:R-:W-:Y:S02]  /*0a90*/  SHF.R.S32.HI R6, RZ, 0x4, R3 ;  /* 0x00000004ff067819 */ /* 0x000fe40000011403 */
[----:B------:R-:W-:Y:S01]  /*0aa0*/  LOP3.LUT R153, R2, 0xffffff80, RZ, 0xc0, !PT ;  /* 0xffffff8002997812 */ /* 0x000fe200078ec0ff */
[----:B------:R-:W-:Y:S01]  /*0ab0*/  IMAD.IADD R4, R13, 0x1, -R4 ;  /* 0x000000010d047824 */ /* 0x000fe200078e0a04 */
[----:B------:R-:W-:Y:S02]  /*0ac0*/  LEA.HI R3, R3, R6, RZ, 0x1 ;  /* 0x0000000603037211 */ /* 0x000fe400078f08ff */
[----:B------:R-:W-:Y:S01]  /*0ad0*/  LEA.HI R7, R0, R13, RZ, 0x5 ;  /* 0x0000000d00077211 */ /* 0x000fe200078f28ff */
[----:B------:R-:W-:Y:S01]  /*0ae0*/  IMAD.IADD R153, R13, 0x1, -R153 ;  /* 0x000000010d997824 */ /* 0x000fe200078e0a99 */
[----:B------:R-:W-:-:S02]  /*0af0*/  LOP3.LUT R5, R3, 0x1ffffffe, RZ, 0xc0, !PT ;  /* 0x1ffffffe03057812 */ /* 0x000fc400078ec0ff */
[----:B------:R-:W-:Y:S02]  /*0b00*/  SHF.R.S32.HI R3, RZ, 0x1f, R4 ;  /* 0x0000001fff037819 */ /* 0x000fe40000011404 */
[----:B------:R-:W-:Y:S01]  /*0b10*/  SHF.R.S32.HI R8, RZ, 0x1f, R153 ;  /* 0x0000001fff087819 */ /* 0x000fe20000011499 */
[----:B------:R-:W-:Y:S01]  /*0b20*/  IMAD.IADD R5, R6, 0x1, -R5 ;  /* 0x0000000106057824 */ /* 0x000fe200078e0a05 */
[----:B------:R-:W-:Y:S02]  /*0b30*/  LEA.HI R3, R3, R4, RZ, 0x3 ;  /* 0x0000000403037211 */ /* 0x000fe400078f18ff */
[----:B------:R-:W-:Y:S01]  /*0b40*/  LEA.HI R9, R8, R153, RZ, 0x2 ;  /* 0x0000009908097211 */ /* 0x000fe200078f10ff */
[----:B------:R-:W-:Y:S01]  /*0b50*/  IMAD.SHL.U32 R5, R5, 0x8, RZ ;  /* 0x0000000805057824 */ /* 0x000fe200078e00ff */
[----:B------:R-:W-:Y:S01]  /*0b60*/  SHF.R.S32.HI R7, RZ, 0x5, R7 ;  /* 0x00000005ff077819 */ /* 0x000fe20000011407 */
[----:B------:R-:W-:Y:S01]  /*0b70*/  IMAD.SHL.U32 R6, R3, 0x40, RZ ;  /* 0x0000004003067824 */ /* 0x000fe200078e00ff */
[----:B------:R-:W-:-:S02]  /*0b80*/  SHF.R.S32.HI R10, RZ, 0x2, R9 ;  /* 0x00000002ff0a7819 */ /* 0x000fc40000011409 */
[----:B------:R-:W-:Y:S01]  /*0b90*/  SHF.R.S32.HI R11, RZ, 0x1f, R9 ;  /* 0x0000001fff0b7819 */ /* 0x000fe20000011409 */
[----:B------:R-:W-:Y:S01]  /*0ba0*/  IMAD R12, R7, 0x10, R4 ;  /* 0x00000010070c7824 */ /* 0x000fe200078e0204 */
[----:B------:R-:W-:Y:S02]  /*0bb0*/  LOP3.LUT R3, R3, 0xfffffff8, RZ, 0xc0, !PT ;  /* 0xfffffff803037812 */ /* 0x000fe400078ec0ff */
[----:B------:R-:W-:Y:S02]  /*0bc0*/  SHF.R.S32.HI R14, RZ, 0x7, R2 ;  /* 0x00000007ff0e7819 */ /* 0x000fe40000011402 */
[----:B------:R-:W-:Y:S01]  /*0bd0*/  LEA.HI R11, R11, R10, RZ, 0x3 ;  /* 0x0000000a0b0b7211 */ /* 0x000fe200078f18ff */
[----:B------:R-:W-:Y:S01]  /*0be0*/  IMAD.IADD R3, R4, 0x1, -R3 ;  /* 0x0000000104037824 */ /* 0x000fe200078e0a03 */
[----:B------:R-:W-:Y:S01]  /*0bf0*/  LEA.HI R8, R8, R153, RZ, 0x5 ;  /* 0x0000009908087211 */ /* 0x000fe200078f28ff */
[----:B------:R-:W-:Y:S01]  /*0c00*/  IMAD.HI R4, R14, 0x55555556, RZ ;  /* 0x555555560e047827 */ /* 0x000fe200078e02ff */
[----:B------:R-:W-:-:S02]  /*0c10*/  LOP3.LUT R11, R11, 0xfffffff8, RZ, 0xc0, !PT ;  /* 0xfffffff80b0b7812 */ /* 0x000fc400078ec0ff */
[----:B------:R-:W-:Y:S01]  /*0c20*/  LOP3.LUT R6, R6, 0x7ffffe00, RZ, 0xc0, !PT ;  /* 0x7ffffe0006067812 */ /* 0x000fe200078ec0ff */
[----:B------:R-:W-:Y:S01]  /*0c30*/  IMAD.SHL.U32 R2, R3, 0x40, RZ ;  /* 0x0000004003027824 */ /* 0x000fe200078e00ff */
[----:B------:R-:W-:Y:S01]  /*0c40*/  LEA.HI R4, R4, R4, RZ, 0x1 ;  /* 0x0000000404047211 */ /* 0x000fe200078f08ff */
[----:B------:R-:W-:Y:S01]  /*0c50*/  IMAD.IADD R11, R10, 0x1, -R11 ;  /* 0x000000010a0b7824 */ /* 0x000fe200078e0a0b */
[----:B------:R-:W-:Y:S01]  /*0c60*/  SHF.R.S32.HI R8, RZ, 0x5, R8 ;  /* 0x00000005ff087819 */ /* 0x000fe20000011408 */
[----:B------:R-:W-:Y:S01]  /*0c70*/  IMAD R6, R7, 0x400, R6 ;  /* 0x0000040007067824 */ /* 0x000fe200078e0206 */
[----:B------:R-:W-:Y:S01]  /*0c80*/  LOP3.LUT R2, R2, 0x1c0, RZ, 0xc0, !PT ;  /* 0x000001c002027812 */ /* 0x000fe200078ec0ff */
[--C-:B------:R-:W-:Y:S01]  /*0c90*/  IMAD.U32 R7, R12, 0x20, R5.reuse ;  /* 0x000000200c077824 */ /* 0x100fe200078e0005 */
[----:B------:R-:W-:Y:S01]  /*0ca0*/  LEA.HI R0, R0, R13, RZ, 0x2 ;  /* 0x0000000d00007211 */ /* 0x000fe200078f10ff */
[----:B------:R-:W-:Y:S01]  /*0cb0*/  IMAD R4, R4, -0x3, R14 ;  /* 0xfffffffd04047824 */ /* 0x000fe200078e020e */
[----:B------:R-:W-:Y:S01]  /*0cc0*/  LOP3.LUT R5, R2, 0x8, R5, 0xf8, !PT ;  /* 0x0000000802057812 */ /* 0x000fe200078ef805 */
[----:B------:R-:W-:Y:S01]  /*0cd0*/  IMAD R11, R8, 0x10, R11 ;  /* 0x00000010080b7824 */ /* 0x000fe200078e020b */
[----:B------:R-:W-:Y:S01]  /*0ce0*/  SHF.R.U32.HI R2, RZ, 0x3, R2 ;  /* 0x00000003ff027819 */ /* 0x000fe20000011602 */
[----:B------:R0:W-:Y:S01]  /*0cf0*/  STL [R1+0x14], R7 ;  /* 0x0000140701007387 */ /* 0x0001e20000100800 */
[----:B------:R-:W-:-:S02]  /*0d00*/  LOP3.LUT R151, R0, 0xfffffffc, RZ, 0xc0, !PT ;  /* 0xfffffffc00977812 */ /* 0x000fc400078ec0ff */
[----:B------:R-:W-:Y:S02]  /*0d10*/  LOP3.LUT R5, R5, R2, RZ, 0x3c, !PT ;  /* 0x0000000205057212 */ /* 0x000fe400078e3cff */
[----:B------:R-:W-:Y:S01]  /*0d20*/  R2P PR, R3, 0x6 ;  /* 0x0000000603007804 */ /* 0x000fe20000000000 */
[----:B------:R-:W-:Y:S01]  /*0d30*/  IMAD.IADD R151, R13, 0x1, -R151 ;  /* 0x000000010d977824 */ /* 0x000fe200078e0a97 */
[----:B------:R-:W-:Y:S01]  /*0d40*/  SHF.R.S32.HI R152, RZ, 0x2, R0 ;  /* 0x00000002ff987819 */ /* 0x000fe20000011400 */
[----:B------:R-:W-:Y:S02]  /*0d50*/  IMAD.IADD R5, R6, 0x1, R5 ;  /* 0x0000000106057824 */ /* 0x000fe400078e0205 */
[----:B0-----:R-:W-:Y:S01]  /*0d60*/  IMAD R7, R4, 0x40, R11 ;  /* 0x0000004004077824 */ /* 0x001fe200078e020b */
[----:B------:R-:W-:Y:S01]  /*0d70*/  LOP3.LUT R4, R9, 0x7ffffffc, RZ, 0xc0, !PT ;  /* 0x7ffffffc09047812 */ /* 0x000fe200078ec0ff */
[C---:B------:R-:W-:Y:S01]  /*0d80*/  IMAD.SHL.U32 R138, R151.reuse, 0x8, RZ ;  /* 0x00000008978a7824 */ /* 0x040fe200078e00ff */
[----:B------:R-:W-:-:S02]  /*0d90*/  LEA.HI R2, R151, R151, RZ, 0x1 ;  /* 0x0000009797027211 */ /* 0x000fc400078f08ff */
[----:B------:R0:W-:Y:S01]  /*0da0*/  STL [R1+0x10], R7 ;  /* 0x0000100701007387 */ /* 0x0001e20000100800 */
[----:B------:R-:W-:Y:S01]  /*0db0*/  IMAD.IADD R4, R153, 0x1, -R4 ;  /* 0x0000000199047824 */ /* 0x000fe200078e0a04 */
[----:B------:R-:W-:Y:S01]  /*0dc0*/  LEA R18, R5, UR41, 0x1 ;  /* 0x0000002905127c11 */ /* 0x000fe2000f8e08ff */
[----:B------:R-:W-:Y:S01]  /*0dd0*/  VIADD R139, R138, 0x20 ;  /* 0x000000208a8b7836 */ /* 0x000fe20000000000 */
[----:B------:R-:W-:Y:S01]  /*0de0*/  LOP3.LUT R2, R2, 0x1ffffffe, RZ, 0xc0, !PT ;  /* 0x1ffffffe02027812 */ /* 0x000fe200078ec0ff */
[----:B------:R-:W-:Y:S01]  /*0df0*/  IMAD.SHL.U32 R17, R4, 0x2, RZ ;  /* 0x0000000204117824 */ /* 0x000fe200078e00ff */
[----:B------:R-:W-:Y:S01]  /*0e00*/  SEL R19, R19, 0xffffffc0, !P2 ;  /* 0xffffffc013137807 */ /* 0x000fe20005000000 */
[----:B------:R-:W-:Y:S01]  /*0e10*/  VIADD R22, R18, 0x21800 ;  /* 0x0002180012167836 */ /* 0x000fe20000000000 */
[----:B------:R-:W-:Y:S01]  /*0e20*/  SHF.R.S32.HI R3, RZ, 0x1f, R139 ;  /* 0x0000001fff037819 */ /* 0x000fe2000001148b */
[----:B------:R-:W-:Y:S02]  /*0e30*/  VIADD R141, R138, 0x40 ;  /* 0x000000408a8d7836 */ /* 0x000fe40000000000 */
[----:B------:R-:W-:-:S02]  /*0e40*/  VIADD R150, R17, 0x18 ;  /* 0x0000001811967836 */ /* 0x000fc40000000000 */
[C---:B------:R-:W-:Y:S01]  /*0e50*/  VIADD R149, R17.reuse, 0x20 ;  /* 0x0000002011957836 */ /* 0x040fe20000000000 */
[----:B------:R-:W-:Y:S01]  /*0e60*/  SHF.R.S32.HI R0, RZ, 0x1f, R141 ;  /* 0x0000001fff007819 */ /* 0x000fe2000001148d */
        /* <DEDUP_REMOVED lines=12> */
[----:B------:R-:W-:Y:S01]  /*0f30*/  VIADD R142, R17, 0x58 ;  /* 0x00000058118e7836 */ /* 0x000fe20000000000 */
[----:B------:R-:W-:Y:S01]  /*0f40*/  SHF.R.S32.HI R156, RZ, 0x1f, R144 ;  /* 0x0000001fff9c7819 */ /* 0x000fe20000011490 */
[----:B------:R-:W-:Y:S01]  /*0f50*/  VIADD R23, R18, 0x21820 ;  /* 0x0002182012177836 */ /* 0x000fe20000000000 */
[----:B------:R-:W-:Y:S01]  /*0f60*/  SHF.R.S32.HI R155, RZ, 0x1f, R143 ;  /* 0x0000001fff9b7819 */ /* 0x000fe2000001148f */
[----:B------:R-:W-:Y:S01]  /*0f70*/  IMAD.IADD R2, R151, 0x1, -R2 ;  /* 0x0000000197027824 */ /* 0x000fe200078e0a02 */
[----:B------:R-:W-:Y:S01]  /*0f80*/  SHF.R.S32.HI R154, RZ, 0x1f, R142 ;  /* 0x0000001fff9a7819 */ /* 0x000fe2000001148e */
[----:B------:R-:W-:-:S02]  /*0f90*/  @P1 VIADD R23, R22, 0xffffffe0 ;  /* 0xffffffe016171836 */ /* 0x000fc40000000000 */
[----:B------:R-:W-:Y:S02]  /*0fa0*/  IMAD.IADD R22, R22, 0x1, R19 ;  /* 0x0000000116167824 */ /* 0x000fe400078e0213 */
[----:B------:R-:W-:Y:S02]  /*0fb0*/  VIADD R140, R17, 0x10 ;  /* 0x00000010118c7836 */ /* 0x000fe40000000000 */
[----:B------:R-:W-:Y:S02]  /*0fc0*/  IMAD R137, R2, 0x8, R7 ;  /* 0x0000000802897824 */ /* 0x000fe400078e0207 */
[----:B------:R-:W-:Y:S02]  /*0fd0*/  IMAD.IADD R19, R19, 0x1, R23 ;  /* 0x0000000113137824 */ /* 0x000fe400078e0217 */
[----:B0-----:R-:W-:-:S07]  /*0fe0*/  VIADD R136, R23, 0x6000 ;  /* 0x0000600017887836 */ /* 0x001fce0000000000 */
.L_x_1166:
[----:B------:R-:W-:Y:S01]  /*0ff0*/  ULDC.64 UR8, c[0x0][0xa28] ;  /* 0x00028a0000087ab9 */ /* 0x000fe20000000a00 */
[----:B------:R-:W-:Y:S01]  /*1000*/  ULDC UR4, c[0x0][0x424] ;  /* 0x0001090000047ab9 */ /* 0x000fe20000000800 */
[----:B------:R-:W-:-:S04]  /*1010*/  UISETP.NE.U32.AND UP0, UPT, UR8, URZ, UPT ;  /* 0x0000003f0800728c */ /* 0x000fc8000bf05070 */
[----:B------:R-:W-:-:S03]  /*1020*/  UISETP.NE.AND.EX UP0, UPT, UR9, URZ, UPT, UP0 ;  /* 0x0000003f0900728c */ /* 0x000fc6000bf05300 */
[----:B------:R-:W-:Y:S02]  /*1030*/  ULDC.64 UR8, c[0x0][0xa18] ;  /* 0x0002860000087ab9 */ /* 0x000fe40000000a00 */
[----:B------:R-:W-:Y:S01]  /*1040*/  UISETP.NE.U32.AND UP1, UPT, UR8, URZ, UPT ;  /* 0x0000003f0800728c */ /* 0x000fe2000bf25070 */
[----:B------:R-:W-:-:S03]  /*1050*/  PLOP3.LUT P0, PT, PT, PT, UP0, 0x80, 0x0 ;  /* 0x000000000000781c */ /* 0x000fc60003f0f008 */
[----:B------:R-:W-:-:S03]  /*1060*/  UISETP.NE.AND.EX UP1, UPT, UR9, URZ, UPT, UP1 ;  /* 0x0000003f0900728c */ /* 0x000fc6000bf25310 */
[----:B------:R-:W-:Y:S02]  /*1070*/  @UP0 ULDC.64 UR8, c[0x0][0xa28] ;  /* 0x00028a0000080ab9 */ /* 0x000fe40000000a00 */
[----:B------:R-:W-:Y:S01]  /*1080*/  @UP0 UIMAD.WIDE UR8, UR7, 0x4, UR8 ;  /* 0x00000004070808a5 */ /* 0x000fe2000f8e0208 */
[----:B------:R-:W-:-:S05]  /*1090*/  PLOP3.LUT P2, PT, PT, PT, UP1, 0x80, 0x0 ;  /* 0x000000000000781c */ /* 0x000fca0003f4f018 */
[----:B01-3--:R-:W-:Y:S02]  /*10a0*/  IMAD.U32 R2, RZ, RZ, UR8 ;  /* 0x00000008ff027e24 */ /* 0x00bfe4000f8e00ff */
[----:B----4-:R-:W-:Y:S01]  /*10b0*/  IMAD.U32 R3, RZ, RZ, UR9 ;  /* 0x00000009ff037e24 */ /* 0x010fe2000f8e00ff */
[----:B------:R-:W-:Y:S02]  /*10c0*/  @UP1 ULDC.64 UR8, c[0x0][0xa18] ;  /* 0x0002860000081ab9 */ /* 0x000fe40000000a00 */
[----:B------:R-:W-:Y:S02]  /*10d0*/  @UP1 UIMAD.WIDE UR8, UR7, 0x4, UR8 ;  /* 0x00000004070818a5 */ /* 0x000fe4000f8e0208 */
[----:B--2---:R-:W2:Y:S04]  /*10e0*/  @P0 LDG.E R2, desc[UR56][R2.64] ;  /* 0x0000003802020981 */ /* 0x004ea8000c1e1900 */
[----:B------:R-:W-:-:S02]  /*10f0*/  IMAD.U32 R4, RZ, RZ, UR8 ;  /* 0x00000008ff047e24 */ /* 0x000fc4000f8e00ff */
[----:B------:R-:W-:Y:S01]  /*1100*/  IMAD.U32 R5, RZ, RZ, UR9 ;  /* 0x00000009ff057e24 */ /* 0x000fe2000f8e00ff */
[----:B------:R-:W-:-:S04]  /*1110*/  ULDC.64 UR8, c[0x0][0x418] ;  /* 0x0001060000087ab9 */ /* 0x000fc80000000a00 */
[----:B------:R-:W3:Y:S01]  /*1120*/  @P2 LDG.E R4, desc[UR56][R4.64] ;  /* 0x0000003804042981 */ /* 0x000ee2000c1e1900 */
[----:B------:R-:W-:Y:S01]  /*1130*/  UISETP.NE.U32.AND UP0, UPT, UR8, URZ, UPT ;  /* 0x0000003f0800728c */ /* 0x000fe2000bf05070 */
[----:B------:R-:W-:Y:S01]  /*1140*/  UMOV UR38, URZ ;  /* 0x0000003f00267c82 */ /* 0x000fe20008000000 */
[----:B------:R-:W-:Y:S02]  /*1150*/  ULOP3.LUT UR40, UR5, 0xffff, URZ, 0xc0, !UPT ;  /* 0x0000ffff05287892 */ /* 0x000fe4000f8ec03f */
[----:B------:R-:W-:-:S03]  /*1160*/  UISETP.NE.AND.EX UP0, UPT, UR9, URZ, UPT, UP0 ;  /* 0x0000003f0900728c */ /* 0x000fc6000bf05300 */
[----:B------:R-:W-:Y:S01]  /*1170*/  ULDC.64 UR8, c[0x0][0xa20] ;  /* 0x0002880000087ab9 */ /* 0x000fe20000000a00 */
[----:B------:R-:W-:Y:S01]  /*1180*/  USEL UR4, UR4, 0x1, UP0 ;  /* 0x0000000104047887 */ /* 0x000fe20008000000 */
[----:B------:R-:W-:Y:S01]  /*1190*/  ISETP.NE.U32.AND P1, PT, RZ, UR8, PT ;  /* 0x00000008ff007c0c */ /* 0x000fe2000bf25070 */
[----:B------:R-:W-:Y:S02]  /*11a0*/  ULDC UR8, c[0x0][0x2f0] ;  /* 0x0000bc0000087ab9 */ /* 0x000fe40000000800 */
[----:B------:R-:W-:Y:S01]  /*11b0*/  UIMAD UR4, UR4, UR8, URZ ;  /* 0x00000008040472a4 */ /* 0x000fe2000f8e023f */
[----:B------:R-:W-:Y:S02]  /*11c0*/  ISETP.NE.AND.EX P1, PT, RZ, UR9, PT, P1 ;  /* 0x00000009ff007c0c */ /* 0x000fe4000bf25310 */
[----:B--2---:R-:W-:Y:S02]  /*11d0*/  @P0 R2UR UR38, R2 ;  /* 0x00000000022602ca */ /* 0x004fe400000e0000 */
[----:B---3--:R-:W-:Y:S01]  /*11e0*/  @P2 R2UR UR48, R4 ;  /* 0x00000000043022ca */ /* 0x008fe200000e0000 */
[----:B-----5:R-:W-:-:S14]  /*11f0*/  @P2 BRA `(.L_x_1063) ;  /* 0x0000000000382947 */ /* 0x020fdc0003800000 */
[----:B------:R-:W-:Y:S01]  /*1200*/  ULDC.64 UR8, c[0x0][0xa00] ;  /* 0x0002800000087ab9 */ /* 0x000fe20000000a00 */
[----:B------:R-:W-:Y:S01]  /*1210*/  ULDC UR48, c[0x0][0x288] ;  /* 0x0000a20000307ab9 */ /* 0x000fe20000000800 */
[----:B------:R-:W-:-:S04]  /*1220*/  ISETP.NE.U32.AND P0, PT, RZ, UR8, PT ;  /* 0x00000008ff007c0c */ /* 0x000fc8000bf05070 */
[----:B------:R-:W-:-:S13]  /*1230*/  ISETP.NE.AND.EX P0, PT, RZ, UR9, PT, P0 ;  /* 0x00000009ff007c0c */ /* 0x000fda000bf05300 */
[----:B------:R-:W-:Y:S05]  /*1240*/  @!P0 BRA `(.L_x_1063) ;  /* 0x0000000000248947 */ /* 0x000fea0003800000 */
[----:B------:R-:W-:Y:S02]  /*1250*/  ULDC.64 UR8, c[0x0][0xa00] ;  /* 0x0002800000087ab9 */ /* 0x000fe40000000a00 */
[----:B------:R-:W-:-:S06]  /*1260*/  UIMAD.WIDE UR8, UR7, 0x4, UR8 ;  /* 0x00000004070878a5 */ /* 0x000fcc000f8e0208 */
[----:B------:R-:W-:Y:S02]  /*1270*/  IMAD.U32 R2, RZ, RZ, UR8 ;  /* 0x00000008ff027e24 */ /* 0x000fe4000f8e00ff */
[----:B------:R-:W-:-:S05]  /*1280*/  IMAD.U32 R3, RZ, RZ, UR9 ;  /* 0x00000009ff037e24 */ /* 0x000fca000f8e00ff */
[----:B------:R-:W2:Y:S04]  /*1290*/  LDG.E R4, desc[UR56][R2.64] ;  /* 0x0000003802047981 */ /* 0x000ea8000c1e1900 */
[----:B------:R-:W3:Y:S01]  /*12a0*/  LDG.E R0, desc[UR56][R2.64+0x4] ;  /* 0x0000043802007981 */ /* 0x000ee2000c1e1900 */
[----:B--2---:R-:W-:Y:S02]  /*12b0*/  R2UR UR48, R4 ;  /* 0x00000000043072ca */ /* 0x004fe400000e0000 */
[----:B---3--:R-:W-:-:S13]  /*12c0*/  R2UR UR8, R0 ;  /* 0x00000000000872ca */ /* 0x008fda00000e0000 */
[----:B------:R-:W-:-:S12]  /*12d0*/  UIADD3 UR48, -UR48, UR8, URZ ;  /* 0x0000000830307290 */ /* 0x000fd8000fffe13f */
.L_x_1063:
[----:B------:R-:W-:Y:S01]  /*12e0*/  UMOV UR43, UR7 ;  /* 0x00000007002b7c82 */ /* 0x000fe20008000000 */
[----:B------:R-:W-:Y:S05]  /*12f0*/  @!P1 BRA `(.L_x_1064) ;  /* 0x00000000001c9947 */ /* 0x000fea0003800000 */
[----:B------:R-:W-:Y:S02]  /*1300*/  ULDC.64 UR8, c[0x0][0xa20] ;  /* 0x0002880000087ab9 */ /* 0x000fe40000000a00 */
[----:B------:R-:W-:-:S06]  /*1310*/  UIMAD.WIDE UR8, UR7, 0x4, UR8 ;  /* 0x00000004070878a5 */ /* 0x000fcc000f8e0208 */
[----:B------:R-:W-:Y:S02]  /*1320*/  IMAD.U32 R2, RZ, RZ, UR8 ;  /* 0x00000008ff027e24 */ /* 0x000fe4000f8e00ff */
[----:B------:R-:W-:-:S05]  /*1330*/  IMAD.U32 R3, RZ, RZ, UR9 ;  /* 0x00000009ff037e24 */ /* 0x000fca000f8e00ff */
[----:B------:R-:W2:Y:S02]  /*1340*/  LDG.E R2, desc[UR56][R2.64] ;  /* 0x0000003802027981 */ /* 0x000ea4000c1e1900 */
[----:B--2---:R-:W-:Y:S01]  /*1350*/  R2UR UR4, R2 ;  /* 0x00000000020472ca */ /* 0x004fe200000e0000 */
[----:B------:R-:W-:-:S14]  /*1360*/  BRA `(.L_x_1065) ;  /* 0x0000000000347947 */ /* 0x000fdc0003800000 */
.L_x_1064:
[----:B------:R-:W-:Y:S02]  /*1370*/  ULDC.64 UR8, c[0x0][0xa08] ;  /* 0x0002820000087ab9 */ /* 0x000fe40000000a00 */
        /* <DEDUP_REMOVED lines=12> */
.L_x_1065:
[----:B------:R-:W-:Y:S01]  /*1440*/  ULDC UR7, c[0x0][0x448] ;  /* 0x0001120000077ab9 */ /* 0x000fe20000000800 */
[----:B------:R-:W-:Y:S02]  /*1450*/  UIMAD UR39, UR6, 0xc0, URZ ;  /* 0x000000c0062778a4 */ /* 0x000fe4000f8e023f */
[----:B------:R-:W-:Y:S02]  /*1460*/  UISETP.NE.AND UP0, UPT, UR7, 0x1, UPT ;  /* 0x000000010700788c */ /* 0x000fe4000bf05270 */
[----:B------:R-:W-:Y:S01]  /*1470*/  UIADD3 UR10, UR39, 0xbf, URZ ;  /* 0x000000bf270a7890 */ /* 0x000fe2000fffe03f */
[----:B------:R-:W-:Y:S01]  /*1480*/  ULDC.64 UR6, c[0x0][0x9e0] ;  /* 0x0002780000067ab9 */ /* 0x000fe20000000a00 */
[----:B------:R-:W-:Y:S02]  /*1490*/  UP2UR UR54, UPR, URZ, 0x1 ;  /* 0x000000013f367883 */ /* 0x000fe40008000000 */
[----:B------:R-:W-:-:S05]  /*14a0*/  UIADD3 UR38, -UR38, UR4, URZ ;  /* 0x0000000426267290 */ /* 0x000fca000fffe13f */
[----:B------:R-:W-:Y:S01]  /*14b0*/  @UP0 ULDC UR8, c[0x0][0x44c] ;  /* 0x0001130000080ab9 */ /* 0x000fe20000000800 */
[----:B------:R-:W-:Y:S01]  /*14c0*/  @UP0 ULDC UR11, c[0x0][0x450] ;  /* 0x00011400000b0ab9 */ /* 0x000fe20000000800 */
[----:B------:R-:W-:Y:S02]  /*14d0*/  UIMAD.WIDE.U32 UR8, UR10, UR8, URZ ;  /* 0x000000080a0872a5 */ /* 0x000fe4000f8e003f */
[----:B------:R-:W-:Y:S02]  /*14e0*/  UIADD3 UR4, UR38, 0x1, -UR48 ;  /* 0x0000000126047890 */ /* 0x000fe4000fffe830 */
[----:B------:R-:W-:Y:S02]  /*14f0*/  @UP0 USHF.R.U32.HI UR10, URZ, UR11, UR9 ;  /* 0x0000000b3f0a0299 */ /* 0x000fe40008011609 */
[----:B------:R-:W-:Y:S02]  /*1500*/  UISETP.GE.AND UP0, UPT, UR7, 0x1, UPT ;  /* 0x000000010700788c */ /* 0x000fe4000bf06270 */
[----:B------:R-:W-:-:S02]  /*1510*/  UIADD3 UR10, UR4, UR10, URZ ;  /* 0x0000000a040a7290 */ /* 0x000fc4000fffe03f */
[----:B------:R-:W-:Y:S02]  /*1520*/  UP2UR UR53, UPR, URZ, 0x1 ;  /* 0x000000013f357883 */ /* 0x000fe40008000000 */
[----:B------:R-:W-:Y:S01]  /*1530*/  PLOP3.LUT P0, PT, PT, PT, UP0, 0x40, 0x0 ;  /* 0x000000000000781c */ /* 0x000fe20003f0e808 */
[----:B------:R-:W-:-:S12]  /*1540*/  UIADD3 UR6, UR10, UR6, URZ ;  /* 0x000000060a067290 */ /* 0x000fd8000fffe03f */
[----:B------:R-:W-:Y:S05]  /*1550*/  @P0 BRA `(.L_x_1066) ;  /* 0x0000000000440947 */ /* 0x000fea0003800000 */
        /* <DEDUP_REMOVED lines=10> */
.L_x_1067:
[----:B------:R-:W-:-:S11]  /*1600*/  UISETP.NE.AND UP0, UPT, UR7, 0x1, UPT ;  /* 0x000000010700788c */ /* 0x000fd6000bf05270 */
[----:B------:R-:W-:Y:S02]  /*1610*/  @UP0 ULDC.64 UR10, c[0x0][0x9e8] ;  /* 0x00027a00000a0ab9 */ /* 0x000fe40000000a00 */
[----:B------:R-:W-:-:S04]  /*1620*/  UIMAD.WIDE.U32 UR8, UR4, UR10, URZ ;  /* 0x0000000a040872a5 */ /* 0x000fc8000f8e003f */
[----:B------:R-:W-:-:S12]  /*1630*/  @UP0 USHF.R.U32.HI UR4, URZ, UR11, UR9 ;  /* 0x0000000b3f040299 */ /* 0x000fd80008011609 */
.L_x_1068:
[----:B------:R-:W-:-:S04]  /*1640*/  UIMAD UR4, UR4, UR7, UR7 ;  /* 0x00000007040472a4 */ /* 0x000fc8000f8e0207 */
[----:B------:R-:W-:-:S04]  /*1650*/  UISETP.LT.AND UP0, UPT, UR6, UR4, UPT ;  /* 0x000000040600728c */ /* 0x000fc8000bf01270 */
[----:B------:R-:W-:-:S12]  /*1660*/  USEL UR6, UR6, UR4, UP0 ;  /* 0x0000000406067287 */ /* 0x000fd80008000000 */
.L_x_1066:
[----:B------:R-:W-:Y:S02]  /*1670*/  UISETP.NE.AND UP0, UPT, UR54, URZ, UPT ;  /* 0x0000003f3600728c */ /* 0x000fe4000bf05270 */
[----:B------:R-:W-:Y:S02]  /*1680*/  UIADD3 UR4, UR38, 0x7f, URZ ;  /* 0x0000007f26047890 */ /* 0x000fe4000fffe03f */
[----:B------:R-:W-:Y:S02]  /*1690*/  UIADD3 UR10, UR6, 0x7f, URZ ;  /* 0x0000007f060a7890 */ /* 0x000fe4000fffe03f */
[----:B------:R-:W-:Y:S02]  /*16a0*/  UISETP.GE.AND UP1, UPT, UR7, 0x1, UPT ;  /* 0x000000010700788c */ /* 0x000fe4000bf26270 */
[----:B------:R-:W-:Y:S02]  /*16b0*/  USHF.R.S32.HI UR6, URZ, 0x1f, UR4 ;  /* 0x0000001f3f067899 */ /* 0x000fe40008011404 */
[----:B------:R-:W-:Y:S01]  /*16c0*/  USHF.R.S32.HI UR11, URZ, 0x1f, UR10 ;  /* 0x0000001f3f0b7899 */ /* 0x000fe2000801140a */
[----:B------:R-:W-:Y:S01]  /*16d0*/  @UP0 ULDC UR8, c[0x0][0x44c] ;  /* 0x0001130000080ab9 */ /* 0x000fe20000000800 */
[----:B------:R-:W-:Y:S01]  /*16e0*/  ULEA.HI UR6, UR6, UR4, URZ, 0x7 ;  /* 0x0000000406067291 */ /* 0x000fe2000f8f383f */
[----:B------:R-:W-:Y:S01]  /*16f0*/  PLOP3.LUT P0, PT, PT, PT, UP1, 0x40, 0x0 ;  /* 0x000000000000781c */ /* 0x000fe20003f0e818 */
[----:B------:R-:W-:-:S02]  /*1700*/  UIMAD.WIDE.U32 UR8, UR39, UR8, URZ ;  /* 0x00000008270872a5 */ /* 0x000fc4000f8e003f */
[----:B------:R-:W-:Y:S01]  /*1710*/  ULEA.HI UR11, UR11, UR10, URZ, 0x7 ;  /* 0x0000000a0b0b7291 */ /* 0x000fe2000f8f383f */
[----:B------:R-:W-:Y:S01]  /*1720*/  @UP0 ULDC UR13, c[0x0][0x450] ;  /* 0x00011400000d0ab9 */ /* 0x000fe20000000800 */
[----:B------:R-:W-:Y:S01]  /*1730*/  UMOV UR12, UR39 ;  /* 0x00000027000c7c82 */ /* 0x000fe20008000000 */
[----:B------:R-:W-:Y:S02]  /*1740*/  UIADD3 UR58, UR38, -UR48, URZ ;  /* 0x80000030263a7290 */ /* 0x000fe4000fffe03f */
[----:B------:R-:W-:Y:S02]  /*1750*/  USHF.R.S32.HI UR6, URZ, 0x7, UR6 ;  /* 0x000000073f067899 */ /* 0x000fe40008011406 */
[----:B------:R-:W-:Y:S02]  /*1760*/  USHF.R.S32.HI UR11, URZ, 0x7, UR11 ;  /* 0x000000073f0b7899 */ /* 0x000fe4000801140b */
[----:B------:R-:W-:Y:S02]  /*1770*/  @UP0 USHF.R.U32.HI UR12, URZ, UR13, UR9 ;  /* 0x0000000d3f0c0299 */ /* 0x000fe40008011609 */
[----:B------:R-:W-:-:S02]  /*1780*/  UISETP.LT.AND UP0, UPT, UR6, UR11, UPT ;  /* 0x0000000b0600728c */ /* 0x000fc4000bf01270 */
[----:B------:R-:W-:Y:S01]  /*1790*/  UIADD3 UR4, UR58, UR12, URZ ;  /* 0x0000000c3a047290 */ /* 0x000fe2000fffe03f */
[----:B------:R-:W-:Y:S01]  /*17a0*/  ULDC UR10, c[0x0][0x9dc] ;  /* 0x00027700000a7ab9 */ /* 0x000fe20000000800 */
[----:B------:R-:W-:Y:S02]  /*17b0*/  USEL UR6, UR6, UR11, UP0 ;  /* 0x0000000b06067287 */ /* 0x000fe40008000000 */
[----:B------:R-:W-:Y:S01]  /*17c0*/  UIADD3 UR10, UR4, -UR10, URZ ;  /* 0x8000000a040a7290 */ /* 0x000fe2000fffe03f */
[----:B------:R-:W-:Y:S11]  /*17d0*/  @P0 BRA `(.L_x_1069) ;  /* 0x0000000000440947 */ /* 0x000ff60003800000 */
        /* <DEDUP_REMOVED lines=10> */
.L_x_1070:
[----:B------:R-:W-:-:S11]  /*1880*/  UISETP.NE.AND UP0, UPT, UR7, 0x1, UPT ;  /* 0x000000010700788c */ /* 0x000fd6000bf05270 */
[----:B------:R-:W-:Y:S02]  /*1890*/  @UP0 ULDC.64 UR12, c[0x0][0x9e8] ;  /* 0x00027a00000c0ab9 */ /* 0x000fe40000000a00 */
[----:B------:R-:W-:-:S04]  /*18a0*/  UIMAD.WIDE.U32 UR8, UR4, UR12, URZ ;  /* 0x0000000c040872a5 */ /* 0x000fc8000f8e003f */
[----:B------:R-:W-:-:S12]  /*18b0*/  @UP0 USHF.R.U32.HI UR4, URZ, UR13, UR9 ;  /* 0x0000000d3f040299 */ /* 0x000fd80008011609 */
.L_x_1071:
[----:B------:R-:W-:-:S04]  /*18c0*/  UIMAD UR4, UR4, UR7, URZ ;  /* 0x00000007040472a4 */ /* 0x000fc8000f8e023f */
[----:B------:R-:W-:-:S04]  /*18d0*/  UISETP.LT.AND UP0, UPT, UR10, UR4, UPT ;  /* 0x000000040a00728c */ /* 0x000fc8000bf01270 */
[----:B------:R-:W-:-:S12]  /*18e0*/  USEL UR10, UR10, UR4, !UP0 ;  /* 0x000000040a0a7287 */ /* 0x000fd8000c000000 */
.L_x_1069:
[----:B------:R-:W-:-:S04]  /*18f0*/  USHF.R.S32.HI UR4, URZ, 0x1f, UR10 ;  /* 0x0000001f3f047899 */ /* 0x000fc8000801140a */
[----:B------:R-:W-:-:S04]  /*1900*/  ULEA.HI UR4, UR4, UR10, URZ, 0x7 ;  /* 0x0000000a04047291 */ /* 0x000fc8000f8f383f */
[----:B------:R-:W-:Y:S02]  /*1910*/  USHF.R.S32.HI UR7, URZ, 0x7, UR4 ;  /* 0x000000073f077899 */ /* 0x000fe40008011404 */
[----:B------:R-:W-:Y:S02]  /*1920*/  ULOP3.LUT UR4, UR5, 0xff000000, URZ, 0xc0, !UPT ;  /* 0xff00000005047892 */ /* 0x000fe4000f8ec03f */
[----:B------:R-:W-:Y:S02]  /*1930*/  UISETP.LT.AND UP0, UPT, URZ, UR7, UPT ;  /* 0x000000073f00728c */ /* 0x000fe4000bf01270 */
[----:B------:R-:W-:Y:S02]  /*1940*/  ULOP3.LUT UR5, UR5, 0xff0000, URZ, 0xc0, !UPT ;  /* 0x00ff000005057892 */ /* 0x000fe4000f8ec03f */
[----:B------:R-:W-:Y:S02]  /*1950*/  USEL UR36, URZ, UR7, !UP0 ;  /* 0x000000073f247287 */ /* 0x000fe4000c000000 */
[----:B------:R-:W-:-:S02]  /*1960*/  USHF.R.U32.HI UR4, URZ, 0x8, UR4 ;  /* 0x000000083f047899 */ /* 0x000fc40008011604 */
[----:B------:R-:W-:Y:S02]  /*1970*/  UISETP.GT.AND UP0, UPT, UR6, UR36, UPT ;  /* 0x000000240600728c */ /* 0x000fe4000bf04270 */
[----:B------:R-:W-:-:S03]  /*1980*/  ULEA.HI UR5, UR5, UR4, URZ, 0x10 ;  /* 0x0000000405057291 */ /* 0x000fc6000f8f803f */
[----:B------:R-:W-:Y:S01]  /*1990*/  UMOV UR4, URZ ;  /* 0x0000003f00047c82 */ /* 0x000fe20008000000 */
[----:B------:R-:W-:Y:S01]  /*19a0*/  PLOP3.LUT P0, PT, PT, PT, UP0, 0x80, 0x0 ;  /* 0x000000000000781c */ /* 0x000fe20003f0f008 */
[----:B------:R-:W-:Y:S02]  /*19b0*/  ULOP3.LUT UR37, UR5, 0xff, URZ, 0xc0, !UPT ;  /* 0x000000ff05257892 */ /* 0x000fe4000f8ec03f */
[----:B------:R-:W-:-:S10]  /*19c0*/  USHF.R.U32.HI UR47, URZ, 0x10, UR5 ;  /* 0x000000103f2f7899 */ /* 0x000fd40008011605 */
[----:B------:R-:W-:Y:S05]  /*19d0*/  @!P0 BRA `(.L_x_1072) ;  /* 0x0000000000948947 */ /* 0x000fea0003800000 */
[----:B------:R-:W-:Y:S01]  /*19e0*/  UISETP.NE.AND UP0, UPT, UR47, URZ, UPT ;  /* 0x0000003f2f00728c */ /* 0x000fe2000bf05270 */
[----:B------:R-:W-:-:S03]  /*19f0*/  ULDC UR4, c[0x0][0x9f0] ;  /* 0x00027c0000047ab9 */ /* 0x000fc60000000800 */
[----:B------:R-:W-:-:S04]  /*1a00*/  USEL UR10, UR47, UR4, UP0 ;  /* 0x000000042f0a7287 */ /* 0x000fc80008000000 */
[----:B------:R-:W-:Y:S02]  /*1a10*/  UIADD3 UR4, UR10, -0x1, UR6 ;  /* 0xffffffff0a047890 */ /* 0x000fe4000fffe006 */
[----:B------:R-:W-:Y:S02]  /*1a20*/  IMAD.U32 R3, RZ, RZ, UR10 ;  /* 0x0000000aff037e24 */ /* 0x000fe4000f8e00ff */
[----:B------:R-:W-:-:S03]  /*1a30*/  UIADD3 UR7, -UR36, UR4, URZ ;  /* 0x0000000424077290 */ /* 0x000fc6000fffe13f */
[-C--:B------:R-:W-:Y:S01]  /*1a40*/  IABS R0, R3.reuse ;  /* 0x0000000300007213 */ /* 0x080fe20000000000 */
[----:B------:R-:W-:Y:S01]  /*1a50*/  UMOV UR4, URZ ;  /* 0x0000003f00047c82 */ /* 0x000fe20008000000 */
[----:B------:R-:W-:Y:S01]  /*1a60*/  IABS R5, R3 ;  /* 0x0000000300057213 */ /* 0x000fe20000000000 */
[----:B------:R-:W-:Y:S01]  /*1a70*/  IMAD.U32 R4, RZ, RZ, UR7 ;  /* 0x00000007ff047e24 */ /* 0x000fe2000f8e00ff */
[----:B------:R-:W-:Y:S01]  /*1a80*/  R2UR UR11, R0 ;  /* 0x00000000000b72ca */ /* 0x000fe200000e0000 */
[----:B------:R-:W-:-:S03]  /*1a90*/  ULOP3.LUT UR7, UR7, UR10, URZ, 0x3c, !UPT ;  /* 0x0000000a07077292 */ /* 0x000fc6000f8e3c3f */
[----:B------:R-:W-:-:S05]  /*1aa0*/  IABS R4, R4 ;  /* 0x0000000400047213 */ /* 0x000fca0000000000 */
[----:B------:R-:W-:-:S04]  /*1ab0*/  IMAD.MOV.U32 R3, RZ, RZ, R4 ;  /* 0x000000ffff037224 */ /* 0x000fc800078e0004 */
[----:B------:R-:W0:Y:S01]  /*1ac0*/  I2F.RP R0, UR11 ;  /* 0x0000000b00007d06 */ /* 0x000e220008209400 */
[----:B------:R-:W-:-:S07]  /*1ad0*/  R2UR UR9, R3 ;  /* 0x00000000030972ca */ /* 0x000fce00000e0000 */
[----:B0-----:R-:W0:Y:S02]  /*1ae0*/  MUFU.RCP R0, R0 ;  /* 0x0000000000007308 */ /* 0x001e240000001000 */
[----:B0-----:R-:W-:Y:S02]  /*1af0*/  VIADD R2, R0, 0xffffffe ;  /* 0x0ffffffe00027836 */ /* 0x001fe40000000000 */
        /* <DEDUP_REMOVED lines=19> */
.L_x_1072:
[----:B------:R-:W-:Y:S01]  /*1c30*/  UIMAD UR36, UR37, UR4, UR36 ;  /* 0x00000004252472a4 */ /* 0x000fe2000f8e0224 */
[----:B------:R-:W-:Y:S01]  /*1c40*/  IMAD.U32 R88, RZ, RZ, UR6 ;  /* 0x00000006ff587e24 */ /* 0x000fe2000f8e00ff */
[----:B------:R-:W-:Y:S01]  /*1c50*/  PLOP3.LUT P0, PT, PT, PT, PT, 0x80, 0x0 ;  /* 0x000000000000781c */ /* 0x000fe20003f0f070 */
[----:B------:R-:W-:Y:S01]  /*1c60*/  IMAD.U32 R3, RZ, RZ, UR4 ;  /* 0x00000004ff037e24 */ /* 0x000fe2000f8e00ff */
[----:B------:R-:W-:Y:S01]  /*1c70*/  CS2R R134, SRZ ;  /* 0x0000000000867805 */ /* 0x000fe2000001ff00 */
[----:B------:R-:W-:Y:S01]  /*1c80*/  IMAD.MOV.U32 R2, RZ, RZ, RZ ;  /* 0x000000ffff027224 */ /* 0x000fe200078e00ff */
[----:B------:R-:W-:Y:S01]  /*1c90*/  CS2R R132, SRZ ;  /* 0x0000000000847805 */ /* 0x000fe2000001ff00 */
[----:B------:R-:W-:Y:S01]  /*1ca0*/  IMAD.MOV.U32 R0, RZ, RZ, RZ ;  /* 0x000000ffff007224 */ /* 0x000fe200078e00ff */
[----:B------:R-:W-:Y:S02]  /*1cb0*/  VIADDMNMX R88, R3, UR36, R88, PT ;  /* 0x0000002403587c46 */ /* 0x000fe4000b800158 */
[----:B------:R-:W-:-:S02]  /*1cc0*/  CS2R R130, SRZ ;  /* 0x0000000000827805 */ /* 0x000fc4000001ff00 */
[----:B------:R-:W-:Y:S02]  /*1cd0*/  CS2R R128, SRZ ;  /* 0x0000000000807805 */ /* 0x000fe4000001ff00 */
[----:B------:R-:W-:Y:S02]  /*1ce0*/  CS2R R126, SRZ ;  /* 0x00000000007e7805 */ /* 0x000fe4000001ff00 */
[----:B------:R-:W-:Y:S02]  /*1cf0*/  ISETP.GT.AND P1, PT, R88, UR36, PT ;  /* 0x0000002458007c0c */ /* 0x000fe4000bf24270 */
        /* <DEDUP_REMOVED lines=20> */
[----:B------:R-:W0:Y:S02]  /*1e40*/  S2R R4, SR_TID.X ;  /* 0x0000000000047919 */ /* 0x000e240000002100 */
[----:B0-----:R-:W-:-:S05]  /*1e50*/  VIADD R5, R4, 0xffffff80 ;  /* 0xffffff8004057836 */ /* 0x001fca0000000000 */
[----:B------:R-:W-:-:S04]  /*1e60*/  SHF.R.S32.HI R4, RZ, 0x1f, R5 ;  /* 0x0000001fff047819 */ /* 0x000fc80000011405 */
[----:B------:R-:W-:-:S04]  /*1e70*/  LEA.HI R4, R4, R5, RZ, 0x7 ;  /* 0x0000000504047211 */ /* 0x000fc800078f38ff */
[----:B------:R-:W-:-:S05]  /*1e80*/  SHF.R.S32.HI R4, RZ, 0x7, R4 ;  /* 0x00000007ff047819 */ /* 0x000fca0000011404 */
[----:B------:R-:W0:Y:S02]  /*1e90*/  SHFL.IDX PT, R0, R4, RZ, 0x1f ;  /* 0x00001fff04007589 */ /* 0x000e2400000e0000 */
[----:B0-----:R-:W-:-:S13]  /*1ea0*/  R2UR UR46, R0 ;  /* 0x00000000002e72ca */ /* 0x001fda00000e0000 */
[----:B------:R-:W-:-:S04]  /*1eb0*/  UIMAD.WIDE UR4, UR46, 0x55555556, URZ ;  /* 0x555555562e0478a5 */ /* 0x000fc8000f8e023f */
[----:B------:R-:W-:Y:S02]  /*1ec0*/  ULEA.HI UR55, UR5, UR5, URZ, 0x1 ;  /* 0x0000000505377291 */ /* 0x000fe4000f8f083f */
[----:B------:R-:W-:Y:S02]  /*1ed0*/  UIADD3 UR5, UR41, 0x21800, URZ ;  /* 0x0002180029057890 */ /* 0x000fe4000fffe03f */
[----:B------:R-:W-:Y:S02]  /*1ee0*/  UIMAD UR55, UR55, -0x3, UR46 ;  /* 0xfffffffd373778a4 */ /* 0x000fe4000f8e022e */
[----:B------:R-:W-:Y:S02]  /*1ef0*/  ULOP3.LUT UP0, URZ, UR5, 0x3ff, URZ, 0xc0, !UPT ;  /* 0x000003ff053f7892 */ /* 0x000fe4000f80c03f */
[----:B------:R-:W-:Y:S02]  /*1f00*/  ULEA UR4, UR55, UR41, 0xc ;  /* 0x0000002937047291 */ /* 0x000fe4000f8e603f */
[----:B------:R-:W-:-:S02]  /*1f10*/  ULEA UR5, UR55, UR5, 0xd ;  /* 0x0000000537057291 */ /* 0x000fc4000f8e683f */
[----:B------:R-:W-:Y:S01]  /*1f20*/  PLOP3.LUT P0, PT, PT, PT, UP0, 0x80, 0x0 ;  /* 0x000000000000781c */ /* 0x000fe20003f0f008 */
[----:B------:R-:W-:Y:S02]  /*1f30*/  UIADD3 UR4, UR4, 0xc400, URZ ;  /* 0x0000c40004047890 */ /* 0x000fe4000fffe03f */
[----:B------:R-:W-:Y:S02]  /*1f40*/  USHF.R.U32.HI UR5, URZ, 0x4, UR5 ;  /* 0x000000043f057899 */ /* 0x000fe40008011605 */
[----:B------:R-:W-:Y:S02]  /*1f50*/  USHF.R.U32.HI UR4, URZ, 0x4, UR4 ;  /* 0x000000043f047899 */ /* 0x000fe40008011604 */
[----:B------:R-:W-:Y:S02]  /*1f60*/  ULOP3.LUT UR45, UR5, 0x3fff, URZ, 0xc0, !UPT ;  /* 0x00003fff052d7892 */ /* 0x000fe4000f8ec03f */
[----:B------:R-:W-:-:S04]  /*1f70*/  ULOP3.LUT UR59, UR4, 0x3fff, URZ, 0xc0, !UPT ;  /* 0x00003fff043b7892 */ /* 0x000fc8000f8ec03f */
[----:B------:R-:W-:Y:S08]  /*1f80*/  @!P0 BRA `(.L_x_1074) ;  /* 0x0000000000408947 */ /* 0x000ff00003800000 */
        /* <DEDUP_REMOVED lines=16> */
.L_x_1074:
[----:B------:R-:W-:Y:S01]  /*2090*/  ULEA.HI UR4, UR51, UR51, URZ, 0x1 ;  /* 0x0000003333047291 */ /* 0x000fe2000f8f083f */
[----:B------:R-:W-:-:S03]  /*20a0*/  IMAD.U32 R2, RZ, RZ, UR52 ;  /* 0x00000034ff027e24 */ /* 0x000fc6000f8e00ff */
[----:B------:R-:W-:Y:S02]  /*20b0*/  ULOP3.LUT UR4, UR4, 0xfffffffe, URZ, 0xc0, !UPT ;  /* 0xfffffffe04047892 */ /* 0x000fe4000f8ec03f */
[----:B------:R-:W-:Y:S02]  /*20c0*/  ISETP.NE.AND P0, PT, R2, 0x3, PT ;  /* 0x000000030200780c */ /* 0x000fe40003f05270 */
[----:B------:R-:W-:-:S06]  /*20d0*/  UIADD3 UR4, UR51, -UR4, URZ ;  /* 0x8000000433047290 */ /* 0x000fcc000fffe03f */
[----:B------:R-:W-:-:S05]  /*20e0*/  IMAD.U32 R0, RZ, RZ, UR4 ;  /* 0x00000004ff007e24 */ /* 0x000fca000f8e00ff */
[----:B------:R-:W-:-:S04]  /*20f0*/  SHF.L.U32 R0, R0, 0x1f, RZ ;  /* 0x0000001f00007819 */ /* 0x000fc800000006ff */
[----:B------:R-:W0:Y:S02]  /*2100*/  SYNCS.PHASECHK.TRANS64.TRYWAIT P1, [UR41+0x2d800], R0 ;  /* 0x02d80000ff0075a7 */ /* 0x000e240008020169 */
[----:B0-----:R-:W-:Y:S05]  /*2110*/  @!P1 BRA `(.L_x_1075) ;  /* 0x0000015400f49947 */ /* 0x001fea0003800000 */
.L_x_1261:
[----:B------:R-:W-:Y:S05]  /*2120*/  @!P0 BRA `(.L_x_1076) ;  /* 0x0000000000048947 */ /* 0x000fea0003800000 */
[----:B------:R-:W-:Y:S01]  /*2130*/  BPT.TRAP 0x1 ;  /* 0x000000040000795c */ /* 0x000fe20000300000 */
.L_x_1076:
[----:B0-----:R-:W-:Y:S02]  /*2140*/  IMAD.U32 R3, RZ, RZ, UR49 ;  /* 0x00000031ff037e24 */ /* 0x001fe4000f8e00ff */
[----:B------:R-:W-:-:S03]  /*2150*/  IMAD.U32 R0, RZ, RZ, UR50 ;  /* 0x00000032ff007e24 */ /* 0x000fc6000f8e00ff */
[----:B------:R-:W-:Y:S02]  /*2160*/  LEA R3, R3, UR41, 0x3 ;  /* 0x0000002903037c11 */ /* 0x000fe4000f8e18ff */
[----:B------:R-:W-:-:S04]  /*2170*/  SHF.L.U32 R0, R0, 0x1f, RZ ;  /* 0x0000001f00007819 */ /* 0x000fc800000006ff */
[----:B------:R0:W1:Y:S01]  /*2180*/  SYNCS.PHASECHK.TRANS64.TRYWAIT P1, [R3+URZ+0x2d830], R0 ;  /* 0x02d83000030075a7 */ /* 0x000062000802017f */
[----:B------:R-:W-:Y:S05]  /*2190*/  @!P0 BRA `(.L_x_1077) ;  /* 0x0000000000048947 */ /* 0x000fea0003800000 */
[----:B------:R-:W-:Y:S01]  /*21a0*/  BPT.TRAP 0x1 ;  /* 0x000000040000795c */ /* 0x000fe20000300000 */
.L_x_1077:
[----:B-1----:R-:W-:Y:S05]  /*21b0*/  @P1 BRA `(.L_x_1078) ;  /* 0x0000000000081947 */ /* 0x002fea0003800000 */
[----:B------:R-:W1:Y:S02]  /*21c0*/  SYNCS.PHASECHK.TRANS64.TRYWAIT P1, [R3+URZ+0x2d830], R0 ;  /* 0x02d83000030075a7 */ /* 0x000e64000802017f */
[----:B-1----:R-:W-:Y:S05]  /*21d0*/  @!P1 BRA `(.L_x_1079) ;  /* 0x0000015400dc9947 */ /* 0x002fea0003800000 */
.L_x_1078:
[----:B------:R-:W-:Y:S05]  /*21e0*/  WARPSYNC.ALL ;  /* 0x0000000000007948 */ /* 0x000fea0003800000 */
[----:B------:R-:W-:Y:S01]  /*21f0*/  UIADD3 UR4, UR41, 0x15400, URZ ;  /* 0x0001540029047890 */ /* 0x000fe2000fffe03f */
[----:B------:R-:W-:Y:S01]  /*2200*/  WARPGROUP.ARRIVE ;  /* 0x00000000000079c5 */ /* 0x000fe20000000000 */
[----:B------:R-:W-:Y:S01]  /*2210*/  UMOV UR5, 0x80000020 ;  /* 0x8000002000057882 */ /* 0x000fe20000000000 */
[----:B------:R-:W-:Y:S01]  /*2220*/  UMOV UR7, 0x80000020 ;  /* 0x8000002000077882 */ /* 0x000fe20000000000 */
[----:B------:R-:W-:Y:S01]  /*2230*/  USHF.R.U32.HI UR4, URZ, 0x4, UR4 ;  /* 0x000000043f047899 */ /* 0x000fe20008011604 */
[----:B------:R-:W-:Y:S01]  /*2240*/  UMOV UR9, 0x80000020 ;  /* 0x8000002000097882 */ /* 0x000fe20000000000 */
[----:B------:R-:W-:-:S02]  /*2250*/  UMOV UR11, 0x80000020 ;  /* 0x80000020000b7882 */ /* 0x000fc40000000000 */
[----:B------:R-:W-:Y:S01]  /*2260*/  ULOP3.LUT UR4, UR4, 0x3fff, URZ, 0xc0, !UPT ;  /* 0x00003fff04047892 */ /* 0x000fe2000f8ec03f */
[----:B------:R-:W-:Y:S01]  /*2270*/  UMOV UR13, 0x80000020 ;  /* 0x80000020000d7882 */ /* 0x000fe20000000000 */
[----:B------:R-:W-:Y:S02]  /*2280*/  UMOV UR15, 0x80000020 ;  /* 0x80000020000f7882 */ /* 0x000fe40000000000 */
[----:B------:R-:W-:Y:S02]  /*2290*/  ULOP3.LUT UR32, UR4, 0x10000, URZ, 0xfc, !UPT ;  /* 0x0001000004207892 */ /* 0x000fe4000f8efc3f */
[----:B------:R-:W-:Y:S02]  /*22a0*/  ULOP3.LUT UR4, UR59, 0x10000, URZ, 0xfc, !UPT ;  /* 0x000100003b047892 */ /* 0x000fe4000f8efc3f */
[----:B------:R-:W-:Y:S02]  /*22b0*/  UIMAD UR6, UR49, 0x600, UR32 ;  /* 0x00000600310678a4 */ /* 0x000fe4000f8e0220 */
[----:B------:R-:W-:-:S02]  /*22c0*/  UIADD3 UR8, UR4, 0x2, URZ ;  /* 0x0000000204087890 */ /* 0x000fc4000fffe03f */
[----:B------:R-:W-:Y:S02]  /*22d0*/  UIADD3 UR10, UR6, 0x2, URZ ;  /* 0x00000002060a7890 */ /* 0x000fe4000fffe03f */
[----:B------:R-:W-:Y:S02]  /*22e0*/  UIADD3 UR12, UR4, 0x300, URZ ;  /* 0x00000300040c7890 */ /* 0x000fe4000fffe03f */
[----:B------:R-:W-:Y:S02]  /*22f0*/  UIADD3 UR14, UR6, 0x200, URZ ;  /* 0x00000200060e7890 */ /* 0x000fe4000fffe03f */
[----:B------:R-:W-:Y:S01]  /*2300*/  HGMMA.64x128x16.F32 R24, gdesc[UR4], RZ, !UPT, gsb0 ;  /* 0x01e00000041879f0 */ /* 0x000fe2000c0008ff */
        /* <DEDUP_REMOVED lines=30> */
.L_x_1080:
[----:B------:R-:W-:Y:S01]  /*24f0*/  UISETP.NE.AND UP1, UPT, UR54, URZ, UPT ;  /* 0x0000003f3600728c */ /* 0x000fe2000bf25270 */
[----:B------:R-:W-:Y:S01]  /*2500*/  VIADD R5, R137, UR39 ;  /* 0x0000002789057c36 */ /* 0x000fe20008000000 */
[----:B------:R-:W-:Y:S01]  /*2510*/  R2UR UR6, R3 ;  /* 0x00000000030672ca */ /* 0x000fe200000e0000 */
[----:B01----:R-:W-:Y:S01]  /*2520*/  IMAD.MOV.U32 R3, RZ, RZ, -0x80 ;  /* 0xffffff80ff037424 */ /* 0x003fe200078e00ff */
[----:B------:R-:W-:Y:S01]  /*2530*/  UISETP.NE.AND UP0, UPT, UR53, URZ, UPT ;  /* 0x0000003f3500728c */ /* 0x000fe2000bf05270 */
[----:B------:R-:W-:Y:S01]  /*2540*/  LEA R4, R88, 0xffffff80, 0x7 ;  /* 0xffffff8058047811 */ /* 0x000fe200078e38ff */
[----:B------:R-:W-:Y:S01]  /*2550*/  ULDC UR35, c[0x0][0x9dc] ;  /* 0x0002770000237ab9 */ /* 0x000fe20000000800 */
[----:B------:R-:W-:Y:S01]  /*2560*/  PLOP3.LUT P1, PT, PT, PT, UP1, 0x80, 0x0 ;  /* 0x000000000000781c */ /* 0x000fe20003f2f018 */
[----:B------:R-:W-:Y:S01]  /*2570*/  ULDC UR14, c[0x0][0x9e0] ;  /* 0x00027800000e7ab9 */ /* 0x000fe20000000800 */
[----:B------:R-:W-:Y:S02]  /*2580*/  PLOP3.LUT P2, PT, PT, PT, UP1, 0x80, 0x0 ;  /* 0x000000000000781c */ /* 0x000fe40003f4f018 */
[----:B------:R-:W-:-:S04]  /*2590*/  @UP1 ULDC UR7, c[0x0][0x44c] ;  /* 0x0001130000071ab9 */ /* 0x000fc80000000800 */
[----:B------:R-:W-:-:S04]  /*25a0*/  UIADD3 UR6, UR6, 0x2d840, URZ ;  /* 0x0002d84006067890 */ /* 0x000fc8000fffe03f */
[----:B------:R-:W-:Y:S01]  /*25b0*/  UPRMT UR6, UR42, 0x654, UR6 ;  /* 0x000006542a067896 */ /* 0x000fe20008000006 */
[----:B------:R-:W-:Y:S01]  /*25c0*/  @P1 IMAD.HI.U32 R0, R5, UR7, RZ ;  /* 0x0000000705001c27 */ /* 0x000fe2000f8e00ff */
[----:B------:R-:W-:Y:S01]  /*25d0*/  @UP1 ULDC UR7, c[0x0][0x450] ;  /* 0x0001140000071ab9 */ /* 0x000fe20000000800 */
[----:B------:R-:W-:-:S03]  /*25e0*/  PLOP3.LUT P1, PT, PT, PT, UP0, 0x40, 0x0 ;  /* 0x000000000000781c */ /* 0x000fc60003f2e808 */
[----:B------:R-:W-:Y:S01]  /*25f0*/  @P2 SHF.R.U32.HI R5, RZ, UR7, R0 ;  /* 0x00000007ff052c19 */ /* 0x000fe20008011600 */
[----:B------:R-:W-:Y:S02]  /*2600*/  IMAD R0, R88, R3, 0x80 ;  /* 0x0000008058007424 */ /* 0x000fe400078e0203 */
[----:B------:R-:W-:Y:S01]  /*2610*/  IMAD.U32 R3, RZ, RZ, UR48 ;  /* 0x00000030ff037e24 */ /* 0x000fe2000f8e00ff */
[----:B------:R-:W-:Y:S01]  /*2620*/  SYNCS.ARRIVE.TRANS64.RED.A1T0 RZ, [UR6], RZ ;  /* 0x000000ffffff79a7 */ /* 0x000fe20008100406 */
[----:B------:R-:W0:Y:S01]  /*2630*/  SHFL.IDX PT, R11, R5, RZ, 0x1c1f ;  /* 0x001c1fff050b7589 */ /* 0x000e2200000e0000 */
[C-C-:B------:R-:W-:Y:S01]  /*2640*/  IADD3 R2, -R17.reuse, 0x1, R0.reuse ;  /* 0x0000000111027810 */ /* 0x140fe20007ffe100 */
[----:B------:R-:W-:Y:S01]  /*2650*/  ULOP3.LUT UR6, URZ, UR35, URZ, 0x33, !UPT ;  /* 0x000000233f067292 */ /* 0x000fe2000f8e333f */
[----:B------:R-:W-:Y:S02]  /*2660*/  IADD3 R6, -R17, UR38, R0 ;  /* 0x0000002611067c10 */ /* 0x000fe4000fffe100 */
[----:B------:R-:W-:-:S05]  /*2670*/  IADD3 R2, -R3, UR38, R2 ;  /* 0x0000002603027c10 */ /* 0x000fca000fffe102 */
[C---:B------:R-:W-:Y:S02]  /*2680*/  VIADD R7, R2.reuse, UR14 ;  /* 0x0000000e02077c36 */ /* 0x040fe40008000000 */
[----:B------:R-:W-:-:S03]  /*2690*/  VIADD R8, R2, UR6 ;  /* 0x0000000602087c36 */ /* 0x000fc60008000000 */
[----:B0-----:R-:W-:Y:S01]  /*26a0*/  VIADDMNMX R9, R11, R7, R6, PT ;  /* 0x000000070b097246 */ /* 0x001fe20003800106 */
[----:B------:R-:W-:Y:S01]  /*26b0*/  IMAD.IADD R10, R8, 0x1, R11 ;  /* 0x00000001080a7824 */ /* 0x000fe200078e020b */
[----:B------:R-:W-:Y:S06]  /*26c0*/  @P1 BRA `(.L_x_1081) ;  /* 0x0000000000641947 */ /* 0x000fec0003800000 */
[----:B------:R-:W-:Y:S01]  /*26d0*/  IMAD.U32 R2, RZ, RZ, UR48 ;  /* 0x00000030ff027e24 */ /* 0x000fe2000f8e00ff */
[----:B------:R-:W-:Y:S04]  /*26e0*/  BSSY B0, `(.L_x_1082) ;  /* 0x0000013000007945 */ /* 0x000fe80003800000 */
[----:B------:R-:W-:-:S04]  /*26f0*/  IADD3 R11, -R2, UR38, R11 ;  /* 0x00000026020b7c10 */ /* 0x000fc8000fffe10b */
        /* <DEDUP_REMOVED lines=11> */
.L_x_1083:
[----:B------:R-:W-:Y:S02]  /*27b0*/  ULDC UR6, c[0x0][0x9e4] ;  /* 0x0002790000067ab9 */ /* 0x000fe40000000800 */
[----:B------:R-:W-:-:S05]  /*27c0*/  IMAD.U32 R12, RZ, RZ, UR6 ;  /* 0x00000006ff0c7e24 */ /* 0x000fca000f8e00ff */
[----:B------:R-:W-:-:S13]  /*27d0*/  ISETP.NE.AND P1, PT, R12, 0x1, PT ;  /* 0x000000010c00780c */ /* 0x000fda0003f25270 */
[----:B------:R-:W0:Y:S02]  /*27e0*/  @P1 LDC.64 R2, c[0x0][0x9e8] ;  /* 0x00027a00ff021b82 */ /* 0x000e240000000a00 */
[----:B0-----:R-:W-:-:S05]  /*27f0*/  @P1 IMAD.HI.U32 R2, R11, R2, RZ ;  /* 0x000000020b021227 */ /* 0x001fca00078e00ff */
[----:B------:R-:W-:-:S07]  /*2800*/  @P1 SHF.R.U32.HI R11, RZ, R3, R2 ;  /* 0x00000003ff0b1219 */ /* 0x000fce0000011602 */
.L_x_1084:
[----:B------:R-:W-:Y:S05]  /*2810*/  BSYNC B0 ;  /* 0x0000000000007941 */ /* 0x000fea0003800000 */
.L_x_1082:
[----:B------:R-:W-:-:S04]  /*2820*/  IMAD R2, R11, R12, -R4 ;  /* 0x0000000c0b027224 */ /* 0x000fc800078e0a04 */
[----:B------:R-:W-:-:S05]  /*2830*/  IMAD.IADD R2, R2, 0x1, -R17 ;  /* 0x0000000102027824 */ /* 0x000fca00078e0a11 */
[----:B------:R-:W-:Y:S02]  /*2840*/  VIADDMNMX R9, R2, R12, R9, PT ;  /* 0x0000000c02097246 */ /* 0x000fe40003800109 */
[----:B------:R-:W-:-:S07]  /*2850*/  VIMNMX R10, R10, R2, !PT ;  /* 0x000000020a0a7248 */ /* 0x000fce0007fe0100 */
.L_x_1081:
[C---:B------:R-:W-:Y:S01]  /*2860*/  ISETP.GE.AND P6, PT, R0.reuse, 0xa, PT ;  /* 0x0000000a0000780c */ /* 0x040fe20003fc6270 */
[----:B------:R-:W0:Y:S01]  /*2870*/  SHFL.IDX PT, R5, R5, 0x1, 0x1c1f ;  /* 0x003c1f0005057f89 */ /* 0x000e2200000e0000 */
[C---:B------:R-:W-:Y:S01]  /*2880*/  ISETP.GE.AND P1, PT, R0.reuse, 0x2, PT ;  /* 0x000000020000780c */ /* 0x040fe20003f26270 */
[----:B------:R-:W-:Y:S01]  /*2890*/  UISETP.NE.AND UP0, UPT, UR53, URZ, UPT ;  /* 0x0000003f3500728c */ /* 0x000fe2000bf05270 */
        /* <DEDUP_REMOVED lines=175> */
[----:B------:R-:W-:Y:S02]  /*3390*/  ISETP.GE.AND P6, PT, R0, 0x7a, PT ;  /* 0x0000007a0000780c */ /* 0x000fe40003fc6270 */
[----:B0-----:R-:W-:Y:S01]  /*33a0*/  VIADDMNMX R0, R5, R7, R6, PT ;  /* 0x0000000705007246 */ /* 0x001fe20003800106 */
[----:B------:R-:W-:-:S10]  /*33b0*/  IMAD.IADD R7, R8, 0x1, R5 ;  /* 0x0000000108077824 */ /* 0x000fd400078e0205 */
[----:B------:R-:W-:Y:S02]  /*33c0*/  @P6 LOP3.LUT R16, R16, 0x1, RZ, 0xfc, !PT ;  /* 0x0000000110106812 */ /* 0x000fe400078efcff */
[----:B------:R-:W-:-:S04]  /*33d0*/  ISETP.GT.AND P6, PT, R10, 0x79, !P6 ;  /* 0x000000790a00780c */ /* 0x000fc800077c4270 */
[----:B------:R-:W-:-:S04]  /*33e0*/  ISETP.LT.OR P6, PT, R9, 0x7a, P6 ;  /* 0x0000007a0900780c */ /* 0x000fc800037c1670 */
[----:B------:R-:W-:Y:S02]  /*33f0*/  FSEL R85, R85, -INF , !P6 ;  /* 0xff80000055557808 */ /* 0x000fe40007000000 */
[----:B------:R-:W-:-:S13]  /*3400*/  PLOP3.LUT P6, PT, PT, PT, UP0, 0x40, 0x0 ;  /* 0x000000000000781c */ /* 0x000fda0003fce808 */
[----:B------:R-:W-:Y:S05]  /*3410*/  @P6 BRA `(.L_x_1085) ;  /* 0x0000000000646947 */ /* 0x000fea0003800000 */
        /* <DEDUP_REMOVED lines=14> */
.L_x_1087:
[----:B------:R-:W-:Y:S02]  /*3500*/  ULDC UR6, c[0x0][0x9e4] ;  /* 0x0002790000067ab9 */ /* 0x000fe40000000800 */
[----:B------:R-:W-:-:S05]  /*3510*/  IMAD.U32 R9, RZ, RZ, UR6 ;  /* 0x00000006ff097e24 */ /* 0x000fca000f8e00ff */
[----:B------:R-:W-:-:S13]  /*3520*/  ISETP.NE.AND P6, PT, R9, 0x1, PT ;  /* 0x000000010900780c */ /* 0x000fda0003fc5270 */
[----:B------:R-:W0:Y:S02]  /*3530*/  @P6 LDC.64 R2, c[0x0][0x9e8] ;  /* 0x00027a00ff026b82 */ /* 0x000e240000000a00 */
[----:B0-----:R-:W-:-:S05]  /*3540*/  @P6 IMAD.HI.U32 R2, R5, R2, RZ ;  /* 0x0000000205026227 */ /* 0x001fca00078e00ff */
[----:B------:R-:W-:-:S07]  /*3550*/  @P6 SHF.R.U32.HI R5, RZ, R3, R2 ;  /* 0x00000003ff056219 */ /* 0x000fce0000011602 */
.L_x_1088:
[----:B------:R-:W-:Y:S05]  /*3560*/  BSYNC B0 ;  /* 0x0000000000007941 */ /* 0x000fea0003800000 */
.L_x_1086:
[----:B------:R-:W-:-:S04]  /*3570*/  IMAD R4, R5, R9, -R4 ;  /* 0x0000000905047224 */ /* 0x000fc800078e0a04 */
[----:B------:R-:W-:-:S05]  /*3580*/  IMAD.IADD R4, R4, 0x1, -R17 ;  /* 0x0000000104047824 */ /* 0x000fca00078e0a11 */
[----:B------:R-:W-:Y:S02]  /*3590*/  VIADDMNMX R0, R4, R9, R0, PT ;  /* 0x0000000904007246 */ /* 0x000fe40003800100 */
[----:B------:R-:W-:-:S07]  /*35a0*/  VIMNMX R7, R7, R4, !PT ;  /* 0x0000000407077248 */ /* 0x000fce0007fe0100 */
.L_x_1085:
[----:B------:R-:W-:Y:S01]  /*35b0*/  ISETP.GT.AND P1, PT, R7, 0x1, !P1 ;  /* 0x000000010700780c */ /* 0x000fe20004f24270 */
[----:B------:R-:W-:Y:S01]  /*35c0*/  ULDC UR33, c[0x0][0x988] ;  /* 0x0002620000217ab9 */ /* 0x000fe20000000800 */
[----:B------:R-:W-:Y:S01]  /*35d0*/  LOP3.LUT P6, RZ, R16, 0x4, RZ, 0xc0, !PT ;  /* 0x0000000410ff7812 */ /* 0x000fe200078cc0ff */
[----:B------:R-:W-:Y:S01]  /*35e0*/  UISETP.NE.AND UP1, UPT, UR54, URZ, UPT ;  /* 0x0000003f3600728c */ /* 0x000fe2000bf25270 */
[----:B------:R-:W-:Y:S01]  /*35f0*/  ISETP.LT.OR P1, PT, R0, 0x2, P1 ;  /* 0x000000020000780c */ /* 0x000fe20000f21670 */
[----:B------:R-:W-:Y:S01]  /*3600*/  UISETP.NE.AND UP0, UPT, UR53, URZ, UPT ;  /* 0x0000003f3500728c */ /* 0x000fe2000bf05270 */
[----:B------:R-:W-:Y:S01]  /*3610*/  FMNMX.FTZ R3, R24, R25, !PT ;  /* 0x0000001918037209 */ /* 0x000fe20007810000 */
[----:B------:R-:W-:Y:S01]  /*3620*/  UMOV UR10, UR39 ;  /* 0x00000027000a7c82 */ /* 0x000fe20008000000 */
[----:B------:R-:W-:Y:S02]  /*3630*/  FSEL R27, R27, -INF , !P1 ;  /* 0xff8000001b1b7808 */ /* 0x000fe40004800000 */
[----:B------:R-:W-:-:S02]  /*3640*/  ISETP.GT.AND P1, PT, R7, 0x9, !P6 ;  /* 0x000000090700780c */ /* 0x000fc40007724270 */
[----:B------:R-:W-:Y:S02]  /*3650*/  FMNMX.FTZ R2, R28, R3, !PT ;  /* 0x000000031c027209 */ /* 0x000fe40007810000 */
[----:B------:R-:W-:Y:S01]  /*3660*/  ISETP.LT.OR P1, PT, R0, 0xa, P1 ;  /* 0x0000000a0000780c */ /* 0x000fe20000f21670 */
[----:B------:R-:W-:Y:S01]  /*3670*/  @UP1 ULDC UR6, c[0x0][0x44c] ;  /* 0x0001130000061ab9 */ /* 0x000fe20000000800 */
[----:B------:R-:W-:Y:S01]  /*3680*/  FMNMX.FTZ R3, R29, R2, !PT ;  /* 0x000000021d037209 */ /* 0x000fe20007810000 */
[----:B------:R-:W-:Y:S01]  /*3690*/  UIMAD.WIDE.U32 UR6, UR39, UR6, URZ ;  /* 0x00000006270672a5 */ /* 0x000fe2000f8e003f */
[----:B------:R-:W-:Y:S01]  /*36a0*/  FSEL R31, R31, -INF , !P1 ;  /* 0xff8000001f1f7808 */ /* 0x000fe20004800000 */
[----:B------:R-:W-:Y:S01]  /*36b0*/  @UP1 ULDC UR11, c[0x0][0x450] ;  /* 0x00011400000b1ab9 */ /* 0x000fe20000000800 */
[----:B------:R-:W-:Y:S01]  /*36c0*/  LOP3.LUT P1, RZ, R16, 0x8, RZ, 0xc0, !PT ;  /* 0x0000000810ff7812 */ /* 0x000fe2000782c0ff */
[----:B------:R-:W-:Y:S01]  /*36d0*/  @UP1 USHF.R.U32.HI UR10, URZ, UR11, UR7 ;  /* 0x0000000b3f0a1299 */ /* 0x000fe20008011607 */
[----:B------:R-:W-:-:S02]  /*36e0*/  FMNMX.FTZ R2, R32, R3, !PT ;  /* 0x0000000320027209 */ /* 0x000fc40007810000 */
[----:B------:R-:W-:Y:S01]  /*36f0*/  ISETP.GT.AND P1, PT, R7, 0x10, !P1 ;  /* 0x000000100700780c */ /* 0x000fe20004f24270 */
[----:B------:R-:W-:Y:S01]  /*3700*/  UIADD3 UR58, UR58, UR10, URZ ;  /* 0x0000000a3a3a7290 */ /* 0x000fe2000fffe03f */
[----:B------:R-:W-:Y:S02]  /*3710*/  FMNMX.FTZ R3, R33, R2, !PT ;  /* 0x0000000221037209 */ /* 0x000fe40007810000 */
[----:B------:R-:W-:Y:S01]  /*3720*/  ISETP.LT.OR P1, PT, R0, 0x11, P1 ;  /* 0x000000110000780c */ /* 0x000fe20000f21670 */
[----:B------:R-:W-:Y:S01]  /*3730*/  UIADD3 UR14, UR58, UR14, URZ ;  /* 0x0000000e3a0e7290 */ /* 0x000fe2000fffe03f */
        /* <DEDUP_REMOVED lines=84> */
[C---:B------:R-:W-:Y:S02]  /*3c80*/  ISETP.GT.AND P5, PT, R7.reuse, 0x78, !P5 ;  /* 0x000000780700780c */ /* 0x040fe40006fa4270 */
[----:B------:R-:W-:Y:S02]  /*3c90*/  ISETP.GT.AND P1, PT, R7, 0x41, !P1 ;  /* 0x000000410700780c */ /* 0x000fe40004f24270 */
[C---:B------:R-:W-:Y:S02]  /*3ca0*/  ISETP.LT.OR P3, PT, R0.reuse, 0x71, P3 ;  /* 0x000000710000780c */ /* 0x040fe40001f61670 */
        /* <DEDUP_REMOVED lines=16> */
[----:B0-----:R-:W-:Y:S02]  /*3db0*/  FMNMX.FTZ R3, R4, R3, !PT ;  /* 0x0000000304037209 */ /* 0x001fe40007810000 */
[----:B------:R-:W-:Y:S02]  /*3dc0*/  FSEL R63, R63, -INF , !P1 ;  /* 0xff8000003f3f7808 */ /* 0x000fe40004800000 */
[----:B------:R-:W-:Y:S01]  /*3dd0*/  LOP3.LUT P1, RZ, R16, 0x800, RZ, 0xc0, !PT ;  /* 0x0000080010ff7812 */ /* 0x000fe2000782c0ff */
[----:B------:R-:W-:-:S03]  /*3de0*/  FMUL.FTZ R89, R3, UR33 ;  /* 0x0000002103597c20 */ /* 0x000fc60008410000 */
[----:B------:R-:W-:-:S04]  /*3df0*/  ISETP.GT.AND P1, PT, R7, 0x50, !P1 ;  /* 0x000000500700780c */ /* 0x000fc80004f24270 */
[----:B------:R-:W-:-:S04]  /*3e00*/  ISETP.LT.OR P1, PT, R0, 0x51, P1 ;  /* 0x000000510000780c */ /* 0x000fc80000f21670 */
[----:B------:R-:W-:Y:S02]  /*3e10*/  FSEL R66, R66, -INF , !P1 ;  /* 0xff80000042427808 */ /* 0x000fe40004800000 */
[----:B------:R-:W-:-:S04]  /*3e20*/  LOP3.LUT P1, RZ, R16, 0x400, RZ, 0xc0, !PT ;  /* 0x0000040010ff7812 */ /* 0x000fc8000782c0ff */
        /* <DEDUP_REMOVED lines=29> */
[----:B------:R-:W-:Y:S01]  /*4000*/  ISETP.GT.AND P6, PT, R7, 0x79, !P6 ;  /* 0x000000790700780c */ /* 0x000fe200077c4270 */
[--C-:B------:R-:W-:Y:S01]  /*4010*/  FFMA.FTZ R4, R32, UR33, -R89.reuse ;  /* 0x0000002120047c23 */ /* 0x100fe20008010859 */
[----:B------:R-:W-:Y:S01]  /*4020*/  FSEL R90, R26, -INF , !P1 ;  /* 0xff8000001a5a7808 */ /* 0x000fe20004800000 */
[--C-:B------:R-:W-:Y:S01]  /*4030*/  FFMA.FTZ R10, R28, UR33, -R89.reuse ;  /* 0x000000211c0a7c23 */ /* 0x100fe20008010859 */
[----:B------:R-:W-:Y:S01]  /*4040*/  LOP3.LUT P1, RZ, R16, 0x4000000, RZ, 0xc0, !PT ;  /* 0x0400000010ff7812 */ /* 0x000fe2000782c0ff */
[----:B------:R-:W-:Y:S01]  /*4050*/  MUFU.EX2 R8, R8 ;  /* 0x0000000800087308 */ /* 0x000fe20000000800 */
[----:B------:R-:W-:Y:S01]  /*4060*/  FMNMX.FTZ R5, R90, R27, !PT ;  /* 0x0000001b5a057209 */ /* 0x000fe20007810000 */
[--C-:B------:R-:W-:Y:S01]  /*4070*/  FFMA.FTZ R11, R29, UR33, -R89.reuse ;  /* 0x000000211d0b7c23 */ /* 0x100fe20008010859 */
[----:B------:R-:W-:Y:S01]  /*4080*/  ISETP.GT.AND P1, PT, R7, 0x68, !P1 ;  /* 0x000000680700780c */ /* 0x000fe20004f24270 */
[--C-:B------:R-:W-:Y:S01]  /*4090*/  FFMA.FTZ R53, R53, UR33, -R89.reuse ;  /* 0x0000002135357c23 */ /* 0x100fe20008010859 */
[----:B------:R-:W-:Y:S01]  /*40a0*/  FMNMX.FTZ R2, R30, R5, !PT ;  /* 0x000000051e027209 */ /* 0x000fe20007810000 */
[--C-:B------:R-:W-:Y:S01]  /*40b0*/  FFMA.FTZ R13, R33, UR33, -R89.reuse ;  /* 0x00000021210d7c23 */ /* 0x100fe20008010859 */
[----:B------:R-:W-:Y:S01]  /*40c0*/  ISETP.LT.OR P1, PT, R0, 0x69, P1 ;  /* 0x000000690000780c */ /* 0x000fe20000f21670 */
[----:B------:R-:W0:Y:S01]  /*40d0*/  MUFU.EX2 R9, R9 ;  /* 0x0000000900097308 */ /* 0x000e220000000800 */
[----:B------:R-:W-:Y:S01]  /*40e0*/  FMNMX.FTZ R5, R31, R2, !PT ;  /* 0x000000021f057209 */ /* 0x000fe20007810000 */
[--C-:B------:R-:W-:Y:S01]  /*40f0*/  FFMA.FTZ R49, R49, UR33, -R89.reuse ;  /* 0x0000002131317c23 */ /* 0x100fe20008010859 */
[----:B------:R-:W-:Y:S01]  /*4100*/  FSEL R78, R78, -INF , !P1 ;  /* 0xff8000004e4e7808 */ /* 0x000fe20004800000 */
[--C-:B------:R-:W-:Y:S01]  /*4110*/  FFMA.FTZ R12, R36, UR33, -R89.reuse ;  /* 0x00000021240c7c23 */ /* 0x100fe20008010859 */
[----:B------:R-:W-:Y:S01]  /*4120*/  FMNMX.FTZ R2, R34, R5, !PT ;  /* 0x0000000522027209 */ /* 0x000fe20007810000 */
[--C-:B------:R-:W-:Y:S01]  /*4130*/  FFMA.FTZ R21, R41, UR33, -R89.reuse ;  /* 0x0000002129157c23 */ /* 0x100fe20008010859 */
[----:B------:R-:W-:Y:S01]  /*4140*/  ISETP.LT.OR P6, PT, R0, 0x7a, P6 ;  /* 0x0000007a0000780c */ /* 0x000fe200037c1670 */
[----:B------:R-:W1:Y:S01]  /*4150*/  MUFU.EX2 R10, R10 ;  /* 0x0000000a000a7308 */ /* 0x000e620000000800 */
[----:B------:R-:W-:Y:S01]  /*4160*/  FMNMX.FTZ R5, R35, R2, !PT ;  /* 0x0000000223057209 */ /* 0x000fe20007810000 */
[--C-:B------:R-:W-:Y:S01]  /*4170*/  FFMA.FTZ R41, R73, UR33, -R89.reuse ;  /* 0x0000002149297c23 */ /* 0x100fe20008010859 */
[----:B------:R-:W-:Y:S01]  /*4180*/  FSEL R87, R87, -INF , !P6 ;  /* 0xff80000057577808 */ /* 0x000fe20007000000 */
[--C-:B------:R-:W-:Y:S01]  /*4190*/  FFMA.FTZ R15, R37, UR33, -R89.reuse ;  /* 0x00000021250f7c23 */ /* 0x100fe20008010859 */
[----:B------:R-:W-:Y:S01]  /*41a0*/  FMNMX.FTZ R2, R38, R5, !PT ;  /* 0x0000000526027209 */ /* 0x000fe20007810000 */
[--C-:B------:R-:W-:Y:S01]  /*41b0*/  FFMA.FTZ R14, R40, UR33, -R89.reuse ;  /* 0x00000021280e7c23 */ /* 0x100fe20008010859 */
[--C-:B------:R-:W-:Y:S01]  /*41c0*/  FFMA.FTZ R20, R44, UR33, -R89.reuse ;  /* 0x000000212c147c23 */ /* 0x100fe20008010859 */
[----:B------:R-:W-:Y:S01]  /*41d0*/  MUFU.EX2 R11, R11 ;  /* 0x0000000b000b7308 */ /* 0x000fe20000000800 */
[----:B------:R-:W-:Y:S01]  /*41e0*/  FMNMX.FTZ R5, R39, R2, !PT ;  /* 0x0000000227057209 */ /* 0x000fe20007810000 */
[--C-:B------:R-:W-:Y:S01]  /*41f0*/  FFMA.FTZ R29, R45, UR33, -R89.reuse ;  /* 0x000000212d1d7c23 */ /* 0x100fe20008010859 */
[--C-:B------:R-:W-:Y:S01]  /*4200*/  FFMA.FTZ R40, R64, UR33, -R89.reuse ;  /* 0x0000002140287c23 */ /* 0x100fe20008010859 */
        /* <DEDUP_REMOVED lines=8> */
[----:B------:R-:W-:Y:S01]  /*4290*/  FFMA.FTZ R37, R85, UR33, -R89 ;  /* 0x0000002155257c23 */ /* 0x000fe20008010859 */
        /* <DEDUP_REMOVED lines=17> */
[----:B------:R2:W-:Y:S01]  /*43b0*/  MUFU.EX2 R5, R49 ;  /* 0x0000003100057308 */ /* 0x0005e20000000800 */
[----:B------:R-:W-:Y:S01]  /*43c0*/  FMNMX.FTZ R25, R67, R6, !PT ;  /* 0x0000000643197209 */ /* 0x000fe20007810000 */
[----:B------:R-:W-:-:S03]  /*43d0*/  FFMA.FTZ R6, R52, UR33, -R89 ;  /* 0x0000002134067c23 */ /* 0x000fc60008010859 */
[----:B------:R-:W-:-:S03]  /*43e0*/  FMNMX.FTZ R24, R70, R25, !PT ;  /* 0x0000001946187209 */ /* 0x000fc60007810000 */
[----:B------:R-:W-:Y:S01]  /*43f0*/  MUFU.EX2 R20, R20 ;  /* 0x0000001400147308 */ /* 0x000fe20000000800 */
[----:B------:R-:W-:Y:S01]  /*4400*/  FMNMX.FTZ R25, R71, R24, !PT ;  /* 0x0000001847197209 */ /* 0x000fe20007810000 */
[--C-:B--2---:R-:W-:Y:S01]  /*4410*/  FFMA.FTZ R49, R57, UR33, -R89.reuse ;  /* 0x0000002139317c23 */ /* 0x104fe20008010859 */
[----:B------:R-:W-:Y:S02]  /*4420*/  FFMA.FTZ R57, R65, UR33, -R89 ;  /* 0x0000002141397c23 */ /* 0x000fe40008010859 */
        /* <DEDUP_REMOVED lines=10> */
[----:B------:R-:W-:Y:S01]  /*44d0*/  MUFU.EX2 R2, R2 ;  /* 0x0000000200027308 */ /* 0x000fe20000000800 */
[----:B------:R-:W-:Y:S01]  /*44e0*/  FMNMX.FTZ R7, R83, R26, !PT ;  /* 0x0000001a53077209 */ /* 0x000fe20007810000 */
[----:B------:R-:W-:-:S03]  /*44f0*/  FFMA.FTZ R26, R60, UR33, -R89 ;  /* 0x000000213c1a7c23 */ /* 0x000fc60008010859 */
[----:B------:R-:W-:-:S03]  /*4500*/  FMNMX.FTZ R0, R86, R7, !PT ;  /* 0x0000000756007209 */ /* 0x000fc60007810000 */
[----:B------:R-:W-:Y:S01]  /*4510*/  MUFU.EX2 R6, R6 ;  /* 0x0000000600067308 */ /* 0x000fe20000000800 */
[----:B------:R-:W-:-:S05]  /*4520*/  FMNMX.FTZ R0, R87, R0, !PT ;  /* 0x0000000057007209 */ /* 0x000fca0007810000 */
[----:B------:R-:W2:Y:S02]  /*4530*/  SHFL.BFLY PT, R7, R0, 0x2, 0x1f ;  /* 0x0c401f0000077f89 */ /* 0x000ea400000e0000 */
[----:B------:R-:W-:Y:S08]  /*4540*/  MUFU.EX2 R24, R24 ;  /* 0x0000001800187308 */ /* 0x000ff00000000800 */
[----:B------:R-:W-:Y:S08]  /*4550*/  MUFU.EX2 R49, R49 ;  /* 0x0000003100317308 */ /* 0x000ff00000000800 */
[----:B------:R-:W-:Y:S01]  /*4560*/  MUFU.EX2 R26, R26 ;  /* 0x0000001a001a7308 */ /* 0x000fe20000000800 */
[----:B--2---:R-:W-:Y:S01]  /*4570*/  FMNMX.FTZ R32, R0, R7, !PT ;  /* 0x0000000700207209 */ /* 0x004fe20007810000 */
[----:B------:R-:W-:-:S06]  /*4580*/  FFMA.FTZ R0, R80, UR33, -R89 ;  /* 0x0000002150007c23 */ /* 0x000fcc0008010859 */
[----:B------:R-:W-:Y:S01]  /*4590*/  MUFU.EX2 R53, R53 ;  /* 0x0000003500357308 */ /* 0x000fe20000000800 */
[----:B------:R-:W2:Y:S07]  /*45a0*/  SHFL.BFLY PT, R7, R32, 0x1, 0x1f ;  /* 0x0c201f0020077f89 */ /* 0x000eae00000e0000 */
[----:B------:R-:W-:Y:S08]  /*45b0*/  MUFU.EX2 R40, R40 ;  /* 0x0000002800287308 */ /* 0x000ff00000000800 */
[----:B------:R-:W-:Y:S08]  /*45c0*/  MUFU.EX2 R57, R57 ;  /* 0x0000003900397308 */ /* 0x000ff00000000800 */
[----:B------:R-:W-:Y:S01]  /*45d0*/  MUFU.EX2 R44, R44 ;  /* 0x0000002c002c7308 */ /* 0x000fe20000000800 */
[----:B--2---:R-:W-:Y:S01]  /*45e0*/  FMNMX.FTZ R7, R32, R7, !PT ;  /* 0x0000000720077209 */ /* 0x004fe20007810000 */
        /* <DEDUP_REMOVED lines=22> */
[----:B------:R2:W3:Y:S01]  /*4750*/  MUFU.EX2 R69, R52 ;  /* 0x0000003400457308 */ /* 0x0004e20000000800 */
[--C-:B------:R-:W-:Y:S01]  /*4760*/  FFMA.FTZ R42, R51, UR33, -R48.reuse ;  /* 0x00000021332a7c23 */ /* 0x100fe20008010830 */
[--C-:B------:R-:W-:Y:S01]  /*4770*/  FFMA.FTZ R39, R54, UR33, -R48.reuse ;  /* 0x0000002136277c23 */ /* 0x100fe20008010830 */
[--C-:B------:R-:W-:Y:S01]  /*4780*/  FFMA.FTZ R51, R62, UR33, -R48.reuse ;  /* 0x000000213e337c23 */ /* 0x100fe20008010830 */
[--C-:B------:R-:W-:Y:S01]  /*4790*/  FFMA.FTZ R54, R63, UR33, -R48.reuse ;  /* 0x000000213f367c23 */ /* 0x100fe20008010830 */
[--C-:B------:R-:W-:Y:S01]  /*47a0*/  FFMA.FTZ R67, R67, UR33, -R48.reuse ;  /* 0x0000002143437c23 */ /* 0x100fe20008010830 */
[--C-:B------:R-:W-:Y:S01]  /*47b0*/  FFMA.FTZ R74, R74, UR33, -R48.reuse ;  /* 0x000000214a4a7c23 */ /* 0x100fe20008010830 */
[--C-:B------:R-:W-:Y:S01]  /*47c0*/  FFMA.FTZ R75, R75, UR33, -R48.reuse ;  /* 0x000000214b4b7c23 */ /* 0x100fe20008010830 */
[----:B------:R-:W4:Y:S01]  /*47d0*/  MUFU.EX2 R56, R56 ;  /* 0x0000003800387308 */ /* 0x000f220000000800 */
[--C-:B--2---:R-:W-:Y:S01]  /*47e0*/  FFMA.FTZ R52, R46, UR33, -R48.reuse ;  /* 0x000000212e347c23 */ /* 0x104fe20008010830 */
[--C-:B------:R-:W-:Y:S01]  /*47f0*/  FFMA.FTZ R46, R55, UR33, -R48.reuse ;  /* 0x00000021372e7c23 */ /* 0x100fe20008010830 */
[----:B0-----:R-:W-:Y:S01]  /*4800*/  FADD.FTZ R55, R8, R9 ;  /* 0x0000000908377221 */ /* 0x001fe20000010000 */
[----:B------:R-:W-:Y:S01]  /*4810*/  F2FP.F16.F32.PACK_AB R8, R9, R8 ;  /* 0x000000080908723e */ /* 0x000fe200000000ff */
[--C-:B------:R-:W-:Y:S01]  /*4820*/  FFMA.FTZ R78, R78, UR33, -R48.reuse ;  /* 0x000000214e4e7c23 */ /* 0x100fe20008010830 */
[----:B------:R-:W-:Y:S01]  /*4830*/  FFMA.FTZ R79, R79, UR33, -R48 ;  /* 0x000000214f4f7c23 */ /* 0x000fe20008010830 */
[----:B-1----:R-:W-:Y:S01]  /*4840*/  FADD.FTZ R58, R10, R55 ;  /* 0x000000370a3a7221 */ /* 0x002fe20000010000 */
[----:B------:R0:W1:Y:S01]  /*4850*/  MUFU.EX2 R73, R60 ;  /* 0x0000003c00497308 */ /* 0x0000620000000800 */
[----:B---3--:R-:W-:Y:S01]  /*4860*/  FADD.FTZ R9, R90, R69 ;  /* 0x000000455a097221 */ /* 0x008fe20000010000 */
[C---:B------:R-:W-:Y:S01]  /*4870*/  F2FP.F16.F32.PACK_AB R10, R11.reuse, R10 ;  /* 0x0000000a0b0a723e */ /* 0x040fe200000000ff */
[----:B------:R-:W-:Y:S01]  /*4880*/  FADD.FTZ R59, R11, R58 ;  /* 0x0000003a0b3b7221 */ /* 0x000fe20000010000 */
[--C-:B------:R-:W-:Y:S01]  /*4890*/  FFMA.FTZ R55, R66, UR33, -R48.reuse ;  /* 0x0000002142377c23 */ /* 0x100fe20008010830 */
[--C-:B------:R-:W-:Y:S01]  /*48a0*/  FFMA.FTZ R82, R82, UR33, -R48.reuse ;  /* 0x0000002152527c23 */ /* 0x100fe20008010830 */
[--C-:B------:R-:W-:Y:S01]  /*48b0*/  FFMA.FTZ R83, R83, UR33, -R48.reuse ;  /* 0x0000002153537c23 */ /* 0x100fe20008010830 */
[--C-:B------:R-:W-:Y:S01]  /*48c0*/  FFMA.FTZ R86, R86, UR33, -R48.reuse ;  /* 0x0000002156567c23 */ /* 0x100fe20008010830 */
[----:B------:R-:W2:Y:S01]  /*48d0*/  MUFU.EX2 R27, R27 ;  /* 0x0000001b001b7308 */ /* 0x000ea20000000800 */
[----:B0-----:R-:W-:Y:S01]  /*48e0*/  FADD.FTZ R60, R4, R59 ;  /* 0x0000003b043c7221 */ /* 0x001fe20000010000 */
[----:B----4-:R-:W-:Y:S01]  /*48f0*/  FADD.FTZ R58, R56, R9 ;  /* 0x00000009383a7221 */ /* 0x010fe20000010000 */
[----:B------:R-:W-:Y:S01]  /*4900*/  F2FP.F16.F32.PACK_AB R9, R69, R90 ;  /* 0x0000005a4509723e */ /* 0x000fe200000000ff */
[----:B------:R-:W-:Y:S01]  /*4910*/  FFMA.FTZ R87, R87, UR33, -R48 ;  /* 0x0000002157577c23 */ /* 0x000fe20008010830 */
[----:B------:R-:W-:-:S03]  /*4920*/  FADD.FTZ R59, R13, R60 ;  /* 0x0000003c0d3b7221 */ /* 0x000fc60000010000 */
[----:B------:R-:W0:Y:S01]  /*4930*/  MUFU.EX2 R30, R30 ;  /* 0x0000001e001e7308 */ /* 0x000e220000000800 */
[C---:B-1----:R-:W-:Y:S01]  /*4940*/  FADD.FTZ R60, R73.reuse, R58 ;  /* 0x0000003a493c7221 */ /* 0x042fe20000010000 */
[----:B------:R-:W-:Y:S01]  /*4950*/  FADD.FTZ R62, R12, R59 ;  /* 0x0000003b0c3e7221 */ /* 0x000fe20000010000 */
[----:B------:R-:W-:Y:S01]  /*4960*/  F2FP.F16.F32.PACK_AB R11, R73, R56 ;  /* 0x00000038490b723e */ /* 0x000fe200000000ff */
[--C-:B------:R-:W-:Y:S01]  /*4970*/  FFMA.FTZ R58, R70, UR33, -R48.reuse ;  /* 0x00000021463a7c23 */ /* 0x100fe20008010830 */
[----:B------:R-:W-:Y:S01]  /*4980*/  FFMA.FTZ R59, R71, UR33, -R48 ;  /* 0x00000021473b7c23 */ /* 0x000fe20008010830 */
[----:B------:R-:W-:Y:S02]  /*4990*/  FADD.FTZ R69, R15, R62 ;  /* 0x0000003e0f457221 */ /* 0x000fe40000010000 */
[----:B------:R-:W1:Y:S01]  /*49a0*/  MUFU.EX2 R31, R31 ;  /* 0x0000001f001f7308 */ /* 0x000e620000000800 */
[----:B--2---:R-:W-:Y:S01]  /*49b0*/  FADD.FTZ R63, R27, R60 ;  /* 0x0000003c1b3f7221 */ /* 0x004fe20000010000 */
[----:B------:R-:W-:Y:S01]  /*49c0*/  FADD.FTZ R62, R14, R69 ;  /* 0x000000450e3e7221 */ /* 0x000fe20000010000 */
[----:B------:R2:W-:Y:S05]  /*49d0*/  STSM.16.M88.4 [R18+0x21800], R8 ;  /* 0x0218000812007844 */ /* 0x0005ea0000000200 */
[----:B------:R-:W3:Y:S01]  /*49e0*/  MUFU.EX2 R34, R34 ;  /* 0x0000002200227308 */ /* 0x000ee20000000800 */
[----:B0-----:R-:W-:-:S07]  /*49f0*/  FADD.FTZ R60, R30, R63 ;  /* 0x0000003f1e3c7221 */ /* 0x001fce0000010000 */
[----:B------:R-:W0:Y:S01]  /*4a00*/  MUFU.EX2 R38, R38 ;  /* 0x0000002600267308 */ /* 0x000e220000000800 */
[----:B-1----:R-:W-:Y:S01]  /*4a10*/  FADD.FTZ R63, R31, R60 ;  /* 0x0000003c1f3f7221 */ /* 0x002fe20000010000 */
[----:B--2---:R-:W-:Y:S02]  /*4a20*/  F2FP.F16.F32.PACK_AB R8, R13, R4 ;  /* 0x000000040d08723e */ /* 0x004fe400000000ff */
[----:B------:R-:W-:Y:S02]  /*4a30*/  F2FP.F16.F32.PACK_AB R10, R15, R12 ;  /* 0x0000000c0f0a723e */ /* 0x000fe400000000ff */
[----:B------:R-:W-:Y:S02]  /*4a40*/  F2FP.F16.F32.PACK_AB R12, R21, R14 ;  /* 0x0000000e150c723e */ /* 0x000fe400000000ff */
[----:B------:R-:W1:Y:S01]  /*4a50*/  MUFU.EX2 R43, R43 ;  /* 0x0000002b002b7308 */ /* 0x000e620000000800 */
[----:B---3--:R-:W-:Y:S01]  /*4a60*/  FADD.FTZ R63, R34, R63 ;  /* 0x0000003f223f7221 */ /* 0x008fe20000010000 */
[----:B------:R-:W-:-:S02]  /*4a70*/  F2FP.F16.F32.PACK_AB R14, R29, R20 ;  /* 0x000000141d0e723e */ /* 0x000fc400000000ff */
[----:B------:R-:W-:Y:S02]  /*4a80*/  F2FP.F16.F32.PACK_AB R9, R30, R27 ;  /* 0x0000001b1e09723e */ /* 0x000fe400000000ff */
[----:B------:R-:W-:Y:S02]  /*4a90*/  F2FP.F16.F32.PACK_AB R11, R34, R31 ;  /* 0x0000001f220b723e */ /* 0x000fe400000000ff */
[----:B------:R-:W2:Y:S01]  /*4aa0*/  MUFU.EX2 R52, R52 ;  /* 0x0000003400347308 */ /* 0x000ea20000000800 */
[----:B0-----:R-:W-:Y:S02]  /*4ab0*/  FADD.FTZ R60, R38, R63 ;  /* 0x0000003f263c7221 */ /* 0x001fe40000010000 */
[----:B------:R0:W-:Y:S05]  /*4ac0*/  STSM.16.M88.4 [R23], R8 ;  /* 0x0000000817007844 */ /* 0x0001ea0000000200 */
[----:B------:R3:W-:Y:S01]  /*4ad0*/  MUFU.EX2 R56, R67 ;  /* 0x0000004300387308 */ /* 0x0007e20000000800 */
[----:B-1----:R-:W-:-:S07]  /*4ae0*/  FADD.FTZ R63, R43, R60 ;  /* 0x0000003c2b3f7221 */ /* 0x002fce0000010000 */
[----:B------:R-:W1:Y:S01]  /*4af0*/  MUFU.EX2 R65, R65 ;  /* 0x0000004100417308 */ /* 0x000e620000000800 */
[----:B---3--:R-:W-:Y:S01]  /*4b00*/  FADD.FTZ R67, R21, R62 ;  /* 0x0000003e15437221 */ /* 0x008fe20000010000 */
[----:B--2---:R-:W-:Y:S01]  /*4b10*/  FADD.FTZ R60, R52, R63 ;  /* 0x0000003f343c7221 */ /* 0x004fe20000010000 */
[----:B0-----:R-:W-:Y:S02]  /*4b20*/  F2FP.F16.F32.PACK_AB R8, R5, R2 ;  /* 0x000000020508723e */ /* 0x001fe400000000ff */
[----:B------:R-:W-:Y:S01]  /*4b30*/  FADD.FTZ R62, R20, R67 ;  /* 0x00000043143e7221 */ /* 0x000fe20000010000 */
[----:B------:R-:W-:Y:S02]  /*4b40*/  F2FP.F16.F32.PACK_AB R10, R25, R6 ;  /* 0x00000006190a723e */ /* 0x000fe400000000ff */
[----:B------:R-:W0:Y:S01]  /*4b50*/  MUFU.EX2 R35, R35 ;  /* 0x0000002300237308 */ /* 0x000e220000000800 */
[----:B------:R-:W-:-:S04]  /*4b60*/  FADD.FTZ R67, R29, R62 ;  /* 0x0000003e1d437221 */ /* 0x000fc80000010000 */
[----:B------:R-:W-:-:S03]  /*4b70*/  FADD.FTZ R62, R2, R67 ;  /* 0x00000043023e7221 */ /* 0x000fc60000010000 */
[----:B------:R-:W2:Y:S01]  /*4b80*/  MUFU.EX2 R42, R42 ;  /* 0x0000002a002a7308 */ /* 0x000ea20000000800 */
[----:B------:R-:W-:Y:S01]  /*4b90*/  FADD.FTZ R63, R5, R62 ;  /* 0x0000003e053f7221 */ /* 0x000fe20000010000 */
[----:B-1----:R-:W-:-:S03]  /*4ba0*/  FADD.FTZ R60, R65, R60 ;  /* 0x0000003c413c7221 */ /* 0x002fc60000010000 */
[----:B------:R-:W-:Y:S01]  /*4bb0*/  FADD.FTZ R4, R6, R63 ;  /* 0x0000003f06047221 */ /* 0x000fe20000010000 */
[----:B------:R-:W-:Y:S02]  /*4bc0*/  VIADD R6, R88, 0xfffffffe ;  /* 0xfffffffe58067836 */ /* 0x000fe40000000000 */
[----:B------:R-:W1:Y:S01]  /*4bd0*/  MUFU.EX2 R39, R39 ;  /* 0x0000002700277308 */ /* 0x000e620000000800 */
[----:B0-----:R-:W-:Y:S01]  /*4be0*/  FADD.FTZ R13, R35, R60 ;  /* 0x0000003c230d7221 */ /* 0x001fe20000010000 */
[----:B------:R-:W-:-:S04]  /*4bf0*/  FADD.FTZ R15, R25, R4 ;  /* 0x00000004190f7221 */ /* 0x000fc80000010000 */
[----:B------:R-:W-:Y:S02]  /*4c00*/  FADD.FTZ R20, R24, R15 ;  /* 0x0000000f18147221 */ /* 0x000fe40000010000 */
[----:B------:R-:W0:Y:S01]  /*4c10*/  MUFU.EX2 R46, R46 ;  /* 0x0000002e002e7308 */ /* 0x000e220000000800 */
[C---:B--2---:R-:W-:Y:S01]  /*4c20*/  FADD.FTZ R4, R42.reuse, R13 ;  /* 0x0000000d2a047221 */ /* 0x044fe20000010000 */
[----:B------:R-:W-:Y:S01]  /*4c30*/  FADD.FTZ R21, R49, R20 ;  /* 0x0000001431157221 */ /* 0x000fe20000010000 */
[----:B------:R-:W-:Y:S02]  /*4c40*/  F2FP.F16.F32.PACK_AB R13, R43, R38 ;  /* 0x000000262b0d723e */ /* 0x000fe400000000ff */
[----:B------:R-:W-:Y:S01]  /*4c50*/  F2FP.F16.F32.PACK_AB R9, R42, R35 ;  /* 0x000000232a09723e */ /* 0x000fe200000000ff */
[----:B------:R-:W-:Y:S02]  /*4c60*/  FADD.FTZ R20, R26, R21 ;  /* 0x000000151a147221 */ /* 0x000fe40000010000 */
[----:B------:R-:W2:Y:S01]  /*4c70*/  MUFU.EX2 R47, R47 ;  /* 0x0000002f002f7308 */ /* 0x000ea20000000800 */
[----:B-1----:R-:W-:Y:S01]  /*4c80*/  FADD.FTZ R15, R39, R4 ;  /* 0x00000004270f7221 */ /* 0x002fe20000010000 */
[----:B------:R-:W-:-:S04]  /*4c90*/  FADD.FTZ R27, R53, R20 ;  /* 0x00000014351b7221 */ /* 0x000fc80000010000 */
[----:B------:R-:W-:Y:S02]  /*4ca0*/  FADD.FTZ R2, R40, R27 ;  /* 0x0000001b28027221 */ /* 0x000fe40000010000 */
[----:B------:R-:W1:Y:S01]  /*4cb0*/  MUFU.EX2 R50, R50 ;  /* 0x0000003200327308 */ /* 0x000e620000000800 */
[C---:B0-----:R-:W-:Y:S01]  /*4cc0*/  FADD.FTZ R4, R46.reuse, R15 ;  /* 0x0000000f2e047221 */ /* 0x041fe20000010000 */
[----:B------:R-:W-:Y:S02]  /*4cd0*/  F2FP.F16.F32.PACK_AB R15, R65, R52 ;  /* 0x00000034410f723e */ /* 0x000fe400000000ff */
[----:B------:R-:W-:-:S03]  /*4ce0*/  F2FP.F16.F32.PACK_AB R11, R46, R39 ;  /* 0x000000272e0b723e */ /* 0x000fc600000000ff */
[----:B------:R0:W-:Y:S01]  /*4cf0*/  STSM.16.M88.4 [R22], R12 ;  /* 0x0000000c16007844 */ /* 0x0001e20000000200 */
[----:B------:R-:W3:Y:S01]  /*4d00*/  MUFU.EX2 R51, R51 ;  /* 0x0000003300337308 */ /* 0x000ee20000000800 */
[----:B--2---:R-:W-:Y:S02]  /*4d10*/  FADD.FTZ R21, R47, R4 ;  /* 0x000000042f157221 */ /* 0x004fe40000010000 */
[----:B------:R2:W-:Y:S05]  /*4d20*/  STSM.16.M88.4 [R19], R8 ;  /* 0x0000000813007844 */ /* 0x0005ea0000000200 */
[----:B------:R-:W4:Y:S01]  /*4d30*/  MUFU.EX2 R54, R54 ;  /* 0x0000003600367308 */ /* 0x000f220000000800 */
[----:B-1----:R-:W-:Y:S01]  /*4d40*/  FADD.FTZ R4, R50, R21 ;  /* 0x0000001532047221 */ /* 0x002fe20000010000 */
[----:B------:R-:W-:Y:S01]  /*4d50*/  FADD.FTZ R21, R57, R2 ;  /* 0x0000000239157221 */ /* 0x000fe20000010000 */
[----:B0-----:R-:W-:-:S05]  /*4d60*/  F2FP.F16.F32.PACK_AB R12, R49, R24 ;  /* 0x00000018310c723e */ /* 0x001fca00000000ff */
[----:B------:R-:W0:Y:S01]  /*4d70*/  MUFU.EX2 R55, R55 ;  /* 0x0000003700377308 */ /* 0x000e220000000800 */
[----:B---3--:R-:W-:Y:S01]  /*4d80*/  FADD.FTZ R5, R51, R4 ;  /* 0x0000000433057221 */ /* 0x008fe20000010000 */
[----:B------:R-:W-:Y:S01]  /*4d90*/  FADD.FTZ R4, R44, R21 ;  /* 0x000000152c047221 */ /* 0x000fe20000010000 */
[----:B------:R-:W-:Y:S02]  /*4da0*/  F2FP.F16.F32.PACK_AB R14, R53, R26 ;  /* 0x0000001a350e723e */ /* 0x000fe400000000ff */
[----:B------:R-:W-:Y:S01]  /*4db0*/  F2FP.F16.F32.PACK_AB R13, R50, R47 ;  /* 0x0000002f320d723e */ /* 0x000fe200000000ff */
[----:B------:R-:W-:Y:S01]  /*4dc0*/  FADD.FTZ R21, R61, R4 ;  /* 0x000000043d157221 */ /* 0x000fe20000010000 */
[----:B------:R-:W-:Y:S01]  /*4dd0*/  F2FP.F16.F32.PACK_AB R24, R57, R40 ;  /* 0x000000283918723e */ /* 0x000fe200000000ff */
[----:B------:R-:W1:Y:S01]  /*4de0*/  MUFU.EX2 R58, R58 ;  /* 0x0000003a003a7308 */ /* 0x000e620000000800 */
[C---:B----4-:R-:W-:Y:S01]  /*4df0*/  FADD.FTZ R2, R54.reuse, R5 ;  /* 0x0000000536027221 */ /* 0x050fe20000010000 */
[----:B------:R-:W-:-:S02]  /*4e00*/  F2FP.F16.F32.PACK_AB R15, R54, R51 ;  /* 0x00000033360f723e */ /* 0x000fc400000000ff */
[----:B------:R-:W-:-:S03]  /*4e10*/  F2FP.F16.F32.PACK_AB R26, R61, R44 ;  /* 0x0000002c3d1a723e */ /* 0x000fc600000000ff */
[----:B------:R3:W-:Y:S01]  /*4e20*/  STSM.16.M88.4 [R18+0x27800], R12 ;  /* 0x0278000c12007844 */ /* 0x0007e20000000200 */
[----:B------:R-:W4:Y:S01]  /*4e30*/  MUFU.EX2 R59, R59 ;  /* 0x0000003b003b7308 */ /* 0x000f220000000800 */
[----:B0-----:R-:W-:Y:S01]  /*4e40*/  FADD.FTZ R5, R55, R2 ;  /* 0x0000000237057221 */ /* 0x001fe20000010000 */
[----:B------:R-:W-:-:S03]  /*4e50*/  F2FP.F16.F32.PACK_AB R25, R56, R55 ;  /* 0x000000373819723e */ /* 0x000fc600000000ff */
[----:B------:R-:W-:-:S03]  /*4e60*/  FADD.FTZ R5, R56, R5 ;  /* 0x0000000538057221 */ /* 0x000fc60000010000 */
[----:B------:R-:W0:Y:S01]  /*4e70*/  MUFU.EX2 R48, R74 ;  /* 0x0000004a00307308 */ /* 0x000e220000000800 */
[----:B-1----:R-:W-:-:S07]  /*4e80*/  FADD.FTZ R2, R58, R5 ;  /* 0x000000053a027221 */ /* 0x002fce0000010000 */
[----:B------:R-:W1:Y:S01]  /*4e90*/  MUFU.EX2 R75, R75 ;  /* 0x0000004b004b7308 */ /* 0x000e620000000800 */
[C---:B----4-:R-:W-:Y:S01]  /*4ea0*/  FADD.FTZ R5, R59.reuse, R2 ;  /* 0x000000023b057221 */ /* 0x050fe20000010000 */
[----:B------:R-:W-:Y:S01]  /*4eb0*/  FADD.FTZ R2, R28, R21 ;  /* 0x000000151c027221 */ /* 0x000fe20000010000 */
[----:B------:R-:W-:-:S05]  /*4ec0*/  F2FP.F16.F32.PACK_AB R27, R59, R58 ;  /* 0x0000003a3b1b723e */ /* 0x000fca00000000ff */
[----:B------:R-:W4:Y:S01]  /*4ed0*/  MUFU.EX2 R78, R78 ;  /* 0x0000004e004e7308 */ /* 0x000f220000000800 */
[----:B0-----:R-:W-:Y:S01]  /*4ee0*/  FADD.FTZ R4, R48, R5 ;  /* 0x0000000530047221 */ /* 0x001fe20000010000 */
[----:B------:R3:W-:Y:S06]  /*4ef0*/  STSM.16.M88.4 [R136], R24 ;  /* 0x0000001888007844 */ /* 0x0007ec0000000200 */
[----:B------:R-:W0:Y:S01]  /*4f00*/  MUFU.EX2 R31, R79 ;  /* 0x0000004f001f7308 */ /* 0x000e220000000800 */
[C---:B-1----:R-:W-:Y:S01]  /*4f10*/  FADD.FTZ R21, R75.reuse, R4 ;  /* 0x000000044b157221 */ /* 0x042fe20000010000 */
[----:B------:R-:W-:-:S06]  /*4f20*/  F2FP.F16.F32.PACK_AB R29, R75, R48 ;  /* 0x000000304b1d723e */ /* 0x000fcc00000000ff */
[----:B------:R-:W1:Y:S01]  /*4f30*/  MUFU.EX2 R41, R41 ;  /* 0x0000002900297308 */ /* 0x000e620000000800 */
[----:B----4-:R-:W-:-:S07]  /*4f40*/  FADD.FTZ R4, R78, R21 ;  /* 0x000000154e047221 */ /* 0x010fce0000010000 */
[----:B------:R-:W4:Y:S01]  /*4f50*/  MUFU.EX2 R36, R36 ;  /* 0x0000002400247308 */ /* 0x000f220000000800 */
[C---:B0-----:R-:W-:Y:S01]  /*4f60*/  FADD.FTZ R21, R31.reuse, R4 ;  /* 0x000000041f157221 */ /* 0x041fe20000010000 */
[----:B------:R-:W-:-:S06]  /*4f70*/  F2FP.F16.F32.PACK_AB R31, R31, R78 ;  /* 0x0000004e1f1f723e */ /* 0x000fcc00000000ff */
[----:B------:R-:W0:Y:S01]  /*4f80*/  MUFU.EX2 R45, R45 ;  /* 0x0000002d002d7308 */ /* 0x000e220000000800 */
[C---:B-1----:R-:W-:Y:S01]  /*4f90*/  F2FP.F16.F32.PACK_AB R28, R41.reuse, R28 ;  /* 0x0000001c291c723e */ /* 0x042fe200000000ff */
[----:B------:R-:W-:-:S06]  /*4fa0*/  FADD.FTZ R5, R41, R2 ;  /* 0x0000000229057221 */ /* 0x000fcc0000010000 */
[----:B------:R-:W-:Y:S01]  /*4fb0*/  MUFU.EX2 R0, R0 ;  /* 0x0000000000007308 */ /* 0x000fe20000000800 */
[----:B----4-:R-:W-:-:S07]  /*4fc0*/  FADD.FTZ R2, R36, R5 ;  /* 0x0000000524027221 */ /* 0x010fce0000010000 */
[----:B------:R-:W2:Y:S01]  /*4fd0*/  MUFU.EX2 R33, R33 ;  /* 0x0000002100217308 */ /* 0x000ea20000000800 */
[C---:B0-----:R-:W-:Y:S01]  /*4fe0*/  F2FP.F16.F32.PACK_AB R30, R45.reuse, R36 ;  /* 0x000000242d1e723e */ /* 0x041fe200000000ff */
[----:B------:R-:W-:-:S04]  /*4ff0*/  FADD.FTZ R5, R45, R2 ;  /* 0x000000022d057221 */ /* 0x000fc80000010000 */
[----:B------:R3:W-:Y:S02]  /*5000*/  STSM.16.M88.4 [R22+0x6000], R28 ;  /* 0x0060001c16007844 */ /* 0x0007e40000000200 */
[----:B------:R-:W0:Y:S08]  /*5010*/  MUFU.EX2 R32, R32 ;  /* 0x0000002000207308 */ /* 0x000e300000000800 */
[----:B------:R-:W1:Y:S01]  /*5020*/  MUFU.EX2 R37, R37 ;  /* 0x0000002500257308 */ /* 0x000e620000000800 */
[----:B--2---:R-:W-:Y:S01]  /*5030*/  F2FP.F16.F32.PACK_AB R8, R33, R0 ;  /* 0x000000002108723e */ /* 0x004fe200000000ff */
[----:B------:R-:W-:-:S04]  /*5040*/  FADD.FTZ R0, R0, R5 ;  /* 0x0000000500007221 */ /* 0x000fc80000010000 */
[----:B------:R-:W-:Y:S02]  /*5050*/  FADD.FTZ R33, R33, R0 ;  /* 0x0000000021217221 */ /* 0x000fe40000010000 */
[----:B------:R-:W-:Y:S02]  /*5060*/  MUFU.EX2 R82, R82 ;  /* 0x0000005200527308 */ /* 0x000fe40000000800 */
[----:B0-----:R-:W-:-:S06]  /*5070*/  FADD.FTZ R2, R32, R33 ;  /* 0x0000002120027221 */ /* 0x001fcc0000010000 */
[----:B------:R-:W0:Y:S01]  /*5080*/  MUFU.EX2 R83, R83 ;  /* 0x0000005300537308 */ /* 0x000e220000000800 */
[C---:B-1----:R-:W-:Y:S01]  /*5090*/  F2FP.F16.F32.PACK_AB R10, R37.reuse, R32 ;  /* 0x00000020250a723e */ /* 0x042fe200000000ff */
[----:B------:R-:W-:-:S06]  /*50a0*/  FADD.FTZ R2, R37, R2 ;  /* 0x0000000225027221 */ /* 0x000fcc0000010000 */
[----:B------:R-:W1:Y:S08]  /*50b0*/  MUFU.EX2 R86, R86 ;  /* 0x0000005600567308 */ /* 0x000e700000000800 */
[----:B------:R-:W2:Y:S01]  /*50c0*/  MUFU.EX2 R87, R87 ;  /* 0x0000005700577308 */ /* 0x000ea20000000800 */
[----:B0-----:R-:W-:Y:S01]  /*50d0*/  F2FP.F16.F32.PACK_AB R9, R83, R82 ;  /* 0x000000525309723e */ /* 0x001fe200000000ff */
[----:B------:R-:W-:-:S04]  /*50e0*/  FADD.FTZ R82, R82, R21 ;  /* 0x0000001552527221 */ /* 0x000fc80000010000 */
[----:B------:R-:W-:-:S04]  /*50f0*/  FADD.FTZ R83, R83, R82 ;  /* 0x0000005253537221 */ /* 0x000fc80000010000 */
[----:B-1----:R-:W-:Y:S01]  /*5100*/  FADD.FTZ R0, R86, R83 ;  /* 0x0000005356007221 */ /* 0x002fe20000010000 */
[----:B--2---:R-:W-:-:S03]  /*5110*/  F2FP.F16.F32.PACK_AB R11, R87, R86 ;  /* 0x00000056570b723e */ /* 0x004fc600000000ff */
[----:B------:R-:W-:Y:S02]  /*5120*/  FADD.FTZ R0, R87, R0 ;  /* 0x0000000057007221 */ /* 0x000fe40000010000 */
[----:B------:R3:W-:Y:S01]  /*5130*/  STSM.16.M88.4 [R19+0x6000], R8 ;  /* 0x0060000813007844 */ /* 0x0007e20000000200 */
[----:B------:R0:W-:Y:S06]  /*5140*/  MEMBAR.ALL.CTA ;  /* 0x0000000000007992 */ /* 0x0001ec0000008000 */
[----:B0-----:R-:W0:Y:S02]  /*5150*/  FENCE.VIEW.ASYNC.S ;  /* 0x00000000000073c6 */ /* 0x001e240000000000 */
[----:B0-----:R-:W-:Y:S01]  /*5160*/  NOP ;  /* 0x0000000000007918 */ /* 0x001fe20000000000 */
        /* <DEDUP_REMOVED lines=12> */
.L_x_1090:
[----:B------:R-:W-:Y:S02]  /*5230*/  ULDC UR18, c[0x0][0x9e4] ;  /* 0x0002790000127ab9 */ /* 0x000fe40000000800 */
[----:B------:R-:W-:-:S11]  /*5240*/  UISETP.NE.AND UP0, UPT, UR18, 0x1, UPT ;  /* 0x000000011200788c */ /* 0x000fd6000bf05270 */
[----:B------:R-:W-:Y:S02]  /*5250*/  @UP0 ULDC.64 UR6, c[0x0][0x9e8] ;  /* 0x00027a0000060ab9 */ /* 0x000fe40000000a00 */
[----:B------:R-:W-:-:S04]  /*5260*/  UIMAD.WIDE.U32 UR10, UR15, UR6, URZ ;  /* 0x000000060f0a72a5 */ /* 0x000fc8000f8e003f */
[----:B------:R-:W-:-:S12]  /*5270*/  @UP0 USHF.R.U32.HI UR15, URZ, UR7, UR11 ;  /* 0x000000073f0f0299 */ /* 0x000fd8000801160b */
.L_x_1091:
[----:B------:R-:W-:-:S04]  /*5280*/  UIMAD UR15, UR15, UR18, UR18 ;  /* 0x000000120f0f72a4 */ /* 0x000fc8000f8e0212 */
[----:B------:R-:W-:-:S04]  /*5290*/  UISETP.LT.AND UP0, UPT, UR14, UR15, UPT ;  /* 0x0000000f0e00728c */ /* 0x000fc8000bf01270 */
[----:B------:R-:W-:-:S12]  /*52a0*/  USEL UR14, UR14, UR15, UP0 ;  /* 0x0000000f0e0e7287 */ /* 0x000fd80008000000 */
.L_x_1089:
[----:B------:R-:W-:Y:S01]  /*52b0*/  USHF.R.S32.HI UR6, URZ, 0x1f, UR14 ;  /* 0x0000001f3f067899 */ /* 0x000fe2000801140e */
[----:B------:R-:W-:Y:S02]  /*52c0*/  CS2R R134, SRZ ;  /* 0x0000000000867805 */ /* 0x000fe4000001ff00 */
[----:B------:R-:W-:Y:S02]  /*52d0*/  CS2R R132, SRZ ;  /* 0x0000000000847805 */ /* 0x000fe4000001ff00 */
[----:B------:R-:W-:Y:S01]  /*52e0*/  CS2R R130, SRZ ;  /* 0x0000000000827805 */ /* 0x000fe2000001ff00 */
[----:B------:R-:W-:Y:S01]  /*52f0*/  ULEA.HI UR6, UR6, UR14, URZ, 0x7 ;  /* 0x0000000e06067291 */ /* 0x000fe2000f8f383f */
[----:B------:R-:W-:Y:S02]  /*5300*/  CS2R R128, SRZ ;  /* 0x0000000000807805 */ /* 0x000fe4000001ff00 */
[----:B------:R-:W-:Y:S02]  /*5310*/  CS2R R126, SRZ ;  /* 0x00000000007e7805 */ /* 0x000fe4000001ff00 */
[----:B------:R-:W-:Y:S01]  /*5320*/  CS2R R124, SRZ ;  /* 0x00000000007c7805 */ /* 0x000fe2000001ff00 */
[----:B------:R-:W-:Y:S01]  /*5330*/  USHF.R.S32.HI UR6, URZ, 0x7, UR6 ;  /* 0x000000073f067899 */ /* 0x000fe20008011406 */
[----:B------:R-:W-:-:S02]  /*5340*/  CS2R R122, SRZ ;  /* 0x00000000007a7805 */ /* 0x000fc4000001ff00 */
[----:B------:R-:W-:Y:S02]  /*5350*/  CS2R R120, SRZ ;  /* 0x0000000000787805 */ /* 0x000fe4000001ff00 */
[----:B------:R-:W-:Y:S01]  /*5360*/  CS2R R118, SRZ ;  /* 0x0000000000767805 */ /* 0x000fe2000001ff00 */
[----:B------:R-:W-:Y:S01]  /*5370*/  UISETP.LT.AND UP0, UPT, UR36, UR6, UPT ;  /* 0x000000062400728c */ /* 0x000fe2000bf01270 */
[----:B------:R-:W-:Y:S02]  /*5380*/  CS2R R116, SRZ ;  /* 0x0000000000747805 */ /* 0x000fe4000001ff00 */
[----:B------:R-:W-:Y:S02]  /*5390*/  CS2R R114, SRZ ;  /* 0x0000000000727805 */ /* 0x000fe4000001ff00 */
[----:B------:R-:W-:Y:S01]  /*53a0*/  CS2R R112, SRZ ;  /* 0x0000000000707805 */ /* 0x000fe2000001ff00 */
[----:B------:R-:W-:Y:S01]  /*53b0*/  USEL UR59, UR36, UR6, !UP0 ;  /* 0x00000006243b7287 */ /* 0x000fe2000c000000 */
[----:B------:R-:W-:-:S02]  /*53c0*/  CS2R R110, SRZ ;  /* 0x00000000006e7805 */ /* 0x000fc4000001ff00 */
[----:B------:R-:W-:Y:S02]  /*53d0*/  CS2R R108, SRZ ;  /* 0x00000000006c7805 */ /* 0x000fe4000001ff00 */
[----:B------:R-:W-:Y:S02]  /*53e0*/  CS2R R106, SRZ ;  /* 0x00000000006a7805 */ /* 0x000fe4000001ff00 */
[----:B------:R-:W-:Y:S02]  /*53f0*/  CS2R R104, SRZ ;  /* 0x0000000000687805 */ /* 0x000fe4000001ff00 */
        /* <DEDUP_REMOVED lines=8> */
[----:B------:R-:W-:Y:S01]  /*5480*/  CS2R R88, SRZ ;  /* 0x0000000000587805 */ /* 0x000fe2000001ff00 */
[----:B------:R-:W-:Y:S06]  /*5490*/  @!P1 BRA `(.L_x_1092) ;  /* 0x00000034002c9947 */ /* 0x000fec0003800000 */
[----:B------:R-:W-:Y:S01]  /*54a0*/  IMAD.MOV.U32 R4, RZ, RZ, R7 ;  /* 0x000000ffff047224 */ /* 0x000fe200078e0007 */
[----:B------:R-:W-:Y:S01]  /*54b0*/  UMOV UR28, UR50 ;  /* 0x00000032001c7c82 */ /* 0x000fe20008000000 */
[----:B------:R-:W-:Y:S01]  /*54c0*/  IMAD.MOV.U32 R5, RZ, RZ, R3 ;  /* 0x000000ffff057224 */ /* 0x000fe200078e0003 */
[----:B------:R-:W-:Y:S01]  /*54d0*/  UMOV UR60, UR49 ;  /* 0x00000031003c7c82 */ /* 0x000fe20008000000 */
[----:B------:R-:W-:Y:S01]  /*54e0*/  IMAD.MOV.U32 R135, RZ, RZ, RZ ;  /* 0x000000ffff877224 */ /* 0x000fe200078e00ff */
[----:B------:R-:W-:Y:S01]  /*54f0*/  ULDC UR34, c[0x0][0x9e4] ;  /* 0x0002790000227ab9 */ /* 0x000fe20000000800 */
[----:B------:R-:W-:Y:S01]  /*5500*/  ULDC UR35, c[0x0][0x9dc] ;  /* 0x0002770000237ab9 */ /* 0x000fe20000000800 */
[----:B------:R-:W-:Y:S01]  /*5510*/  ULDC UR33, c[0x0][0x988] ;  /* 0x0002620000217ab9 */ /* 0x000fe20000000800 */
[----:B------:R-:W-:-:S05]  /*5520*/  ULDC UR58, c[0x0][0x9e0] ;  /* 0x00027800003a7ab9 */ /* 0x000fca0000000800 */
.L_x_1111:
[----:B------:R-:W-:Y:S01]  /*5530*/  ISETP.NE.AND P2, PT, RZ, UR46, PT ;  /* 0x0000002eff007c0c */ /* 0x000fe2000bf45270 */
[----:B------:R-:W-:-:S04]  /*5540*/  UISETP.NE.AND UP0, UPT, UR60, 0x1, UPT ;  /* 0x000000013c00788c */ /* 0x000fc8000bf05270 */
[----:B------:R-:W-:-:S04]  /*5550*/  USEL UR50, URZ, 0x1, UP0 ;  /* 0x000000013f327887 */ /* 0x000fc80008000000 */
[----:B------:R-:W-:-:S04]  /*5560*/  ULOP3.LUT UR50, UR28, UR50, URZ, 0x3c, !UPT ;  /* 0x000000321c327292 */ /* 0x000fc8000f8e3c3f */
[----:B------:R-:W-:Y:S08]  /*5570*/  @P2 BRA `(.L_x_1093) ;  /* 0x0000000000382947 */ /* 0x000ff00003800000 */
[----:B------:R-:W-:Y:S05]  /*5580*/  @!P0 BRA `(.L_x_1094) ;  /* 0x0000000000048947 */ /* 0x000fea0003800000 */
[----:B------:R-:W-:Y:S01]  /*5590*/  BPT.TRAP 0x1 ;  /* 0x000000040000795c */ /* 0x000fe20000300000 */
.L_x_1094:
        /* <DEDUP_REMOVED lines=9> */
.L_x_1095:
[----:B-1----:R-:W-:Y:S05]  /*5630*/  @P1 BRA `(.L_x_1093) ;  /* 0x0000000000081947 */ /* 0x002fea0003800000 */
[----:B------:R-:W1:Y:S02]  /*5640*/  SYNCS.PHASECHK.TRANS64.TRYWAIT P1, [UR6+0x2d830], R3 ;  /* 0x02d83003ff0075a7 */ /* 0x000e640008020146 */
[----:B-1----:R-:W-:Y:S05]  /*5650*/  @!P1 BRA `(.L_x_1096) ;  /* 0x0000012000d09947 */ /* 0x002fea0003800000 */
.L_x_1093:
[----:B------:R-:W2:Y:S01]  /*5660*/  S2R R7, SR_TID.X ;  /* 0x0000000000077919 */ /* 0x000ea20000002100 */
[----:B------:R-:W-:Y:S01]  /*5670*/  UIADD3 UR49, UR60, 0x1, URZ ;  /* 0x000000013c317890 */ /* 0x000fe2000fffe03f */
[----:B------:R-:W-:Y:S01]  /*5680*/  UMOV UR7, 0x80000020 ;  /* 0x8000002000077882 */ /* 0x000fe20000000000 */
[----:B------:R-:W-:Y:S02]  /*5690*/  UMOV UR11, 0x80000020 ;  /* 0x80000020000b7882 */ /* 0x000fe40000000000 */
        /* <DEDUP_REMOVED lines=9> */
[----:B------:R-:W-:Y:S02]  /*5730*/  UIADD3 UR18, UR6, 0x202, URZ ;  /* 0x0000020206127890 */ /* 0x000fe4000fffe03f */
[----:B------:R-:W-:Y:S02]  /*5740*/  UIADD3 UR22, UR6, 0x400, URZ ;  /* 0x0000040006167890 */ /* 0x000fe4000fffe03f */
[----:B------:R-:W-:Y:S01]  /*5750*/  UIADD3 UR26, UR6, 0x402, URZ ;  /* 0x00000402061a7890 */ /* 0x000fe2000fffe03f */
[----:B--2---:R-:W-:-:S05]  /*5760*/  SHF.R.U32.HI R7, RZ, 0x7, R7 ;  /* 0x00000007ff077819 */ /* 0x004fca0000011607 */
[----:B01----:R-:W-:-:S05]  /*5770*/  VIADD R3, R7, 0x8 ;  /* 0x0000000807037836 */ /* 0x003fca0000000000 */
[----:B------:R0:W-:Y:S06]  /*5780*/  BAR.SYNC.DEFER_BLOCKING R3, 0x100 ;  /* 0x000400030000751d */ /* 0x0001ec0000010000 */
[----:B---3--:R-:W-:-:S06]  /*5790*/  WARPGROUP.ARRIVE ;  /* 0x00000000000079c5 */ /* 0x008fcc0000000000 */
        /* <DEDUP_REMOVED lines=20> */
.L_x_1098:
[----:B------:R-:W-:Y:S01]  /*58e0*/  ULEA UR6, UR60, UR41, 0x3 ;  /* 0x000000293c067291 */ /* 0x000fe2000f8e183f */
[----:B------:R-:W-:-:S05]  /*58f0*/  IMAD.U32 R3, RZ, RZ, UR28 ;  /* 0x0000001cff037e24 */ /* 0x000fca000f8e00ff */
[----:B------:R-:W-:-:S04]  /*5900*/  SHF.L.U32 R3, R3, 0x1f, RZ ;  /* 0x0000001f03037819 */ /* 0x000fc800000006ff */
[----:B------:R0:W1:Y:S01]  /*5910*/  SYNCS.PHASECHK.TRANS64.TRYWAIT P1, [UR6+0x2d850], R3 ;  /* 0x02d85003ff0075a7 */ /* 0x0000620008020146 */
[----:B------:R-:W-:Y:S05]  /*5920*/  @!P0 BRA `(.L_x_1099) ;  /* 0x0000000000048947 */ /* 0x000fea0003800000 */
[----:B------:R-:W-:Y:S01]  /*5930*/  BPT.TRAP 0x1 ;  /* 0x000000040000795c */ /* 0x000fe20000300000 */
.L_x_1099:
[----:B-1----:R-:W-:Y:S05]  /*5940*/  @P1 BRA `(.L_x_1097) ;  /* 0x0000000000081947 */ /* 0x002fea0003800000 */
[----:B------:R-:W1:Y:S02]  /*5950*/  SYNCS.PHASECHK.TRANS64.TRYWAIT P1, [UR6+0x2d850], R3 ;  /* 0x02d85003ff0075a7 */ /* 0x000e640008020146 */
[----:B-1----:R-:W-:Y:S05]  /*5960*/  @!P1 BRA `(.L_x_1100) ;  /* 0x0000012000249947 */ /* 0x002fea0003800000 */
.L_x_1097:
[----:B------:R-:W-:Y:S01]  /*5970*/  UIADD3 UR6, UR41, 0x400, URZ ;  /* 0x0000040029067890 */ /* 0x000fe2000fffe03f */
[----:B------:R-:W-:Y:S01]  /*5980*/  WARPGROUP.ARRIVE ;  /* 0x00000000000079c5 */ /* 0x000fe20000000000 */
[----:B------:R-:W-:-:S05]  /*5990*/  ULEA UR7, UR55, UR41, 0xd ;  /* 0x0000002937077291 */ /* 0x000fca000f8e683f */
[----:B------:R-:W1:Y:S01]  /*59a0*/  S2R R8, SR_TID.X ;  /* 0x0000000000087919 */ /* 0x000e620000002100 */
[----:B------:R-:W-:Y:S02]  /*59b0*/  USHF.R.U32.HI UR6, URZ, 0x4, UR6 ;  /* 0x000000043f067899 */ /* 0x000fe40008011606 */
[----:B------:R-:W-:Y:S02]  /*59c0*/  UIADD3 UR7, UR7, 0x21800, URZ ;  /* 0x0002180007077890 */ /* 0x000fe4000fffe03f */
[----:B------:R-:W-:Y:S02]  /*59d0*/  ULOP3.LUT UR6, UR6, 0x3fff, URZ, 0xc0, !UPT ;  /* 0x00003fff06067892 */ /* 0x000fe4000f8ec03f */
[----:B------:R-:W-:Y:S02]  /*59e0*/  USHF.R.U32.HI UR7, URZ, 0x4, UR7 ;  /* 0x000000043f077899 */ /* 0x000fe40008011607 */
[----:B------:R-:W-:Y:S02]  /*59f0*/  ULOP3.LUT UR10, UR6, 0x2000000, URZ, 0xfc, !UPT ;  /* 0x02000000060a7892 */ /* 0x000fe4000f8efc3f */
[----:B------:R-:W-:-:S02]  /*5a00*/  ULOP3.LUT UR6, UR7, 0x3fff, URZ, 0xc0, !UPT ;  /* 0x00003fff07067892 */ /* 0x000fc4000f8ec03f */
[----:B------:R-:W-:Y:S02]  /*5a10*/  UIMAD UR7, UR60, 0x600, UR10 ;  /* 0x000006003c0778a4 */ /* 0x000fe4000f8e020a */
[----:B------:R-:W-:Y:S01]  /*5a20*/  ULOP3.LUT UR6, UR6, 0x10000, URZ, 0xfc, !UPT ;  /* 0x0001000006067892 */ /* 0x000fe2000f8efc3f */
[----:B------:R-:W-:Y:S01]  /*5a30*/  UMOV UR31, 0x80000020 ;  /* 0x80000020001f7882 */ /* 0x000fe20000000000 */
[----:B------:R-:W-:-:S03]  /*5a40*/  UMOV UR29, 0x40000040 ;  /* 0x40000040001d7882 */ /* 0x000fc60000000000 */
        /* <DEDUP_REMOVED lines=60> */
.L_x_1101:
[----:B------:R-:W-:Y:S01]  /*5e10*/  UISETP.NE.AND UP1, UPT, UR54, URZ, UPT ;  /* 0x0000003f3600728c */ /* 0x000fe2000bf25270 */
[----:B------:R-:W-:Y:S01]  /*5e20*/  VIADD R7, R137, UR39 ;  /* 0x0000002789077c36 */ /* 0x000fe20008000000 */
[----:B------:R-:W-:Y:S01]  /*5e30*/  UISETP.NE.AND UP0, UPT, UR53, URZ, UPT ;  /* 0x0000003f3500728c */ /* 0x000fe2000bf05270 */
[----:B------:R-:W-:-:S03]  /*5e40*/  IMAD.U32 R10, RZ, RZ, UR48 ;  /* 0x00000030ff0a7e24 */ /* 0x000fc6000f8e00ff */
[----:B------:R-:W-:Y:S02]  /*5e50*/  PLOP3.LUT P1, PT, PT, PT, UP1, 0x80, 0x0 ;  /* 0x000000000000781c */ /* 0x000fe40003f2f018 */
[----:B------:R-:W-:-:S03]  /*5e60*/  PLOP3.LUT P2, PT, PT, PT, UP1, 0x80, 0x0 ;  /* 0x000000000000781c */ /* 0x000fc60003f4f018 */
[----:B------:R-:W-:-:S08]  /*5e70*/  @UP1 ULDC UR6, c[0x0][0x44c] ;  /* 0x0001130000061ab9 */ /* 0x000fd00000000800 */
[----:B0-----:R-:W-:Y:S01]  /*5e80*/  @P1 IMAD.HI.U32 R3, R7, UR6, RZ ;  /* 0x0000000607031c27 */ /* 0x001fe2000f8e00ff */
[----:B------:R-:W-:Y:S01]  /*5e90*/  @UP1 ULDC UR6, c[0x0][0x450] ;  /* 0x0001140000061ab9 */ /* 0x000fe20000000800 */
[----:B------:R-:W-:-:S03]  /*5ea0*/  PLOP3.LUT P1, PT, PT, PT, UP0, 0x40, 0x0 ;  /* 0x000000000000781c */ /* 0x000fc60003f2e808 */
[----:B------:R-:W-:Y:S01]  /*5eb0*/  @P2 SHF.R.U32.HI R7, RZ, UR6, R3 ;  /* 0x00000006ff072c19 */ /* 0x000fe20008011603 */
[----:B------:R-:W-:Y:S01]  /*5ec0*/  ULEA UR6, UR49, UR41, 0x3 ;  /* 0x0000002931067291 */ /* 0x000fe2000f8e183f */
[----:B------:R-:W-:-:S03]  /*5ed0*/  IMAD.SHL.U32 R3, R6, 0x80, RZ ;  /* 0x0000008006037824 */ /* 0x000fc600078e00ff */
[----:B------:R-:W-:Y:S01]  /*5ee0*/  UIADD3 UR6, UR6, 0x2d840, URZ ;  /* 0x0002d84006067890 */ /* 0x000fe2000fffe03f */
[----:B------:R-:W0:Y:S01]  /*5ef0*/  SHFL.IDX PT, R14, R7, RZ, 0x1c1f ;  /* 0x001c1fff070e7589 */ /* 0x000e2200000e0000 */
[----:B------:R-:W-:Y:S02]  /*5f00*/  IADD3 R8, -R17, 0x1, -R3 ;  /* 0x0000000111087810 */ /* 0x000fe40007ffe903 */
[----:B------:R-:W-:Y:S02]  /*5f10*/  UPRMT UR6, UR42, 0x654, UR6 ;  /* 0x000006542a067896 */ /* 0x000fe40008000006 */
[----:B------:R-:W-:-:S05]  /*5f20*/  IADD3 R10, -R10, UR38, R8 ;  /* 0x000000260a0a7c10 */ /* 0x000fca000fffe108 */
[----:B------:R-:W-:Y:S02]  /*5f30*/  VIADD R11, R10, UR58 ;  /* 0x0000003a0a0b7c36 */ /* 0x000fe40008000000 */
[----:B------:R-:W-:Y:S01]  /*5f40*/  SYNCS.ARRIVE.TRANS64.RED.A1T0 RZ, [UR6], RZ ;  /* 0x000000ffffff79a7 */ /* 0x000fe20008100406 */
[----:B------:R-:W-:-:S06]  /*5f50*/  ULOP3.LUT UR6, URZ, UR35, URZ, 0x33, !UPT ;  /* 0x000000233f067292 */ /* 0x000fcc000f8e333f */
[----:B------:R-:W-:Y:S02]  /*5f60*/  VIADD R10, R10, UR6 ;  /* 0x000000060a0a7c36 */ /* 0x000fe40008000000 */
[----:B0-----:R-:W-:Y:S02]  /*5f70*/  IMAD.IADD R9, R11, 0x1, R14 ;  /* 0x000000010b097824 */ /* 0x001fe400078e020e */
[----:B------:R-:W-:Y:S01]  /*5f80*/  IMAD.IADD R8, R14, 0x1, R10 ;  /* 0x000000010e087824 */ /* 0x000fe200078e020a */
[----:B------:R-:W-:Y:S06]  /*5f90*/  @P1 BRA `(.L_x_1102) ;  /* 0x00000000005c1947 */ /* 0x000fec0003800000 */
[----:B------:R-:W-:Y:S01]  /*5fa0*/  IMAD.U32 R12, RZ, RZ, UR48 ;  /* 0x00000030ff0c7e24 */ /* 0x000fe2000f8e00ff */
[----:B------:R-:W-:Y:S04]  /*5fb0*/  BSSY B0, `(.L_x_1103) ;  /* 0x0000011000007945 */ /* 0x000fe80003800000 */
[----:B------:R-:W-:-:S04]  /*5fc0*/  IADD3 R14, -R12, UR38, R14 ;  /* 0x000000260c0e7c10 */ /* 0x000fc8000fffe10e */
        /* <DEDUP_REMOVED lines=10> */
.L_x_1104:
[----:B------:R-:W-:-:S05]  /*6070*/  IMAD.U32 R15, RZ, RZ, UR34 ;  /* 0x00000022ff0f7e24 */ /* 0x000fca000f8e00ff */
[----:B------:R-:W-:-:S13]  /*6080*/  ISETP.NE.AND P1, PT, R15, 0x1, PT ;  /* 0x000000010f00780c */ /* 0x000fda0003f25270 */
[----:B------:R-:W0:Y:S02]  /*6090*/  @P1 LDC.64 R12, c[0x0][0x9e8] ;  /* 0x00027a00ff0c1b82 */ /* 0x000e240000000a00 */
[----:B0-----:R-:W-:-:S05]  /*60a0*/  @P1 IMAD.HI.U32 R12, R14, R12, RZ ;  /* 0x0000000c0e0c1227 */ /* 0x001fca00078e00ff */
[----:B------:R-:W-:-:S07]  /*60b0*/  @P1 SHF.R.U32.HI R14, RZ, R13, R12 ;  /* 0x0000000dff0e1219 */ /* 0x000fce000001160c */
.L_x_1105:
[----:B------:R-:W-:Y:S05]  /*60c0*/  BSYNC B0 ;  /* 0x0000000000007941 */ /* 0x000fea0003800000 */
.L_x_1103:
[----:B------:R-:W-:-:S04]  /*60d0*/  IMAD R14, R14, R15, -R3 ;  /* 0x0000000f0e0e7224 */ /* 0x000fc800078e0a03 */
[----:B------:R-:W-:-:S05]  /*60e0*/  IMAD.IADD R14, R14, 0x1, -R17 ;  /* 0x000000010e0e7824 */ /* 0x000fca00078e0a11 */
[----:B------:R-:W-:Y:S02]  /*60f0*/  VIMNMX R8, R8, R14, !PT ;  /* 0x0000000e08087248 */ /* 0x000fe40007fe0100 */
[----:B------:R-:W-:-:S07]  /*6100*/  VIADDMNMX R9, R14, R15, R9, PT ;  /* 0x0000000f0e097246 */ /* 0x000fce0003800109 */
.L_x_1102:
        /* <DEDUP_REMOVED lines=14> */
[--C-:B0-----:R-:W-:Y:S01]  /*61f0*/  IMAD.IADD R11, R11, 0x1, R7.reuse ;  /* 0x000000010b0b7824 */ /* 0x101fe200078e0207 */
[----:B------:R-:W-:Y:S01]  /*6200*/  ISETP.GT.AND P5, PT, R8, 0x9, P1 ;  /* 0x000000090800780c */ /* 0x000fe20000fa4270 */
[----:B------:R-:W-:Y:S01]  /*6210*/  IMAD.IADD R10, R10, 0x1, R7 ;  /* 0x000000010a0a7824 */ /* 0x000fe200078e0207 */
        /* <DEDUP_REMOVED lines=76> */
[----:B------:R-:W-:Y:S02]  /*66e0*/  ISETP.GT.AND P2, PT, R8, 0x79, P1 ;  /* 0x000000790800780c */ /* 0x000fe40000f44270 */
        /* <DEDUP_REMOVED lines=22> */
.L_x_1108:
[----:B------:R-:W-:-:S05]  /*6850*/  IMAD.U32 R12, RZ, RZ, UR34 ;  /* 0x00000022ff0c7e24 */ /* 0x000fca000f8e00ff */
[----:B------:R-:W-:-:S13]  /*6860*/  ISETP.NE.AND P2, PT, R12, 0x1, PT ;  /* 0x000000010c00780c */ /* 0x000fda0003f45270 */
[----:B------:R-:W0:Y:S02]  /*6870*/  @P2 LDC.64 R8, c[0x0][0x9e8] ;  /* 0x00027a00ff082b82 */ /* 0x000e240000000a00 */
[----:B0-----:R-:W-:-:S05]  /*6880*/  @P2 IMAD.HI.U32 R8, R7, R8, RZ ;  /* 0x0000000807082227 */ /* 0x001fca00078e00ff */
[----:B------:R-:W-:-:S07]  /*6890*/  @P2 SHF.R.U32.HI R7, RZ, R9, R8 ;  /* 0x00000009ff072219 */ /* 0x000fce0000011608 */
.L_x_1109:
[----:B------:R-:W-:Y:S05]  /*68a0*/  BSYNC B0 ;  /* 0x0000000000007941 */ /* 0x000fea0003800000 */
.L_x_1107:
[----:B------:R-:W-:-:S04]  /*68b0*/  IMAD R3, R7, R12, -R3 ;  /* 0x0000000c07037224 */ /* 0x000fc800078e0a03 */
[----:B------:R-:W-:-:S05]  /*68c0*/  IMAD.IADD R3, R3, 0x1, -R17 ;  /* 0x0000000103037824 */ /* 0x000fca00078e0a11 */
[----:B------:R-:W-:Y:S02]  /*68d0*/  VIMNMX R10, R10, R3, !PT ;  /* 0x000000030a0a7248 */ /* 0x000fe40007fe0100 */
[----:B------:R-:W-:-:S07]  /*68e0*/  VIADDMNMX R11, R3, R12, R11, PT ;  /* 0x0000000c030b7246 */ /* 0x000fce000380010b */
.L_x_1106:
[----:B------:R-:W-:Y:S02]  /*68f0*/  FMNMX.FTZ R3, R24, R5, !PT ;  /* 0x0000000518037209 */ /* 0x000fe40007810000 */
[----:B------:R-:W-:Y:S02]  /*6900*/  LOP3.LUT R16, R16, 0xf7ffffff, RZ, 0xc0, !PT ;  /* 0xf7ffffff10107812 */ /* 0x000fe400078ec0ff */
[----:B------:R-:W-:Y:S02]  /*6910*/  FMNMX.FTZ R3, R25, R3, !PT ;  /* 0x0000000319037209 */ /* 0x000fe40007810000 */
[----:B------:R-:W-:Y:S02]  /*6920*/  @P0 LOP3.LUT R16, R16, 0x8000000, RZ, 0xfc, !PT ;  /* 0x0800000010100812 */ /* 0x000fe400078efcff */
[----:B------:R-:W-:Y:S02]  /*6930*/  FMNMX.FTZ R3, R28, R3, !PT ;  /* 0x000000031c037209 */ /* 0x000fe40007810000 */
[----:B------:R-:W-:-:S02]  /*6940*/  ISETP.GT.AND P0, PT, R10, 0x59, P1 ;  /* 0x000000590a00780c */ /* 0x000fc40000f04270 */
[----:B------:R-:W-:Y:S02]  /*6950*/  FMNMX.FTZ R3, R29, R3, !PT ;  /* 0x000000031d037209 */ /* 0x000fe40007810000 */
[----:B------:R-:W-:Y:S02]  /*6960*/  ISETP.GT.AND P4, PT, R10, 0x1, P1 ;  /* 0x000000010a00780c */ /* 0x000fe40000f84270 */
[----:B------:R-:W-:Y:S02]  /*6970*/  FMNMX.FTZ R3, R32, R3, !PT ;  /* 0x0000000320037209 */ /* 0x000fe40007810000 */
[----:B------:R-:W-:Y:S02]  /*6980*/  ISETP.GT.AND P5, PT, R10, 0x8, P1 ;  /* 0x000000080a00780c */ /* 0x000fe40000fa4270 */
[----:B------:R-:W-:Y:S02]  /*6990*/  FMNMX.FTZ R3, R33, R3, !PT ;  /* 0x0000000321037209 */ /* 0x000fe40007810000 */
[----:B------:R-:W-:-:S02]  /*69a0*/  LOP3.LUT R16, R16, 0xbfffffff, RZ, 0xc0, !PT ;  /* 0xbfffffff10107812 */ /* 0x000fc400078ec0ff */
[----:B------:R-:W-:Y:S02]  /*69b0*/  FMNMX.FTZ R3, R36, R3, !PT ;  /* 0x0000000324037209 */ /* 0x000fe40007810000 */
[----:B------:R-:W-:Y:S02]  /*69c0*/  ISETP.LT.OR P4, PT, R11, 0x2, P4 ;  /* 0x000000020b00780c */ /* 0x000fe40002781670 */
[----:B------:R-:W-:Y:S02]  /*69d0*/  FMNMX.FTZ R3, R37, R3, !PT ;  /* 0x0000000325037209 */ /* 0x000fe40007810000 */
[----:B------:R-:W-:Y:S02]  /*69e0*/  ISETP.LT.OR P5, PT, R11, 0x9, P5 ;  /* 0x000000090b00780c */ /* 0x000fe40002fa1670 */
[----:B------:R-:W-:Y:S02]  /*69f0*/  FMNMX.FTZ R3, R40, R3, !PT ;  /* 0x0000000328037209 */ /* 0x000fe40007810000 */
[----:B------:R-:W-:-:S02]  /*6a00*/  @P0 LOP3.LUT R16, R16, 0x40000000, RZ, 0xfc, !PT ;  /* 0x4000000010100812 */ /* 0x000fc400078efcff */
[----:B------:R-:W-:Y:S02]  /*6a10*/  FMNMX.FTZ R3, R41, R3, !PT ;  /* 0x0000000329037209 */ /* 0x000fe40007810000 */
[----:B------:R-:W-:Y:S02]  /*6a20*/  ISETP.GT.AND P0, PT, R10, 0x71, P1 ;  /* 0x000000710a00780c */ /* 0x000fe40000f04270 */
[----:B------:R-:W-:Y:S02]  /*6a30*/  FMNMX.FTZ R3, R44, R3, !PT ;  /* 0x000000032c037209 */ /* 0x000fe40007810000 */
[----:B------:R-:W-:Y:S02]  /*6a40*/  FSEL R27, R27, -INF , !P4 ;  /* 0xff8000001b1b7808 */ /* 0x000fe40006000000 */
[----:B------:R-:W-:Y:S02]  /*6a50*/  FMNMX.FTZ R3, R45, R3, !PT ;  /* 0x000000032d037209 */ /* 0x000fe40007810000 */
[----:B------:R-:W-:-:S02]  /*6a60*/  FSEL R30, R30, -INF , !P5 ;  /* 0xff8000001e1e7808 */ /* 0x000fc40006800000 */
[----:B------:R-:W-:Y:S02]  /*6a70*/  FMNMX.FTZ R3, R48, R3, !PT ;  /* 0x0000000330037209 */ /* 0x000fe40007810000 */
[C---:B------:R-:W-:Y:S02]  /*6a80*/  ISETP.GT.AND P6, PT, R10.reuse, 0x9, P1 ;  /* 0x000000090a00780c */ /* 0x040fe40000fc4270 */
[----:B------:R-:W-:Y:S02]  /*6a90*/  FMNMX.FTZ R3, R49, R3, !PT ;  /* 0x0000000331037209 */ /* 0x000fe40007810000 */
[----:B------:R-:W-:Y:S02]  /*6aa0*/  ISETP.GT.AND P2, PT, R10, 0x10, P1 ;  /* 0x000000100a00780c */ /* 0x000fe40000f44270 */
[----:B------:R-:W-:Y:S02]  /*6ab0*/  FMNMX.FTZ R3, R52, R3, !PT ;  /* 0x0000000334037209 */ /* 0x000fe40007810000 */
[----:B------:R-:W-:-:S02]  /*6ac0*/  ISETP.GT.AND P3, PT, R10, 0x11, P1 ;  /* 0x000000110a00780c */ /* 0x000fc40000f64270 */
[----:B------:R-:W-:Y:S02]  /*6ad0*/  FMNMX.FTZ R3, R53, R3, !PT ;  /* 0x0000000335037209 */ /* 0x000fe40007810000 */
[----:B------:R-:W-:Y:S02]  /*6ae0*/  ISETP.GT.AND P4, PT, R10, 0x18, P1 ;  /* 0x000000180a00780c */ /* 0x000fe40000f84270 */
[----:B------:R-:W-:Y:S02]  /*6af0*/  FMNMX.FTZ R3, R56, R3, !PT ;  /* 0x0000000338037209 */ /* 0x000fe40007810000 */
[----:B------:R-:W-:Y:S02]  /*6b00*/  ISETP.GT.AND P5, PT, R10, 0x19, P1 ;  /* 0x000000190a00780c */ /* 0x000fe40000fa4270 */
[----:B------:R-:W-:Y:S02]  /*6b10*/  FMNMX.FTZ R3, R57, R3, !PT ;  /* 0x0000000339037209 */ /* 0x000fe40007810000 */
[----:B------:R-:W-:-:S02]  /*6b20*/  ISETP.LT.OR P6, PT, R11, 0xa, P6 ;  /* 0x0000000a0b00780c */ /* 0x000fc400037c1670 */
[----:B------:R-:W-:Y:S02]  /*6b30*/  FMNMX.FTZ R3, R60, R3, !PT ;  /* 0x000000033c037209 */ /* 0x000fe40007810000 */
[----:B------:R-:W-:Y:S02]  /*6b40*/  ISETP.LT.OR P2, PT, R11, 0x11, P2 ;  /* 0x000000110b00780c */ /* 0x000fe40001741670 */
[----:B------:R-:W-:Y:S02]  /*6b50*/  FMNMX.FTZ R3, R61, R3, !PT ;  /* 0x000000033d037209 */ /* 0x000fe40007810000 */
[C---:B------:R-:W-:Y:S02]  /*6b60*/  ISETP.LT.OR P3, PT, R11.reuse, 0x12, P3 ;  /* 0x000000120b00780c */ /* 0x040fe40001f61670 */
[----:B------:R-:W-:Y:S02]  /*6b70*/  FMNMX.FTZ R3, R64, R3, !PT ;  /* 0x0000000340037209 */ /* 0x000fe40007810000 */
[----:B------:R-:W-:-:S02]  /*6b80*/  ISETP.LT.OR P4, PT, R11, 0x19, P4 ;  /* 0x000000190b00780c */ /* 0x000fc40002781670 */
[----:B------:R-:W-:Y:S02]  /*6b90*/  FMNMX.FTZ R3, R65, R3, !PT ;  /* 0x0000000341037209 */ /* 0x000fe40007810000 */
[----:B------:R-:W-:Y:S02]  /*6ba0*/  ISETP.LT.OR P5, PT, R11, 0x1a, P5 ;  /* 0x0000001a0b00780c */ /* 0x000fe40002fa1670 */
[----:B------:R-:W-:Y:S02]  /*6bb0*/  FMNMX.FTZ R3, R68, R3, !PT ;  /* 0x0000000344037209 */ /* 0x000fe40007810000 */
[----:B------:R-:W-:Y:S02]  /*6bc0*/  LOP3.LUT R16, R16, 0xfffffffd, RZ, 0xc0, !PT ;  /* 0xfffffffd10107812 */ /* 0x000fe400078ec0ff */
[----:B------:R-:W-:Y:S02]  /*6bd0*/  FSEL R31, R31, -INF , !P6 ;  /* 0xff8000001f1f7808 */ /* 0x000fe40007000000 */
[----:B------:R-:W-:-:S02]  /*6be0*/  FSEL R34, R34, -INF , !P2 ;  /* 0xff80000022227808 */ /* 0x000fc40005000000 */
[----:B------:R-:W-:Y:S02]  /*6bf0*/  FSEL R35, R35, -INF , !P3 ;  /* 0xff80000023237808 */ /* 0x000fe40005800000 */
[----:B------:R-:W-:Y:S02]  /*6c00*/  FSEL R38, R38, -INF , !P4 ;  /* 0xff80000026267808 */ /* 0x000fe40006000000 */
[----:B------:R-:W-:Y:S02]  /*6c10*/  FSEL R39, R39, -INF , !P5 ;  /* 0xff80000027277808 */ /* 0x000fe40006800000 */
[C---:B------:R-:W-:Y:S02]  /*6c20*/  ISETP.GT.AND P6, PT, R10.reuse, 0x20, P1 ;  /* 0x000000200a00780c */ /* 0x040fe40000fc4270 */
[C---:B------:R-:W-:Y:S02]  /*6c30*/  ISETP.GT.AND P2, PT, R10.reuse, 0x21, P1 ;  /* 0x000000210a00780c */ /* 0x040fe40000f44270 */
[----:B------:R-:W-:-:S02]  /*6c40*/  ISETP.GT.AND P3, PT, R10, 0x28, P1 ;  /* 0x000000280a00780c */ /* 0x000fc40000f64270 */
[C---:B------:R-:W-:Y:S02]  /*6c50*/  ISETP.GT.AND P4, PT, R10.reuse, 0x29, P1 ;  /* 0x000000290a00780c */ /* 0x040fe40000f84270 */
[----:B------:R-:W-:Y:S02]  /*6c60*/  ISETP.GT.AND P5, PT, R10, 0x30, P1 ;  /* 0x000000300a00780c */ /* 0x000fe40000fa4270 */
[----:B------:R-:W-:Y:S02]  /*6c70*/  FMNMX.FTZ R3, R69, R3, !PT ;  /* 0x0000000345037209 */ /* 0x000fe40007810000 */
[----:B------:R-:W-:Y:S02]  /*6c80*/  @P0 LOP3.LUT R16, R16, 0x2, RZ, 0xfc, !PT ;  /* 0x0000000210100812 */ /* 0x000fe400078efcff */
[----:B------:R-:W-:Y:S02]  /*6c90*/  ISETP.GT.AND P0, PT, R10, 0x78, P1 ;  /* 0x000000780a00780c */ /* 0x000fe40000f04270 */
[----:B------:R-:W-:-:S02]  /*6ca0*/  ISETP.LT.OR P6, PT, R11, 0x21, P6 ;  /* 0x000000210b00780c */ /* 0x000fc400037c1670 */
[C---:B------:R-:W-:Y:S02]  /*6cb0*/  ISETP.LT.OR P2, PT, R11.reuse, 0x22, P2 ;  /* 0x000000220b00780c */ /* 0x040fe40001741670 */
[C---:B------:R-:W-:Y:S02]  /*6cc0*/  ISETP.LT.OR P3, PT, R11.reuse, 0x29, P3 ;  /* 0x000000290b00780c */ /* 0x040fe40001f61670 */
[C---:B------:R-:W-:Y:S02]  /*6cd0*/  ISETP.LT.OR P4, PT, R11.reuse, 0x2a, P4 ;  /* 0x0000002a0b00780c */ /* 0x040fe40002781670 */
[----:B------:R-:W-:Y:S02]  /*6ce0*/  ISETP.LT.OR P5, PT, R11, 0x31, P5 ;  /* 0x000000310b00780c */ /* 0x000fe40002fa1670 */
[----:B------:R-:W-:Y:S02]  /*6cf0*/  FMNMX.FTZ R3, R72, R3, !PT ;  /* 0x0000000348037209 */ /* 0x000fe40007810000 */
[----:B------:R-:W-:-:S02]  /*6d00*/  FSEL R42, R42, -INF , !P6 ;  /* 0xff8000002a2a7808 */ /* 0x000fc40007000000 */
[----:B------:R-:W-:Y:S02]  /*6d10*/  FSEL R43, R43, -INF , !P2 ;  /* 0xff8000002b2b7808 */ /* 0x000fe40005000000 */
[----:B------:R-:W-:Y:S02]  /*6d20*/  FSEL R46, R46, -INF , !P3 ;  /* 0xff8000002e2e7808 */ /* 0x000fe40005800000 */
[----:B------:R-:W-:Y:S02]  /*6d30*/  FSEL R47, R47, -INF , !P4 ;  /* 0xff8000002f2f7808 */ /* 0x000fe40006000000 */
[----:B------:R-:W-:Y:S02]  /*6d40*/  FSEL R50, R50, -INF , !P5 ;  /* 0xff80000032327808 */ /* 0x000fe40006800000 */
[----:B------:R-:W-:Y:S02]  /*6d50*/  FMNMX.FTZ R3, R73, R3, !PT ;  /* 0x0000000349037209 */ /* 0x000fe40007810000 */
[----:B------:R-:W-:-:S02]  /*6d60*/  ISETP.GT.AND P6, PT, R10, 0x31, P1 ;  /* 0x000000310a00780c */ /* 0x000fc40000fc4270 */
[C---:B------:R-:W-:Y:S02]  /*6d70*/  ISETP.GT.AND P2, PT, R10.reuse, 0x38, P1 ;  /* 0x000000380a00780c */ /* 0x040fe40000f44270 */
[C---:B------:R-:W-:Y:S02]  /*6d80*/  ISETP.GT.AND P3, PT, R10.reuse, 0x39, P1 ;  /* 0x000000390a00780c */ /* 0x040fe40000f64270 */
[C---:B------:R-:W-:Y:S02]  /*6d90*/  ISETP.GT.AND P4, PT, R10.reuse, 0x40, P1 ;  /* 0x000000400a00780c */ /* 0x040fe40000f84270 */
[----:B------:R-:W-:Y:S02]  /*6da0*/  ISETP.GT.AND P5, PT, R10, 0x41, P1 ;  /* 0x000000410a00780c */ /* 0x000fe40000fa4270 */
[----:B------:R-:W-:Y:S02]  /*6db0*/  LOP3.LUT R16, R16, 0xfffffff7, RZ, 0xc0, !PT ;  /* 0xfffffff710107812 */ /* 0x000fe400078ec0ff */
[----:B------:R-:W-:-:S02]  /*6dc0*/  FMNMX.FTZ R3, R76, R3, !PT ;  /* 0x000000034c037209 */ /* 0x000fc40007810000 */
[C---:B------:R-:W-:Y:S02]  /*6dd0*/  ISETP.LT.OR P6, PT, R11.reuse, 0x32, P6 ;  /* 0x000000320b00780c */ /* 0x040fe400037c1670 */
[C---:B------:R-:W-:Y:S02]  /*6de0*/  ISETP.LT.OR P2, PT, R11.reuse, 0x39, P2 ;  /* 0x000000390b00780c */ /* 0x040fe40001741670 */
[C---:B------:R-:W-:Y:S02]  /*6df0*/  ISETP.LT.OR P3, PT, R11.reuse, 0x3a, P3 ;  /* 0x0000003a0b00780c */ /* 0x040fe40001f61670 */
[C---:B------:R-:W-:Y:S02]  /*6e00*/  ISETP.LT.OR P4, PT, R11.reuse, 0x41, P4 ;  /* 0x000000410b00780c */ /* 0x040fe40002781670 */
[----:B------:R-:W-:Y:S02]  /*6e10*/  ISETP.LT.OR P5, PT, R11, 0x42, P5 ;  /* 0x000000420b00780c */ /* 0x000fe40002fa1670 */
[----:B------:R-:W-:-:S02]  /*6e20*/  @P0 LOP3.LUT R16, R16, 0x8, RZ, 0xfc, !PT ;  /* 0x0000000810100812 */ /* 0x000fc400078efcff */
[----:B------:R-:W-:Y:S02]  /*6e30*/  ISETP.GT.AND P0, PT, R10, RZ, P1 ;  /* 0x000000ff0a00720c */ /* 0x000fe40000f04270 */
[----:B------:R-:W-:Y:S02]  /*6e40*/  FMNMX.FTZ R3, R77, R3, !PT ;  /* 0x000000034d037209 */ /* 0x000fe40007810000 */
[----:B------:R-:W-:Y:S02]  /*6e50*/  FSEL R51, R51, -INF , !P6 ;  /* 0xff80000033337808 */ /* 0x000fe40007000000 */
[----:B------:R-:W-:Y:S02]  /*6e60*/  FSEL R54, R54, -INF , !P2 ;  /* 0xff80000036367808 */ /* 0x000fe40005000000 */
[----:B------:R-:W-:Y:S02]  /*6e70*/  FSEL R55, R55, -INF , !P3 ;  /* 0xff80000037377808 */ /* 0x000fe40005800000 */
[----:B------:R-:W-:-:S02]  /*6e80*/  FSEL R58, R58, -INF , !P4 ;  /* 0xff8000003a3a7808 */ /* 0x000fc40006000000 */
[----:B------:R-:W-:Y:S02]  /*6e90*/  FSEL R59, R59, -INF , !P5 ;  /* 0xff8000003b3b7808 */ /* 0x000fe40006800000 */
[C---:B------:R-:W-:Y:S02]  /*6ea0*/  ISETP.GT.AND P6, PT, R10.reuse, 0x48, P1 ;  /* 0x000000480a00780c */ /* 0x040fe40000fc4270 */
[C---:B------:R-:W-:Y:S02]  /*6eb0*/  ISETP.GT.AND P2, PT, R10.reuse, 0x49, P1 ;  /* 0x000000490a00780c */ /* 0x040fe40000f44270 */
[C---:B------:R-:W-:Y:S02]  /*6ec0*/  ISETP.GT.AND P3, PT, R10.reuse, 0x50, P1 ;  /* 0x000000500a00780c */ /* 0x040fe40000f64270 */
[C---:B------:R-:W-:Y:S02]  /*6ed0*/  ISETP.GT.AND P4, PT, R10.reuse, 0x51, P1 ;  /* 0x000000510a00780c */ /* 0x040fe40000f84270 */
[----:B------:R-:W-:-:S02]  /*6ee0*/  ISETP.GT.AND P5, PT, R10, 0x58, P1 ;  /* 0x000000580a00780c */ /* 0x000fc40000fa4270 */
[----:B------:R-:W-:Y:S02]  /*6ef0*/  FMNMX.FTZ R3, R80, R3, !PT ;  /* 0x0000000350037209 */ /* 0x000fe40007810000 */
[C---:B------:R-:W-:Y:S02]  /*6f00*/  ISETP.LT.OR P6, PT, R11.reuse, 0x49, P6 ;  /* 0x000000490b00780c */ /* 0x040fe400037c1670 */
[C---:B------:R-:W-:Y:S02]  /*6f10*/  ISETP.LT.OR P2, PT, R11.reuse, 0x4a, P2 ;  /* 0x0000004a0b00780c */ /* 0x040fe40001741670 */
[C---:B------:R-:W-:Y:S02]  /*6f20*/  ISETP.LT.OR P3, PT, R11.reuse, 0x51, P3 ;  /* 0x000000510b00780c */ /* 0x040fe40001f61670 */
[C---:B------:R-:W-:Y:S02]  /*6f30*/  ISETP.LT.OR P4, PT, R11.reuse, 0x52, P4 ;  /* 0x000000520b00780c */ /* 0x040fe40002781670 */
[----:B------:R-:W-:-:S02]  /*6f40*/  ISETP.LT.OR P5, PT, R11, 0x59, P5 ;  /* 0x000000590b00780c */ /* 0x000fc40002fa1670 */
[----:B------:R-:W-:Y:S02]  /*6f50*/  FMNMX.FTZ R3, R81, R3, !PT ;  /* 0x0000000351037209 */ /* 0x000fe40007810000 */
[----:B------:R-:W-:Y:S02]  /*6f60*/  LOP3.LUT R16, R16, 0xffffff7f, RZ, 0xc0, !PT ;  /* 0xffffff7f10107812 */ /* 0x000fe400078ec0ff */
        /* <DEDUP_REMOVED lines=10> */
[----:B------:R-:W-:Y:S02]  /*7010*/  ISETP.GT.AND P1, PT, R10, 0x79, P1 ;  /* 0x000000790a00780c */ /* 0x000fe40000f24270 */
[----:B------:R-:W-:Y:S02]  /*7020*/  FMNMX.FTZ R3, R84, R3, !PT ;  /* 0x0000000354037209 */ /* 0x000fe40007810000 */
[----:B------:R-:W-:Y:S02]  /*7030*/  @P0 LOP3.LUT R16, R16, 0x80, RZ, 0xfc, !PT ;  /* 0x0000008010100812 */ /* 0x000fe400078efcff */
[----:B------:R-:W-:Y:S02]  /*7040*/  FMNMX.FTZ R3, R85, R3, !PT ;  /* 0x0000000355037209 */ /* 0x000fe40007810000 */
[C---:B------:R-:W-:Y:S02]  /*7050*/  LOP3.LUT P0, RZ, R16.reuse, 0x40000000, RZ, 0xc0, !PT ;  /* 0x4000000010ff7812 */ /* 0x040fe4000780c0ff */
[----:B------:R-:W-:Y:S01]  /*7060*/  LOP3.LUT R16, R16, 0xffffffdf, RZ, 0xc0, !PT ;  /* 0xffffffdf10107812 */ /* 0x000fe200078ec0ff */
[----:B------:R-:W0:Y:S01]  /*7070*/  SHFL.BFLY PT, R7, R3, 0x2, 0x1f ;  /* 0x0c401f0003077f89 */ /* 0x000e2200000e0000 */
[----:B------:R-:W-:-:S02]  /*7080*/  ISETP.LT.OR P0, PT, R11, 0x5a, P0 ;  /* 0x0000005a0b00780c */ /* 0x000fc40000701670 */
[----:B------:R-:W-:Y:S02]  /*7090*/  @P1 LOP3.LUT R16, R16, 0x20, RZ, 0xfc, !PT ;  /* 0x0000002010101812 */ /* 0x000fe400078efcff */
[C---:B------:R-:W-:Y:S02]  /*70a0*/  ISETP.LT.OR P6, PT, R11.reuse, 0x71, P6 ;  /* 0x000000710b00780c */ /* 0x040fe400037c1670 */
[C---:B------:R-:W-:Y:S02]  /*70b0*/  LOP3.LUT P1, RZ, R16.reuse, 0x2, RZ, 0xc0, !PT ;  /* 0x0000000210ff7812 */ /* 0x040fe4000782c0ff */
[----:B------:R-:W-:Y:S02]  /*70c0*/  LOP3.LUT R16, R16, 0xfffffeff, RZ, 0xc0, !PT ;  /* 0xfffffeff10107812 */ /* 0x000fe400078ec0ff */
[----:B------:R-:W-:-:S03]  /*70d0*/  ISETP.LT.OR P1, PT, R11, 0x72, P1 ;  /* 0x000000720b00780c */ /* 0x000fc60000f21670 */
[----:B------:R-:W-:Y:S02]  /*70e0*/  @P0 LOP3.LUT R16, R16, 0x100, RZ, 0xfc, !PT ;  /* 0x0000010010100812 */ /* 0x000fe400078efcff */
[C---:B------:R-:W-:Y:S02]  /*70f0*/  ISETP.LT.OR P0, PT, R11.reuse, 0x61, P2 ;  /* 0x000000610b00780c */ /* 0x040fe40001701670 */
[C---:B------:R-:W-:Y:S02]  /*7100*/  LOP3.LUT P2, RZ, R16.reuse, 0x8, RZ, 0xc0, !PT ;  /* 0x0000000810ff7812 */ /* 0x040fe4000784c0ff */
[----:B------:R-:W-:Y:S02]  /*7110*/  LOP3.LUT R16, R16, 0xffffffbf, RZ, 0xc0, !PT ;  /* 0xffffffbf10107812 */ /* 0x000fe400078ec0ff */
[----:B------:R-:W-:Y:S02]  /*7120*/  ISETP.LT.OR P2, PT, R11, 0x79, P2 ;  /* 0x000000790b00780c */ /* 0x000fe40001741670 */
[----:B0-----:R-:W-:-:S02]  /*7130*/  FMNMX.FTZ R3, R3, R7, !PT ;  /* 0x0000000703037209 */ /* 0x001fc40007810000 */
[----:B------:R-:W-:Y:S02]  /*7140*/  FSEL R83, R83, -INF , !P1 ;  /* 0xff80000053537808 */ /* 0x000fe40004800000 */
[----:B------:R-:W-:Y:S01]  /*7150*/  FSEL R86, R86, -INF , !P2 ;  /* 0xff80000056567808 */ /* 0x000fe20005000000 */
[----:B------:R-:W0:Y:S01]  /*7160*/  SHFL.BFLY PT, R7, R3, 0x1, 0x1f ;  /* 0x0c201f0003077f89 */ /* 0x000e2200000e0000 */
[----:B------:R-:W-:Y:S02]  /*7170*/  @P0 LOP3.LUT R16, R16, 0x40, RZ, 0xfc, !PT ;  /* 0x0000004010100812 */ /* 0x000fe400078efcff */
[----:B------:R-:W-:Y:S02]  /*7180*/  ISETP.LT.OR P0, PT, R11, 0x62, P3 ;  /* 0x000000620b00780c */ /* 0x000fe40001f01670 */
[C---:B------:R-:W-:Y:S02]  /*7190*/  LOP3.LUT P3, RZ, R16.reuse, 0x80, RZ, 0xc0, !PT ;  /* 0x0000008010ff7812 */ /* 0x040fe4000786c0ff */
[----:B------:R-:W-:-:S02]  /*71a0*/  LOP3.LUT R16, R16, 0xffffffef, RZ, 0xc0, !PT ;  /* 0xffffffef10107812 */ /* 0x000fc400078ec0ff */
[----:B------:R-:W-:-:S04]  /*71b0*/  ISETP.LT.OR P3, PT, R11, 0x1, P3 ;  /* 0x000000010b00780c */ /* 0x000fc80001f61670 */
[----:B------:R-:W-:-:S03]  /*71c0*/  FSEL R26, R26, -INF , !P3 ;  /* 0xff8000001a1a7808 */ /* 0x000fc60005800000 */
[----:B------:R-:W-:Y:S02]  /*71d0*/  @P0 LOP3.LUT R16, R16, 0x10, RZ, 0xfc, !PT ;  /* 0x0000001010100812 */ /* 0x000fe400078efcff */
[----:B------:R-:W-:Y:S02]  /*71e0*/  ISETP.LT.OR P0, PT, R11, 0x69, P4 ;  /* 0x000000690b00780c */ /* 0x000fe40002701670 */
[C---:B------:R-:W-:Y:S02]  /*71f0*/  LOP3.LUT P4, RZ, R16.reuse, 0x20, RZ, 0xc0, !PT ;  /* 0x0000002010ff7812 */ /* 0x040fe4000788c0ff */
[----:B------:R-:W-:Y:S02]  /*7200*/  LOP3.LUT R16, R16, 0xfffffffb, RZ, 0xc0, !PT ;  /* 0xfffffffb10107812 */ /* 0x000fe400078ec0ff */
[----:B0-----:R-:W-:Y:S02]  /*7210*/  FMNMX.FTZ R3, R3, R7, !PT ;  /* 0x0000000703037209 */ /* 0x001fe40007810000 */
[----:B------:R-:W-:-:S04]  /*7220*/  ISETP.LT.OR P4, PT, R11, 0x7a, P4 ;  /* 0x0000007a0b00780c */ /* 0x000fc80002781670 */
[----:B------:R-:W-:Y:S02]  /*7230*/  FSEL R87, R87, -INF , !P4 ;  /* 0xff80000057577808 */ /* 0x000fe40006000000 */
[----:B------:R-:W-:Y:S02]  /*7240*/  @P0 LOP3.LUT R16, R16, 0x4, RZ, 0xfc, !PT ;  /* 0x0000000410100812 */ /* 0x000fe400078efcff */
[----:B------:R-:W-:Y:S02]  /*7250*/  ISETP.LT.OR P0, PT, R11, 0x6a, P5 ;  /* 0x0000006a0b00780c */ /* 0x000fe40002f01670 */
[C---:B------:R-:W-:Y:S02]  /*7260*/  FSETP.NEU.FTZ.AND P5, PT, R3.reuse, -INF , PT ;  /* 0xff8000000300780b */ /* 0x040fe40003fbd000 */
[----:B------:R-:W-:Y:S02]  /*7270*/  LOP3.LUT R16, R16, 0xefffffff, RZ, 0xc0, !PT ;  /* 0xefffffff10107812 */ /* 0x000fe400078ec0ff */
[----:B------:R-:W-:-:S05]  /*7280*/  FSEL R7, R3, RZ, P5 ;  /* 0x000000ff03077208 */ /* 0x000fca0002800000 */
[----:B------:R-:W-:Y:S01]  /*7290*/  FADD.FTZ R5, -R7, R5 ;  /* 0x0000000507057221 */ /* 0x000fe20000010100 */
[----:B------:R-:W-:Y:S01]  /*72a0*/  FMUL.FTZ R7, R3, UR33 ;  /* 0x0000002103077c20 */ /* 0x000fe20008410000 */
[----:B------:R-:W-:Y:S02]  /*72b0*/  @P0 LOP3.LUT R16, R16, 0x10000000, RZ, 0xfc, !PT ;  /* 0x1000000010100812 */ /* 0x000fe400078efcff */
[----:B------:R-:W-:Y:S02]  /*72c0*/  FMUL.FTZ R9, R5, UR33 ;  /* 0x0000002105097c20 */ /* 0x000fe40008410000 */
[----:B------:R-:W-:Y:S02]  /*72d0*/  FSEL R7, R7, RZ, P5 ;  /* 0x000000ff07077208 */ /* 0x000fe40002800000 */
[----:B------:R-:W-:-:S03]  /*72e0*/  LOP3.LUT R16, R16, 0xdfffffff, RZ, 0xc0, !PT ;  /* 0xdfffffff10107812 */ /* 0x000fc600078ec0ff */
        /* <DEDUP_REMOVED lines=32> */
[----:B------:R-:W-:Y:S01]  /*74f0*/  FMNMX.FTZ R7, R26, R4, !PT ;  /* 0x000000041a077209 */ /* 0x000fe20007810000 */
[----:B------:R-:W-:Y:S01]  /*7500*/  MUFU.EX2 R24, R24 ;  /* 0x0000001800187308 */ /* 0x000fe20000000800 */
[----:B------:R-:W-:-:S02]  /*7510*/  @P6 LOP3.LUT R16, R16, 0x20000000, RZ, 0xfc, !PT ;  /* 0x2000000010106812 */ /* 0x000fc400078efcff */
[----:B------:R-:W-:Y:S02]  /*7520*/  FMNMX.FTZ R7, R27, R7, !PT ;  /* 0x000000071b077209 */ /* 0x000fe40007810000 */
[----:B------:R-:W-:Y:S02]  /*7530*/  LOP3.LUT P6, RZ, R16, 0x100, RZ, 0xc0, !PT ;  /* 0x0000010010ff7812 */ /* 0x000fe400078cc0ff */
[----:B------:R-:W-:Y:S01]  /*7540*/  FMNMX.FTZ R7, R30, R7, !PT ;  /* 0x000000071e077209 */ /* 0x000fe20007810000 */
[----:B------:R-:W-:Y:S01]  /*7550*/  MUFU.EX2 R25, R25 ;  /* 0x0000001900197308 */ /* 0x000fe20000000800 */
[----:B------:R-:W-:Y:S02]  /*7560*/  LOP3.LUT P0, RZ, R16, 0x40, RZ, 0xc0, !PT ;  /* 0x0000004010ff7812 */ /* 0x000fe4000780c0ff */
[----:B------:R-:W-:Y:S02]  /*7570*/  FMNMX.FTZ R7, R31, R7, !PT ;  /* 0x000000071f077209 */ /* 0x000fe40007810000 */
[----:B------:R-:W-:-:S02]  /*7580*/  FSEL R71, R71, -INF , !P6 ;  /* 0xff80000047477808 */ /* 0x000fc40007000000 */
[----:B------:R-:W-:Y:S01]  /*7590*/  FMNMX.FTZ R7, R34, R7, !PT ;  /* 0x0000000722077209 */ /* 0x000fe20007810000 */
[----:B------:R-:W-:Y:S01]  /*75a0*/  MUFU.EX2 R28, R28 ;  /* 0x0000001c001c7308 */ /* 0x000fe20000000800 */
[----:B------:R-:W-:Y:S02]  /*75b0*/  LOP3.LUT P5, RZ, R16, 0x10, RZ, 0xc0, !PT ;  /* 0x0000001010ff7812 */ /* 0x000fe400078ac0ff */
[----:B------:R-:W-:Y:S02]  /*75c0*/  FMNMX.FTZ R7, R35, R7, !PT ;  /* 0x0000000723077209 */ /* 0x000fe40007810000 */
[----:B------:R-:W-:Y:S02]  /*75d0*/  FSEL R74, R74, -INF , !P0 ;  /* 0xff8000004a4a7808 */ /* 0x000fe40004000000 */
[----:B------:R-:W-:Y:S01]  /*75e0*/  FMNMX.FTZ R7, R38, R7, !PT ;  /* 0x0000000726077209 */ /* 0x000fe20007810000 */
[----:B------:R-:W-:Y:S01]  /*75f0*/  MUFU.EX2 R29, R29 ;  /* 0x0000001d001d7308 */ /* 0x000fe20000000800 */
[----:B------:R-:W-:-:S02]  /*7600*/  FSEL R75, R75, -INF , !P5 ;  /* 0xff8000004b4b7808 */ /* 0x000fc40006800000 */
        /* <DEDUP_REMOVED lines=18> */
[----:B------:R-:W-:Y:S03]  /*7730*/  MUFU.EX2 R37, R37 ;  /* 0x0000002500257308 */ /* 0x000fe60000000800 */
[----:B------:R-:W-:-:S04]  /*7740*/  FMNMX.FTZ R7, R55, R7, !PT ;  /* 0x0000000737077209 */ /* 0x000fc80007810000 */
        /* <DEDUP_REMOVED lines=23> */
[----:B------:R-:W-:-:S05]  /*78c0*/  FMNMX.FTZ R7, R87, R7, !PT ;  /* 0x0000000757077209 */ /* 0x000fca0007810000 */
[----:B------:R-:W0:Y:S01]  /*78d0*/  SHFL.BFLY PT, R8, R7, 0x2, 0x1f ;  /* 0x0c401f0007087f89 */ /* 0x000e2200000e0000 */
        /* <DEDUP_REMOVED lines=9> */
[----:B0-----:R-:W-:-:S04]  /*7970*/  FMNMX.FTZ R7, R7, R8, !PT ;  /* 0x0000000807077209 */ /* 0x001fc80007810000 */
[----:B------:R-:W-:-:S03]  /*7980*/  FSETP.NEU.FTZ.AND P1, PT, R7, -INF , PT ;  /* 0xff8000000700780b */ /* 0x000fc60003f3d000 */
[----:B------:R-:W-:Y:S01]  /*7990*/  MUFU.EX2 R69, R69 ;  /* 0x0000004500457308 */ /* 0x000fe20000000800 */
[----:B------:R-:W-:-:S05]  /*79a0*/  FSEL R8, R7, RZ, P1 ;  /* 0x000000ff07087208 */ /* 0x000fca0000800000 */
[----:B------:R-:W-:Y:S01]  /*79b0*/  FADD.FTZ R8, -R8, R4 ;  /* 0x0000000408087221 */ /* 0x000fe20000010100 */
[----:B------:R-:W-:Y:S01]  /*79c0*/  FMUL.FTZ R4, R7, UR33 ;  /* 0x0000002107047c20 */ /* 0x000fe20008410000 */
[----:B------:R-:W-:Y:S04]  /*79d0*/  MUFU.EX2 R72, R72 ;  /* 0x0000004800487308 */ /* 0x000fe80000000800 */
[----:B------:R-:W-:-:S04]  /*79e0*/  FSEL R5, R4, RZ, P1 ;  /* 0x000000ff04057208 */ /* 0x000fc80000800000 */
        /* <DEDUP_REMOVED lines=34> */
[----:B------:R-:W-:Y:S01]  /*7c10*/  MUFU.EX2 R26, R26 ;  /* 0x0000001a001a7308 */ /* 0x000fe20000000800 */
[----:B0-----:R-:W-:-:S04]  /*7c20*/  FFMA.FTZ R2, R4, R2, R24 ;  /* 0x0000000204027223 */ /* 0x001fc80000010018 */
[----:B------:R-:W-:-:S03]  /*7c30*/  FADD.FTZ R2, R25, R2 ;  /* 0x0000000219027221 */ /* 0x000fc60000010000 */
[----:B------:R-:W0:Y:S08]  /*7c40*/  MUFU.EX2 R5, R5 ;  /* 0x0000000500057308 */ /* 0x000e300000000800 */
[----:B------:R-:W1:Y:S08]  /*7c50*/  MUFU.EX2 R11, R27 ;  /* 0x0000001b000b7308 */ /* 0x000e700000000800 */
[----:B------:R-:W2:Y:S01]  /*7c60*/  MUFU.EX2 R27, R30 ;  /* 0x0000001e001b7308 */ /* 0x000ea20000000800 */
[----:B0-----:R-:W-:-:S07]  /*7c70*/  FFMA.FTZ R0, R5, R0, R26 ;  /* 0x0000000005007223 */ /* 0x001fce000001001a */
[----:B------:R-:W0:Y:S01]  /*7c80*/  MUFU.EX2 R31, R31 ;  /* 0x0000001f001f7308 */ /* 0x000e220000000800 */
[----:B-1----:R-:W-:Y:S01]  /*7c90*/  FADD.FTZ R8, R11, R0 ;  /* 0x000000000b087221 */ /* 0x002fe20000010000 */
[----:B------:R-:W-:-:S04]  /*7ca0*/  FADD.FTZ R0, R28, R2 ;  /* 0x000000021c007221 */ /* 0x000fc80000010000 */
[----:B------:R-:W-:Y:S02]  /*7cb0*/  FADD.FTZ R0, R29, R0 ;  /* 0x000000001d007221 */ /* 0x000fe40000010000 */
[----:B------:R-:W1:Y:S01]  /*7cc0*/  MUFU.EX2 R34, R34 ;  /* 0x0000002200227308 */ /* 0x000e620000000800 */
[----:B--2---:R-:W-:Y:S01]  /*7cd0*/  FADD.FTZ R2, R27, R8 ;  /* 0x000000081b027221 */ /* 0x004fe20000010000 */
[----:B------:R-:W-:-:S04]  /*7ce0*/  FADD.FTZ R0, R32, R0 ;  /* 0x0000000020007221 */ /* 0x000fc80000010000 */
[----:B------:R-:W-:Y:S02]  /*7cf0*/  FADD.FTZ R0, R33, R0 ;  /* 0x0000000021007221 */ /* 0x000fe40000010000 */
        /* <DEDUP_REMOVED lines=91> */
.L_x_1110:
[----:B------:R-:W-:Y:S01]  /*82b0*/  ULEA UR6, UR60, UR41, 0x3 ;  /* 0x000000293c067291 */ /* 0x000fe2000f8e183f */
[----:B------:R-:W-:Y:S01]  /*82c0*/  F2FP.F16.F32.PACK_AB R24, R25, R24 ;  /* 0x000000181918723e */ /* 0x000fe200000000ff */
[----:B------:R-:W-:Y:S01]  /*82d0*/  UMOV UR28, UR50 ;  /* 0x00000032001c7c82 */ /* 0x000fe20008000000 */
[----:B------:R-:W-:Y:S01]  /*82e0*/  F2FP.F16.F32.PACK_AB R25, R11, R26 ;  /* 0x0000001a0b19723e */ /* 0x000fe200000000ff */
[----:B------:R-:W-:Y:S01]  /*82f0*/  UIADD3 UR6, UR6, 0x2d860, URZ ;  /* 0x0002d86006067890 */ /* 0x000fe2000fffe03f */
[----:B------:R-:W-:Y:S01]  /*8300*/  F2FP.F16.F32.PACK_AB R32, R33, R32 ;  /* 0x000000202120723e */ /* 0x000fe200000000ff */
[----:B------:R-:W-:Y:S01]  /*8310*/  UMOV UR60, UR49 ;  /* 0x00000031003c7c82 */ /* 0x000fe20008000000 */
[----:B------:R-:W-:Y:S01]  /*8320*/  F2FP.F16.F32.PACK_AB R26, R29, R28 ;  /* 0x0000001c1d1a723e */ /* 0x000fe200000000ff */
[----:B------:R-:W-:Y:S01]  /*8330*/  UPRMT UR6, UR42, 0x654, UR6 ;  /* 0x000006542a067896 */ /* 0x000fe20008000006 */
        /* <DEDUP_REMOVED lines=13> */
[----:B------:R-:W-:Y:S01]  /*8410*/  FMUL.FTZ R96, R96, R4 ;  /* 0x0000000460607220 */ /* 0x000fe20000410000 */
[----:B------:R-:W-:Y:S01]  /*8420*/  F2FP.F16.F32.PACK_AB R42, R45, R44 ;  /* 0x0000002c2d2a723e */ /* 0x000fe200000000ff */
[----:B------:R0:W-:Y:S01]  /*8430*/  STSM.16.M88.4 [R23], R32 ;  /* 0x0000002017007844 */ /* 0x0001e20000000200 */
[----:B------:R-:W-:Y:S01]  /*8440*/  F2FP.F16.F32.PACK_AB R43, R47, R43 ;  /* 0x0000002b2f2b723e */ /* 0x000fe200000000ff */
[----:B------:R-:W-:Y:S01]  /*8450*/  FMUL.FTZ R97, R97, R4 ;  /* 0x0000000461617220 */ /* 0x000fe20000410000 */
        /* <DEDUP_REMOVED lines=38> */
[----:B------:R-:W-:Y:S01]  /*86c0*/  ISETP.GT.AND P1, PT, R6, UR59, PT ;  /* 0x0000003b06007c0c */ /* 0x000fe2000bf24270 */
[-C--:B------:R-:W-:Y:S01]  /*86d0*/  FMUL.FTZ R128, R128, R4.reuse ;  /* 0x0000000480807220 */ /* 0x080fe20000410000 */
[-C--:B------:R-:W-:Y:S01]  /*86e0*/  FMUL.FTZ R129, R129, R4.reuse ;  /* 0x0000000481817220 */ /* 0x080fe20000410000 */
[----:B------:R0:W-:Y:S01]  /*86f0*/  STSM.16.M88.4 [R19+0x6000], R80 ;  /* 0x0060005013007844 */ /* 0x0001e20000000200 */
[-C--:B------:R-:W-:Y:S01]  /*8700*/  FMUL.FTZ R132, R132, R4.reuse ;  /* 0x0000000484847220 */ /* 0x080fe20000410000 */
[----:B------:R-:W-:Y:S01]  /*8710*/  FMUL.FTZ R133, R133, R4 ;  /* 0x0000000485857220 */ /* 0x000fe20000410000 */
        /* <DEDUP_REMOVED lines=33> */
[----:B-1----:R-:W-:Y:S01]  /*8930*/  NOP ;  /* 0x0000000000007918 */ /* 0x002fe20000000000 */
[----:B0-----:R-:W-:Y:S05]  /*8940*/  @P1 BRA `(.L_x_1111) ;  /* 0xffffffc800f81947 */ /* 0x001fea000383ffff */
.L_x_1092:
[----:B------:R-:W-:Y:S02]  /*8950*/  UISETP.NE.AND UP1, UPT, UR54, URZ, UPT ;  /* 0x0000003f3600728c */ /* 0x000fe4000bf25270 */
[----:B------:R-:W-:Y:S02]  /*8960*/  UISETP.NE.AND UP0, UPT, UR53, URZ, UPT ;  /* 0x0000003f3500728c */ /* 0x000fe4000bf05270 */
[----:B------:R-:W-:Y:S02]  /*8970*/  UIADD3 UR10, UR39, 0xbf, URZ ;  /* 0x000000bf270a7890 */ /* 0x000fe4000fffe03f */
[----:B------:R-:W-:Y:S02]  /*8980*/  UIADD3 UR11, UR38, 0x1, -UR48 ;  /* 0x00000001260b7890 */ /* 0x000fe4000fffe830 */
[----:B------:R-:W-:-:S03]  /*8990*/  PLOP3.LUT P1, PT, PT, PT, UP0, 0x40, 0x0 ;  /* 0x000000000000781c */ /* 0x000fc60003f2e808 */
[----:B------:R-:W-:Y:S01]  /*89a0*/  @UP1 ULDC UR6, c[0x0][0x44c] ;  /* 0x0001130000061ab9 */ /* 0x000fe20000000800 */
[----:B------:R-:W-:Y:S01]  /*89b0*/  @UP1 ULDC UR14, c[0x0][0x450] ;  /* 0x00011400000e1ab9 */ /* 0x000fe20000000800 */
[----:B------:R-:W-:-:S04]  /*89c0*/  UIMAD.WIDE.U32 UR6, UR10, UR6, URZ ;  /* 0x000000060a0672a5 */ /* 0x000fc8000f8e003f */
[----:B------:R-:W-:-:S04]  /*89d0*/  @UP1 USHF.R.U32.HI UR10, URZ, UR14, UR7 ;  /* 0x0000000e3f0a1299 */ /* 0x000fc80008011607 */
[----:B------:R-:W-:-:S04]  /*89e0*/  UIADD3 UR10, UR11, UR10, URZ ;  /* 0x0000000a0b0a7290 */ /* 0x000fc8000fffe03f */
[----:B------:R-:W-:Y:S01]  /*89f0*/  UIADD3 UR35, UR10, -UR35, URZ ;  /* 0x800000230a237290 */ /* 0x000fe2000fffe03f */
[----:B------:R-:W-:Y:S11]  /*8a00*/  @P1 BRA `(.L_x_1112) ;  /* 0x0000000000501947 */ /* 0x000ff60003800000 */
[----:B------:R-:W-:Y:S02]  /*8a10*/  UMOV UR14, UR10 ;  /* 0x0000000a000e7c82 */ /* 0x000fe40008000000 */
        /* <DEDUP_REMOVED lines=11> */
.L_x_1113:
[----:B------:R-:W-:Y:S02]  /*8ad0*/  ULDC UR15, c[0x0][0x9e4] ;  /* 0x00027900000f7ab9 */ /* 0x000fe40000000800 */
[----:B------:R-:W-:-:S11]  /*8ae0*/  UISETP.NE.AND UP0, UPT, UR15, 0x1, UPT ;  /* 0x000000010f00788c */ /* 0x000fd6000bf05270 */
[----:B------:R-:W-:Y:S02]  /*8af0*/  @UP0 ULDC.64 UR6, c[0x0][0x9e8] ;  /* 0x00027a0000060ab9 */ /* 0x000fe40000000a00 */
[----:B------:R-:W-:-:S04]  /*8b00*/  UIMAD.WIDE.U32 UR10, UR14, UR6, URZ ;  /* 0x000000060e0a72a5 */ /* 0x000fc8000f8e003f */
[----:B------:R-:W-:-:S12]  /*8b10*/  @UP0 USHF.R.U32.HI UR14, URZ, UR7, UR11 ;  /* 0x000000073f0e0299 */ /* 0x000fd8000801160b */
.L_x_1114:
[----:B------:R-:W-:-:S04]  /*8b20*/  UIMAD UR14, UR14, UR15, URZ ;  /* 0x0000000f0e0e72a4 */ /* 0x000fc8000f8e023f */
[----:B------:R-:W-:-:S04]  /*8b30*/  UISETP.LT.AND UP0, UPT, UR35, UR14, UPT ;  /* 0x0000000e2300728c */ /* 0x000fc8000bf01270 */
[----:B------:R-:W-:-:S12]  /*8b40*/  USEL UR35, UR35, UR14, !UP0 ;  /* 0x0000000e23237287 */ /* 0x000fd8000c000000 */
.L_x_1112:
[----:B------:R-:W-:-:S04]  /*8b50*/  UIADD3 UR35, UR35, 0x7f, URZ ;  /* 0x0000007f23237890 */ /* 0x000fc8000fffe03f */
[----:B------:R-:W-:-:S04]  /*8b60*/  USHF.R.S32.HI UR6, URZ, 0x1f, UR35 ;  /* 0x0000001f3f067899 */ /* 0x000fc80008011423 */
[----:B------:R-:W-:-:S04]  /*8b70*/  ULEA.HI UR6, UR6, UR35, URZ, 0x7 ;  /* 0x0000002306067291 */ /* 0x000fc8000f8f383f */
[----:B------:R-:W-:-:S04]  /*8b80*/  USHF.R.S32.HI UR6, URZ, 0x7, UR6 ;  /* 0x000000073f067899 */ /* 0x000fc80008011406 */
[----:B------:R-:W-:-:S04]  /*8b90*/  UISETP.LT.AND UP0, UPT, UR36, UR6, UPT ;  /* 0x000000062400728c */ /* 0x000fc8000bf01270 */
[----:B------:R-:W-:-:S06]  /*8ba0*/  USEL UR34, UR36, UR6, !UP0 ;  /* 0x0000000624227287 */ /* 0x000fcc000c000000 */
[----:B------:R-:W-:-:S13]  /*8bb0*/  ISETP.GE.AND P1, PT, R6, UR34, PT ;  /* 0x0000002206007c0c */ /* 0x000fda000bf26270 */
[----:B------:R-:W-:Y:S05]  /*8bc0*/  @!P1 BRA `(.L_x_1115) ;  /* 0x0000002000449947 */ /* 0x000fea0003800000 */
[----:B---3--:R-:W-:Y:S01]  /*8bd0*/  IMAD.MOV.U32 R8, RZ, RZ, R7 ;  /* 0x000000ffff087224 */ /* 0x008fe200078e0007 */
[----:B------:R-:W-:Y:S01]  /*8be0*/  UMOV UR28, UR50 ;  /* 0x00000032001c7c82 */ /* 0x000fe20008000000 */
[----:B------:R-:W-:Y:S01]  /*8bf0*/  IMAD.MOV.U32 R9, RZ, RZ, R3 ;  /* 0x000000ffff097224 */ /* 0x000fe200078e0003 */
[----:B------:R-:W-:Y:S01]  /*8c00*/  UMOV UR35, UR49 ;  /* 0x0000003100237c82 */ /* 0x000fe20008000000 */
[----:B------:R-:W-:Y:S01]  /*8c10*/  IMAD.MOV.U32 R4, RZ, RZ, R6 ;  /* 0x000000ffff047224 */ /* 0x000fe200078e0006 */
[----:B------:R-:W-:-:S06]  /*8c20*/  ULDC UR33, c[0x0][0x988] ;  /* 0x0002620000217ab9 */ /* 0x000fcc0000000800 */
.L_x_1126:
[----:B------:R-:W-:Y:S01]  /*8c30*/  ISETP.NE.AND P2, PT, RZ, UR46, PT ;  /* 0x0000002eff007c0c */ /* 0x000fe2000bf45270 */
[----:B------:R-:W-:-:S04]  /*8c40*/  UISETP.NE.AND UP0, UPT, UR35, 0x1, UPT ;  /* 0x000000012300788c */ /* 0x000fc8000bf05270 */
[----:B------:R-:W-:-:S04]  /*8c50*/  USEL UR50, URZ, 0x1, UP0 ;  /* 0x000000013f327887 */ /* 0x000fc80008000000 */
[----:B------:R-:W-:-:S04]  /*8c60*/  ULOP3.LUT UR50, UR28, UR50, URZ, 0x3c, !UPT ;  /* 0x000000321c327292 */ /* 0x000fc8000f8e3c3f */
[----:B------:R-:W-:Y:S08]  /*8c70*/  @P2 BRA `(.L_x_1116) ;  /* 0x0000000000382947 */ /* 0x000ff00003800000 */
[----:B------:R-:W-:Y:S05]  /*8c80*/  @!P0 BRA `(.L_x_1117) ;  /* 0x0000000000048947 */ /* 0x000fea0003800000 */
[----:B------:R-:W-:Y:S01]  /*8c90*/  BPT.TRAP 0x1 ;  /* 0x000000040000795c */ /* 0x000fe20000300000 */
.L_x_1117:
        /* <DEDUP_REMOVED lines=9> */
.L_x_1118:
[----:B-1----:R-:W-:Y:S05]  /*8d30*/  @P1 BRA `(.L_x_1116) ;  /* 0x0000000000081947 */ /* 0x002fea0003800000 */
[----:B------:R-:W1:Y:S02]  /*8d40*/  SYNCS.PHASECHK.TRANS64.TRYWAIT P1, [UR6+0x2d830], R3 ;  /* 0x02d83003ff0075a7 */ /* 0x000e640008020146 */
[----:B-1----:R-:W-:Y:S05]  /*8d50*/  @!P1 BRA `(.L_x_1119) ;  /* 0x000000ec00409947 */ /* 0x002fea0003800000 */
.L_x_1116:
        /* <DEDUP_REMOVED lines=40> */
.L_x_1121:
[----:B------:R-:W-:Y:S01]  /*8fe0*/  ULEA UR6, UR35, UR41, 0x3 ;  /* 0x0000002923067291 */ /* 0x000fe2000f8e183f */
[----:B------:R-:W-:-:S05]  /*8ff0*/  IMAD.U32 R3, RZ, RZ, UR28 ;  /* 0x0000001cff037e24 */ /* 0x000fca000f8e00ff */
[----:B------:R-:W-:-:S04]  /*9000*/  SHF.L.U32 R3, R3, 0x1f, RZ ;  /* 0x0000001f03037819 */ /* 0x000fc800000006ff */
[----:B------:R0:W1:Y:S01]  /*9010*/  SYNCS.PHASECHK.TRANS64.TRYWAIT P1, [UR6+0x2d850], R3 ;  /* 0x02d85003ff0075a7 */ /* 0x0000620008020146 */
[----:B------:R-:W-:Y:S05]  /*9020*/  @!P0 BRA `(.L_x_1122) ;  /* 0x0000000000048947 */ /* 0x000fea0003800000 */
[----:B------:R-:W-:Y:S01]  /*9030*/  BPT.TRAP 0x1 ;  /* 0x000000040000795c */ /* 0x000fe20000300000 */
.L_x_1122:
[----:B-1----:R-:W-:Y:S05]  /*9040*/  @P1 BRA `(.L_x_1120) ;  /* 0x0000000000081947 */ /* 0x002fea0003800000 */
[----:B------:R-:W1:Y:S02]  /*9050*/  SYNCS.PHASECHK.TRANS64.TRYWAIT P1, [UR6+0x2d850], R3 ;  /* 0x02d85003ff0075a7 */ /* 0x000e640008020146 */
[----:B-1----:R-:W-:Y:S05]  /*9060*/  @!P1 BRA `(.L_x_1123) ;  /* 0x000000e800949947 */ /* 0x002fea0003800000 */
.L_x_1120:
[----:B------:R-:W-:Y:S01]  /*9070*/  UIADD3 UR6, UR41, 0x400, URZ ;  /* 0x0000040029067890 */ /* 0x000fe2000fffe03f */
[----:B------:R-:W-:Y:S01]  /*9080*/  WARPGROUP.ARRIVE ;  /* 0x00000000000079c5 */ /* 0x000fe20000000000 */
[----:B------:R-:W-:Y:S01]  /*9090*/  UMOV UR29, 0x40000040 ;  /* 0x40000040001d7882 */ /* 0x000fe20000000000 */
[----:B------:R-:W-:Y:S01]  /*90a0*/  UMOV UR31, 0x80000020 ;  /* 0x80000020001f7882 */ /* 0x000fe20000000000 */
[----:B------:R-:W-:-:S03]  /*90b0*/  USHF.R.U32.HI UR6, URZ, 0x4, UR6 ;  /* 0x000000043f067899 */ /* 0x000fc60008011606 */
[----:B------:R-:W1:Y:S01]  /*90c0*/  S2R R6, SR_TID.X ;  /* 0x0000000000067919 */ /* 0x000e620000002100 */
        /* <DEDUP_REMOVED lines=64> */
.L_x_1124:
        /* <DEDUP_REMOVED lines=73> */
[----:B0-----:R-:W-:Y:S01]  /*9960*/  FMNMX.FTZ R6, R5, R6, !PT ;  /* 0x0000000605067209 */ /* 0x001fe20007810000 */
[----:B------:R-:W-:-:S04]  /*9970*/  FMUL.FTZ R5, R3, UR33 ;  /* 0x0000002103057c20 */ /* 0x000fc80008410000 */
[----:B------:R-:W0:Y:S01]  /*9980*/  SHFL.BFLY PT, R7, R6, 0x1, 0x1f ;  /* 0x0c201f0006077f89 */ /* 0x000e2200000e0000 */
        /* <DEDUP_REMOVED lines=21> */
[----:B------:R-:W-:Y:S01]  /*9ae0*/  FFMA.FTZ R61, R61, UR33, -R5 ;  /* 0x000000213d3d7c23 */ /* 0x000fe20008010805 */
[----:B------:R-:W-:Y:S01]  /*9af0*/  MUFU.EX2 R28, R28 ;  /* 0x0000001c001c7308 */ /* 0x000fe20000000800 */
[----:B0-----:R-:W-:Y:S01]  /*9b00*/  FMNMX.FTZ R7, R6, R7, !PT ;  /* 0x0000000706077209 */ /* 0x001fe20007810000 */
[----:B------:R-:W-:Y:S01]  /*9b10*/  FADD.FTZ R6, -R3, R9 ;  /* 0x0000000903067221 */ /* 0x000fe20000010100 */
[--C-:B------:R-:W-:Y:S01]  /*9b20*/  FFMA.FTZ R64, R64, UR33, -R5.reuse ;  /* 0x0000002140407c23 */ /* 0x100fe20008010805 */
[--C-:B------:R-:W-:Y:S01]  /*9b30*/  FFMA.FTZ R65, R65, UR33, -R5.reuse ;  /* 0x0000002141417c23 */ /* 0x100fe20008010805 */
[----:B------:R-:W-:Y:S01]  /*9b40*/  FFMA.FTZ R68, R68, UR33, -R5 ;  /* 0x0000002144447c23 */ /* 0x000fe20008010805 */
[C---:B------:R-:W-:Y:S01]  /*9b50*/  FADD.FTZ R8, -R7.reuse, R8 ;  /* 0x0000000807087221 */ /* 0x040fe20000010100 */
[----:B------:R-:W-:Y:S01]  /*9b60*/  FMUL.FTZ R9, R7, UR33 ;  /* 0x0000002107097c20 */ /* 0x000fe20008410000 */
[----:B------:R-:W-:Y:S01]  /*9b70*/  FMUL.FTZ R6, R6, UR33 ;  /* 0x0000002106067c20 */ /* 0x000fe20008410000 */
[----:B------:R-:W-:Y:S01]  /*9b80*/  MUFU.EX2 R29, R29 ;  /* 0x0000001d001d7308 */ /* 0x000fe20000000800 */
[----:B------:R-:W-:Y:S01]  /*9b90*/  FMUL.FTZ R8, R8, UR33 ;  /* 0x0000002108087c20 */ /* 0x000fe20008410000 */
        /* <DEDUP_REMOVED lines=26> */
[----:B------:R-:W-:Y:S01]  /*9d40*/  FFMA.FTZ R70, R70, UR33, -R9 ;  /* 0x0000002146467c23 */ /* 0x000fe20008010809 */
[----:B------:R-:W-:Y:S01]  /*9d50*/  FADD.FTZ R2, R25, R2 ;  /* 0x0000000219027221 */ /* 0x000fe20000010000 */
[----:B------:R-:W-:Y:S01]  /*9d60*/  FFMA.FTZ R69, R69, UR33, -R5 ;  /* 0x0000002145457c23 */ /* 0x000fe20008010805 */
[----:B------:R-:W-:Y:S01]  /*9d70*/  FFMA.FTZ R71, R71, UR33, -R9 ;  /* 0x0000002147477c23 */ /* 0x000fe20008010809 */
[----:B------:R-:W0:Y:S01]  /*9d80*/  MUFU.EX2 R20, R27 ;  /* 0x0000001b00147308 */ /* 0x000e220000000800 */
[----:B------:R-:W-:Y:S01]  /*9d90*/  FFMA.FTZ R72, R72, UR33, -R5 ;  /* 0x0000002148487c23 */ /* 0x000fe20008010805 */
[----:B------:R-:W-:Y:S01]  /*9da0*/  FFMA.FTZ R74, R74, UR33, -R9 ;  /* 0x000000214a4a7c23 */ /* 0x000fe20008010809 */
[----:B------:R-:W-:Y:S01]  /*9db0*/  FFMA.FTZ R73, R73, UR33, -R5 ;  /* 0x0000002149497c23 */ /* 0x000fe20008010805 */
[----:B------:R-:W-:Y:S01]  /*9dc0*/  FFMA.FTZ R75, R75, UR33, -R9 ;  /* 0x000000214b4b7c23 */ /* 0x000fe20008010809 */
[----:B------:R-:W-:Y:S01]  /*9dd0*/  FFMA.FTZ R76, R76, UR33, -R5 ;  /* 0x000000214c4c7c23 */ /* 0x000fe20008010805 */
[----:B------:R-:W-:Y:S01]  /*9de0*/  FFMA.FTZ R78, R78, UR33, -R9 ;  /* 0x000000214e4e7c23 */ /* 0x000fe20008010809 */
[----:B------:R-:W-:Y:S01]  /*9df0*/  FFMA.FTZ R77, R77, UR33, -R5 ;  /* 0x000000214d4d7c23 */ /* 0x000fe20008010805 */
[----:B------:R-:W2:Y:S01]  /*9e00*/  MUFU.EX2 R27, R30 ;  /* 0x0000001e001b7308 */ /* 0x000ea20000000800 */
[----:B-1----:R-:W-:Y:S01]  /*9e10*/  FFMA.FTZ R0, R8, R0, R26 ;  /* 0x0000000008007223 */ /* 0x002fe2000001001a */
[----:B------:R-:W-:Y:S01]  /*9e20*/  FFMA.FTZ R79, R79, UR33, -R9 ;  /* 0x000000214f4f7c23 */ /* 0x000fe20008010809 */
[----:B------:R-:W-:Y:S01]  /*9e30*/  FFMA.FTZ R80, R80, UR33, -R5 ;  /* 0x0000002150507c23 */ /* 0x000fe20008010805 */
[----:B------:R-:W-:Y:S01]  /*9e40*/  FFMA.FTZ R82, R82, UR33, -R9 ;  /* 0x0000002152527c23 */ /* 0x000fe20008010809 */
[----:B------:R-:W-:Y:S01]  /*9e50*/  FFMA.FTZ R81, R81, UR33, -R5 ;  /* 0x0000002151517c23 */ /* 0x000fe20008010805 */
[----:B------:R-:W-:Y:S01]  /*9e60*/  FFMA.FTZ R83, R83, UR33, -R9 ;  /* 0x0000002153537c23 */ /* 0x000fe20008010809 */
[----:B------:R-:W-:Y:S01]  /*9e70*/  FFMA.FTZ R84, R84, UR33, -R5 ;  /* 0x0000002154547c23 */ /* 0x000fe20008010805 */
[----:B------:R-:W1:Y:S01]  /*9e80*/  MUFU.EX2 R31, R31 ;  /* 0x0000001f001f7308 */ /* 0x000e620000000800 */
[----:B0-----:R-:W-:Y:S01]  /*9e90*/  FADD.FTZ R10, R20, R0 ;  /* 0x00000000140a7221 */ /* 0x001fe20000010000 */
[----:B------:R-:W-:Y:S01]  /*9ea0*/  FADD.FTZ R0, R28, R2 ;  /* 0x000000021c007221 */ /* 0x000fe20000010000 */
[----:B------:R-:W-:Y:S01]  /*9eb0*/  FFMA.FTZ R86, R86, UR33, -R9 ;  /* 0x0000002156567c23 */ /* 0x000fe20008010809 */
[----:B------:R-:W-:Y:S01]  /*9ec0*/  FFMA.FTZ R5, R85, UR33, -R5 ;  /* 0x0000002155057c23 */ /* 0x000fe20008010805 */
[----:B------:R-:W-:Y:S01]  /*9ed0*/  FFMA.FTZ R9, R87, UR33, -R9 ;  /* 0x0000002157097c23 */ /* 0x000fe20008010809 */
[----:B------:R-:W-:-:S02]  /*9ee0*/  FADD.FTZ R0, R29, R0 ;  /* 0x000000001d007221 */ /* 0x000fc40000010000 */
        /* <DEDUP_REMOVED lines=116> */
.L_x_1125:
        /* <DEDUP_REMOVED lines=106> */
[----:B------:R-:W-:-:S07]  /*acd0*/  IMAD.MOV.U32 R6, RZ, RZ, R4 ;  /* 0x000000ffff067224 */ /* 0x000fce00078e0004 */
.L_x_1115:
[----:B------:R-:W-:-:S13]  /*ace0*/  ISETP.GE.AND P1, PT, R6, UR36, PT ;  /* 0x0000002406007c0c */ /* 0x000fda000bf26270 */
[----:B------:R-:W-:Y:S05]  /*acf0*/  @!P1 BRA `(.L_x_1127) ;  /* 0x0000003400189947 */ /* 0x000fea0003800000 */
[----:B------:R-:W-:Y:S01]  /*ad00*/  IMAD.MOV.U32 R4, RZ, RZ, R7 ;  /* 0x000000ffff047224 */ /* 0x000fe200078e0007 */
[----:B------:R-:W-:Y:S01]  /*ad10*/  UMOV UR28, UR50 ;  /* 0x00000032001c7c82 */ /* 0x000fe20008000000 */
[----:B------:R-:W-:Y:S01]  /*ad20*/  IMAD.MOV.U32 R5, RZ, RZ, R3 ;  /* 0x000000ffff057224 */ /* 0x000fe200078e0003 */
[----:B------:R-:W-:Y:S01]  /*ad30*/  UMOV UR58, UR49 ;  /* 0x00000031003a7c82 */ /* 0x000fe20008000000 */
[----:B------:R-:W-:Y:S01]  /*ad40*/  ULDC UR34, c[0x0][0x9e4] ;  /* 0x0002790000227ab9 */ /* 0x000fe20000000800 */
[----:B------:R-:W-:Y:S01]  /*ad50*/  ULDC UR55, c[0x0][0x9dc] ;  /* 0x0002770000377ab9 */ /* 0x000fe20000000800 */
[----:B------:R-:W-:Y:S01]  /*ad60*/  ULDC UR33, c[0x0][0x988] ;  /* 0x0002620000217ab9 */ /* 0x000fe20000000800 */
[----:B------:R-:W-:-:S05]  /*ad70*/  ULDC UR35, c[0x0][0x9e0] ;  /* 0x0002780000237ab9 */ /* 0x000fca0000000800 */
.L_x_1146:
[----:B------:R-:W-:Y:S01]  /*ad80*/  ISETP.NE.AND P2, PT, RZ, UR46, PT ;  /* 0x0000002eff007c0c */ /* 0x000fe2000bf45270 */
[----:B------:R-:W-:-:S04]  /*ad90*/  UISETP.NE.AND UP0, UPT, UR58, 0x1, UPT ;  /* 0x000000013a00788c */ /* 0x000fc8000bf05270 */
[----:B------:R-:W-:-:S04]  /*ada0*/  USEL UR50, URZ, 0x1, UP0 ;  /* 0x000000013f327887 */ /* 0x000fc80008000000 */
[----:B------:R-:W-:-:S04]  /*adb0*/  ULOP3.LUT UR50, UR28, UR50, URZ, 0x3c, !UPT ;  /* 0x000000321c327292 */ /* 0x000fc8000f8e3c3f */
[----:B------:R-:W-:Y:S08]  /*adc0*/  @P2 BRA `(.L_x_1128) ;  /* 0x0000000000382947 */ /* 0x000ff00003800000 */
[----:B------:R-:W-:Y:S05]  /*add0*/  @!P0 BRA `(.L_x_1129) ;  /* 0x0000000000048947 */ /* 0x000fea0003800000 */
[----:B------:R-:W-:Y:S01]  /*ade0*/  BPT.TRAP 0x1 ;  /* 0x000000040000795c */ /* 0x000fe20000300000 */
.L_x_1129:
        /* <DEDUP_REMOVED lines=9> */
.L_x_1130:
[----:B-1----:R-:W-:Y:S05]  /*ae80*/  @P1 BRA `(.L_x_1128) ;  /* 0x0000000000081947 */ /* 0x002fea0003800000 */
[----:B------:R-:W1:Y:S02]  /*ae90*/  SYNCS.PHASECHK.TRANS64.TRYWAIT P1, [UR6+0x2d830], R3 ;  /* 0x02d83003ff0075a7 */ /* 0x000e640008020146 */
[----:B-1----:R-:W-:Y:S05]  /*aea0*/  @!P1 BRA `(.L_x_1131) ;  /* 0x000000cc001c9947 */ /* 0x002fea0003800000 */
.L_x_1128:
        /* <DEDUP_REMOVED lines=40> */
.L_x_1133:
[----:B------:R-:W-:Y:S01]  /*b130*/  ULEA UR6, UR58, UR41, 0x3 ;  /* 0x000000293a067291 */ /* 0x000fe2000f8e183f */
[----:B------:R-:W-:-:S05]  /*b140*/  IMAD.U32 R3, RZ, RZ, UR28 ;  /* 0x0000001cff037e24 */ /* 0x000fca000f8e00ff */
[----:B------:R-:W-:-:S04]  /*b150*/  SHF.L.U32 R3, R3, 0x1f, RZ ;  /* 0x0000001f03037819 */ /* 0x000fc800000006ff */
[----:B------:R0:W1:Y:S01]  /*b160*/  SYNCS.PHASECHK.TRANS64.TRYWAIT P1, [UR6+0x2d850], R3 ;  /* 0x02d85003ff0075a7 */ /* 0x0000620008020146 */
[----:B------:R-:W-:Y:S05]  /*b170*/  @!P0 BRA `(.L_x_1134) ;  /* 0x0000000000048947 */ /* 0x000fea0003800000 */
[----:B------:R-:W-:Y:S01]  /*b180*/  BPT.TRAP 0x1 ;  /* 0x000000040000795c */ /* 0x000fe20000300000 */
.L_x_1134:
[----:B-1----:R-:W-:Y:S05]  /*b190*/  @P1 BRA `(.L_x_1132) ;  /* 0x0000000000081947 */ /* 0x002fea0003800000 */
[----:B------:R-:W1:Y:S02]  /*b1a0*/  SYNCS.PHASECHK.TRANS64.TRYWAIT P1, [UR6+0x2d850], R3 ;  /* 0x02d85003ff0075a7 */ /* 0x000e640008020146 */
[----:B-1----:R-:W-:Y:S05]  /*b1b0*/  @!P1 BRA `(.L_x_1135) ;  /* 0x000000c800709947 */ /* 0x002fea0003800000 */
.L_x_1132:
        /* <DEDUP_REMOVED lines=70> */
.L_x_1136:
        /* <DEDUP_REMOVED lines=38> */
.L_x_1139:
[----:B------:R-:W-:-:S05]  /*b880*/  IMAD.U32 R15, RZ, RZ, UR34 ;  /* 0x00000022ff0f7e24 */ /* 0x000fca000f8e00ff */
[----:B------:R-:W-:-:S13]  /*b890*/  ISETP.NE.AND P1, PT, R15, 0x1, PT ;  /* 0x000000010f00780c */ /* 0x000fda0003f25270 */
[----:B------:R-:W0:Y:S02]  /*b8a0*/  @P1 LDC.64 R12, c[0x0][0x9e8] ;  /* 0x00027a00ff0c1b82 */ /* 0x000e240000000a00 */
[----:B0-----:R-:W-:-:S05]  /*b8b0*/  @P1 IMAD.HI.U32 R12, R14, R12, RZ ;  /* 0x0000000c0e0c1227 */ /* 0x001fca00078e00ff */
[----:B------:R-:W-:-:S07]  /*b8c0*/  @P1 SHF.R.U32.HI R14, RZ, R13, R12 ;  /* 0x0000000dff0e1219 */ /* 0x000fce000001160c */
.L_x_1140:
[----:B------:R-:W-:Y:S05]  /*b8d0*/  BSYNC B0 ;  /* 0x0000000000007941 */ /* 0x000fea0003800000 */
.L_x_1138:
[----:B------:R-:W-:-:S04]  /*b8e0*/  IMAD R14, R14, R15, -R3 ;  /* 0x0000000f0e0e7224 */ /* 0x000fc800078e0a03 */
[----:B------:R-:W-:-:S05]  /*b8f0*/  IMAD.IADD R14, R14, 0x1, -R17 ;  /* 0x000000010e0e7824 */ /* 0x000fca00078e0a11 */
[----:B------:R-:W-:Y:S02]  /*b900*/  VIMNMX R8, R8, R14, !PT ;  /* 0x0000000e08087248 */ /* 0x000fe40007fe0100 */
[----:B------:R-:W-:-:S07]  /*b910*/  VIADDMNMX R9, R14, R15, R9, PT ;  /* 0x0000000f0e097246 */ /* 0x000fce0003800109 */
.L_x_1137:
        /* <DEDUP_REMOVED lines=116> */
.L_x_1143:
[----:B------:R-:W-:-:S05]  /*c060*/  IMAD.U32 R12, RZ, RZ, UR34 ;  /* 0x00000022ff0c7e24 */ /* 0x000fca000f8e00ff */
[----:B------:R-:W-:-:S13]  /*c070*/  ISETP.NE.AND P2, PT, R12, 0x1, PT ;  /* 0x000000010c00780c */ /* 0x000fda0003f45270 */
[----:B------:R-:W0:Y:S02]  /*c080*/  @P2 LDC.64 R8, c[0x0][0x9e8] ;  /* 0x00027a00ff082b82 */ /* 0x000e240000000a00 */
[----:B0-----:R-:W-:-:S05]  /*c090*/  @P2 IMAD.HI.U32 R8, R7, R8, RZ ;  /* 0x0000000807082227 */ /* 0x001fca00078e00ff */
[----:B------:R-:W-:-:S07]  /*c0a0*/  @P2 SHF.R.U32.HI R7, RZ, R9, R8 ;  /* 0x00000009ff072219 */ /* 0x000fce0000011608 */
.L_x_1144:
[----:B------:R-:W-:Y:S05]  /*c0b0*/  BSYNC B0 ;  /* 0x0000000000007941 */ /* 0x000fea0003800000 */
.L_x_1142:
[----:B------:R-:W-:-:S04]  /*c0c0*/  IMAD R3, R7, R12, -R3 ;  /* 0x0000000c07037224 */ /* 0x000fc800078e0a03 */
[----:B------:R-:W-:-:S05]  /*c0d0*/  IMAD.IADD R3, R3, 0x1, -R17 ;  /* 0x0000000103037824 */ /* 0x000fca00078e0a11 */
[----:B------:R-:W-:Y:S02]  /*c0e0*/  VIMNMX R10, R10, R3, !PT ;  /* 0x000000030a0a7248 */ /* 0x000fe40007fe0100 */
[----:B------:R-:W-:-:S07]  /*c0f0*/  VIADDMNMX R11, R3, R12, R11, PT ;  /* 0x0000000c030b7246 */ /* 0x000fce000380010b */
.L_x_1141:
        /* <DEDUP_REMOVED lines=412> */
.L_x_1145:
        /* <DEDUP_REMOVED lines=106> */
.L_x_1127:
[----:B------:R-:W-:Y:S06]  /*e160*/  BAR.ARV 0x8, 0x200 ;  /* 0x0208000000007b1d */ /* 0x000fec0000002000 */
[----:B------:R-:W-:Y:S05]  /*e170*/  @!P0 BRA `(.L_x_1147) ;  /* 0x0000000000048947 */ /* 0x000fea0003800000 */
[----:B------:R-:W-:Y:S01]  /*e180*/  BPT.TRAP 0x1 ;  /* 0x000000040000795c */ /* 0x000fe20000300000 */
.L_x_1147:
[----:B------:R-:W-:Y:S01]  /*e190*/  ULEA UR8, UR49, UR41, 0x3 ;  /* 0x0000002931087291 */ /* 0x000fe2000f8e183f */
[----:B------:R-:W-:-:S05]  /*e1a0*/  IMAD.U32 R4, RZ, RZ, UR50 ;  /* 0x00000032ff047e24 */ /* 0x000fca000f8e00ff */
[----:B------:R-:W-:-:S04]  /*e1b0*/  SHF.L.U32 R4, R4, 0x1f, RZ ;  /* 0x0000001f04047819 */ /* 0x000fc800000006ff */
[----:B------:R0:W1:Y:S01]  /*e1c0*/  SYNCS.PHASECHK.TRANS64.TRYWAIT P1, [UR8+0x2d850], R4 ;  /* 0x02d85004ff0075a7 */ /* 0x0000620008020148 */
[----:B------:R-:W-:Y:S05]  /*e1d0*/  @!P0 BRA `(.L_x_1148) ;  /* 0x0000000000048947 */ /* 0x000fea0003800000 */
[----:B------:R-:W-:Y:S01]  /*e1e0*/  BPT.TRAP 0x1 ;  /* 0x000000040000795c */ /* 0x000fe20000300000 */
.L_x_1148:
[----:B-1----:R-:W-:Y:S05]  /*e1f0*/  @P1 BRA `(.L_x_1149) ;  /* 0x0000000000081947 */ /* 0x002fea0003800000 */
[----:B------:R-:W1:Y:S02]  /*e200*/  SYNCS.PHASECHK.TRANS64.TRYWAIT P1, [UR8+0x2d850], R4 ;  /* 0x02d85004ff0075a7 */ /* 0x000e640008020148 */
[----:B-1----:R-:W-:Y:S05]  /*e210*/  @!P1 BRA `(.L_x_1150) ;  /* 0x0000009800709947 */ /* 0x002fea0003800000 */
.L_x_1149:
[----:B------:R-:W-:Y:S01]  /*e220*/  UIADD3 UR41, UR41, 0x400, URZ ;  /* 0x0000040029297890 */ /* 0x000fe2000fffe03f */
[----:B------:R-:W-:Y:S01]  /*e230*/  WARPGROUP.ARRIVE ;  /* 0x00000000000079c5 */ /* 0x000fe20000000000 */
[----:B------:R-:W-:Y:S01]  /*e240*/  ULOP3.LUT UR45, UR45, 0x10000, URZ, 0xfc, !UPT ;  /* 0x000100002d2d7892 */ /* 0x000fe2000f8efc3f */
[----:B-1----:R-:W1:Y:S01]  /*e250*/  SHFL.BFLY PT, R5, R2, 0x2, 0x1f ;  /* 0x0c401f0002057f89 */ /* 0x002e6200000e0000 */
[----:B------:R-:W-:Y:S01]  /*e260*/  USHF.R.U32.HI UR41, URZ, 0x4, UR41 ;  /* 0x000000043f297899 */ /* 0x000fe20008011629 */
[----:B---3--:R-:W-:Y:S01]  /*e270*/  IMAD.MOV.U32 R10, RZ, RZ, RZ ;  /* 0x000000ffff0a7224 */ /* 0x008fe200078e00ff */
[----:B------:R-:W-:Y:S01]  /*e280*/  UMOV UR5, 0x40000040 ;  /* 0x4000004000057882 */ /* 0x000fe20000000000 */
[----:B------:R-:W-:Y:S01]  /*e290*/  UMOV UR7, 0x80000020 ;  /* 0x8000002000077882 */ /* 0x000fe20000000000 */
[----:B------:R-:W-:Y:S01]  /*e2a0*/  ULOP3.LUT UR41, UR41, 0x3fff, URZ, 0xc0, !UPT ;  /* 0x00003fff29297892 */ /* 0x000fe2000f8ec03f */
[----:B------:R-:W2:Y:S01]  /*e2b0*/  SHFL.BFLY PT, R9, R0, 0x2, 0x1f ;  /* 0x0c401f0000097f89 */ /* 0x000ea200000e0000 */
[----:B------:R-:W-:-:S02]  /*e2c0*/  UMOV UR4, UR45 ;  /* 0x0000002d00047c82 */ /* 0x000fc40008000000 */
[----:B------:R-:W-:-:S04]  /*e2d0*/  ULOP3.LUT UR9, UR41, 0x2000000, URZ, 0xfc, !UPT ;  /* 0x0200000029097892 */ /* 0x000fc8000f8efc3f */
[----:B------:R-:W-:-:S07]  /*e2e0*/  UIMAD UR9, UR49, 0x600, UR9 ;  /* 0x00000600310978a4 */ /* 0x000fce000f8e0209 */
[----:B------:R-:W-:Y:S02]  /*e2f0*/  UMOV UR6, UR9 ;  /* 0x0000000900067c82 */ /* 0x000fe40008000000 */
[----:B------:R-:W-:Y:S01]  /*e300*/  HGMMA.64x96x16.F32 R88, gdesc[UR4].tnspB, R88, gsb0 ;  /* 0x41600000045879f0 */ /* 0x000fe20008000858 */
[----:B------:R-:W-:Y:S01]  /*e310*/  UIADD3 UR4, UR45, 0x2, URZ ;  /* 0x000000022d047890 */ /* 0x000fe2000fffe03f */
[----:B-1----:R-:W-:Y:S01]  /*e320*/  FADD.FTZ R5, R5, R2 ;  /* 0x0000000205057221 */ /* 0x002fe20000010000 */
[----:B------:R-:W-:Y:S01]  /*e330*/  UIADD3 UR6, UR9, 0x40, URZ ;  /* 0x0000004009067890 */ /* 0x000fe2000fffe03f */
[----:B------:R-:W-:Y:S01]  /*e340*/  IMAD.MOV.U32 R2, RZ, RZ, -0x800000 ;  /* 0xff800000ff027424 */ /* 0x000fe200078e00ff */
[----:B------:R-:W-:Y:S01]  /*e350*/  UMOV UR5, 0x40000040 ;  /* 0x4000004000057882 */ /* 0x000fe20000000000 */
[----:B------:R-:W-:Y:S01]  /*e360*/  UMOV UR7, 0x80000020 ;  /* 0x8000002000077882 */ /* 0x000fe20000000000 */
[----:B0-----:R-:W0:Y:S01]  /*e370*/  SHFL.BFLY PT, R4, R5, 0x1, 0x1f ;  /* 0x0c201f0005047f89 */ /* 0x001e2200000e0000 */
[----:B--2---:R-:W-:Y:S01]  /*e380*/  FADD.FTZ R9, R9, R0 ;  /* 0x0000000009097221 */ /* 0x004fe20000010000 */
[----:B------:R-:W-:-:S04]  /*e390*/  IMAD.MOV.U32 R0, RZ, RZ, -0x800000 ;  /* 0xff800000ff007424 */ /* 0x000fc800078e00ff */
[----:B------:R-:W1:Y:S01]  /*e3a0*/  SHFL.BFLY PT, R6, R9, 0x1, 0x1f ;  /* 0x0c201f0009067f89 */ /* 0x000e6200000e0000 */
[----:B0-----:R-:W-:Y:S01]  /*e3b0*/  FADD.FTZ R12, R5, R4 ;  /* 0x00000004050c7221 */ /* 0x001fe20000010000 */
[----:B------:R-:W-:-:S04]  /*e3c0*/  IMAD.MOV.U32 R4, RZ, RZ, RZ ;  /* 0x000000ffff047224 */ /* 0x000fc800078e00ff */
[----:B------:R-:W-:Y:S01]  /*e3d0*/  FSETP.NE.FTZ.AND P1, PT, R12, RZ, PT ;  /* 0x000000ff0c00720b */ /* 0x000fe20003f35000 */
[----:B-1----:R-:W-:Y:S01]  /*e3e0*/  FADD.FTZ R13, R9, R6 ;  /* 0x00000006090d7221 */ /* 0x002fe20000010000 */
[----:B------:R-:W-:Y:S02]  /*e3f0*/  IMAD.U32 R6, RZ, RZ, UR33 ;  /* 0x00000021ff067e24 */ /* 0x000fe4000f8e00ff */
[----:B------:R-:W-:Y:S02]  /*e400*/  IMAD.U32 R9, RZ, RZ, UR33 ;  /* 0x00000021ff097e24 */ /* 0x000fe4000f8e00ff */
[----:B------:R-:W-:-:S07]  /*e410*/  FSETP.NE.FTZ.AND P2, PT, R13, RZ, PT ;  /* 0x000000ff0d00720b */ /* 0x000fce0003f55000 */
[----:B------:R-:W0:Y:S01]  /*e420*/  @P1 MUFU.LG2 R8, R12 ;  /* 0x0000000c00081308 */ /* 0x000e220000000c00 */
[----:B------:R-:W-:-:S05]  /*e430*/  @P1 FMUL.FTZ R6, R6, 0.69314718246459960938 ;  /* 0x3f31721806061820 */ /* 0x000fca0000410000 */
[----:B------:R-:W-:Y:S02]  /*e440*/  @P2 FMUL.FTZ R9, R9, 0.69314718246459960938 ;  /* 0x3f31721809092820 */ /* 0x000fe40000410000 */
        /* <DEDUP_REMOVED lines=55> */
.L_x_1151:
        /* <DEDUP_REMOVED lines=10> */
[----:B------:R-:W-:Y:S01]  /*e860*/  USEL UR4, URZ, 0x1, UP0 ;  /* 0x000000013f047887 */ /* 0x000fe20008000000 */
        /* <DEDUP_REMOVED lines=44> */
[----:B------:R-:W-:-:S02]  /*eb30*/  UIADD3 UR51, UR51, 0x1, URZ ;  /* 0x0000000133337890 */ /* 0x000fc4000fffe03f */
[----:B------:R-:W-:Y:S02]  /*eb40*/  USEL UR49, UR49, URZ, UP0 ;  /* 0x0000003f31317287 */ /* 0x000fe40008000000 */
[----:B------:R-:W-:-:S12]  /*eb50*/  ULOP3.LUT UR50, UR50, UR4, URZ, 0x3c, !UPT ;  /* 0x0000000432327292 */ /* 0x000fd8000f8e3c3f */
.L_x_1073:
[----:B------:R-:W0:Y:S08]  /*eb60*/  S2UR UR42, SR_CgaCtaId ;  /* 0x00000000002a79c3 */ /* 0x000e300000008800 */
[----:B------:R-:W-:Y:S06]  /*eb70*/  BAR.SYNC.DEFER_BLOCKING 0x5, 0x200 ;  /* 0x0148000000007b1d */ /* 0x000fec0000010000 */
[----:B------:R-:W-:Y:S01]  /*eb80*/  UMOV UR41, 0x400 ;  /* 0x0000040000297882 */ /* 0x000fe20000000000 */
[----:B------:R-:W-:Y:S01]  /*eb90*/  BSSY B0, `(.L_x_1152) ;  /* 0x0000284000007945 */ /* 0x000fe20003800000 */
[----:B0-----:R-:W-:-:S09]  /*eba0*/  ULEA UR41, UR42, UR41, 0x18 ;  /* 0x000000292a297291 */ /* 0x001fd2000f8ec03f */
[----:B------:R-:W0:Y:S02]  /*ebb0*/  LDS.128 R4, [UR41+0x2d8d0] ;  /* 0x02d8d029ff047984 */ /* 0x000e240008000c00 */
[----:B0-----:R-:W-:Y:S02]  /*ebc0*/  R2UR UR6, R5 ;  /* 0x00000000050672ca */ /* 0x001fe400000e0000 */
[----:B------:R-:W-:Y:S02]  /*ebd0*/  R2UR UR5, R6 ;  /* 0x00000000060572ca */ /* 0x000fe400000e0000 */
[----:B------:R-:W-:Y:S01]  /*ebe0*/  R2UR UR7, R7 ;  /* 0x00000000070772ca */ /* 0x000fe200000e0000 */
[----:B------:R-:W-:Y:S06]  /*ebf0*/  BAR.ARV 0x4, 0x200 ;  /* 0x0108000000007b1d */ /* 0x000fec0000002000 */
[----:B------:R-:W-:Y:S08]  /*ec00*/  @P0 BRA `(.L_x_1153) ;  /* 0x0000001c00300947 */ /* 0x000ff00003800000 */
[----:B------:R-:W2:Y:S01]  /*ec10*/  LDL R3, [R1+0x14] ;  /* 0x0000140001037983 */ /* 0x000ea20000100800 */
[----:B------:R-:W0:Y:S01]  /*ec20*/  S2UR UR4, SR_SWINHI ;  /* 0x00000000000479c3 */ /* 0x000e220000002f00 */
[----:B------:R-:W-:-:S07]  /*ec30*/  ULDC.64 UR10, c[0x0][0xc00] ;  /* 0x00030000000a7ab9 */ /* 0x000fce0000000a00 */
[----:B------:R-:W1:Y:S01]  /*ec40*/  LDC R36, c[0x0][0xbe8] ;  /* 0x0002fa00ff247b82 */ /* 0x000e620000000800 */
[----:B------:R-:W-:Y:S01]  /*ec50*/  UMOV UR8, UR41 ;  /* 0x0000002900087c82 */ /* 0x000fe20008000000 */
[----:B0-----:R-:W-:Y:S01]  /*ec60*/  UMOV UR9, UR4 ;  /* 0x0000000400097c82 */ /* 0x001fe20008000000 */
[----:B------:R-:W-:Y:S02]  /*ec70*/  IMAD.U32 R28, RZ, RZ, UR8 ;  /* 0x00000008ff1c7e24 */ /* 0x000fe4000f8e00ff */
[----:B------:R-:W-:Y:S01]  /*ec80*/  IMAD.U32 R29, RZ, RZ, UR9 ;  /* 0x00000009ff1d7e24 */ /* 0x000fe2000f8e00ff */
[----:B------:R-:W-:Y:S02]  /*ec90*/  ULDC.64 UR8, c[0x0][0xc00] ;  /* 0x0003000000087ab9 */ /* 0x000fe40000000a00 */
[----:B------:R-:W-:Y:S01]  /*eca0*/  UIMAD.WIDE UR8, UR43, 0x4, UR8 ;  /* 0x000000042b0878a5 */ /* 0x000fe2000f8e0208 */
[----:B------:R-:W-:Y:S01]  /*ecb0*/  BAR.SYNC.DEFER_BLOCKING 0x1, 0x180 ;  /* 0x0046000000007b1d */ /* 0x000fe20000010000 */
[----:B--2---:R-:W-:-:S03]  /*ecc0*/  IMAD.WIDE R4, R3, 0x2, R28 ;  /* 0x0000000203047825 */ /* 0x004fc600078e021c */
[C---:B------:R-:W-:Y:S02]  /*ecd0*/  LOP3.LUT R3, R4.reuse, 0x180, RZ, 0xc0, !PT ;  /* 0x0000018004037812 */ /* 0x040fe400078ec0ff */
[----:B------:R-:W-:Y:S02]  /*ece0*/  IADD3 R8, P4, R4, 0x20, RZ ;  /* 0x0000002004087810 */ /* 0x000fe40007f9e0ff */
[----:B------:R-:W-:Y:S02]  /*ecf0*/  SHF.R.U64 R3, R3, 0x3, RZ ;  /* 0x0000000303037819 */ /* 0x000fe400000012ff */
[----:B------:R-:W-:Y:S01]  /*ed00*/  LOP3.LUT R6, R8, 0x180, RZ, 0xc0, !PT ;  /* 0x0000018008067812 */ /* 0x000fe200078ec0ff */
[----:B------:R-:W-:Y:S01]  /*ed10*/  IMAD.X R25, RZ, RZ, R5, P4 ;  /* 0x000000ffff197224 */ /* 0x000fe200020e0605 */
[C---:B------:R-:W-:Y:S02]  /*ed20*/  IADD3 R27, P3, R4.reuse, 0x3000, RZ ;  /* 0x00003000041b7810 */ /* 0x040fe40007f7e0ff */
[----:B------:R-:W-:-:S02]  /*ed30*/  IADD3 R10, P2, R4, 0x3020, RZ ;  /* 0x00003020040a7810 */ /* 0x000fc40007f5e0ff */
[C---:B------:R-:W-:Y:S01]  /*ed40*/  IADD3 R31, P1, R4.reuse, 0x6000, RZ ;  /* 0x00006000041f7810 */ /* 0x040fe20007f3e0ff */
[--C-:B------:R-:W-:Y:S01]  /*ed50*/  IMAD.X R15, RZ, RZ, R5.reuse, P3 ;  /* 0x000000ffff0f7224 */ /* 0x100fe200018e0605 */
[----:B------:R-:W-:Y:S01]  /*ed60*/  IADD3 R30, P0, R4, 0x6020, RZ ;  /* 0x00006020041e7810 */ /* 0x000fe20007f1e0ff */
[--C-:B------:R-:W-:Y:S01]  /*ed70*/  IMAD.X R13, RZ, RZ, R5.reuse, P2 ;  /* 0x000000ffff0d7224 */ /* 0x100fe200010e0605 */
[----:B------:R-:W-:Y:S01]  /*ed80*/  LOP3.LUT R4, R3, R4, RZ, 0x3c, !PT ;  /* 0x0000000403047212 */ /* 0x000fe200078e3cff */
[--C-:B------:R-:W-:Y:S01]  /*ed90*/  IMAD.X R9, RZ, RZ, R5.reuse, P1 ;  /* 0x000000ffff097224 */ /* 0x100fe200008e0605 */
[----:B------:R-:W-:Y:S01]  /*eda0*/  SHF.R.U64 R3, R6, 0x3, RZ ;  /* 0x0000000306037819 */ /* 0x000fe200000012ff */
[----:B------:R-:W-:Y:S01]  /*edb0*/  IMAD.X R11, RZ, RZ, R5, P0 ;  /* 0x000000ffff0b7224 */ /* 0x000fe200000e0605 */
[----:B------:R-:W-:Y:S02]  /*edc0*/  LOP3.LUT R7, R27, 0x180, RZ, 0xc0, !PT ;  /* 0x000001801b077812 */ /* 0x000fe400078ec0ff */
[----:B------:R-:W-:-:S02]  /*edd0*/  LOP3.LUT R24, R3, R8, RZ, 0x3c, !PT ;  /* 0x0000000803187212 */ /* 0x000fc400078e3cff */
[----:B------:R-:W-:Y:S02]  /*ede0*/  SHF.R.U64 R6, R7, 0x3, RZ ;  /* 0x0000000307067819 */ /* 0x000fe400000012ff */
[----:B------:R-:W-:Y:S02]  /*edf0*/  LOP3.LUT R3, R10, 0x180, RZ, 0xc0, !PT ;  /* 0x000001800a037812 */ /* 0x000fe400078ec0ff */
[----:B------:R-:W-:Y:S02]  /*ee00*/  LOP3.LUT R14, R6, R27, RZ, 0x3c, !PT ;  /* 0x0000001b060e7212 */ /* 0x000fe400078e3cff */
[----:B------:R-:W-:Y:S02]  /*ee10*/  SHF.R.U64 R3, R3, 0x3, RZ ;  /* 0x0000000303037819 */ /* 0x000fe400000012ff */
[----:B------:R-:W-:Y:S02]  /*ee20*/  LOP3.LUT R8, R31, 0x180, RZ, 0xc0, !PT ;  /* 0x000001801f087812 */ /* 0x000fe400078ec0ff */
[----:B------:R-:W-:-:S02]  /*ee30*/  LOP3.LUT R27, R30, 0x180, RZ, 0xc0, !PT ;  /* 0x000001801e1b7812 */ /* 0x000fc400078ec0ff */
[----:B------:R-:W-:Y:S02]  /*ee40*/  LOP3.LUT R12, R3, R10, RZ, 0x3c, !PT ;  /* 0x0000000a030c7212 */ /* 0x000fe400078e3cff */
[----:B------:R-:W-:Y:S02]  /*ee50*/  SHF.R.U64 R8, R8, 0x3, RZ ;  /* 0x0000000308087819 */ /* 0x000fe400000012ff */
[----:B------:R-:W-:Y:S02]  /*ee60*/  SHF.R.U64 R27, R27, 0x3, RZ ;  /* 0x000000031b1b7819 */ /* 0x000fe400000012ff */
[----:B------:R-:W-:Y:S02]  /*ee70*/  MOV R26, R4 ;  /* 0x00000004001a7202 */ /* 0x000fe40000000f00 */
[----:B------:R-:W-:Y:S02]  /*ee80*/  F2FP.F16.F32.PACK_AB R4, R21, R20 ;  /* 0x000000141504723e */ /* 0x000fe400000000ff */
[----:B------:R-:W-:-:S02]  /*ee90*/  F2FP.F16.F32.PACK_AB R5, R91, R90 ;  /* 0x0000005a5b05723e */ /* 0x000fc400000000ff */
[----:B------:R-:W-:Y:S02]  /*eea0*/  F2FP.F16.F32.PACK_AB R6, R93, R92 ;  /* 0x0000005c5d06723e */ /* 0x000fe400000000ff */
[----:B------:R-:W-:Y:S02]  /*eeb0*/  F2FP.F16.F32.PACK_AB R7, R95, R94 ;  /* 0x0000005e5f07723e */ /* 0x000fe400000000ff */
[----:B------:R-:W-:Y:S02]  /*eec0*/  MOV R35, R14 ;  /* 0x0000000e00237202 */ /* 0x000fe40000000f00 */
[----:B------:R-:W-:Y:S01]  /*eed0*/  MOV R34, R12 ;  /* 0x0000000c00227202 */ /* 0x000fe20000000f00 */
[----:B------:R0:W-:Y:S01]  /*eee0*/  STSM.16.M88.4 [R26], R4 ;  /* 0x000000041a007844 */ /* 0x0001e20000000200 */
[----:B------:R-:W-:Y:S01]  /*eef0*/  LOP3.LUT R8, R8, R31, RZ, 0x3c, !PT ;  /* 0x0000001f08087212 */ /* 0x000fe200078e3cff */
[----:B------:R-:W-:Y:S01]  /*ef00*/  IMAD.U32 R31, RZ, RZ, UR9 ;  /* 0x00000009ff1f7e24 */ /* 0x000fe2000f8e00ff */
[----:B------:R-:W-:Y:S01]  /*ef10*/  LOP3.LUT R10, R27, R30, RZ, 0x3c, !PT ;  /* 0x0000001e1b0a7212 */ /* 0x000fe200078e3cff */
[----:B------:R-:W-:Y:S01]  /*ef20*/  IMAD.U32 R30, RZ, RZ, UR8 ;  /* 0x00000008ff1e7e24 */ /* 0x000fe2000f8e00ff */
[----:B------:R-:W-:Y:S01]  /*ef30*/  MOV R24, R24 ;  /* 0x0000001800187202 */ /* 0x000fe20000000f00 */
[----:B------:R-:W-:Y:S01]  /*ef40*/  ULDC.64 UR8, c[0x0][0xc08] ;  /* 0x0003020000087ab9 */ /* 0x000fe20000000a00 */
[----:B------:R-:W-:-:S02]  /*ef50*/  F2FP.F16.F32.PACK_AB R12, R97, R96 ;  /* 0x00000060610c723e */ /* 0x000fc400000000ff */
[----:B------:R-:W-:Y:S02]  /*ef60*/  F2FP.F16.F32.PACK_AB R13, R99, R98 ;  /* 0x00000062630d723e */ /* 0x000fe400000000ff */
[----:B------:R-:W-:Y:S02]  /*ef70*/  F2FP.F16.F32.PACK_AB R14, R101, R100 ;  /* 0x00000064650e723e */ /* 0x000fe400000000ff */
[----:B------:R-:W-:Y:S02]  /*ef80*/  F2FP.F16.F32.PACK_AB R15, R103, R102 ;  /* 0x00000066670f723e */ /* 0x000fe400000000ff */
[----:B------:R-:W-:Y:S02]  /*ef90*/  MOV R3, R8 ;  /* 0x0000000800037202 */ /* 0x000fe40000000f00 */
[----:B------:R-:W-:Y:S01]  /*efa0*/  MOV R33, R10 ;  /* 0x0000000a00217202 */ /* 0x000fe20000000f00 */
[----:B------:R2:W-:Y:S01]  /*efb0*/  STSM.16.M88.4 [R24], R12 ;  /* 0x0000000c18007844 */ /* 0x0005e20000000200 */
[----:B0-----:R-:W-:-:S02]  /*efc0*/  F2FP.F16.F32.PACK_AB R4, R105, R104 ;  /* 0x000000686904723e */ /* 0x001fc400000000ff */
[----:B------:R-:W-:Y:S02]  /*efd0*/  F2FP.F16.F32.PACK_AB R5, R107, R106 ;  /* 0x0000006a6b05723e */ /* 0x000fe400000000ff */
[----:B------:R-:W-:Y:S02]  /*efe0*/  F2FP.F16.F32.PACK_AB R6, R109, R108 ;  /* 0x0000006c6d06723e */ /* 0x000fe400000000ff */
[----:B------:R-:W-:Y:S02]  /*eff0*/  F2FP.F16.F32.PACK_AB R7, R111, R110 ;  /* 0x0000006e6f07723e */ /* 0x000fe400000000ff */
[----:B------:R-:W-:Y:S02]  /*f000*/  F2FP.F16.F32.PACK_AB R8, R113, R112 ;  /* 0x000000707108723e */ /* 0x000fe400000000ff */
[----:B------:R-:W-:Y:S01]  /*f010*/  F2FP.F16.F32.PACK_AB R9, R115, R114 ;  /* 0x000000727309723e */ /* 0x000fe200000000ff */
[----:B------:R-:W-:Y:S01]  /*f020*/  STSM.16.M88.4 [R35], R4 ;  /* 0x0000000423007844 */ /* 0x000fe20000000200 */
[----:B------:R-:W-:-:S02]  /*f030*/  F2FP.F16.F32.PACK_AB R10, R117, R116 ;  /* 0x00000074750a723e */ /* 0x000fc400000000ff */
[----:B------:R-:W-:Y:S02]  /*f040*/  F2FP.F16.F32.PACK_AB R11, R119, R118 ;  /* 0x00000076770b723e */ /* 0x000fe400000000ff */
[----:B--2---:R-:W-:Y:S02]  /*f050*/  F2FP.F16.F32.PACK_AB R12, R121, R120 ;  /* 0x00000078790c723e */ /* 0x004fe400000000ff */
[----:B------:R-:W-:Y:S01]  /*f060*/  F2FP.F16.F32.PACK_AB R13, R123, R122 ;  /* 0x0000007a7b0d723e */ /* 0x000fe200000000ff */
[----:B------:R-:W-:Y:S01]  /*f070*/  STSM.16.M88.4 [R34], R8 ;  /* 0x0000000822007844 */ /* 0x000fe20000000200 */
[----:B------:R-:W-:Y:S02]  /*f080*/  F2FP.F16.F32.PACK_AB R14, R125, R124 ;  /* 0x0000007c7d0e723e */ /* 0x000fe400000000ff */
[----:B------:R-:W-:Y:S02]  /*f090*/  F2FP.F16.F32.PACK_AB R15, R127, R126 ;  /* 0x0000007e7f0f723e */ /* 0x000fe400000000ff */
[----:B------:R-:W-:-:S02]  /*f0a0*/  F2FP.F16.F32.PACK_AB R24, R129, R128 ;  /* 0x000000808118723e */ /* 0x000fc400000000ff */
[----:B------:R-:W-:Y:S01]  /*f0b0*/  F2FP.F16.F32.PACK_AB R25, R131, R130 ;  /* 0x000000828319723e */ /* 0x000fe200000000ff */
[----:B------:R0:W-:Y:S01]  /*f0c0*/  STSM.16.M88.4 [R3], R12 ;  /* 0x0000000c03007844 */ /* 0x0001e20000000200 */
[----:B------:R-:W-:Y:S02]  /*f0d0*/  F2FP.F16.F32.PACK_AB R26, R133, R132 ;  /* 0x00000084851a723e */ /* 0x000fe400000000ff */
[----:B------:R-:W-:Y:S02]  /*f0e0*/  F2FP.F16.F32.PACK_AB R27, R135, R134 ;  /* 0x00000086871b723e */ /* 0x000fe400000000ff */
[----:B------:R-:W-:-:S03]  /*f0f0*/  ISETP.NE.U32.AND P0, PT, RZ, UR10, PT ;  /* 0x0000000aff007c0c */ /* 0x000fc6000bf05070 */
[----:B------:R2:W-:Y:S01]  /*f100*/  STSM.16.M88.4 [R33], R24 ;  /* 0x0000001821007844 */ /* 0x0005e20000000200 */
[----:B------:R-:W-:Y:S01]  /*f110*/  BAR.SYNC.DEFER_BLOCKING 0x1, 0x180 ;  /* 0x0046000000007b1d */ /* 0x000fe20000010000 */
[----:B------:R-:W-:-:S13]  /*f120*/  ISETP.NE.AND.EX P0, PT, RZ, UR11, PT, P0 ;  /* 0x0000000bff007c0c */ /* 0x000fda000bf05300 */
[----:B------:R-:W3:Y:S01]  /*f130*/  @P0 LDG.E R32, desc[UR56][R30.64] ;  /* 0x000000381e200981 */ /* 0x000ee2000c1e1900 */
[----:B------:R-:W-:Y:S01]  /*f140*/  UISETP.NE.U32.AND UP0, UPT, UR8, URZ, UPT ;  /* 0x0000003f0800728c */ /* 0x000fe2000bf05070 */
[----:B-1----:R-:W-:Y:S01]  /*f150*/  ISETP.NE.AND P1, PT, R36, 0x1, PT ;  /* 0x000000012400780c */ /* 0x002fe20003f25270 */
[----:B------:R-:W-:Y:S02]  /*f160*/  ULDC UR4, c[0x0][0xa88] ;  /* 0x0002a20000047ab9 */ /* 0x000fe40000000800 */
[----:B------:R-:W-:Y:S01]  /*f170*/  UISETP.NE.AND.EX UP0, UPT, UR9, URZ, UPT, UP0 ;  /* 0x0000003f0900728c */ /* 0x000fe2000bf05300 */
[----:B0-----:R-:W-:Y:S01]  /*f180*/  IMAD.U32 R3, RZ, RZ, UR4 ;  /* 0x00000004ff037e24 */ /* 0x001fe2000f8e00ff */
[----:B------:R-:W-:-:S04]  /*f190*/  ULDC UR4, c[0x0][0xad4] ;  /* 0x0002b50000047ab9 */ /* 0x000fc80000000800 */
[----:B------:R-:W-:-:S04]  /*f1a0*/  PLOP3.LUT P4, PT, PT, PT, UP0, 0x80, 0x0 ;  /* 0x000000000000781c */ /* 0x000fc80003f8f008 */
[----:B------:R-:W0:Y:S01]  /*f1b0*/  @P1 LDC R6, c[0x0][0xbec] ;  /* 0x0002fb00ff061b82 */ /* 0x000e220000000800 */
[----:B------:R-:W-:Y:S02]  /*f1c0*/  @UP0 ULDC.64 UR8, c[0x0][0xc08] ;  /* 0x0003020000080ab9 */ /* 0x000fe40000000a00 */
[----:B------:R-:W-:Y:S02]  /*f1d0*/  @UP0 UIMAD.WIDE UR8, UR43, 0x4, UR8 ;  /* 0x000000042b0808a5 */ /* 0x000fe4000f8e0208 */
[----:B------:R-:W-:-:S03]  /*f1e0*/  UISETP.NE.AND UP0, UPT, UR47, URZ, UPT ;  /* 0x0000003f2f00728c */ /* 0x000fc6000bf05270 */
[----:B------:R-:W1:Y:S01]  /*f1f0*/  @P1 LDC R9, c[0x0][0xbf0] ;  /* 0x0002fc00ff091b82 */ /* 0x000e620000000800 */
[----:B------:R-:W-:Y:S01]  /*f200*/  USEL UR4, UR47, UR4, UP0 ;  /* 0x000000042f047287 */ /* 0x000fe20008000000 */
[----:B------:R-:W-:Y:S01]  /*f210*/  IMAD.U32 R4, RZ, RZ, UR8 ;  /* 0x00000008ff047e24 */ /* 0x000fe2000f8e00ff */
[----:B------:R-:W-:Y:S01]  /*f220*/  UMOV UR19, 0x9b8 ;  /* 0x000009b800137882 */ /* 0x000fe20000000000 */
[----:B------:R-:W-:Y:S01]  /*f230*/  IMAD.U32 R5, RZ, RZ, UR9 ;  /* 0x00000009ff057e24 */ /* 0x000fe2000f8e00ff */
[----:B------:R-:W-:Y:S02]  /*f240*/  UISETP.GT.AND UP1, UPT, UR4, 0x1, UPT ;  /* 0x000000010400788c */ /* 0x000fe4000bf24270 */
[----:B------:R-:W-:Y:S02]  /*f250*/  UISETP.NE.U32.AND UP0, UPT, UR10, URZ, UPT ;  /* 0x0000003f0a00728c */ /* 0x000fe4000bf05070 */
[----:B------:R-:W-:Y:S01]  /*f260*/  USEL UR19, UR19, 0x978, UP1 ;  /* 0x0000097813137887 */ /* 0x000fe20008800000 */
[----:B------:R-:W-:Y:S01]  /*f270*/  VIADD R11, R137, UR39 ;  /* 0x00000027890b7c36 */ /* 0x000fe20008000000 */
[----:B------:R-:W-:Y:S01]  /*f280*/  UISETP.NE.AND.EX UP0, UPT, UR11, URZ, UPT, UP0 ;  /* 0x0000003f0b00728c */ /* 0x000fe2000bf05300 */
[----:B------:R0:W5:Y:S01]  /*f290*/  @P4 LDG.E R3, desc[UR56][R4.64] ;  /* 0x0000003804034981 */ /* 0x000162000c1e1900 */
[----:B------:R-:W-:Y:S01]  /*f2a0*/  UMOV UR4, URZ ;  /* 0x0000003f00047c82 */ /* 0x000fe20008000000 */
[----:B------:R-:W-:Y:S01]  /*f2b0*/  USHF.R.S32.HI UR10, URZ, 0x1f, UR43 ;  /* 0x0000001f3f0a7899 */ /* 0x000fe2000801142b */
[----:B------:R-:W-:Y:S01]  /*f2c0*/  IMAD.MOV.U32 R7, RZ, RZ, R11 ;  /* 0x000000ffff077224 */ /* 0x000fe200078e000b */
[----:B------:R-:W-:-:S02]  /*f2d0*/  USEL UR8, UR43, URZ, !UP0 ;  /* 0x0000003f2b087287 */ /* 0x000fc4000c000000 */
[----:B------:R-:W-:Y:S02]  /*f2e0*/  USEL UR9, UR37, URZ, UP1 ;  /* 0x0000003f25097287 */ /* 0x000fe40008800000 */
[----:B------:R-:W-:Y:S01]  /*f2f0*/  USEL UR18, UR10, URZ, !UP0 ;  /* 0x0000003f0a127287 */ /* 0x000fe2000c000000 */
[----:B------:R-:W-:Y:S02]  /*f300*/  ULDC.64 UR14, c[0x0][UR19+0x220] ;  /* 0x00008800130e7abb */ /* 0x000fe40008000a00 */
[----:B------:R-:W-:Y:S01]  /*f310*/  ULDC.64 UR10, c[0x0][UR19+0x218] ;  /* 0x00008600130a7abb */ /* 0x000fe20008000a00 */
[----:B0-----:R-:W-:Y:S01]  /*f320*/  @P1 IMAD.HI.U32 R4, R11, R6, RZ ;  /* 0x000000060b041227 */ /* 0x001fe200078e00ff */
[----:B------:R-:W-:Y:S01]  /*f330*/  ULDC.64 UR16, c[0x0][UR19+0x228] ;  /* 0x00008a0013107abb */ /* 0x000fe20008000a00 */
[----:B------:R-:W-:Y:S02]  /*f340*/  UIMAD UR15, UR15, UR8, URZ ;  /* 0x000000080f0f72a4 */ /* 0x000fe4000f8e023f */
[----:B------:R-:W-:Y:S01]  /*f350*/  UIMAD.WIDE.U32 UR12, UR10, UR40, URZ ;  /* 0x000000280a0c72a5 */ /* 0x000fe2000f8e003f */
[----:B-1----:R-:W-:Y:S01]  /*f360*/  @P1 SHF.R.U32.HI R7, RZ, R9, R4 ;  /* 0x00000009ff071219 */ /* 0x002fe20000011604 */
[----:B------:R-:W-:-:S02]  /*f370*/  UIMAD UR20, UR11, UR40, URZ ;  /* 0x000000280b1472a4 */ /* 0x000fc4000f8e023f */
[----:B------:R-:W-:Y:S02]  /*f380*/  UIMAD.WIDE.U32 UR10, UR14, UR8, URZ ;  /* 0x000000080e0a72a5 */ /* 0x000fe4000f8e003f */
[----:B------:R-:W-:Y:S01]  /*f390*/  UIMAD.WIDE.U32 UR22, UR16, UR9, URZ ;  /* 0x00000009101672a5 */ /* 0x000fe2000f8e003f */
[----:B------:R-:W-:Y:S01]  /*f3a0*/  IMAD.MOV R9, RZ, RZ, -R7 ;  /* 0x000000ffff097224 */ /* 0x000fe200078e0a07 */
[----:B------:R-:W-:Y:S02]  /*f3b0*/  UIMAD UR9, UR17, UR9, URZ ;  /* 0x00000009110972a4 */ /* 0x000fe4000f8e023f */
[----:B------:R-:W-:Y:S01]  /*f3c0*/  UIMAD UR15, UR14, UR18, UR15 ;  /* 0x000000120e0f72a4 */ /* 0x000fe2000f8e020f */
[----:B------:R-:W-:Y:S01]  /*f3d0*/  IMAD R9, R36, R9, R11 ;  /* 0x0000000924097224 */ /* 0x000fe200078e020b */
[----:B------:R-:W-:Y:S01]  /*f3e0*/  UIADD3 UR20, UR13, UR20, URZ ;  /* 0x000000140d147290 */ /* 0x000fe2000fffe03f */
[----:B------:R-:W-:Y:S02]  /*f3f0*/  IMAD.U32 R4, RZ, RZ, UR22 ;  /* 0x00000016ff047e24 */ /* 0x000fe4000f8e00ff */
[----:B------:R-:W-:Y:S01]  /*f400*/  IMAD.U32 R5, RZ, RZ, UR23 ;  /* 0x00000017ff057e24 */ /* 0x000fe2000f8e00ff */
[----:B------:R-:W-:-:S02]  /*f410*/  SHF.R.S32.HI R5, RZ, 0x1f, R7 ;  /* 0x0000001fff057819 */ /* 0x000fc40000011407 */
[----:B------:R-:W-:Y:S02]  /*f420*/  SHF.R.S32.HI R6, RZ, 0x1f, R9 ;  /* 0x0000001fff067819 */ /* 0x000fe40000011409 */
[----:B---3--:R-:W-:-:S13]  /*f430*/  @P0 R2UR UR4, R32 ;  /* 0x00000000200402ca */ /* 0x008fda00000e0000 */
[----:B------:R-:W-:Y:S02]  /*f440*/  UIADD3 UR12, UP0, UP2, UR10, UR12, UR4 ;  /* 0x0000000c0a0c7290 */ /* 0x000fe4000fa1e004 */
[----:B------:R-:W-:Y:S02]  /*f450*/  UIADD3 UR10, UR23, UR9, URZ ;  /* 0x00000009170a7290 */ /* 0x000fe4000fffe03f */
[----:B------:R-:W-:Y:S02]  /*f460*/  UIADD3 UR9, UR11, UR15, URZ ;  /* 0x0000000f0b097290 */ /* 0x000fe4000fffe03f */
[----:B------:R-:W-:Y:S01]  /*f470*/  USHF.R.S32.HI UR14, URZ, 0x1f, UR4 ;  /* 0x0000001f3f0e7899 */ /* 0x000fe20008011404 */
[----:B------:R-:W-:Y:S01]  /*f480*/  IADD3 R4, P2, P3, R7, UR12, R4 ;  /* 0x0000000c07047c10 */ /* 0x000fe2000fb5e004 */
[----:B------:R-:W-:Y:S01]  /*f490*/  IMAD.U32 R8, RZ, RZ, UR10 ;  /* 0x0000000aff087e24 */ /* 0x000fe2000f8e00ff */
[----:B------:R-:W-:Y:S01]  /*f4a0*/  ULDC.64 UR10, c[0x0][UR19+0x210] ;  /* 0x00008400130a7abb */ /* 0x000fe20008000a00 */
[----:B------:R-:W-:Y:S01]  /*f4b0*/  UIADD3.X UR9, UR9, UR20, UR14, UP0, UP2 ;  /* 0x0000001409097290 */ /* 0x000fe200087e440e */
[----:B------:R-:W-:Y:S01]  /*f4c0*/  IMAD R7, R9, UR11, RZ ;  /* 0x0000000b09077c24 */ /* 0x000fe2000f8e02ff */
[----:B------:R-:W-:Y:S01]  /*f4d0*/  ULDC.64 UR12, c[0x0][0xba8] ;  /* 0x0002ea00000c7ab9 */ /* 0x000fe20000000a00 */
[----:B------:R-:W-:Y:S01]  /*f4e0*/  @!UP1 ULDC UR12, c[0x0][0xb50] ;  /* 0x0002d400000c9ab9 */ /* 0x000fe20000000800 */
[----:B------:R-:W-:Y:S01]  /*f4f0*/  @!UP1 ULDC UR13, c[0x0][0xb54] ;  /* 0x0002d500000d9ab9 */ /* 0x000fe20000000800 */
[----:B------:R-:W-:Y:S01]  /*f500*/  IMAD R7, R6, UR10, R7 ;  /* 0x0000000a06077c24 */ /* 0x000fe2000f8e0207 */
[----:B------:R-:W-:-:S03]  /*f510*/  IADD3.X R5, R5, UR9, R8, P2, P3 ;  /* 0x0000000905057c10 */ /* 0x000fc600097e6408 */
[----:B------:R-:W-:-:S04]  /*f520*/  IMAD.WIDE.U32 R4, R9, UR10, R4 ;  /* 0x0000000a09047c25 */ /* 0x000fc8000f8e0004 */
[----:B------:R-:W-:Y:S01]  /*f530*/  IMAD.IADD R5, R5, 0x1, R7 ;  /* 0x0000000105057824 */ /* 0x000fe200078e0207 */
[----:B------:R-:W-:-:S04]  /*f540*/  LEA R9, P2, R4, UR12, 0x2 ;  /* 0x0000000c04097c11 */ /* 0x000fc8000f8410ff */
[----:B------:R-:W-:Y:S01]  /*f550*/  LEA.HI.X R10, R4, UR13, R5, 0x2, P2 ;  /* 0x0000000d040a7c11 */ /* 0x000fe200090f1405 */
[----:B--2---:R-:W-:Y:S08]  /*f560*/  @P4 BRA `(.L_x_1154) ;  /* 0x0000000000104947 */ /* 0x004ff00003800000 */
[----:B------:R-:W-:Y:S05]  /*f570*/  @!P0 BRA `(.L_x_1154) ;  /* 0x00000000000c8947 */ /* 0x000fea0003800000 */
[----:B------:R-:W2:Y:S04]  /*f580*/  LDG.E R4, desc[UR56][R30.64] ;  /* 0x000000381e047981 */ /* 0x000ea8000c1e1900 */
[----:B-----5:R-:W2:Y:S02]  /*f590*/  LDG.E R3, desc[UR56][R30.64+0x4] ;  /* 0x000004381e037981 */ /* 0x020ea4000c1e1900 */
[----:B--2---:R-:W-:-:S07]  /*f5a0*/  IMAD.IADD R3, R3, 0x1, -R4 ;  /* 0x0000000103037824 */ /* 0x004fce00078e0a04 */
.L_x_1154:
[----:B------:R-:W2:Y:S01]  /*f5b0*/  LDL R8, [R1+0x10] ;  /* 0x0000100001087983 */ /* 0x000ea20000100800 */
[----:B-----5:R-:W-:Y:S01]  /*f5c0*/  IMAD R3, R3, R36, RZ ;  /* 0x0000002403037224 */ /* 0x020fe200078e02ff */
[----:B------:R-:W-:Y:S02]  /*f5d0*/  LOP3.LUT P0, RZ, R153, 0x3, RZ, 0xc0, !PT ;  /* 0x0000000399ff7812 */ /* 0x000fe4000780c0ff */
[----:B------:R-:W-:Y:S01]  /*f5e0*/  SHFL.IDX PT, R4, R9, RZ, 0x1c1f ;  /* 0x001c1fff09047589 */ /* 0x000fe200000e0000 */
[----:B------:R-:W-:-:S03]  /*f5f0*/  PLOP3.LUT P3, PT, PT, PT, UP1, 0x80, 0x0 ;  /* 0x000000000000781c */ /* 0x000fc60003f6f018 */
[----:B------:R-:W0:Y:S04]  /*f600*/  SHFL.IDX PT, R5, R10, RZ, 0x1c1f ;  /* 0x001c1fff0a057589 */ /* 0x000e2800000e0000 */
[----:B------:R-:W-:Y:S04]  /*f610*/  SHFL.IDX PT, R6, R9, 0x1, 0x1c1f ;  /* 0x003c1f0009067f89 */ /* 0x000fe800000e0000 */
[----:B------:R-:W1:Y:S01]  /*f620*/  SHFL.IDX PT, R7, R10, 0x1, 0x1c1f ;  /* 0x003c1f000a077f89 */ /* 0x000e6200000e0000 */
[----:B--2---:R-:W-:-:S04]  /*f630*/  VIADD R12, R8, UR39 ;  /* 0x00000027080c7c36 */ /* 0x004fc80008000000 */
[C---:B------:R-:W-:Y:S01]  /*f640*/  VIADD R8, R12.reuse, 0x8 ;  /* 0x000000080c087836 */ /* 0x040fe20000000000 */
[----:B------:R-:W-:-:S04]  /*f650*/  ISETP.GE.OR P2, PT, R12, R3, P0 ;  /* 0x000000030c00720c */ /* 0x000fc80000746670 */
[----:B------:R-:W-:-:S09]  /*f660*/  ISETP.GE.OR P0, PT, R8, R3, P0 ;  /* 0x000000030800720c */ /* 0x000fd20000706670 */
[----:B0-----:R0:W-:Y:S01]  /*f670*/  @!P2 ST.E desc[UR56][R4.64], R0 ;  /* 0x000000000400a985 */ /* 0x0011e2000c101938 */
[----:B------:R-:W-:-:S03]  /*f680*/  ISETP.GE.AND P2, PT, R12, R3, PT ;  /* 0x000000030c00720c */ /* 0x000fc60003f46270 */
[----:B-1----:R0:W-:Y:S01]  /*f690*/  @!P0 ST.E desc[UR56][R6.64], R2 ;  /* 0x0000000206008985 */ /* 0x0021e2000c101938 */
[----:B------:R-:W-:Y:S01]  /*f6a0*/  ISETP.GE.AND P0, PT, R8, R3, PT ;  /* 0x000000030800720c */ /* 0x000fe20003f06270 */
[----:B------:R-:W-:-:S12]  /*f6b0*/  @P3 BRA `(.L_x_1155) ;  /* 0x0000000400fc3947 */ /* 0x000fd80003800000 */
[----:B0-----:R-:W-:Y:S01]  /*f6c0*/  IMAD R5, R152, 0x20, R138 ;  /* 0x0000002098057824 */ /* 0x001fe200078e028a */
[----:B------:R-:W0:Y:S01]  /*f6d0*/  @P1 LDC R21, c[0x0][0xbec] ;  /* 0x0002fb00ff151b82 */ /* 0x000e220000000800 */
[----:B------:R-:W-:Y:S02]  /*f6e0*/  ULDC.64 UR12, c[0x0][0xaa0] ;  /* 0x0002a800000c7ab9 */ /* 0x000fe40000000a00 */
[----:B------:R-:W-:-:S03]  /*f6f0*/  IMAD.WIDE R28, R5, 0x2, R28 ;  /* 0x00000002051c7825 */ /* 0x000fc600078e021c */
[C---:B------:R-:W-:Y:S02]  /*f700*/  IADD3 R7, P5, R28.reuse, 0x7800, RZ ;  /* 0x000078001c077810 */ /* 0x040fe40007fbe0ff */
[----:B------:R-:W1:Y:S01]  /*f710*/  @P1 LDC R39, c[0x0][0xbf0] ;  /* 0x0002fc00ff271b82 */ /* 0x000e620000000800 */
[----:B------:R-:W-:Y:S01]  /*f720*/  UIMAD UR9, UR14, UR12, URZ ;  /* 0x0000000c0e0972a4 */ /* 0x000fe2000f8e023f */
[C---:B------:R-:W-:Y:S02]  /*f730*/  IADD3 R9, P0, R28.reuse, 0x1800, RZ ;  /* 0x000018001c097810 */ /* 0x040fe40007f1e0ff */
[----:B------:R-:W-:Y:S01]  /*f740*/  LOP3.LUT R0, R7, 0x180, RZ, 0xc0, !PT ;  /* 0x0000018007007812 */ /* 0x000fe200078ec0ff */
[----:B------:R-:W-:Y:S01]  /*f750*/  UIMAD.WIDE.U32 UR10, UR4, UR12, URZ ;  /* 0x0000000c040a72a5 */ /* 0x000fe2000f8e003f */
[----:B------:R-:W-:Y:S01]  /*f760*/  IADD3 R13, P2, R28, 0x3000, RZ ;  /* 0x000030001c0d7810 */ /* 0x000fe20007f5e0ff */
[----:B------:R-:W-:Y:S01]  /*f770*/  IMAD.X R33, RZ, RZ, R29, P5 ;  /* 0x000000ffff217224 */ /* 0x000fe200028e061d */
[----:B------:R-:W-:Y:S01]  /*f780*/  SHF.R.U64 R0, R0, 0x3, RZ ;  /* 0x0000000300007819 */ /* 0x000fe200000012ff */
[----:B------:R-:W-:Y:S01]  /*f790*/  UIMAD UR9, UR4, UR13, UR9 ;  /* 0x0000000d040972a4 */ /* 0x000fe2000f8e0209 */
[----:B------:R-:W-:-:S02]  /*f7a0*/  IADD3 R25, P3, R28, 0x4800, RZ ;  /* 0x000048001c197810 */ /* 0x000fc40007f7e0ff */
[----:B------:R-:W-:Y:S01]  /*f7b0*/  LOP3.LUT R32, R0, R7, RZ, 0x3c, !PT ;  /* 0x0000000700207212 */ /* 0x000fe200078e3cff */
[----:B------:R-:W-:Y:S01]  /*f7c0*/  IMAD R0, R151, 0x60, R152 ;  /* 0x0000006097007824 */ /* 0x000fe200078e0298 */
[----:B------:R-:W-:Y:S01]  /*f7d0*/  UIADD3 UR11, UR11, UR9, URZ ;  /* 0x000000090b0b7290 */ /* 0x000fe2000fffe03f */
[----:B------:R-:W-:Y:S01]  /*f7e0*/  IADD3 R31, P4, R28, 0x6000, RZ ;  /* 0x000060001c1f7810 */ /* 0x000fe20007f9e0ff */
[----:B------:R-:W-:Y:S01]  /*f7f0*/  ULDC.64 UR12, c[0x0][0xae8] ;  /* 0x0002ba00000c7ab9 */ /* 0x000fe20000000a00 */
[----:B------:R-:W-:Y:S01]  /*f800*/  VIADD R2, R0, UR39 ;  /* 0x0000002700027c36 */ /* 0x000fe20008000000 */
[----:B------:R-:W-:Y:S01]  /*f810*/  UIMAD.WIDE.U32 UR10, UR40, UR12, UR10 ;  /* 0x0000000c280a72a5 */ /* 0x000fe2000f8e000a */
[----:B------:R-:W-:Y:S01]  /*f820*/  LOP3.LUT R8, R9, 0x180, RZ, 0xc0, !PT ;  /* 0x0000018009087812 */ /* 0x000fe200078ec0ff */
[----:B------:R-:W-:Y:S01]  /*f830*/  USHF.R.S32.HI UR4, URZ, 0x1f, UR8 ;  /* 0x0000001f3f047899 */ /* 0x000fe20008011408 */
[----:B0-----:R-:W-:Y:S01]  /*f840*/  @P1 IMAD.HI.U32 R0, R2, R21, RZ ;  /* 0x0000001502001227 */ /* 0x001fe200078e00ff */
[----:B------:R-:W-:Y:S01]  /*f850*/  UIMAD UR11, UR40, UR13, UR11 ;  /* 0x0000000d280b72a4 */ /* 0x000fe2000f8e020b */
[----:B------:R-:W-:Y:S01]  /*f860*/  LOP3.LUT R12, R13, 0x180, RZ, 0xc0, !PT ;  /* 0x000001800d0c7812 */ /* 0x000fe200078ec0ff */
[----:B------:R-:W5:Y:S01]  /*f870*/  LD.E.128 R32, desc[UR56][R32.64] ;  /* 0x0000003820207980 */ /* 0x000f62000c101d00 */
[----:B------:R-:W-:Y:S01]  /*f880*/  ULDC.64 UR12, c[0x0][0xaf0] ;  /* 0x0002bc00000c7ab9 */ /* 0x000fe20000000a00 */
[----:B------:R-:W-:Y:S01]  /*f890*/  IMAD.MOV.U32 R37, RZ, RZ, R2 ;  /* 0x000000ffff257224 */ /* 0x000fe200078e0002 */
[----:B------:R-:W-:Y:S01]  /*f8a0*/  UIMAD UR4, UR4, UR12, URZ ;  /* 0x0000000c040472a4 */ /* 0x000fe2000f8e023f */
[----:B-1----:R-:W-:-:S02]  /*f8b0*/  @P1 SHF.R.U32.HI R37, RZ, R39, R0 ;  /* 0x00000027ff251219 */ /* 0x002fc40000011600 */
[----:B------:R-:W-:Y:S02]  /*f8c0*/  LOP3.LUT R24, R25, 0x180, RZ, 0xc0, !PT ;  /* 0x0000018019187812 */ /* 0x000fe400078ec0ff */
[----:B------:R-:W-:Y:S02]  /*f8d0*/  LOP3.LUT R30, R31, 0x180, RZ, 0xc0, !PT ;  /* 0x000001801f1e7812 */ /* 0x000fe400078ec0ff */
[----:B------:R-:W-:Y:S01]  /*f8e0*/  LOP3.LUT R5, R28, 0x180, RZ, 0xc0, !PT ;  /* 0x000001801c057812 */ /* 0x000fe200078ec0ff */
[----:B------:R-:W-:Y:S01]  /*f8f0*/  UIMAD UR4, UR8, UR13, UR4 ;  /* 0x0000000d080472a4 */ /* 0x000fe2000f8e0204 */
[--C-:B------:R-:W-:Y:S01]  /*f900*/  SHF.R.S32.HI R0, RZ, 0x1f, R37.reuse ;  /* 0x0000001fff007819 */ /* 0x100fe20000011425 */
[----:B------:R-:W-:Y:S01]  /*f910*/  UIMAD.WIDE.U32 UR8, UR8, UR12, UR10 ;  /* 0x0000000c080872a5 */ /* 0x000fe2000f8e000a */
[----:B------:R-:W-:Y:S01]  /*f920*/  SHF.R.U64 R8, R8, 0x3, RZ ;  /* 0x0000000308087819 */ /* 0x000fe200000012ff */
[----:B------:R-:W-:Y:S01]  /*f930*/  IMAD.MOV R39, RZ, RZ, -R37 ;  /* 0x000000ffff277224 */ /* 0x000fe200078e0a25 */
[----:B------:R-:W-:Y:S01]  /*f940*/  SHF.R.U64 R12, R12, 0x3, RZ ;  /* 0x000000030c0c7819 */ /* 0x000fe200000012ff */
[----:B------:R-:W-:Y:S01]  /*f950*/  ULDC.64 UR10, c[0x0][0xae0] ;  /* 0x0002b800000a7ab9 */ /* 0x000fe20000000a00 */
[----:B------:R-:W-:-:S02]  /*f960*/  SHF.R.U64 R24, R24, 0x3, RZ ;  /* 0x0000000318187819 */ /* 0x000fc400000012ff */
[----:B------:R-:W-:Y:S02]  /*f970*/  SHF.R.U64 R30, R30, 0x3, RZ ;  /* 0x000000031e1e7819 */ /* 0x000fe400000012ff */
[----:B------:R-:W-:Y:S01]  /*f980*/  SHF.R.U64 R5, R5, 0x3, RZ ;  /* 0x0000000305057819 */ /* 0x000fe200000012ff */
[----:B------:R-:W-:Y:S01]  /*f990*/  UIADD3 UR4, UR9, UR4, URZ ;  /* 0x0000000409047290 */ /* 0x000fe2000fffe03f */
[----:B------:R-:W-:Y:S01]  /*f9a0*/  LOP3.LUT R8, R8, R9, RZ, 0x3c, !PT ;  /* 0x0000000908087212 */ /* 0x000fe200078e3cff */
[----:B------:R-:W-:Y:S01]  /*f9b0*/  IMAD R0, R0, UR10, RZ ;  /* 0x0000000a00007c24 */ /* 0x000fe2000f8e02ff */
[----:B------:R-:W-:Y:S01]  /*f9c0*/  LOP3.LUT R12, R12, R13, RZ, 0x3c, !PT ;  /* 0x0000000d0c0c7212 */ /* 0x000fe200078e3cff */
[----:B------:R-:W-:Y:S01]  /*f9d0*/  IMAD R39, R36, R39, R2 ;  /* 0x0000002724277224 */ /* 0x000fe200078e0202 */
[----:B------:R-:W-:Y:S01]  /*f9e0*/  LOP3.LUT R24, R24, R25, RZ, 0x3c, !PT ;  /* 0x0000001918187212 */ /* 0x000fe200078e3cff */
[--C-:B------:R-:W-:Y:S01]  /*f9f0*/  IMAD.X R9, RZ, RZ, R29.reuse, P0 ;  /* 0x000000ffff097224 */ /* 0x100fe200000e061d */
[----:B------:R-:W-:Y:S01]  /*fa00*/  LOP3.LUT R30, R30, R31, RZ, 0x3c, !PT ;  /* 0x0000001f1e1e7212 */ /* 0x000fe200078e3cff */
[--C-:B------:R-:W-:Y:S01]  /*fa10*/  IMAD.X R13, RZ, RZ, R29.reuse, P2 ;  /* 0x000000ffff0d7224 */ /* 0x100fe200010e061d */
[----:B------:R-:W-:Y:S01]  /*fa20*/  LOP3.LUT R4, R5, R28, RZ, 0x3c, !PT ;  /* 0x0000001c05047212 */ /* 0x000fe200078e3cff */
[----:B------:R-:W-:-:S02]  /*fa30*/  IMAD.X R25, RZ, RZ, R29, P3 ;  /* 0x000000ffff197224 */ /* 0x000fc400018e061d */
[--C-:B------:R-:W-:Y:S01]  /*fa40*/  IMAD.X R31, RZ, RZ, R29.reuse, P4 ;  /* 0x000000ffff1f7224 */ /* 0x100fe200020e061d */
[----:B------:R-:W5:Y:S01]  /*fa50*/  LD.E.128 R8, desc[UR56][R8.64] ;  /* 0x0000003808087980 */ /* 0x000f62000c101d00 */
[----:B------:R-:W-:Y:S02]  /*fa60*/  IMAD.MOV.U32 R5, RZ, RZ, R29 ;  /* 0x000000ffff057224 */ /* 0x000fe400078e001d */
[----:B------:R-:W-:Y:S01]  /*fa70*/  IMAD R41, R37, UR11, R0 ;  /* 0x0000000b25297c24 */ /* 0x000fe2000f8e0200 */
[----:B------:R-:W-:Y:S01]  /*fa80*/  SHF.R.S32.HI R0, RZ, 0x1f, R39 ;  /* 0x0000001fff007819 */ /* 0x000fe20000011427 */
[----:B------:R-:W-:Y:S01]  /*fa90*/  IMAD.U32 R21, RZ, RZ, UR9 ;  /* 0x00000009ff157e24 */ /* 0x000fe2000f8e00ff */
[----:B------:R-:W5:Y:S01]  /*faa0*/  LD.E.128 R12, desc[UR56][R12.64] ;  /* 0x000000380c0c7980 */ /* 0x000f62000c101d00 */
[----:B------:R-:W-:Y:S01]  /*fab0*/  IMAD.U32 R20, RZ, RZ, UR8 ;  /* 0x00000008ff147e24 */ /* 0x000fe2000f8e00ff */
[----:B------:R-:W-:Y:S01]  /*fac0*/  ULDC.64 UR8, c[0x0][0xad8] ;  /* 0x0002b60000087ab9 */ /* 0x000fe20000000a00 */
[----:B------:R-:W-:Y:S01]  /*fad0*/  IMAD.U32 R21, RZ, RZ, UR4 ;  /* 0x00000004ff157e24 */ /* 0x000fe2000f8e00ff */
[----:B------:R-:W5:Y:S01]  /*fae0*/  LD.E.128 R4, desc[UR56][R4.64] ;  /* 0x0000003804047980 */ /* 0x000f62000c101d00 */
[----:B------:R-:W-:-:S03]  /*faf0*/  IMAD R0, R0, UR8, RZ ;  /* 0x0000000800007c24 */ /* 0x000fc6000f8e02ff */
[----:B------:R-:W5:Y:S01]  /*fb00*/  LD.E.128 R24, desc[UR56][R24.64] ;  /* 0x0000003818187980 */ /* 0x000f62000c101d00 */
[----:B------:R-:W-:-:S03]  /*fb10*/  IMAD.WIDE.U32 R20, R37, UR10, R20 ;  /* 0x0000000a25147c25 */ /* 0x000fc6000f8e0014 */
[----:B------:R-:W5:Y:S01]  /*fb20*/  LD.E.128 R28, desc[UR56][R30.64] ;  /* 0x000000381e1c7980 */ /* 0x000f62000c101d00 */
[----:B------:R-:W-:Y:S01]  /*fb30*/  @!PT LDS RZ, [RZ] ;  /* 0x00000000fffff984 */ /* 0x000fe20000000800 */
[----:B------:R-:W-:Y:S01]  /*fb40*/  @!PT LDS RZ, [RZ] ;  /* 0x00000000fffff984 */ /* 0x000fe20000000800 */
[----:B------:R-:W-:Y:S01]  /*fb50*/  @!PT LDS RZ, [RZ] ;  /* 0x00000000fffff984 */ /* 0x000fe20000000800 */
[----:B------:R-:W-:Y:S01]  /*fb60*/  @!PT LDS RZ, [RZ] ;  /* 0x00000000fffff984 */ /* 0x000fe20000000800 */
[----:B------:R0:W-:Y:S06]  /*fb70*/  MEMBAR.ALL.CTA ;  /* 0x0000000000007992 */ /* 0x0001ec0000008000 */
[----:B0-----:R-:W0:Y:S01]  /*fb80*/  FENCE.VIEW.ASYNC.S ;  /* 0x00000000000073c6 */ /* 0x001e220000000000 */
[----:B------:R-:W-:Y:S02]  /*fb90*/  IMAD.IADD R21, R21, 0x1, R41 ;  /* 0x0000000115157824 */ /* 0x000fe400078e0229 */
[----:B------:R-:W-:-:S02]  /*fba0*/  IMAD R37, R39, UR9, R0 ;  /* 0x0000000927257c24 */ /* 0x000fc4000f8e0200 */
[----:B------:R-:W-:Y:S01]  /*fbb0*/  VIADD R0, R152, UR39 ;  /* 0x0000002798007c36 */ /* 0x000fe20008000000 */
[----:B------:R-:W-:Y:S01]  /*fbc0*/  UIADD3 UR4, UR41, 0x2d820, URZ ;  /* 0x0002d82029047890 */ /* 0x000fe2000fffe03f */
[----:B------:R-:W-:Y:S01]  /*fbd0*/  IMAD.WIDE.U32 R20, R39, UR8, R20 ;  /* 0x0000000827147c25 */ /* 0x000fe2000f8e0014 */
[----:B------:R-:W-:Y:S02]  /*fbe0*/  ULDC.64 UR8, c[0x0][0xa80] ;  /* 0x0002a00000087ab9 */ /* 0x000fe40000000a00 */
[----:B------:R-:W-:Y:S01]  /*fbf0*/  ISETP.GE.AND P0, PT, R0, R3, PT ;  /* 0x000000030000720c */ /* 0x000fe20003f06270 */
[----:B------:R-:W-:Y:S01]  /*fc00*/  IMAD.IADD R21, R21, 0x1, R37 ;  /* 0x0000000115157824 */ /* 0x000fe200078e0225 */
[----:B------:R-:W-:Y:S01]  /*fc10*/  UPRMT UR4, URZ, 0x654, UR4 ;  /* 0x000006543f047896 */ /* 0x000fe20008000004 */
[----:B------:R-:W-:-:S04]  /*fc20*/  LEA R2, P1, R20, UR8, 0x1 ;  /* 0x0000000814027c11 */ /* 0x000fc8000f8208ff */
[----:B------:R-:W-:Y:S01]  /*fc30*/  LEA.HI.X R42, R20, UR9, R21, 0x1, P1 ;  /* 0x00000009142a7c11 */ /* 0x000fe200088f0c15 */
[----:B0-----:R0:W1:Y:S01]  /*fc40*/  SHFL.IDX PT, R36, R2, RZ, 0x1c1f ;  /* 0x001c1fff02247589 */ /* 0x00106200000e0000 */
[----:B------:R-:W-:Y:S03]  /*fc50*/  BSSY B1, `(.L_x_1156) ;  /* 0x0000012000017945 */ /* 0x000fe60003800000 */
[----:B------:R0:W2:Y:S01]  /*fc60*/  SHFL.IDX PT, R37, R42, RZ, 0x1c1f ;  /* 0x001c1fff2a257589 */ /* 0x0000a200000e0000 */
[----:B------:R-:W-:Y:S01]  /*fc70*/  SYNCS.ARRIVE.TRANS64.RED.A1T0 RZ, [UR4], RZ ;  /* 0x000000ffffff79a7 */ /* 0x000fe20008100404 */
[----:B------:R-:W-:Y:S02]  /*fc80*/  SHF.R.S32.HI R43, RZ, 0x1f, R141 ;  /* 0x0000001fff2b7819 */ /* 0x000fe4000001148d */
[----:B------:R-:W-:Y:S01]  /*fc90*/  SHF.R.S32.HI R44, RZ, 0x1f, R139 ;  /* 0x0000001fff2c7819 */ /* 0x000fe2000001148b */
[----:B------:R-:W-:Y:S06]  /*fca0*/  @P0 BRA `(.L_x_1157) ;  /* 0x0000000000300947 */ /* 0x000fec0003800000 */
[----:B------:R-:W-:Y:S02]  /*fcb0*/  ULDC UR4, c[0x0][0xac8] ;  /* 0x0002b20000047ab9 */ /* 0x000fe40000000800 */
[----:B------:R-:W-:Y:S02]  /*fcc0*/  ISETP.GE.AND P1, PT, R139, UR4, PT ;  /* 0x000000048b007c0c */ /* 0x000fe4000bf26270 */
[----:B------:R-:W-:Y:S02]  /*fcd0*/  ISETP.GE.AND P2, PT, R141, UR4, PT ;  /* 0x000000048d007c0c */ /* 0x000fe4000bf46270 */
[----:B------:R-:W-:-:S09]  /*fce0*/  ISETP.GE.AND P0, PT, R138, UR4, PT ;  /* 0x000000048a007c0c */ /* 0x000fd2000bf06270 */
[-C--:B-1----:R-:W-:Y:S02]  /*fcf0*/  @!P1 LEA R38, P3, R139, R36.reuse, 0x1 ;  /* 0x000000248b269211 */ /* 0x082fe400078608ff */
[----:B------:R-:W-:Y:S02]  /*fd00*/  @!P2 LEA R40, P4, R141, R36, 0x1 ;  /* 0x000000248d28a211 */ /* 0x000fe400078808ff */
[----:B--2---:R-:W-:Y:S01]  /*fd10*/  @!P0 IMAD.WIDE R20, R138, 0x2, R36 ;  /* 0x000000028a148825 */ /* 0x004fe200078e0224 */
[-C--:B------:R-:W-:Y:S02]  /*fd20*/  @!P1 LEA.HI.X R39, R139, R37.reuse, R44, 0x1, P3 ;  /* 0x000000258b279211 */ /* 0x080fe400018f0c2c */
[----:B------:R-:W-:Y:S02]  /*fd30*/  @!P2 LEA.HI.X R41, R141, R37, R43, 0x1, P4 ;  /* 0x000000258d29a211 */ /* 0x000fe400020f0c2b */
[----:B-----5:R3:W-:Y:S04]  /*fd40*/  @!P0 ST.E.128 desc[UR56][R20.64], R4 ;  /* 0x0000000414008985 */ /* 0x0207e8000c101d38 */
[----:B------:R3:W-:Y:S04]  /*fd50*/  @!P1 ST.E.128 desc[UR56][R38.64], R12 ;  /* 0x0000000c26009985 */ /* 0x0007e8000c101d38 */
[----:B------:R3:W-:Y:S02]  /*fd60*/  @!P2 ST.E.128 desc[UR56][R40.64], R28 ;  /* 0x0000001c2800a985 */ /* 0x0007e4000c101d38 */
.L_x_1157:
[----:B------:R-:W-:Y:S05]  /*fd70*/  BSYNC B1 ;  /* 0x0000000000017941 */ /* 0x000fea0003800000 */
.L_x_1156:
        /* <DEDUP_REMOVED lines=19> */
.L_x_1155:
[----:B------:R-:W-:Y:S01]  /*feb0*/  ULDC.64 UR12, c[0x0][0xb08] ;  /* 0x0002c200000c7ab9 */ /* 0x000fe20000000a00 */
[----:B0-----:R-:W0:Y:S01]  /*fec0*/  @P1 LDC R0, c[0x0][0xbec] ;  /* 0x0002fb00ff001b82 */ /* 0x001e220000000800 */
[----:B------:R-:W-:Y:S01]  /*fed0*/  UIMAD UR9, UR14, UR12, URZ ;  /* 0x0000000c0e0972a4 */ /* 0x000fe2000f8e023f */
[----:B------:R-:W-:Y:S01]  /*fee0*/  IMAD.MOV.U32 R5, RZ, RZ, R11 ;  /* 0x000000ffff057224 */ /* 0x000fe200078e000b */
[----:B------:R-:W-:Y:S01]  /*fef0*/  UIMAD.WIDE.U32 UR10, UR4, UR12, URZ ;  /* 0x0000000c040a72a5 */ /* 0x000fe2000f8e003f */
[----:B------:R-:W-:Y:S01]  /*ff00*/  VIADD R26, R17, 0x8 ;  /* 0x00000008111a7836 */ /* 0x000fe20000000000 */
[----:B------:R-:W-:Y:S01]  /*ff10*/  UIMAD UR9, UR4, UR13, UR9 ;  /* 0x0000000d040972a4 */ /* 0x000fe2000f8e0209 */
[----:B------:R-:W-:Y:S01]  /*ff20*/  BSSY B1, `(.L_x_1159) ;  /* 0x0000064000017945 */ /* 0x000fe20003800000 */
[----:B------:R-:W-:Y:S01]  /*ff30*/  USHF.R.S32.HI UR4, URZ, 0x1f, UR8 ;  /* 0x0000001f3f047899 */ /* 0x000fe20008011408 */
[----:B------:R-:W1:Y:S01]  /*ff40*/  @P1 LDC R3, c[0x0][0xbf0] ;  /* 0x0002fc00ff031b82 */ /* 0x000e620000000800 */
[----:B------:R-:W-:Y:S01]  /*ff50*/  UIADD3 UR11, UR11, UR9, URZ ;  /* 0x000000090b0b7290 */ /* 0x000fe2000fffe03f */
[----:B------:R-:W-:Y:S01]  /*ff60*/  SHF.R.S32.HI R24, RZ, 0x1f, R17 ;  /* 0x0000001fff187819 */ /* 0x000fe20000011411 */
[----:B------:R-:W-:Y:S01]  /*ff70*/  ULDC.64 UR12, c[0x0][0xb38] ;  /* 0x0002ce00000c7ab9 */ /* 0x000fe20000000a00 */
[----:B------:R-:W-:Y:S01]  /*ff80*/  SHF.R.S32.HI R27, RZ, 0x1f, R140 ;  /* 0x0000001fff1b7819 */ /* 0x000fe2000001148c */
[----:B------:R-:W-:Y:S01]  /*ff90*/  UIMAD.WIDE.U32 UR10, UR40, UR12, UR10 ;  /* 0x0000000c280a72a5 */ /* 0x000fe2000f8e000a */
[----:B------:R-:W-:-:S02]  /*ffa0*/  SHF.R.S32.HI R25, RZ, 0x1f, R26 ;  /* 0x0000001fff197819 */ /* 0x000fc4000001141a */
[----:B------:R-:W-:Y:S01]  /*ffb0*/  SHF.R.S32.HI R28, RZ, 0x1f, R146 ;  /* 0x0000001fff1c7819 */ /* 0x000fe20000011492 */
[----:B------:R-:W-:Y:S01]  /*ffc0*/  UIMAD UR11, UR40, UR13, UR11 ;  /* 0x0000000d280b72a4 */ /* 0x000fe2000f8e020b */
[----:B------:R-:W-:Y:S02]  /*ffd0*/  SHF.R.S32.HI R29, RZ, 0x1f, R147 ;  /* 0x0000001fff1d7819 */ /* 0x000fe40000011493 */
[----:B------:R-:W-:Y:S01]  /*ffe0*/  ULDC.64 UR12, c[0x0][0xb40] ;  /* 0x0002d000000c7ab9 */ /* 0x000fe20000000a00 */
[----:B------:R-:W-:Y:S01]  /*fff0*/  SHF.R.S32.HI R30, RZ, 0x1f, R148 ;  /* 0x0000001fff1e7819 */ /* 0x000fe20000011494 */
[----:B------:R-:W-:Y:S01]  /*10000*/  UIMAD UR4, UR4, UR12, URZ ;  /* 0x0000000c040472a4 */ /* 0x000fe2000f8e023f */
[----:B------:R-:W-:Y:S01]  /*10010*/  SHF.R.S32.HI R31, RZ, 0x1f, R149 ;  /* 0x0000001fff1f7819 */ /* 0x000fe20000011495 */
[----:B0-----:R-:W-:Y:S01]  /*10020*/  @P1 IMAD.HI.U32 R0, R11, R0, RZ ;  /* 0x000000000b001227 */ /* 0x001fe200078e00ff */
[----:B------:R-:W-:Y:S01]  /*10030*/  SHF.R.S32.HI R32, RZ, 0x1f, R150 ;  /* 0x0000001fff207819 */ /* 0x000fe20000011496 */
[----:B------:R-:W-:-:S02]  /*10040*/  UIMAD UR4, UR8, UR13, UR4 ;  /* 0x0000000d080472a4 */ /* 0x000fc4000f8e0204 */
[----:B------:R-:W-:-:S03]  /*10050*/  UIMAD.WIDE.U32 UR8, UR8, UR12, UR10 ;  /* 0x0000000c080872a5 */ /* 0x000fc6000f8e000a */
[----:B------:R-:W-:Y:S01]  /*10060*/  ULDC.64 UR10, c[0x0][0xb48] ;  /* 0x0002d200000a7ab9 */ /* 0x000fe20000000a00 */
[----:B------:R-:W-:Y:S01]  /*10070*/  UIADD3 UR9, UR9, UR4, URZ ;  /* 0x0000000409097290 */ /* 0x000fe2000fffe03f */
[----:B-1----:R-:W-:Y:S01]  /*10080*/  @P1 SHF.R.U32.HI R5, RZ, R3, R0 ;  /* 0x00000003ff051219 */ /* 0x002fe20000011600 */
[----:B------:R-:W-:Y:S02]  /*10090*/  UIADD3 UR4, UR41, 0x2d820, URZ ;  /* 0x0002d82029047890 */ /* 0x000fe4000fffe03f */
[----:B------:R-:W-:Y:S01]  /*100a0*/  UIMAD.WIDE.U32 UR8, UR37, UR10, UR8 ;  /* 0x0000000a250872a5 */ /* 0x000fe2000f8e0008 */
[--C-:B------:R-:W-:Y:S01]  /*100b0*/  SHF.R.S32.HI R0, RZ, 0x1f, R5.reuse ;  /* 0x0000001fff007819 */ /* 0x100fe20000011405 */
[----:B------:R-:W-:Y:S01]  /*100c0*/  IMAD.MOV R7, RZ, RZ, -R5 ;  /* 0x000000ffff077224 */ /* 0x000fe200078e0a05 */
[----:B------:R-:W-:Y:S02]  /*100d0*/  UPRMT UR4, URZ, 0x654, UR4 ;  /* 0x000006543f047896 */ /* 0x000fe40008000004 */
[----:B------:R-:W-:Y:S01]  /*100e0*/  UIMAD UR37, UR37, UR11, UR9 ;  /* 0x0000000b252572a4 */ /* 0x000fe2000f8e0209 */
[----:B------:R-:W-:-:S02]  /*100f0*/  IMAD R7, R36, R7, R11 ;  /* 0x0000000724077224 */ /* 0x000fc400078e020b */
[----:B------:R-:W-:Y:S01]  /*10100*/  ULDC.64 UR10, c[0x0][0xb30] ;  /* 0x0002cc00000a7ab9 */ /* 0x000fe20000000a00 */
[----:B------:R-:W-:Y:S02]  /*10110*/  IMAD.U32 R3, RZ, RZ, UR9 ;  /* 0x00000009ff037e24 */ /* 0x000fe4000f8e00ff */
[----:B------:R-:W-:Y:S01]  /*10120*/  IMAD R0, R0, UR10, RZ ;  /* 0x0000000a00007c24 */ /* 0x000fe2000f8e02ff */
[----:B------:R-:W-:Y:S01]  /*10130*/  SYNCS.ARRIVE.TRANS64.RED.A1T0 RZ, [UR4], RZ ;  /* 0x000000ffffff79a7 */ /* 0x000fe20008100404 */
[----:B------:R-:W-:Y:S01]  /*10140*/  IMAD.U32 R2, RZ, RZ, UR8 ;  /* 0x00000008ff027e24 */ /* 0x000fe2000f8e00ff */
[----:B------:R-:W-:Y:S01]  /*10150*/  ULDC.64 UR8, c[0x0][0xb28] ;  /* 0x0002ca0000087ab9 */ /* 0x000fe20000000a00 */
[----:B------:R-:W-:Y:S02]  /*10160*/  IMAD.U32 R3, RZ, RZ, UR37 ;  /* 0x00000025ff037e24 */ /* 0x000fe4000f8e00ff */
[C---:B------:R-:W-:Y:S01]  /*10170*/  IMAD R9, R5.reuse, UR11, R0 ;  /* 0x0000000b05097c24 */ /* 0x040fe2000f8e0200 */
[----:B------:R-:W-:Y:S01]  /*10180*/  SHF.R.S32.HI R0, RZ, 0x1f, R7 ;  /* 0x0000001fff007819 */ /* 0x000fe20000011407 */
[----:B------:R-:W-:-:S04]  /*10190*/  IMAD.WIDE.U32 R2, R5, UR10, R2 ;  /* 0x0000000a05027c25 */ /* 0x000fc8000f8e0002 */
[----:B------:R-:W-:Y:S02]  /*101a0*/  IMAD R0, R0, UR8, RZ ;  /* 0x0000000800007c24 */ /* 0x000fe4000f8e02ff */
[----:B------:R-:W-:Y:S02]  /*101b0*/  IMAD.IADD R3, R3, 0x1, R9 ;  /* 0x0000000103037824 */ /* 0x000fe400078e0209 */
[C---:B------:R-:W-:Y:S02]  /*101c0*/  IMAD R5, R7.reuse, UR9, R0 ;  /* 0x0000000907057c24 */ /* 0x040fe4000f8e0200 */
[----:B------:R-:W-:Y:S01]  /*101d0*/  IMAD.WIDE.U32 R2, R7, UR8, R2 ;  /* 0x0000000807027c25 */ /* 0x000fe2000f8e0002 */
[----:B------:R-:W-:-:S03]  /*101e0*/  ULDC.64 UR8, c[0x0][0xb00] ;  /* 0x0002c00000087ab9 */ /* 0x000fc60000000a00 */
[----:B------:R-:W-:Y:S01]  /*101f0*/  IMAD.IADD R3, R3, 0x1, R5 ;  /* 0x0000000103037824 */ /* 0x000fe200078e0205 */
[----:B------:R-:W-:-:S04]  /*10200*/  LEA R0, P1, R2, UR8, 0x2 ;  /* 0x0000000802007c11 */ /* 0x000fc8000f8210ff */
[----:B------:R-:W-:Y:S01]  /*10210*/  LEA.HI.X R14, R2, UR9, R3, 0x2, P1 ;  /* 0x00000009020e7c11 */ /* 0x000fe200088f1403 */
        /* <DEDUP_REMOVED lines=9> */
[C---:B------:R-:W-:Y:S02]  /*102b0*/  @!P3 LEA R4, P6, R26.reuse, R15, 0x2 ;  /* 0x0000000f1a04b211 */ /* 0x040fe400078c10ff */
[-C--:B--2---:R-:W-:Y:S02]  /*102c0*/  @!P1 LEA.HI.X R3, R17, R13.reuse, R24, 0x2, P5 ;  /* 0x0000000d11039211 */ /* 0x084fe400028f1418 */
[----:B------:R-:W-:Y:S02]  /*102d0*/  @!P3 LEA.HI.X R5, R26, R13, R25, 0x2, P6 ;  /* 0x0000000d1a05b211 */ /* 0x000fe400030f1419 */
[----:B------:R-:W-:Y:S01]  /*102e0*/  ISETP.GE.AND P5, PT, R149, UR4, PT ;  /* 0x0000000495007c0c */ /* 0x000fe2000bfa6270 */
[----:B------:R1:W-:Y:S01]  /*102f0*/  @!P1 ST.E.64 desc[UR56][R2.64], R20 ;  /* 0x0000001402009985 */ /* 0x0003e2000c101b38 */
[----:B------:R-:W-:-:S02]  /*10300*/  @!P4 LEA R6, P1, R140, R15, 0x2 ;  /* 0x0000000f8c06c211 */ /* 0x000fc400078210ff */
[----:B------:R-:W-:Y:S01]  /*10310*/  @!P2 LEA R8, P6, R150, R15, 0x2 ;  /* 0x0000000f9608a211 */ /* 0x000fe200078c10ff */
[----:B------:R2:W-:Y:S01]  /*10320*/  @!P3 ST.E.64 desc[UR56][R4.64], R92 ;  /* 0x0000005c0400b985 */ /* 0x0005e2000c101b38 */
[----:B------:R-:W-:Y:S02]  /*10330*/  ISETP.GE.AND P3, PT, R148, UR4, PT ;  /* 0x0000000494007c0c */ /* 0x000fe4000bf66270 */
[-C--:B------:R-:W-:Y:S02]  /*10340*/  @!P4 LEA.HI.X R7, R140, R13.reuse, R27, 0x2, P1 ;  /* 0x0000000d8c07c211 */ /* 0x080fe400008f141b */
[----:B------:R-:W-:Y:S02]  /*10350*/  ISETP.GE.AND P1, PT, R147, UR4, PT ;  /* 0x0000000493007c0c */ /* 0x000fe4000bf26270 */
[----:B------:R-:W-:Y:S01]  /*10360*/  @!P2 LEA.HI.X R9, R150, R13, R32, 0x2, P6 ;  /* 0x0000000d9609a211 */ /* 0x000fe200030f1420 */
[----:B------:R3:W-:Y:S01]  /*10370*/  @!P4 ST.E.64 desc[UR56][R6.64], R96 ;  /* 0x000000600600c985 */ /* 0x0007e2000c101b38 */
[----:B------:R-:W-:-:S03]  /*10380*/  @!P5 LEA R10, P4, R149, R15, 0x2 ;  /* 0x0000000f950ad211 */ /* 0x000fc600078810ff */
[----:B------:R4:W-:Y:S01]  /*10390*/  @!P2 ST.E.64 desc[UR56][R8.64], R100 ;  /* 0x000000640800a985 */ /* 0x0009e2000c101b38 */
[----:B------:R-:W-:Y:S02]  /*103a0*/  ISETP.GE.AND P2, PT, R146, UR4, PT ;  /* 0x0000000492007c0c */ /* 0x000fe4000bf46270 */
[----:B------:R-:W-:Y:S02]  /*103b0*/  @!P5 LEA.HI.X R11, R149, R13, R31, 0x2, P4 ;  /* 0x0000000d950bd211 */ /* 0x000fe400020f141f */
[CC--:B-1----:R-:W-:Y:S02]  /*103c0*/  @!P3 LEA R2, P6, R148.reuse, R15.reuse, 0x2 ;  /* 0x0000000f9402b211 */ /* 0x0c2fe400078c10ff */
[----:B--2---:R-:W-:Y:S01]  /*103d0*/  @!P1 LEA R4, P4, R147, R15, 0x2 ;  /* 0x0000000f93049211 */ /* 0x004fe200078810ff */
[----:B------:R1:W-:Y:S01]  /*103e0*/  @!P5 ST.E.64 desc[UR56][R10.64], R104 ;  /* 0x000000680a00d985 */ /* 0x0003e2000c101b38 */
[----:B------:R-:W-:Y:S02]  /*103f0*/  @!P3 LEA.HI.X R3, R148, R13, R30, 0x2, P6 ;  /* 0x0000000d9403b211 */ /* 0x000fe400030f141e */
[----:B------:R-:W-:-:S02]  /*10400*/  ISETP.GE.AND P5, PT, R145, UR4, PT ;  /* 0x0000000491007c0c */ /* 0x000fc4000bfa6270 */
[----:B------:R-:W-:Y:S01]  /*10410*/  @!P1 LEA.HI.X R5, R147, R13, R29, 0x2, P4 ;  /* 0x0000000d93059211 */ /* 0x000fe200020f141d */
        /* <DEDUP_REMOVED lines=9> */
[C---:B-1----:R-:W-:Y:S02]  /*104b0*/  @!P4 LEA R10, P2, R144.reuse, R15, 0x2 ;  /* 0x0000000f900ac211 */ /* 0x042fe400078410ff */
[----:B------:R-:W-:Y:S02]  /*104c0*/  @!P5 LEA.HI.X R9, R145, R13, R157, 0x2, P6 ;  /* 0x0000000d9109d211 */ /* 0x000fe400030f149d */
[C---:B--2---:R-:W-:Y:S02]  /*104d0*/  @!P3 LEA R2, P6, R143.reuse, R15, 0x2 ;  /* 0x0000000f8f02b211 */ /* 0x044fe400078c10ff */
[----:B------:R-:W-:Y:S01]  /*104e0*/  @!P4 LEA.HI.X R11, R144, R13, R156, 0x2, P2 ;  /* 0x0000000d900bc211 */ /* 0x000fe200010f149c */
[----:B------:R3:W-:Y:S01]  /*104f0*/  @!P5 ST.E.64 desc[UR56][R8.64], R120 ;  /* 0x000000780800d985 */ /* 0x0007e2000c101b38 */
[C---:B------:R-:W-:Y:S02]  /*10500*/  @!P1 LEA R12, P2, R142.reuse, R15, 0x2 ;  /* 0x0000000f8e0c9211 */ /* 0x040fe400078410ff */
[-C--:B------:R-:W-:Y:S01]  /*10510*/  @!P3 LEA.HI.X R3, R143, R13.reuse, R155, 0x2, P6 ;  /* 0x0000000d8f03b211 */ /* 0x080fe200030f149b */
[----:B------:R3:W-:Y:S01]  /*10520*/  @!P4 ST.E.64 desc[UR56][R10.64], R124 ;  /* 0x0000007c0a00c985 */ /* 0x0007e2000c101b38 */
[----:B------:R-:W-:-:S03]  /*10530*/  @!P1 LEA.HI.X R13, R142, R13, R154, 0x2, P2 ;  /* 0x0000000d8e0d9211 */ /* 0x000fc600010f149a */
[----:B------:R3:W-:Y:S04]  /*10540*/  @!P3 ST.E.64 desc[UR56][R2.64], R128 ;  /* 0x000000800200b985 */ /* 0x0007e8000c101b38 */
[----:B------:R3:W-:Y:S02]  /*10550*/  @!P1 ST.E.64 desc[UR56][R12.64], R132 ;  /* 0x000000840c009985 */ /* 0x0007e4000c101b38 */
.L_x_1160:
[----:B------:R-:W-:Y:S05]  /*10560*/  BSYNC B1 ;  /* 0x0000000000017941 */ /* 0x000fea0003800000 */
.L_x_1159:
[----:B-1----:R1:W4:Y:S04]  /*10570*/  SHFL.IDX PT, R15, R14, 0x1, 0x1c1f ;  /* 0x003c1f000e0f7f89 */ /* 0x00232800000e0000 */
        /* <DEDUP_REMOVED lines=8> */
[CC--:B0--3--:R-:W-:Y:S02]  /*10600*/  @!P5 LEA R2, P0, R17.reuse, R21.reuse, 0x2 ;  /* 0x000000151102d211 */ /* 0x0c9fe400078010ff */
[C---:B------:R-:W-:Y:S02]  /*10610*/  @!P6 LEA R4, P1, R26.reuse, R21, 0x2 ;  /* 0x000000151a04e211 */ /* 0x040fe400078210ff */
[-C--:B----4-:R-:W-:Y:S02]  /*10620*/  @!P5 LEA.HI.X R3, R17, R15.reuse, R24, 0x2, P0 ;  /* 0x0000000f1103d211 */ /* 0x090fe400000f1418 */
[----:B------:R-:W-:Y:S02]  /*10630*/  @!P6 LEA.HI.X R5, R26, R15, R25, 0x2, P1 ;  /* 0x0000000f1a05e211 */ /* 0x000fe400008f1419 */
[----:B------:R-:W-:Y:S01]  /*10640*/  ISETP.GE.AND P1, PT, R148, UR4, PT ;  /* 0x0000000494007c0c */ /* 0x000fe2000bf26270 */
[----:B------:R0:W-:Y:S01]  /*10650*/  @!P5 ST.E.64 desc[UR56][R2.64], R90 ;  /* 0x0000005a0200d985 */ /* 0x0001e2000c101b38 */
[----:B------:R-:W-:-:S02]  /*10660*/  @!P2 LEA R6, P0, R140, R21, 0x2 ;  /* 0x000000158c06a211 */ /* 0x000fc400078010ff */
[-C--:B------:R-:W-:Y:S01]  /*10670*/  @!P3 LEA R8, P5, R150, R21.reuse, 0x2 ;  /* 0x000000159608b211 */ /* 0x080fe200078a10ff */
[----:B------:R3:W-:Y:S01]  /*10680*/  @!P6 ST.E.64 desc[UR56][R4.64], R94 ;  /* 0x0000005e0400e985 */ /* 0x0007e2000c101b38 */
[----:B------:R-:W-:Y:S02]  /*10690*/  @!P4 LEA R10, P6, R149, R21, 0x2 ;  /* 0x00000015950ac211 */ /* 0x000fe400078c10ff */
[-C--:B------:R-:W-:Y:S02]  /*106a0*/  @!P2 LEA.HI.X R7, R140, R15.reuse, R27, 0x2, P0 ;  /* 0x0000000f8c07a211 */ /* 0x080fe400000f141b */
[-C--:B------:R-:W-:Y:S02]  /*106b0*/  @!P3 LEA.HI.X R9, R150, R15.reuse, R32, 0x2, P5 ;  /* 0x0000000f9609b211 */ /* 0x080fe400028f1420 */
[----:B------:R-:W-:Y:S01]  /*106c0*/  ISETP.GE.AND P0, PT, R147, UR4, PT ;  /* 0x0000000493007c0c */ /* 0x000fe2000bf06270 */
[----:B------:R-:W-:Y:S01]  /*106d0*/  @!P2 ST.E.64 desc[UR56][R6.64], R98 ;  /* 0x000000620600a985 */ /* 0x000fe2000c101b38 */
[----:B------:R-:W-:-:S02]  /*106e0*/  @!P4 LEA.HI.X R11, R149, R15, R31, 0x2, P6 ;  /* 0x0000000f950bc211 */ /* 0x000fc400030f141f */
[----:B0-----:R-:W-:Y:S01]  /*106f0*/  @!P1 LEA R2, P5, R148, R21, 0x2 ;  /* 0x0000001594029211 */ /* 0x001fe200078a10ff */
[----:B------:R0:W-:Y:S01]  /*10700*/  @!P3 ST.E.64 desc[UR56][R8.64], R102 ;  /* 0x000000660800b985 */ /* 0x0001e2000c101b38 */
[----:B------:R-:W-:Y:S02]  /*10710*/  ISETP.GE.AND P3, PT, R145, UR4, PT ;  /* 0x0000000491007c0c */ /* 0x000fe4000bf66270 */
[----:B------:R-:W-:Y:S01]  /*10720*/  ISETP.GE.AND P2, PT, R144, UR4, PT ;  /* 0x0000000490007c0c */ /* 0x000fe2000bf46270 */
[----:B------:R4:W-:Y:S01]  /*10730*/  @!P4 ST.E.64 desc[UR56][R10.64], R106 ;  /* 0x0000006a0a00c985 */ /* 0x0009e2000c101b38 */
[----:B------:R-:W-:Y:S02]  /*10740*/  ISETP.GE.AND P4, PT, R146, UR4, PT ;  /* 0x0000000492007c0c */ /* 0x000fe4000bf86270 */
[----:B------:R-:W-:Y:S02]  /*10750*/  @!P1 LEA.HI.X R3, R148, R15, R30, 0x2, P5 ;  /* 0x0000000f94039211 */ /* 0x000fe400028f141e */
[----:B------:R-:W-:-:S02]  /*10760*/  ISETP.GE.AND P5, PT, R143, UR4, PT ;  /* 0x000000048f007c0c */ /* 0x000fc4000bfa6270 */
[C---:B---3--:R-:W-:Y:S01]  /*10770*/  @!P0 LEA R4, P6, R147.reuse, R21, 0x2 ;  /* 0x0000001593048211 */ /* 0x048fe200078c10ff */
[----:B------:R3:W-:Y:S03]  /*10780*/  @!P1 ST.E.64 desc[UR56][R2.64], R110 ;  /* 0x0000006e02009985 */ /* 0x0007e6000c101b38 */
[----:B------:R-:W-:Y:S02]  /*10790*/  @!P0 LEA.HI.X R5, R147, R15, R29, 0x2, P6 ;  /* 0x0000000f93058211 */ /* 0x000fe400030f141d */
[-C--:B0-----:R-:W-:Y:S02]  /*107a0*/  @!P3 LEA R8, P6, R145, R21.reuse, 0x2 ;  /* 0x000000159108b211 */ /* 0x081fe400078c10ff */
[-C--:B------:R-:W-:Y:S01]  /*107b0*/  @!P4 LEA R6, P1, R146, R21.reuse, 0x2 ;  /* 0x000000159206c211 */ /* 0x080fe200078210ff */
[----:B------:R3:W-:Y:S01]  /*107c0*/  @!P0 ST.E.64 desc[UR56][R4.64], R114 ;  /* 0x0000007204008985 */ /* 0x0007e2000c101b38 */
[----:B----4-:R-:W-:-:S02]  /*107d0*/  @!P2 LEA R10, P0, R144, R21, 0x2 ;  /* 0x00000015900aa211 */ /* 0x010fc400078010ff */
[----:B------:R-:W-:Y:S02]  /*107e0*/  @!P4 LEA.HI.X R7, R146, R15, R28, 0x2, P1 ;  /* 0x0000000f9207c211 */ /* 0x000fe400008f141c */
[----:B------:R-:W-:Y:S02]  /*107f0*/  @!P5 LEA R12, P1, R143, R21, 0x2 ;  /* 0x000000158f0cd211 */ /* 0x000fe400078210ff */
[-C--:B------:R-:W-:Y:S01]  /*10800*/  @!P3 LEA.HI.X R9, R145, R15.reuse, R157, 0x2, P6 ;  /* 0x0000000f9109b211 */ /* 0x080fe200030f149d */
[----:B------:R3:W-:Y:S01]  /*10810*/  @!P4 ST.E.64 desc[UR56][R6.64], R118 ;  /* 0x000000760600c985 */ /* 0x0007e2000c101b38 */
[-C--:B------:R-:W-:Y:S02]  /*10820*/  @!P2 LEA.HI.X R11, R144, R15.reuse, R156, 0x2, P0 ;  /* 0x0000000f900ba211 */ /* 0x080fe400000f149c */
[----:B--2---:R-:W-:Y:S01]  /*10830*/  @!P5 LEA.HI.X R13, R143, R15, R155, 0x2, P1 ;  /* 0x0000000f8f0dd211 */ /* 0x004fe200008f149b */
[----:B------:R3:W-:Y:S01]  /*10840*/  @!P3 ST.E.64 desc[UR56][R8.64], R122 ;  /* 0x0000007a0800b985 */ /* 0x0007e2000c101b38 */
[----:B------:R-:W-:-:S03]  /*10850*/  ISETP.GE.AND P0, PT, R142, UR4, PT ;  /* 0x000000048e007c0c */ /* 0x000fc6000bf06270 */
[----:B------:R3:W-:Y:S04]  /*10860*/  @!P2 ST.E.64 desc[UR56][R10.64], R126 ;  /* 0x0000007e0a00a985 */ /* 0x0007e8000c101b38 */
[----:B------:R3:W-:Y:S06]  /*10870*/  @!P5 ST.E.64 desc[UR56][R12.64], R130 ;  /* 0x000000820c00d985 */ /* 0x0007ec000c101b38 */
[----:B------:R-:W-:Y:S05]  /*10880*/  @P0 BRA `(.L_x_1158) ;  /* 0x0000000800d00947 */ /* 0x000fea0003800000 */
[----:B---3--:R-:W-:-:S04]  /*10890*/  LEA R2, P0, R142, R21, 0x2 ;  /* 0x000000158e027211 */ /* 0x008fc800078010ff */
[----:B------:R-:W-:-:S05]  /*108a0*/  LEA.HI.X R3, R142, R15, R154, 0x2, P0 ;  /* 0x0000000f8e037211 */ /* 0x000fca00000f149a */
[----:B------:R0:W-:Y:S01]  /*108b0*/  ST.E.64 desc[UR56][R2.64], R134 ;  /* 0x0000008602007985 */ /* 0x0001e2000c101b38 */
[----:B------:R-:W-:Y:S05]  /*108c0*/  BRA `(.L_x_1158) ;  /* 0x0000000800c07947 */ /* 0x000fea0003800000 */
.L_x_1153:
[----:B------:R-:W-:Y:S02]  /*108d0*/  ULDC.64 UR8, c[0x0][0xc00] ;  /* 0x0003000000087ab9 */ /* 0x000fe40000000a00 */
[----:B------:R-:W-:-:S04]  /*108e0*/  UISETP.NE.U32.AND UP0, UPT, UR8, URZ, UPT ;  /* 0x0000003f0800728c */ /* 0x000fc8000bf05070 */
[----:B------:R-:W-:-:S03]  /*108f0*/  UISETP.NE.AND.EX UP0, UPT, UR9, URZ, UPT, UP0 ;  /* 0x0000003f0900728c */ /* 0x000fc6000bf05300 */
[----:B------:R-:W-:Y:S02]  /*10900*/  ULDC.64 UR8, c[0x0][0xc00] ;  /* 0x0003000000087ab9 */ /* 0x000fe40000000a00 */
[----:B------:R-:W-:Y:S01]  /*10910*/  UIMAD.WIDE UR8, UR43, 0x4, UR8 ;  /* 0x000000042b0878a5 */ /* 0x000fe2000f8e0208 */
[----:B------:R-:W-:-:S05]  /*10920*/  PLOP3.LUT P1, PT, PT, PT, UP0, 0x80, 0x0 ;  /* 0x000000000000781c */ /* 0x000fca0003f2f008 */
[----:B------:R-:W-:Y:S02]  /*10930*/  IMAD.U32 R2, RZ, RZ, UR8 ;  /* 0x00000008ff027e24 */ /* 0x000fe4000f8e00ff */
[----:B------:R-:W-:Y:S01]  /*10940*/  IMAD.U32 R3, RZ, RZ, UR9 ;  /* 0x00000009ff037e24 */ /* 0x000fe2000f8e00ff */
[----:B------:R-:W-:Y:S02]  /*10950*/  ULDC.64 UR8, c[0x0][0xc08] ;  /* 0x0003020000087ab9 */ /* 0x000fe40000000a00 */
[----:B------:R-:W-:Y:S01]  /*10960*/  UISETP.NE.U32.AND UP1, UPT, UR8, URZ, UPT ;  /* 0x0000003f0800728c */ /* 0x000fe2000bf25070 */
[----:B------:R-:W-:Y:S02]  /*10970*/  ULDC UR4, c[0x0][0xa88] ;  /* 0x0002a20000047ab9 */ /* 0x000fe40000000800 */
[----:B------:R-:W2:Y:S01]  /*10980*/  @P1 LDG.E R6, desc[UR56][R2.64] ;  /* 0x0000003802061981 */ /* 0x000ea2000c1e1900 */
[----:B------:R-:W-:Y:S01]  /*10990*/  UISETP.NE.AND.EX UP1, UPT, UR9, URZ, UPT, UP1 ;  /* 0x0000003f0900728c */ /* 0x000fe2000bf25310 */
[----:B------:R-:W-:Y:S01]  /*109a0*/  IMAD.U32 R0, RZ, RZ, UR4 ;  /* 0x00000004ff007e24 */ /* 0x000fe2000f8e00ff */
[----:B------:R-:W0:Y:S04]  /*109b0*/  S2R R7, SR_TID.X ;  /* 0x0000000000077919 */ /* 0x000e280000002100 */
[----:B------:R-:W-:-:S05]  /*109c0*/  PLOP3.LUT P2, PT, PT, PT, UP1, 0x80, 0x0 ;  /* 0x000000000000781c */ /* 0x000fca0003f4f018 */
[----:B------:R-:W-:Y:S02]  /*109d0*/  @UP1 ULDC.64 UR8, c[0x0][0xc08] ;  /* 0x0003020000081ab9 */ /* 0x000fe40000000a00 */
[----:B------:R-:W-:-:S06]  /*109e0*/  @UP1 UIMAD.WIDE UR8, UR43, 0x4, UR8 ;  /* 0x000000042b0818a5 */ /* 0x000fcc000f8e0208 */
[----:B------:R-:W-:Y:S02]  /*109f0*/  IMAD.U32 R4, RZ, RZ, UR8 ;  /* 0x00000008ff047e24 */ /* 0x000fe4000f8e00ff */
[----:B------:R-:W-:-:S05]  /*10a00*/  IMAD.U32 R5, RZ, RZ, UR9 ;  /* 0x00000009ff057e24 */ /* 0x000fca000f8e00ff */
[----:B------:R1:W5:Y:S01]  /*10a10*/  @P2 LDG.E R0, desc[UR56][R4.64] ;  /* 0x0000003804002981 */ /* 0x000362000c1e1900 */
[----:B------:R-:W-:Y:S01]  /*10a20*/  UISETP.NE.AND UP1, UPT, UR47, URZ, UPT ;  /* 0x0000003f2f00728c */ /* 0x000fe2000bf25270 */
[----:B------:R-:W-:Y:S01]  /*10a30*/  UMOV UR4, URZ ;  /* 0x0000003f00047c82 */ /* 0x000fe20008000000 */
[----:B0-----:R-:W-:-:S09]  /*10a40*/  VIADD R7, R7, 0xffffff80 ;  /* 0xffffff8007077836 */ /* 0x001fd20000000000 */
[----:B------:R-:W-:Y:S01]  /*10a50*/  @!UP1 ULDC UR47, c[0x0][0xad4] ;  /* 0x0002b500002f9ab9 */ /* 0x000fe20000000800 */
[----:B------:R-:W-:Y:S02]  /*10a60*/  ISETP.GT.AND P0, PT, R7, 0xbf, PT ;  /* 0x000000bf0700780c */ /* 0x000fe40003f04270 */
[----:B--2---:R-:W-:Y:S01]  /*10a70*/  @P1 R2UR UR4, R6 ;  /* 0x00000000060412ca */ /* 0x004fe200000e0000 */
[----:B-1----:R-:W-:-:S14]  /*10a80*/  @P2 BRA `(.L_x_1161) ;  /* 0x0000000000102947 */ /* 0x002fdc0003800000 */
[----:B------:R-:W-:Y:S05]  /*10a90*/  @!P1 BRA `(.L_x_1161) ;  /* 0x00000000000c9947 */ /* 0x000fea0003800000 */
[----:B------:R-:W2:Y:S04]  /*10aa0*/  LDG.E R5, desc[UR56][R2.64] ;  /* 0x0000003802057981 */ /* 0x000ea8000c1e1900 */
[----:B-----5:R-:W2:Y:S02]  /*10ab0*/  LDG.E R0, desc[UR56][R2.64+0x4] ;  /* 0x0000043802007981 */ /* 0x020ea4000c1e1900 */
[----:B--2---:R-:W-:-:S07]  /*10ac0*/  IMAD.IADD R0, R0, 0x1, -R5 ;  /* 0x0000000100007824 */ /* 0x004fce00078e0a05 */
.L_x_1161:
[----:B------:R-:W-:Y:S01]  /*10ad0*/  USHF.R.S32.HI UR15, URZ, 0x1f, UR43 ;  /* 0x0000001f3f0f7899 */ /* 0x000fe2000801142b */
[----:B------:R-:W-:Y:S01]  /*10ae0*/  BSSY B1, `(.L_x_1162) ;  /* 0x000003a000017945 */ /* 0x000fe20003800000 */
[----:B------:R-:W-:Y:S02]  /*10af0*/  USHF.R.S32.HI UR21, URZ, 0x1f, UR4 ;  /* 0x0000001f3f157899 */ /* 0x000fe40008011404 */
[----:B------:R-:W-:Y:S02]  /*10b00*/  USEL UR14, UR43, URZ, !UP0 ;  /* 0x0000003f2b0e7287 */ /* 0x000fe4000c000000 */
[----:B------:R-:W-:Y:S01]  /*10b10*/  USEL UR15, UR15, URZ, !UP0 ;  /* 0x0000003f0f0f7287 */ /* 0x000fe2000c000000 */
[----:B------:R-:W-:Y:S11]  /*10b20*/  @P0 BRA `(.L_x_1163) ;  /* 0x0000000000d40947 */ /* 0x000ff60003800000 */
[----:B------:R-:W0:Y:S01]  /*10b30*/  S2R R3, SR_TID.X ;  /* 0x0000000000037919 */ /* 0x000e220000002100 */
[----:B------:R-:W1:Y:S01]  /*10b40*/  LDC R9, c[0x0][0xbe8] ;  /* 0x0002fa00ff097b82 */ /* 0x000e620000000800 */
[----:B------:R-:W-:Y:S02]  /*10b50*/  IMAD.U32 R4, RZ, RZ, UR39 ;  /* 0x00000027ff047e24 */ /* 0x000fe4000f8e00ff */
[----:B-1---5:R-:W-:-:S03]  /*10b60*/  IMAD R2, R0, R9, RZ ;  /* 0x0000000900027224 */ /* 0x022fc600078e02ff */
[----:B0-----:R-:W-:-:S04]  /*10b70*/  IADD3 R4, R4, -0x80, R3 ;  /* 0xffffff8004047810 */ /* 0x001fc80007ffe003 */
[----:B------:R-:W-:-:S13]  /*10b80*/  ISETP.GE.AND P0, PT, R4, R2, PT ;  /* 0x000000020400720c */ /* 0x000fda0003f06270 */
[----:B------:R-:W-:Y:S05]  /*10b90*/  @P0 BRA `(.L_x_1163) ;  /* 0x0000000000b80947 */ /* 0x000fea0003800000 */
[----:B------:R-:W-:Y:S01]  /*10ba0*/  ISETP.NE.AND P0, PT, R9, 0x1, PT ;  /* 0x000000010900780c */ /* 0x000fe20003f05270 */
[----:B------:R-:W-:Y:S01]  /*10bb0*/  UISETP.GT.AND UP0, UPT, UR47, 0x1, UPT ;  /* 0x000000012f00788c */ /* 0x000fe2000bf04270 */
[----:B------:R-:W-:Y:S01]  /*10bc0*/  IMAD.MOV.U32 R5, RZ, RZ, R4 ;  /* 0x000000ffff057224 */ /* 0x000fe200078e0004 */
[----:B------:R-:W-:Y:S02]  /*10bd0*/  UMOV UR19, 0x9b8 ;  /* 0x000009b800137882 */ /* 0x000fe40000000000 */
[----:B------:R-:W-:Y:S02]  /*10be0*/  USEL UR19, UR19, 0x978, UP0 ;  /* 0x0000097813137887 */ /* 0x000fe40008000000 */
[----:B------:R-:W-:-:S06]  /*10bf0*/  USEL UR18, UR37, URZ, UP0 ;  /* 0x0000003f25127287 */ /* 0x000fcc0008000000 */
[----:B------:R-:W0:Y:S04]  /*10c00*/  @P0 LDC R3, c[0x0][0xbec] ;  /* 0x0002fb00ff030b82 */ /* 0x000e280000000800 */
[----:B------:R-:W-:Y:S01]  /*10c10*/  ULDC.64 UR8, c[0x0][UR19+0x218] ;  /* 0x0000860013087abb */ /* 0x000fe20008000a00 */
[----:B------:R-:W-:Y:S01]  /*10c20*/  ULDC.64 UR12, c[0x0][UR19+0x220] ;  /* 0x00008800130c7abb */ /* 0x000fe20008000a00 */
[----:B------:R-:W-:Y:S01]  /*10c30*/  ULDC.64 UR16, c[0x0][UR19+0x228] ;  /* 0x00008a0013107abb */ /* 0x000fe20008000a00 */
[----:B------:R-:W-:Y:S01]  /*10c40*/  UIMAD.WIDE.U32 UR10, UR8, UR40, URZ ;  /* 0x00000028080a72a5 */ /* 0x000fe2000f8e003f */
[----:B------:R-:W1:Y:S01]  /*10c50*/  @P0 LDC R7, c[0x0][0xbf0] ;  /* 0x0002fc00ff070b82 */ /* 0x000e620000000800 */
[----:B------:R-:W-:Y:S02]  /*10c60*/  UIMAD UR20, UR9, UR40, URZ ;  /* 0x00000028091472a4 */ /* 0x000fe4000f8e023f */
[----:B------:R-:W-:-:S02]  /*10c70*/  UIMAD UR13, UR13, UR14, URZ ;  /* 0x0000000e0d0d72a4 */ /* 0x000fc4000f8e023f */
[----:B------:R-:W-:Y:S02]  /*10c80*/  UIMAD.WIDE.U32 UR22, UR16, UR18, URZ ;  /* 0x00000012101672a5 */ /* 0x000fe4000f8e003f */
[----:B------:R-:W-:Y:S02]  /*10c90*/  UIMAD.WIDE.U32 UR8, UR12, UR14, URZ ;  /* 0x0000000e0c0872a5 */ /* 0x000fe4000f8e003f */
[----:B------:R-:W-:Y:S02]  /*10ca0*/  UIMAD UR16, UR17, UR18, URZ ;  /* 0x00000012111072a4 */ /* 0x000fe4000f8e023f */
[----:B------:R-:W-:Y:S02]  /*10cb0*/  UIMAD UR13, UR12, UR15, UR13 ;  /* 0x0000000f0c0d72a4 */ /* 0x000fe4000f8e020d */
[----:B------:R-:W-:Y:S02]  /*10cc0*/  UIADD3 UR10, UP1, UP2, UR8, UR10, UR4 ;  /* 0x0000000a080a7290 */ /* 0x000fe4000fa3e004 */
[----:B------:R-:W-:Y:S01]  /*10cd0*/  UIADD3 UR16, UR23, UR16, URZ ;  /* 0x0000001017107290 */ /* 0x000fe2000fffe03f */
[----:B0-----:R-:W-:Y:S01]  /*10ce0*/  @P0 IMAD.HI.U32 R2, R4, R3, RZ ;  /* 0x0000000304020227 */ /* 0x001fe200078e00ff */
[----:B------:R-:W-:-:S02]  /*10cf0*/  UIADD3 UR20, UR11, UR20, URZ ;  /* 0x000000140b147290 */ /* 0x000fc4000fffe03f */
[----:B------:R-:W-:Y:S01]  /*10d00*/  UIADD3 UR13, UR9, UR13, URZ ;  /* 0x0000000d090d7290 */ /* 0x000fe2000fffe03f */
[----:B------:R-:W-:Y:S02]  /*10d10*/  IMAD.U32 R3, RZ, RZ, UR23 ;  /* 0x00000017ff037e24 */ /* 0x000fe4000f8e00ff */
[----:B------:R-:W-:Y:S01]  /*10d20*/  IMAD.U32 R6, RZ, RZ, UR16 ;  /* 0x00000010ff067e24 */ /* 0x000fe2000f8e00ff */
[----:B------:R-:W-:Y:S01]  /*10d30*/  ULDC.64 UR8, c[0x0][UR19+0x210] ;  /* 0x0000840013087abb */ /* 0x000fe20008000a00 */
[----:B-1----:R-:W-:Y:S01]  /*10d40*/  @P0 SHF.R.U32.HI R5, RZ, R7, R2 ;  /* 0x00000007ff050219 */ /* 0x002fe20000011602 */
[----:B------:R-:W-:-:S04]  /*10d50*/  IMAD.U32 R2, RZ, RZ, UR22 ;  /* 0x00000016ff027e24 */ /* 0x000fc8000f8e00ff */
[--C-:B------:R-:W-:Y:S01]  /*10d60*/  IMAD.MOV R7, RZ, RZ, -R5.reuse ;  /* 0x000000ffff077224 */ /* 0x100fe200078e0a05 */
[----:B------:R-:W-:Y:S01]  /*10d70*/  IADD3 R2, P0, P1, R5, UR10, R2 ;  /* 0x0000000a05027c10 */ /* 0x000fe2000f91e002 */
[----:B------:R-:W-:Y:S01]  /*10d80*/  UIADD3.X UR10, UR13, UR20, UR21, UP1, UP2 ;  /* 0x000000140d0a7290 */ /* 0x000fe20008fe4415 */
[----:B------:R-:W-:Y:S01]  /*10d90*/  SHF.R.S32.HI R5, RZ, 0x1f, R5 ;  /* 0x0000001fff057819 */ /* 0x000fe20000011405 */
[----:B------:R-:W-:-:S04]  /*10da0*/  IMAD R7, R9, R7, R4 ;  /* 0x0000000709077224 */ /* 0x000fc800078e0204 */
[----:B------:R-:W-:Y:S01]  /*10db0*/  IADD3.X R3, R5, UR10, R6, P0, P1 ;  /* 0x0000000a05037c10 */ /* 0x000fe200087e2406 */
[C---:B------:R-:W-:Y:S01]  /*10dc0*/  IMAD R9, R7.reuse, UR9, RZ ;  /* 0x0000000907097c24 */ /* 0x040fe2000f8e02ff */
[----:B------:R-:W-:Y:S01]  /*10dd0*/  SHF.R.S32.HI R4, RZ, 0x1f, R7 ;  /* 0x0000001fff047819 */ /* 0x000fe20000011407 */
[----:B------:R-:W-:Y:S01]  /*10de0*/  ULDC.64 UR10, c[0x0][0xba8] ;  /* 0x0002ea00000a7ab9 */ /* 0x000fe20000000a00 */
[----:B------:R-:W-:Y:S01]  /*10df0*/  @!UP0 ULDC UR10, c[0x0][0xb50] ;  /* 0x0002d400000a8ab9 */ /* 0x000fe20000000800 */
[----:B------:R-:W-:Y:S01]  /*10e00*/  IMAD.WIDE.U32 R2, R7, UR8, R2 ;  /* 0x0000000807027c25 */ /* 0x000fe2000f8e0002 */
[----:B------:R-:W-:-:S03]  /*10e10*/  @!UP0 ULDC UR11, c[0x0][0xb54] ;  /* 0x0002d500000b8ab9 */ /* 0x000fc60000000800 */
[----:B------:R-:W-:Y:S01]  /*10e20*/  IMAD R9, R4, UR8, R9 ;  /* 0x0000000804097c24 */ /* 0x000fe2000f8e0209 */
[----:B------:R-:W-:-:S03]  /*10e30*/  LEA R4, P0, R2, UR10, 0x2 ;  /* 0x0000000a02047c11 */ /* 0x000fc6000f8010ff */
[----:B------:R-:W-:-:S05]  /*10e40*/  IMAD.IADD R3, R3, 0x1, R9 ;  /* 0x0000000103037824 */ /* 0x000fca00078e0209 */
[----:B------:R-:W-:Y:S01]  /*10e50*/  LEA.HI.X R5, R2, UR11, R3, 0x2, P0 ;  /* 0x0000000b02057c11 */ /* 0x000fe200080f1403 */
[----:B------:R-:W-:-:S05]  /*10e60*/  IMAD.MOV.U32 R3, RZ, RZ, -0x800000 ;  /* 0xff800000ff037424 */ /* 0x000fca00078e00ff */
[----:B------:R0:W-:Y:S02]  /*10e70*/  STG.E desc[UR56][R4.64], R3 ;  /* 0x0000000304007986 */ /* 0x0001e4000c101938 */
.L_x_1163:
[----:B------:R-:W-:Y:S05]  /*10e80*/  BSYNC B1 ;  /* 0x0000000000017941 */ /* 0x000fea0003800000 */
.L_x_1162:
[----:B------:R-:W-:-:S06]  /*10e90*/  UISETP.GT.AND UP0, UPT, UR47, 0x1, UPT ;  /* 0x000000012f00788c */ /* 0x000fcc000bf04270 */
[----:B------:R-:W-:-:S13]  /*10ea0*/  PLOP3.LUT P0, PT, PT, PT, UP0, 0x80, 0x0 ;  /* 0x000000000000781c */ /* 0x000fda0003f0f008 */
[----:B------:R-:W-:Y:S05]  /*10eb0*/  @P0 BRA `(.L_x_1158) ;  /* 0x0000000400440947 */ /* 0x000fea0003800000 */
[----:B------:R-:W1:Y:S01]  /*10ec0*/  LDC R11, c[0x0][0xbe8] ;  /* 0x0002fa00ff0b7b82 */ /* 0x000e620000000800 */
[----:B------:R-:W-:Y:S01]  /*10ed0*/  ULDC.64 UR12, c[0x0][0xaa0] ;  /* 0x0002a800000c7ab9 */ /* 0x000fe20000000a00 */
[----:B------:R-:W-:Y:S01]  /*10ee0*/  IMAD R2, R151, 0x60, R152 ;  /* 0x0000006097027824 */ /* 0x000fe200078e0298 */
[----:B------:R-:W-:Y:S01]  /*10ef0*/  UIMAD UR10, UR21, UR12, URZ ;  /* 0x0000000c150a72a4 */ /* 0x000fe2000f8e023f */
[----:B------:R-:W-:Y:S01]  /*10f00*/  BSSY B1, `(.L_x_1164) ;  /* 0x000003b000017945 */ /* 0x000fe20003800000 */
[----:B------:R-:W-:Y:S01]  /*10f10*/  UIMAD.WIDE.U32 UR8, UR4, UR12, URZ ;  /* 0x0000000c040872a5 */ /* 0x000fe2000f8e003f */
[----:B0-----:R-:W-:Y:S01]  /*10f20*/  VIADD R4, R2, UR39 ;  /* 0x0000002702047c36 */ /* 0x001fe20008000000 */
[----:B------:R-:W-:Y:S01]  /*10f30*/  UIMAD UR10, UR4, UR13, UR10 ;  /* 0x0000000d040a72a4 */ /* 0x000fe2000f8e020a */
[----:B------:R-:W-:Y:S02]  /*10f40*/  SHF.R.S32.HI R10, RZ, 0x1f, R141 ;  /* 0x0000001fff0a7819 */ /* 0x000fe4000001148d */
[----:B------:R-:W-:Y:S01]  /*10f50*/  IMAD.MOV.U32 R5, RZ, RZ, R4 ;  /* 0x000000ffff057224 */ /* 0x000fe200078e0004 */
[----:B------:R-:W-:Y:S01]  /*10f60*/  UIADD3 UR9, UR9, UR10, URZ ;  /* 0x0000000a09097290 */ /* 0x000fe2000fffe03f */
[----:B------:R-:W-:-:S02]  /*10f70*/  SHF.R.S32.HI R14, RZ, 0x1f, R139 ;  /* 0x0000001fff0e7819 */ /* 0x000fc4000001148b */
[----:B------:R-:W-:Y:S02]  /*10f80*/  ULDC.64 UR10, c[0x0][0xae8] ;  /* 0x0002ba00000a7ab9 */ /* 0x000fe40000000a00 */
[----:B------:R-:W-:-:S04]  /*10f90*/  UIMAD.WIDE.U32 UR8, UR40, UR10, UR8 ;  /* 0x0000000a280872a5 */ /* 0x000fc8000f8e0008 */
[----:B------:R-:W-:-:S03]  /*10fa0*/  UIMAD UR9, UR40, UR11, UR9 ;  /* 0x0000000b280972a4 */ /* 0x000fc6000f8e0209 */
[----:B------:R-:W-:Y:S01]  /*10fb0*/  ULDC.64 UR10, c[0x0][0xaf0] ;  /* 0x0002bc00000a7ab9 */ /* 0x000fe20000000a00 */
[----:B-1----:R-:W-:Y:S01]  /*10fc0*/  ISETP.NE.AND P0, PT, R11, 0x1, PT ;  /* 0x000000010b00780c */ /* 0x002fe20003f05270 */
[----:B------:R-:W-:-:S04]  /*10fd0*/  UIMAD UR15, UR15, UR10, URZ ;  /* 0x0000000a0f0f72a4 */ /* 0x000fc8000f8e023f */
[----:B------:R-:W-:Y:S02]  /*10fe0*/  UIMAD UR4, UR14, UR11, UR15 ;  /* 0x0000000b0e0472a4 */ /* 0x000fe4000f8e020f */
[----:B------:R-:W-:-:S03]  /*10ff0*/  UIMAD.WIDE.U32 UR14, UR14, UR10, UR8 ;  /* 0x0000000a0e0e72a5 */ /* 0x000fc6000f8e0008 */
[----:B------:R-:W-:Y:S01]  /*11000*/  ULDC.64 UR8, c[0x0][0xae0] ;  /* 0x0002b80000087ab9 */ /* 0x000fe20000000a00 */
[----:B------:R-:W-:Y:S02]  /*11010*/  UIADD3 UR4, UR15, UR4, URZ ;  /* 0x000000040f047290 */ /* 0x000fe4000fffe03f */
[----:B------:R-:W0:Y:S08]  /*11020*/  @P0 LDC R3, c[0x0][0xbec] ;  /* 0x0002fb00ff030b82 */ /* 0x000e300000000800 */
[----:B------:R-:W1:Y:S01]  /*11030*/  @P0 LDC R7, c[0x0][0xbf0] ;  /* 0x0002fc00ff070b82 */ /* 0x000e620000000800 */
[----:B0-----:R-:W-:-:S04]  /*11040*/  @P0 IMAD.HI.U32 R2, R4, R3, RZ ;  /* 0x0000000304020227 */ /* 0x001fc800078e00ff */
[----:B------:R-:W-:Y:S02]  /*11050*/  IMAD.U32 R3, RZ, RZ, UR15 ;  /* 0x0000000fff037e24 */ /* 0x000fe4000f8e00ff */
[----:B------:R-:W-:Y:S01]  /*11060*/  IMAD.U32 R3, RZ, RZ, UR4 ;  /* 0x00000004ff037e24 */ /* 0x000fe2000f8e00ff */
[----:B-1----:R-:W-:-:S04]  /*11070*/  @P0 SHF.R.U32.HI R5, RZ, R7, R2 ;  /* 0x00000007ff050219 */ /* 0x002fc80000011602 */
[--C-:B------:R-:W-:Y:S01]  /*11080*/  SHF.R.S32.HI R2, RZ, 0x1f, R5.reuse ;  /* 0x0000001fff027819 */ /* 0x100fe20000011405 */
[----:B------:R-:W-:-:S04]  /*11090*/  IMAD.MOV R7, RZ, RZ, -R5 ;  /* 0x000000ffff077224 */ /* 0x000fc800078e0a05 */
[----:B------:R-:W-:Y:S02]  /*110a0*/  IMAD R7, R11, R7, R4 ;  /* 0x000000070b077224 */ /* 0x000fe400078e0204 */
[----:B------:R-:W-:Y:S02]  /*110b0*/  IMAD R4, R2, UR8, RZ ;  /* 0x0000000802047c24 */ /* 0x000fe4000f8e02ff */
[----:B------:R-:W-:Y:S02]  /*110c0*/  IMAD.U32 R2, RZ, RZ, UR14 ;  /* 0x0000000eff027e24 */ /* 0x000fe4000f8e00ff */
[C---:B------:R-:W-:Y:S01]  /*110d0*/  IMAD R9, R5.reuse, UR9, R4 ;  /* 0x0000000905097c24 */ /* 0x040fe2000f8e0204 */
[----:B------:R-:W-:Y:S01]  /*110e0*/  SHF.R.S32.HI R4, RZ, 0x1f, R7 ;  /* 0x0000001fff047819 */ /* 0x000fe20000011407 */
[----:B------:R-:W-:Y:S01]  /*110f0*/  IMAD.WIDE.U32 R2, R5, UR8, R2 ;  /* 0x0000000805027c25 */ /* 0x000fe2000f8e0002 */
[----:B------:R-:W-:-:S03]  /*11100*/  ULDC.64 UR8, c[0x0][0xad8] ;  /* 0x0002b60000087ab9 */ /* 0x000fc60000000a00 */
[----:B------:R-:W-:Y:S02]  /*11110*/  IMAD R4, R4, UR8, RZ ;  /* 0x0000000804047c24 */ /* 0x000fe4000f8e02ff */
[----:B------:R-:W-:Y:S02]  /*11120*/  IMAD.IADD R3, R3, 0x1, R9 ;  /* 0x0000000103037824 */ /* 0x000fe400078e0209 */
[----:B-----5:R-:W-:Y:S02]  /*11130*/  IMAD R11, R0, R11, RZ ;  /* 0x0000000b000b7224 */ /* 0x020fe400078e02ff */
[----:B------:R-:W-:Y:S02]  /*11140*/  VIADD R0, R152, UR39 ;  /* 0x0000002798007c36 */ /* 0x000fe40008000000 */
[C---:B------:R-:W-:Y:S02]  /*11150*/  IMAD R5, R7.reuse, UR9, R4 ;  /* 0x0000000907057c24 */ /* 0x040fe4000f8e0204 */
[----:B------:R-:W-:Y:S01]  /*11160*/  IMAD.WIDE.U32 R2, R7, UR8, R2 ;  /* 0x0000000807027c25 */ /* 0x000fe2000f8e0002 */
[----:B------:R-:W-:Y:S01]  /*11170*/  ISETP.GE.AND P0, PT, R0, R11, PT ;  /* 0x0000000b0000720c */ /* 0x000fe20003f06270 */
[----:B------:R-:W-:-:S02]  /*11180*/  ULDC.64 UR8, c[0x0][0xa80] ;  /* 0x0002a00000087ab9 */ /* 0x000fc40000000a00 */
[----:B------:R-:W-:Y:S01]  /*11190*/  IMAD.IADD R3, R3, 0x1, R5 ;  /* 0x0000000103037824 */ /* 0x000fe200078e0205 */
        /* <DEDUP_REMOVED lines=14> */
[----:B------:R3:W-:Y:S04]  /*11280*/  @!P2 ST.E.128 desc[UR56][R6.64], RZ ;  /* 0x000000ff0600a985 */ /* 0x0007e8000c101d38 */
[----:B------:R3:W-:Y:S04]  /*11290*/  @!P3 ST.E.128 desc[UR56][R8.64], RZ ;  /* 0x000000ff0800b985 */ /* 0x0007e8000c101d38 */
[----:B------:R3:W-:Y:S02]  /*112a0*/  @!P4 ST.E.128 desc[UR56][R12.64], RZ ;  /* 0x000000ff0c00c985 */ /* 0x0007e4000c101d38 */
.L_x_1165:
[----:B------:R-:W-:Y:S05]  /*112b0*/  BSYNC B1 ;  /* 0x0000000000017941 */ /* 0x000fea0003800000 */
.L_x_1164:
        /* <DEDUP_REMOVED lines=9> */
[-C--:B-1-3--:R-:W-:Y:S02]  /*11350*/  @!P3 LEA R6, P0, R139, R2.reuse, 0x1 ;  /* 0x000000028b06b211 */ /* 0x08afe400078008ff */
[----:B------:R-:W-:Y:S02]  /*11360*/  @!P4 LEA R8, P1, R141, R2, 0x1 ;  /* 0x000000028d08c211 */ /* 0x000fe400078208ff */
[----:B0---4-:R-:W-:Y:S01]  /*11370*/  @!P2 IMAD.WIDE R4, R138, 0x2, R2 ;  /* 0x000000028a04a825 */ /* 0x011fe200078e0202 */
[-C--:B------:R-:W-:Y:S02]  /*11380*/  @!P3 LEA.HI.X R7, R139, R3.reuse, R14, 0x1, P0 ;  /* 0x000000038b07b211 */ /* 0x080fe400000f0c0e */
[----:B------:R-:W-:Y:S02]  /*11390*/  @!P4 LEA.HI.X R9, R141, R3, R10, 0x1, P1 ;  /* 0x000000038d09c211 */ /* 0x000fe400008f0c0a */
[----:B------:R2:W-:Y:S04]  /*113a0*/  @!P2 ST.E.128 desc[UR56][R4.64], RZ ;  /* 0x000000ff0400a985 */ /* 0x0005e8000c101d38 */
[----:B------:R2:W-:Y:S04]  /*113b0*/  @!P3 ST.E.128 desc[UR56][R6.64], RZ ;  /* 0x000000ff0600b985 */ /* 0x0005e8000c101d38 */
[----:B------:R2:W-:Y:S02]  /*113c0*/  @!P4 ST.E.128 desc[UR56][R8.64], RZ ;  /* 0x000000ff0800c985 */ /* 0x0005e4000c101d38 */
.L_x_1158:
[----:B------:R-:W-:Y:S05]  /*113d0*/  BSYNC B0 ;  /* 0x0000000000007941 */ /* 0x000fea0003800000 */
.L_x_1152:
[----:B------:R-:W-:Y:S02]  /*113e0*/  ULDC UR4, c[0x0][0xc3c] ;  /* 0x00030f0000047ab9 */ /* 0x000fe40000000800 */
[----:B------:R-:W-:-:S06]  /*113f0*/  UISETP.GE.AND UP0, UPT, UR7, UR4, UPT ;  /* 0x000000040700728c */ /* 0x000fcc000bf06270 */
[----:B------:R-:W-:-:S13]  /*11400*/  PLOP3.LUT P0, PT, PT, PT, UP0, 0x80, 0x0 ;  /* 0x000000000000781c */ /* 0x000fda0003f0f008 */
[----:B------:R-:W-:Y:S05]  /*11410*/  @!P0 BRA `(.L_x_1166) ;  /* 0xfffffef800f48947 */ /* 0x000fea000383ffff */
[----:B------:R-:W-:Y:S05]  /*11420*/  EXIT ;  /* 0x000000000000794d */ /* 0x000fea0003800000 */
.L_x_1061:
[----:B------:R-:W-:-:S08]  /*11430*/  NOP ;  /* 0x0000000000007918 */ /* 0x000fd00000000000 */
[----:B------:R-:W0:-:S00]  /*11440*/  USETMAXREG.DEALLOC.CTAPOOL 0x20 ;  /* 0x00000020000079c8 */ /* 0x000e0000080e0500 */
[----:B0-----:R-:W-:Y:S01]  /*11450*/  LOP3.LUT R0, R0, 0x3, RZ, 0xc0, !PT ;  /* 0x0000000300007812 */ /* 0x001fe200078ec0ff */
[----:B------:R-:W-:Y:S01]  /*11460*/  IMAD.MOV.U32 R6, RZ, RZ, RZ ;  /* 0x000000ffff067224 */ /* 0x000fe200078e00ff */
[----:B------:R-:W-:-:S04]  /*11470*/  LOP3.LUT R16, R16, 0xffffff7f, RZ, 0xc0, !PT ;  /* 0xffffff7f10107812 */ /* 0x000fc800078ec0ff */
[----:B------:R-:W0:Y:S02]  /*11480*/  SHFL.IDX PT, R0, R0, RZ, 0x1f ;  /* 0x00001fff00007589 */ /* 0x000e2400000e0000 */
[----:B0-----:R-:W-:-:S13]  /*11490*/  ISETP.NE.AND P0, PT, R0, RZ, PT ;  /* 0x000000ff0000720c */ /* 0x001fda0003f05270 */
[----:B------:R-:W-:Y:S01]  /*114a0*/  @P0 LOP3.LUT R16, R16, 0x80, RZ, 0xfc, !PT ;  /* 0x0000008010100812 */ /* 0x000fe200078efcff */
[----:B------:R-:W-:Y:S06]  /*114b0*/  @!P0 BRA `(.L_x_1167) ;  /* 0x00000000001c8947 */ /* 0x000fec0003800000 */
[----:B------:R-:W0:Y:S08]  /*114c0*/  S2UR UR5, SR_CgaCtaId ;  /* 0x00000000000579c3 */ /* 0x000e300000008800 */
[----:B------:R-:W-:Y:S06]  /*114d0*/  BAR.SYNC.DEFER_BLOCKING 0x5, 0x200 ;  /* 0x0148000000007b1d */ /* 0x000fec0000010000 */
[----:B------:R-:W-:-:S02]  /*114e0*/  UMOV UR4, 0x400 ;  /* 0x0000040000047882 */ /* 0x000fc40000000000 */
[----:B0-----:R-:W-:-:S09]  /*114f0*/  ULEA UR4, UR5, UR4, 0x18 ;  /* 0x0000000405047291 */ /* 0x001fd2000f8ec03f */
[----:B------:R-:W0:Y:S01]  /*11500*/  LDS.128 R24, [UR4+0x2d8d0] ;  /* 0x02d8d004ff187984 */ /* 0x000e220008000c00 */
[----:B------:R-:W-:Y:S06]  /*11510*/  BAR.ARV 0x4, 0x200 ;  /* 0x0108000000007b1d */ /* 0x000fec0000002000 */
[----:B------:R-:W-:Y:S05]  /*11520*/  BRA `(.L_x_1168) ;  /* 0x0000000c00907947 */ /* 0x000fea0003800000 */
.L_x_1167:
        /* <DEDUP_REMOVED lines=41> */
[----:B------:R-:W-:Y:S01]  /*117c0*/  IMAD.MOV.U32 R8, RZ, RZ, R3 ;  /* 0x000000ffff087224 */ /* 0x000fe200078e0003 */
[----:B------:R-:W-:Y:S01]  /*117d0*/  UMOV UR4, URZ ;  /* 0x0000003f00047c82 */ /* 0x000fe20008000000 */
[----:B------:R-:W-:-:S05]  /*117e0*/  ULDC UR5, c[0x0][0xc38] ;  /* 0x00030e0000057ab9 */ /* 0x000fca0000000800 */
.L_x_1171:
[----:B------:R-:W0:Y:S01]  /*117f0*/  LDC R2, c[0x0][0xc3c] ;  /* 0x00030f00ff027b82 */ /* 0x000e220000000800 */
[----:B------:R-:W-:-:S06]  /*11800*/  UIADD3 UR4, UR4, 0x1f, URZ ;  /* 0x0000001f04047890 */ /* 0x000fcc000fffe03f */
[----:B0-----:R-:W-:-:S13]  /*11810*/  ISETP.LE.AND P6, PT, R2, UR4, PT ;  /* 0x0000000402007c0c */ /* 0x001fda000bfc3270 */
[----:B------:R-:W-:Y:S05]  /*11820*/  @P6 BRA `(.L_x_1170) ;  /* 0x0000000800a46947 */ /* 0x000fea0003800000 */
[----:B------:R-:W-:-:S05]  /*11830*/  VIADD R7, R0, UR4 ;  /* 0x0000000400077c36 */ /* 0x000fca0008000000 */
[----:B------:R-:W-:-:S13]  /*11840*/  ISETP.GE.OR P6, PT, R7, R2, !P0 ;  /* 0x000000020700720c */ /* 0x000fda00047c6670 */
[----:B------:R-:W0:Y:S08]  /*11850*/  @!P6 LDC.64 R4, c[0x0][0xc80] ;  /* 0x00032000ff04eb82 */ /* 0x000e300000000a00 */
[----:B------:R-:W1:Y:S01]  /*11860*/  @!P6 LDC.64 R2, c[0x0][0xc78] ;  /* 0x00031e00ff02eb82 */ /* 0x000e620000000a00 */
[----:B0-----:R-:W-:-:S04]  /*11870*/  @!P6 IMAD.WIDE R4, R7, 0x4, R4 ;  /* 0x000000040704e825 */ /* 0x001fc800078e0204 */
[----:B-1----:R-:W-:Y:S01]  /*11880*/  @!P6 IMAD.WIDE R2, R7, 0x4, R2 ;  /* 0x000000040702e825 */ /* 0x002fe200078e0202 */
[----:B------:R-:W-:-:S06]  /*11890*/  CS2R R6, SRZ ;  /* 0x0000000000067805 */ /* 0x000fcc000001ff00 */
[----:B------:R-:W2:Y:S04]  /*118a0*/  @!P6 LDG.E R6, desc[UR56][R4.64] ;  /* 0x000000380406e981 */ /* 0x000ea8000c1e1900 */
        /* <DEDUP_REMOVED lines=22> */
.L_x_1169:
        /* <DEDUP_REMOVED lines=8> */
[----:B------:R1:W2:Y:S01]  /*11a90*/  SHFL.IDX PT, R6, R6, R27, 0x1f ;  /* 0x00001f1b06067589 */ /* 0x0002a200000e0000 */
[----:B0-----:R-:W-:-:S07]  /*11aa0*/  ISETP.NE.AND P1, PT, R7, 0x1, PT ;  /* 0x000000010700780c */ /* 0x001fce0003f25270 */
[----:B-1----:R-:W-:Y:S06]  /*11ab0*/  @!P0 BRA `(.L_x_1172) ;  /* 0x0000000000088947 */ /* 0x002fec0003800000 */
[----:B------:R-:W-:-:S06]  /*11ac0*/  VIADD R24, R27, 0xffffffff ;  /* 0xffffffff1b187836 */ /* 0x000fcc0000000000 */
[----:B------:R0:W1:Y:S02]  /*11ad0*/  SHFL.IDX PT, R24, R5, R24, 0x1f ;  /* 0x00001f1805187589 */ /* 0x00006400000e0000 */
.L_x_1172:
[----:B-1----:R-:W-:Y:S02]  /*11ae0*/  IMAD R24, R24, UR5, R3 ;  /* 0x0000000518187c24 */ /* 0x002fe4000f8e0203 */
[----:B------:R-:W-:-:S03]  /*11af0*/  VIADD R27, R27, UR4 ;  /* 0x000000041b1b7c36 */ /* 0x000fc60008000000 */
[----:B0-----:R-:W-:Y:S01]  /*11b00*/  IADD3 R5, -R24, UR6, RZ ;  /* 0x0000000618057c10 */ /* 0x001fe2000fffe1ff */
[----:B------:R-:W-:Y:S06]  /*11b10*/  @!P1 BRA `(.L_x_1173) ;  /* 0x0000000000e89947 */ /* 0x000fec0003800000 */
[-C--:B--2---:R-:W-:Y:S02]  /*11b20*/  IABS R8, R6.reuse ;  /* 0x0000000600087213 */ /* 0x084fe40000000000 */
[----:B------:R-:W-:Y:S02]  /*11b30*/  IABS R4, R7 ;  /* 0x0000000700047213 */ /* 0x000fe40000000000 */
[----:B------:R-:W0:Y:S01]  /*11b40*/  I2F.RP R9, R8 ;  /* 0x0000000800097306 */ /* 0x000e220000209400 */
[----:B------:R-:W-:Y:S02]  /*11b50*/  IABS R10, R5 ;  /* 0x00000005000a7213 */ /* 0x000fe40000000000 */
[----:B------:R-:W-:-:S05]  /*11b60*/  IABS R12, R6 ;  /* 0x00000006000c7213 */ /* 0x000fca0000000000 */
[----:B0-----:R-:W0:Y:S02]  /*11b70*/  MUFU.RCP R9, R9 ;  /* 0x0000000900097308 */ /* 0x001e240000001000 */
[----:B0-----:R-:W-:-:S06]  /*11b80*/  VIADD R2, R9, 0xffffffe ;  /* 0x0ffffffe09027836 */ /* 0x001fcc0000000000 */
[----:B------:R-:W0:Y:S08]  /*11b90*/  I2F.RP R9, R4 ;  /* 0x0000000400097306 */ /* 0x000e300000209400 */
[----:B------:R1:W2:Y:S08]  /*11ba0*/  F2I.FTZ.U32.TRUNC.NTZ R3, R2 ;  /* 0x0000000200037305 */ /* 0x0002b0000021f000 */
[----:B0-----:R-:W0:Y:S01]  /*11bb0*/  MUFU.RCP R9, R9 ;  /* 0x0000000900097308 */ /* 0x001e220000001000 */
[----:B-1----:R-:W-:-:S02]  /*11bc0*/  IMAD.MOV.U32 R2, RZ, RZ, RZ ;  /* 0x000000ffff027224 */ /* 0x002fc400078e00ff */
[----:B--2---:R-:W-:-:S04]  /*11bd0*/  IMAD.MOV R11, RZ, RZ, -R3 ;  /* 0x000000ffff0b7224 */ /* 0x004fc800078e0a03 */
[----:B------:R-:W-:-:S04]  /*11be0*/  IMAD R11, R11, R8, RZ ;  /* 0x000000080b0b7224 */ /* 0x000fc800078e02ff */
[----:B------:R-:W-:-:S04]  /*11bf0*/  IMAD.HI.U32 R3, R3, R11, R2 ;  /* 0x0000000b03037227 */ /* 0x000fc800078e0002 */
[----:B------:R-:W-:Y:S02]  /*11c00*/  IMAD.MOV R11, RZ, RZ, -R12 ;  /* 0x000000ffff0b7224 */ /* 0x000fe400078e0a0c */
[----:B------:R-:W-:-:S04]  /*11c10*/  IMAD.HI.U32 R2, R3, R10, RZ ;  /* 0x0000000a03027227 */ /* 0x000fc800078e00ff */
[----:B------:R-:W-:Y:S02]  /*11c20*/  IMAD R3, R2, R11, R10 ;  /* 0x0000000b02037224 */ /* 0x000fe400078e020a */
[----:B0-----:R-:W-:-:S03]  /*11c30*/  VIADD R10, R9, 0xffffffe ;  /* 0x0ffffffe090a7836 */ /* 0x001fc60000000000 */
[----:B------:R-:W-:-:S13]  /*11c40*/  ISETP.GT.U32.AND P1, PT, R8, R3, PT ;  /* 0x000000030800720c */ /* 0x000fda0003f24070 */
[----:B------:R-:W-:Y:S02]  /*11c50*/  @!P1 IMAD.IADD R3, R3, 0x1, -R8 ;  /* 0x0000000103039824 */ /* 0x000fe400078e0a08 */
[----:B------:R-:W-:Y:S01]  /*11c60*/  @!P1 VIADD R2, R2, 0x1 ;  /* 0x0000000102029836 */ /* 0x000fe20000000000 */
[----:B------:R-:W-:Y:S02]  /*11c70*/  ISETP.NE.AND P1, PT, R6, RZ, PT ;  /* 0x000000ff0600720c */ /* 0x000fe40003f25270 */
[----:B------:R-:W-:Y:S02]  /*11c80*/  ISETP.GE.U32.AND P0, PT, R3, R8, PT ;  /* 0x000000080300720c */ /* 0x000fe40003f06070 */
[----:B------:R-:W-:Y:S01]  /*11c90*/  LOP3.LUT R8, R5, R6, RZ, 0x3c, !PT ;  /* 0x0000000605087212 */ /* 0x000fe200078e3cff */
[----:B------:R-:W0:Y:S03]  /*11ca0*/  F2I.FTZ.U32.TRUNC.NTZ R3, R10 ;  /* 0x0000000a00037305 */ /* 0x000e26000021f000 */
[----:B------:R-:W-:-:S07]  /*11cb0*/  ISETP.GE.AND P2, PT, R8, RZ, PT ;  /* 0x000000ff0800720c */ /* 0x000fce0003f46270 */
[----:B------:R-:W-:-:S04]  /*11cc0*/  @P0 VIADD R2, R2, 0x1 ;  /* 0x0000000102020836 */ /* 0x000fc80000000000 */
[----:B------:R-:W-:Y:S01]  /*11cd0*/  IMAD.MOV.U32 R12, RZ, RZ, R2 ;  /* 0x000000ffff0c7224 */ /* 0x000fe200078e0002 */
[----:B------:R-:W-:Y:S01]  /*11ce0*/  IABS R2, R7 ;  /* 0x0000000700027213 */ /* 0x000fe20000000000 */
[----:B0-----:R-:W-:Y:S02]  /*11cf0*/  IMAD.MOV R9, RZ, RZ, -R3 ;  /* 0x000000ffff097224 */ /* 0x001fe400078e0a03 */
[----:B------:R-:W-:Y:S01]  /*11d00*/  @!P2 IMAD.MOV R12, RZ, RZ, -R12 ;  /* 0x000000ffff0ca224 */ /* 0x000fe200078e0a0c */
[----:B------:R-:W-:Y:S01]  /*11d10*/  @!P1 LOP3.LUT R12, RZ, R6, RZ, 0x33, !PT ;  /* 0x00000006ff0c9212 */ /* 0x000fe200078e33ff */
[----:B------:R-:W-:Y:S02]  /*11d20*/  IMAD.MOV R10, RZ, RZ, -R2 ;  /* 0x000000ffff0a7224 */ /* 0x000fe400078e0a02 */
[----:B------:R-:W-:Y:S01]  /*11d30*/  IMAD R9, R9, R4, RZ ;  /* 0x0000000409097224 */ /* 0x000fe200078e02ff */
[----:B------:R-:W-:Y:S01]  /*11d40*/  IABS R8, R12 ;  /* 0x0000000c00087213 */ /* 0x000fe20000000000 */
[----:B------:R-:W-:-:S04]  /*11d50*/  IMAD.MOV.U32 R2, RZ, RZ, RZ ;  /* 0x000000ffff027224 */ /* 0x000fc800078e00ff */
[----:B------:R-:W-:-:S04]  /*11d60*/  IMAD.HI.U32 R2, R3, R9, R2 ;  /* 0x0000000903027227 */ /* 0x000fc800078e0002 */
[----:B------:R-:W-:Y:S02]  /*11d70*/  IMAD.MOV.U32 R3, RZ, RZ, R8 ;  /* 0x000000ffff037224 */ /* 0x000fe400078e0008 */
[----:B------:R-:W-:Y:S02]  /*11d80*/  IMAD.MOV.U32 R8, RZ, RZ, R10 ;  /* 0x000000ffff087224 */ /* 0x000fe400078e000a */
[----:B------:R-:W-:-:S04]  /*11d90*/  IMAD.HI.U32 R2, R2, R3, RZ ;  /* 0x0000000302027227 */ /* 0x000fc800078e00ff */
[----:B------:R-:W-:-:S05]  /*11da0*/  IMAD R3, R2, R8, R3 ;  /* 0x0000000802037224 */ /* 0x000fca00078e0203 */
[----:B------:R-:W-:-:S13]  /*11db0*/  ISETP.GT.U32.AND P1, PT, R4, R3, PT ;  /* 0x000000030400720c */ /* 0x000fda0003f24070 */
[----:B------:R-:W-:Y:S02]  /*11dc0*/  @!P1 IMAD.IADD R3, R3, 0x1, -R4 ;  /* 0x0000000103039824 */ /* 0x000fe400078e0a04 */
[----:B------:R-:W-:Y:S01]  /*11dd0*/  @!P1 VIADD R2, R2, 0x1 ;  /* 0x0000000102029836 */ /* 0x000fe20000000000 */
[----:B------:R-:W-:Y:S02]  /*11de0*/  ISETP.NE.AND P1, PT, R7, RZ, PT ;  /* 0x000000ff0700720c */ /* 0x000fe40003f25270 */
[----:B------:R-:W-:Y:S02]  /*11df0*/  ISETP.GE.U32.AND P0, PT, R3, R4, PT ;  /* 0x000000040300720c */ /* 0x000fe40003f06070 */
[----:B------:R-:W-:-:S04]  /*11e00*/  LOP3.LUT R3, R12, R7, RZ, 0x3c, !PT ;  /* 0x000000070c037212 */ /* 0x000fc800078e3cff */
[----:B------:R-:W-:Y:S01]  /*11e10*/  ISETP.GE.AND P2, PT, R3, RZ, PT ;  /* 0x000000ff0300720c */ /* 0x000fe20003f46270 */
[----:B------:R-:W-:-:S06]  /*11e20*/  IMAD.MOV R3, RZ, RZ, -R12 ;  /* 0x000000ffff037224 */ /* 0x000fcc00078e0a0c */
[----:B------:R-:W-:-:S06]  /*11e30*/  @P0 VIADD R2, R2, 0x1 ;  /* 0x0000000102020836 */ /* 0x000fcc0000000000 */
[----:B------:R-:W-:Y:S01]  /*11e40*/  @!P2 IMAD.MOV R2, RZ, RZ, -R2 ;  /* 0x000000ffff02a224 */ /* 0x000fe200078e0a02 */
[----:B------:R-:W-:-:S05]  /*11e50*/  @!P1 LOP3.LUT R2, RZ, R7, RZ, 0x33, !PT ;  /* 0x00000007ff029212 */ /* 0x000fca00078e33ff */
[----:B------:R-:W-:-:S04]  /*11e60*/  IMAD.MOV R26, RZ, RZ, -R2 ;  /* 0x000000ffff1a7224 */ /* 0x000fc800078e0a02 */
[C---:B------:R-:W-:Y:S02]  /*11e70*/  IMAD R26, R7.reuse, R26, R12 ;  /* 0x0000001a071a7224 */ /* 0x040fe400078e020c */
[----:B------:R-:W-:Y:S02]  /*11e80*/  IMAD R7, R7, 0x1000000, R2 ;  /* 0x0100000007077824 */ /* 0x000fe400078e0202 */
[----:B------:R-:W-:Y:S02]  /*11e90*/  IMAD R2, R6, R3, R5 ;  /* 0x0000000306027224 */ /* 0x000fe400078e0205 */
[----:B------:R-:W-:Y:S01]  /*11ea0*/  IMAD R26, R26, 0x10000, R7 ;  /* 0x000100001a1a7824 */ /* 0x000fe200078e0207 */
[----:B------:R-:W-:Y:S06]  /*11eb0*/  BRA `(.L_x_1174) ;  /* 0x0000000000f47947 */ /* 0x000fec0003800000 */
.L_x_1173:
[----:B------:R-:W0:Y:S02]  /*11ec0*/  LDC.64 R2, c[0x0][0xc90] ;  /* 0x00032400ff027b82 */ /* 0x000e240000000a00 */
[----:B0-----:R-:W-:-:S05]  /*11ed0*/  IMAD.WIDE R2, R27, 0x4, R2 ;  /* 0x000000041b027825 */ /* 0x001fca00078e0202 */
[----:B------:R0:W2:Y:S01]  /*11ee0*/  LDG.E R7, desc[UR56][R2.64] ;  /* 0x0000003802077981 */ /* 0x0000a2000c1e1900 */
[----:B------:R-:W-:Y:S01]  /*11ef0*/  IABS R13, R5 ;  /* 0x00000005000d7213 */ /* 0x000fe20000000000 */
[----:B0-----:R-:W-:Y:S02]  /*11f00*/  IMAD.MOV.U32 R2, RZ, RZ, RZ ;  /* 0x000000ffff027224 */ /* 0x001fe400078e00ff */
[----:B--2---:R-:W-:-:S05]  /*11f10*/  IMAD R4, R6, R7, RZ ;  /* 0x0000000706047224 */ /* 0x004fca00078e02ff */
[-C--:B------:R-:W-:Y:S02]  /*11f20*/  IABS R10, R4.reuse ;  /* 0x00000004000a7213 */ /* 0x080fe40000000000 */
[----:B------:R-:W-:Y:S02]  /*11f30*/  IABS R12, R4 ;  /* 0x00000004000c7213 */ /* 0x000fe40000000000 */
[----:B------:R-:W0:Y:S08]  /*11f40*/  I2F.RP R8, R10 ;  /* 0x0000000a00087306 */ /* 0x000e300000209400 */
[----:B0-----:R-:W0:Y:S02]  /*11f50*/  MUFU.RCP R8, R8 ;  /* 0x0000000800087308 */ /* 0x001e240000001000 */
[----:B0-----:R-:W-:-:S06]  /*11f60*/  VIADD R9, R8, 0xffffffe ;  /* 0x0ffffffe08097836 */ /* 0x001fcc0000000000 */
[----:B------:R-:W0:Y:S02]  /*11f70*/  F2I.FTZ.U32.TRUNC.NTZ R3, R9 ;  /* 0x0000000900037305 */ /* 0x000e24000021f000 */
[----:B0-----:R-:W-:-:S04]  /*11f80*/  IMAD.MOV R11, RZ, RZ, -R3 ;  /* 0x000000ffff0b7224 */ /* 0x001fc800078e0a03 */
[----:B------:R-:W-:-:S04]  /*11f90*/  IMAD R11, R11, R10, RZ ;  /* 0x0000000a0b0b7224 */ /* 0x000fc800078e02ff */
[----:B------:R-:W-:-:S04]  /*11fa0*/  IMAD.HI.U32 R2, R3, R11, R2 ;  /* 0x0000000b03027227 */ /* 0x000fc800078e0002 */
[----:B------:R-:W-:Y:S02]  /*11fb0*/  IMAD.MOV R3, RZ, RZ, -R12 ;  /* 0x000000ffff037224 */ /* 0x000fe400078e0a0c */
        /* <DEDUP_REMOVED lines=12> */
[----:B------:R-:W-:Y:S02]  /*12080*/  IMAD R8, R7, R2, RZ ;  /* 0x0000000207087224 */ /* 0x000fe400078e02ff */
[----:B------:R-:W-:Y:S02]  /*12090*/  IMAD.MOV R2, RZ, RZ, -R2 ;  /* 0x000000ffff027224 */ /* 0x000fe400078e0a02 */
[----:B------:R-:W-:Y:S02]  /*120a0*/  IMAD.MOV R10, RZ, RZ, -R8 ;  /* 0x000000ffff0a7224 */ /* 0x000fe400078e0a08 */
[----:B------:R-:W-:-:S03]  /*120b0*/  IMAD R12, R4, R2, R5 ;  /* 0x00000002040c7224 */ /* 0x000fc600078e0205 */
[----:B------:R-:W-:-:S04]  /*120c0*/  VIADDMNMX R7, R10, UR5, R7, PT ;  /* 0x000000050a077c46 */ /* 0x000fc8000b800107 */
[-C--:B------:R-:W-:Y:S01]  /*120d0*/  IABS R9, R7.reuse ;  /* 0x0000000700097213 */ /* 0x080fe20000000000 */
[----:B------:R-:W-:Y:S01]  /*120e0*/  IMAD.MOV R26, RZ, RZ, -R7 ;  /* 0x000000ffff1a7224 */ /* 0x000fe200078e0a07 */
[----:B------:R-:W-:Y:S02]  /*120f0*/  IABS R4, R7 ;  /* 0x0000000700047213 */ /* 0x000fe40000000000 */
[----:B------:R-:W0:Y:S03]  /*12100*/  I2F.RP R10, R9 ;  /* 0x00000009000a7306 */ /* 0x000e260000209400 */
[----:B------:R-:W-:-:S05]  /*12110*/  IMAD.MOV R4, RZ, RZ, -R4 ;  /* 0x000000ffff047224 */ /* 0x000fca00078e0a04 */
[----:B0-----:R-:W0:Y:S02]  /*12120*/  MUFU.RCP R10, R10 ;  /* 0x0000000a000a7308 */ /* 0x001e240000001000 */
[----:B0-----:R-:W-:-:S06]  /*12130*/  VIADD R3, R10, 0xffffffe ;  /* 0x0ffffffe0a037836 */ /* 0x001fcc0000000000 */
[----:B------:R-:W0:Y:S02]  /*12140*/  F2I.FTZ.U32.TRUNC.NTZ R3, R3 ;  /* 0x0000000300037305 */ /* 0x000e24000021f000 */
[----:B0-----:R-:W-:-:S04]  /*12150*/  IMAD.MOV R11, RZ, RZ, -R3 ;  /* 0x000000ffff0b7224 */ /* 0x001fc800078e0a03 */
[----:B------:R-:W-:Y:S01]  /*12160*/  IMAD.MOV.U32 R2, RZ, RZ, R11 ;  /* 0x000000ffff027224 */ /* 0x000fe200078e000b */
[----:B------:R-:W-:-:S03]  /*12170*/  IABS R11, R12 ;  /* 0x0000000c000b7213 */ /* 0x000fc60000000000 */
[----:B------:R-:W-:Y:S02]  /*12180*/  IMAD R5, R2, R9, RZ ;  /* 0x0000000902057224 */ /* 0x000fe400078e02ff */
[----:B------:R-:W-:-:S04]  /*12190*/  IMAD.MOV.U32 R2, RZ, RZ, RZ ;  /* 0x000000ffff027224 */ /* 0x000fc800078e00ff */
[----:B------:R-:W-:Y:S01]  /*121a0*/  IMAD.HI.U32 R2, R3, R5, R2 ;  /* 0x0000000503027227 */ /* 0x000fe200078e0002 */
[----:B------:R-:W-:-:S04]  /*121b0*/  LOP3.LUT R3, R12, R7, RZ, 0x3c, !PT ;  /* 0x000000070c037212 */ /* 0x000fc800078e3cff */
[----:B------:R-:W-:Y:S01]  /*121c0*/  ISETP.GE.AND P2, PT, R3, RZ, PT ;  /* 0x000000ff0300720c */ /* 0x000fe20003f46270 */
[----:B------:R-:W-:Y:S01]  /*121d0*/  IMAD.HI.U32 R2, R2, R11, RZ ;  /* 0x0000000b02027227 */ /* 0x000fe200078e00ff */
[----:B------:R-:W-:-:S03]  /*121e0*/  IADD3 R3, R8, 0x1000000, R12 ;  /* 0x0100000008037810 */ /* 0x000fc60007ffe00c */
        /* <DEDUP_REMOVED lines=8> */
[----:B------:R-:W-:-:S05]  /*12270*/  @!P1 LOP3.LUT R2, RZ, R7, RZ, 0x33, !PT ;  /* 0x00000007ff029212 */ /* 0x000fca00078e33ff */
[----:B------:R-:W-:-:S07]  /*12280*/  IMAD R26, R2, R26, R3 ;  /* 0x0000001a021a7224 */ /* 0x000fce00078e0203 */
.L_x_1174:
[----:B------:R-:W-:-:S05]  /*12290*/  LOP3.LUT R25, RZ, R2, RZ, 0x33, !PT ;  /* 0x00000002ff197212 */ /* 0x000fca00078e33ff */
[----:B------:R-:W-:Y:S01]  /*122a0*/  IMAD.IADD R25, R6, 0x1, R25 ;  /* 0x0000000106197824 */ /* 0x000fe200078e0219 */
[----:B------:R-:W-:Y:S06]  /*122b0*/  BRA `(.L_x_1175) ;  /* 0x0000000000147947 */ /* 0x000fec0003800000 */
.L_x_1170:
[----:B------:R-:W-:Y:S01]  /*122c0*/  ULDC UR4, c[0x0][0xc3c] ;  /* 0x00030f0000047ab9 */ /* 0x000fe20000000800 */
[----:B------:R-:W-:Y:S02]  /*122d0*/  IMAD.MOV.U32 R25, RZ, RZ, RZ ;  /* 0x000000ffff197224 */ /* 0x000fe400078e00ff */
[----:B------:R-:W-:Y:S02]  /*122e0*/  IMAD.U32 R24, RZ, RZ, UR6 ;  /* 0x00000006ff187e24 */ /* 0x000fe4000f8e00ff */
[----:B------:R-:W-:Y:S02]  /*122f0*/  IMAD.MOV.U32 R26, RZ, RZ, RZ ;  /* 0x000000ffff1a7224 */ /* 0x000fe400078e00ff */
[----:B------:R-:W-:-:S07]  /*12300*/  IMAD.U32 R27, RZ, RZ, UR4 ;  /* 0x00000004ff1b7e24 */ /* 0x000fce000f8e00ff */
.L_x_1175:
[----:B------:R-:W-:-:S13]  /*12310*/  ISETP.NE.AND P0, PT, R0, RZ, PT ;  /* 0x000000ff0000720c */ /* 0x000fda0003f05270 */
[----:B------:R-:W0:Y:S01]  /*12320*/  @!P0 S2R R3, SR_CgaCtaId ;  /* 0x0000000000038919 */ /* 0x000e220000008800 */
[----:B------:R-:W-:-:S04]  /*12330*/  @!P0 MOV R0, 0x400 ;  /* 0x0000040000008802 */ /* 0x000fc80000000f00 */
[----:B0-----:R-:W-:-:S05]  /*12340*/  @!P0 LEA R0, R3, R0, 0x18 ;  /* 0x0000000003008211 */ /* 0x001fca00078ec0ff */
[----:B------:R1:W-:Y:S01]  /*12350*/  @!P0 STS.128 [R0+0x2d8d0], R24 ;  /* 0x02d8d01800008388 */ /* 0x0003e20000000c00 */
[----:B------:R-:W-:Y:S06]  /*12360*/  BAR.ARV 0x5, 0x200 ;  /* 0x0148000000007b1d */ /* 0x000fec0000002000 */
.L_x_1168:
[----:B------:R2:W-:Y:S01]  /*12370*/  STL [R1+0x28], RZ ;  /* 0x000028ff01007387 */ /* 0x0005e20000100800 */
[----:B------:R-:W-:Y:S01]  /*12380*/  ULDC UR4, c[0x0][0xc3c] ;  /* 0x00030f0000047ab9 */ /* 0x000fe20000000800 */
[----:B------:R-:W-:Y:S01]  /*12390*/  IMAD.MOV.U32 R29, RZ, RZ, 0x1 ;  /* 0x00000001ff1d7424 */ /* 0x000fe200078e00ff */
[----:B0-----:R-:W-:Y:S01]  /*123a0*/  ISETP.GE.AND P0, PT, R27, UR4, PT ;  /* 0x000000041b007c0c */ /* 0x001fe2000bf06270 */
[----:B------:R-:W-:-:S12]  /*123b0*/  IMAD.MOV.U32 R23, RZ, RZ, RZ ;  /* 0x000000ffff177224 */ /* 0x000fd800078e00ff */
[----:B--2---:R-:W-:Y:S05]  /*123c0*/  @P0 BRA `(.L_x_1176) ;  /* 0x0000005000600947 */ /* 0x004fea0003800000 */
[----:B------:R-:W0:Y:S01]  /*123d0*/  S2R R3, SR_TID.X ;  /* 0x0000000000037919 */ /* 0x000e220000002100 */
[----:B------:R-:W2:Y:S01]  /*123e0*/  S2UR UR5, SR_CgaCtaId ;  /* 0x00000000000579c3 */ /* 0x000ea20000008800 */
[----:B------:R-:W-:Y:S01]  /*123f0*/  UMOV UR4, 0x400 ;  /* 0x0000040000047882 */ /* 0x000fe20000000000 */
[----:B------:R-:W-:Y:S01]  /*12400*/  BSSY B8, `(.L_x_1176) ;  /* 0x0000514000087945 */ /* 0x000fe20003800000 */
[----:B------:R3:W-:Y:S01]  /*12410*/  STL [R1+0x28], RZ ;  /* 0x000028ff01007387 */ /* 0x0007e20000100800 */
[----:B------:R-:W-:Y:S01]  /*12420*/  IMAD.MOV.U32 R29, RZ, RZ, 0x1 ;  /* 0x00000001ff1d7424 */ /* 0x000fe200078e00ff */
[----:B------:R-:W-:Y:S01]  /*12430*/  ULOP3.LUT UR36, UR44, 0x2, URZ, 0xfc, !UPT ;  /* 0x000000022c247892 */ /* 0x000fe2000f8efc3f */
[----:B------:R-:W-:Y:S01]  /*12440*/  IMAD.MOV.U32 R23, RZ, RZ, RZ ;  /* 0x000000ffff177224 */ /* 0x000fe200078e00ff */
[----:B------:R-:W-:Y:S01]  /*12450*/  ULDC UR37, c[0x0][0xc] ;  /* 0x0000030000257ab9 */ /* 0x000fe20000000800 */
[----:B--2---:R-:W-:-:S06]  /*12460*/  ULEA UR4, UR5, UR4, 0x18 ;  /* 0x0000000405047291 */ /* 0x004fcc000f8ec03f */
[----:B------:R-:W-:Y:S01]  /*12470*/  IMAD.U32 R17, RZ, RZ, UR4 ;  /* 0x00000004ff117e24 */ /* 0x000fe2000f8e00ff */
[C---:B0-----:R-:W-:Y:S01]  /*12480*/  LOP3.LUT R5, R3.reuse, 0x7f, RZ, 0xc0, !PT ;  /* 0x0000007f03057812 */ /* 0x041fe200078ec0ff */
[C---:B-1----:R-:W-:Y:S02]  /*12490*/  IMAD.SHL.U32 R0, R3.reuse, 0x8, RZ ;  /* 0x0000000803007824 */ /* 0x042fe400078e00ff */
[----:B------:R-:W-:Y:S01]  /*124a0*/  IMAD.SHL.U32 R4, R3, 0x20, RZ ;  /* 0x0000002003047824 */ /* 0x000fe200078e00ff */
[----:B------:R-:W-:Y:S02]  /*124b0*/  SHF.R.U32.HI R5, RZ, 0x2, R5 ;  /* 0x00000002ff057819 */ /* 0x000fe40000011605 */
[----:B------:R-:W-:Y:S02]  /*124c0*/  LOP3.LUT R2, R0, 0xd8, RZ, 0xc0, !PT ;  /* 0x000000d800027812 */ /* 0x000fe400078ec0ff */
[----:B------:R-:W-:Y:S02]  /*124d0*/  LOP3.LUT R6, R4, 0x60, RZ, 0xc0, !PT ;  /* 0x0000006004067812 */ /* 0x000fe400078ec0ff */
[----:B------:R-:W-:-:S02]  /*124e0*/  LOP3.LUT R3, R2, 0x18, R3, 0x78, !PT ;  /* 0x0000001802037812 */ /* 0x000fc400078e7803 */
[----:B------:R-:W-:Y:S02]  /*124f0*/  LOP3.LUT R4, R0, 0x18, RZ, 0xc0, !PT ;  /* 0x0000001800047812 */ /* 0x000fe400078ec0ff */
[----:B------:R-:W-:Y:S02]  /*12500*/  LOP3.LUT R2, R3, 0x320, R0, 0xf8, !PT ;  /* 0x0000032003027812 */ /* 0x000fe400078ef800 */
[----:B------:R-:W-:Y:S02]  /*12510*/  LOP3.LUT R0, R5, R6, RZ, 0xfc, !PT ;  /* 0x0000000605007212 */ /* 0x000fe400078efcff */
[----:B------:R-:W-:Y:S01]  /*12520*/  LOP3.LUT R5, R4, 0x20, RZ, 0xfc, !PT ;  /* 0x0000002004057812 */ /* 0x000fe200078efcff */
[----:B------:R-:W-:Y:S01]  /*12530*/  IMAD R0, R2, 0x2, R17 ;  /* 0x0000000202007824 */ /* 0x000fe200078e0211 */
[----:B------:R-:W-:-:S04]  /*12540*/  LOP3.LUT R3, R4, 0x40, RZ, 0xfc, !PT ;  /* 0x0000004004037812 */ /* 0x000fc800078efcff */
[----:B------:R3:W-:Y:S03]  /*12550*/  STL [R1+0x18], R0 ;  /* 0x0000180001007387 */ /* 0x0007e60000100800 */
.L_x_1247:
[----:B------:R-:W-:Y:S05]  /*12560*/  YIELD ;  /* 0x0000000000007946 */ /* 0x000fea0003800000 */
[----:B------:R-:W-:Y:S01]  /*12570*/  ULDC.64 UR4, c[0x0][0xa28] ;  /* 0x00028a0000047ab9 */ /* 0x000fe20000000a00 */
[----:B------:R-:W-:Y:S01]  /*12580*/  IMAD.MOV.U32 R19, RZ, RZ, RZ ;  /* 0x000000ffff137224 */ /* 0x000fe200078e00ff */
[----:B------:R-:W-:-:S04]  /*12590*/  ISETP.NE.U32.AND P0, PT, RZ, UR4, PT ;  /* 0x00000004ff007c0c */ /* 0x000fc8000bf05070 */
[----:B------:R-:W-:Y:S01]  /*125a0*/  ISETP.NE.AND.EX P0, PT, RZ, UR5, PT, P0 ;  /* 0x00000005ff007c0c */ /* 0x000fe2000bf05300 */
[----:B------:R-:W-:-:S12]  /*125b0*/  ULDC.64 UR4, c[0x0][0xa18] ;  /* 0x0002860000047ab9 */ /* 0x000fd80000000a00 */
[----:B0-----:R-:W0:Y:S02]  /*125c0*/  @P0 LDC.64 R2, c[0x0][0xa28] ;  /* 0x00028a00ff020b82 */ /* 0x001e240000000a00 */
[----:B0-----:R-:W-:-:S05]  /*125d0*/  @P0 IMAD.WIDE R2, R27, 0x4, R2 ;  /* 0x000000041b020825 */ /* 0x001fca00078e0202 */
[----:B--2---:R0:W2:Y:S01]  /*125e0*/  @P0 LDG.E R19, desc[UR56][R2.64] ;  /* 0x0000003802130981 */ /* 0x0040a2000c1e1900 */
[----:B------:R-:W-:Y:S01]  /*125f0*/  ISETP.NE.U32.AND P0, PT, RZ, UR4, PT ;  /* 0x00000004ff007c0c */ /* 0x000fe2000bf05070 */
[----:B---3--:R-:W-:Y:S01]  /*12600*/  IMAD.MOV.U32 R0, RZ, RZ, RZ ;  /* 0x000000ffff007224 */ /* 0x008fe200078e00ff */
[----:B------:R-:W-:Y:S02]  /*12610*/  LOP3.LUT R16, R16, 0xffffffbf, RZ, 0xc0, !PT ;  /* 0xffffffbf10107812 */ /* 0x000fe400078ec0ff */
[----:B------:R-:W-:Y:S01]  /*12620*/  ISETP.NE.AND.EX P1, PT, RZ, UR5, PT, P0 ;  /* 0x00000005ff007c0c */ /* 0x000fe2000bf25300 */
[----:B------:R-:W-:Y:S02]  /*12630*/  ULDC.64 UR4, c[0x0][0xa00] ;  /* 0x0002800000047ab9 */ /* 0x000fe40000000a00 */
[----:B------:R-:W-:Y:S01]  /*12640*/  ISETP.NE.U32.AND P0, PT, RZ, UR4, PT ;  /* 0x00000004ff007c0c */ /* 0x000fe2000bf05070 */
[----:B0-----:R-:W0:Y:S03]  /*12650*/  LDC.64 R2, c[0x0][0xa00] ;  /* 0x00028000ff027b82 */ /* 0x001e260000000a00 */
[----:B------:R-:W-:Y:S01]  /*12660*/  ISETP.NE.AND.EX P2, PT, RZ, UR5, PT, P0 ;  /* 0x00000005ff007c0c */ /* 0x000fe2000bf45300 */
[----:B------:R-:W-:-:S05]  /*12670*/  ULDC.64 UR4, c[0x0][0x418] ;  /* 0x0001060000047ab9 */ /* 0x000fca0000000a00 */
[----:B------:R-:W1:Y:S07]  /*12680*/  @P1 LDC.64 R4, c[0x0][0xa18] ;  /* 0x00028600ff041b82 */ /* 0x000e6e0000000a00 */
[----:B------:R-:W-:Y:S01]  /*12690*/  @P2 LOP3.LUT R16, R16, 0x40, RZ, 0xfc, !PT ;  /* 0x0000004010102812 */ /* 0x000fe200078efcff */
[----:B0-----:R-:W-:-:S05]  /*126a0*/  IMAD.WIDE R2, R27, 0x4, R2 ;  /* 0x000000041b027825 */ /* 0x001fca00078e0202 */
[----:B------:R-:W3:Y:S01]  /*126b0*/  @P2 LDG.E R0, desc[UR56][R2.64] ;  /* 0x0000003802002981 */ /* 0x000ee2000c1e1900 */
[----:B-1----:R-:W-:-:S05]  /*126c0*/  @P1 IMAD.WIDE R4, R27, 0x4, R4 ;  /* 0x000000041b041825 */ /* 0x002fca00078e0204 */
[----:B------:R0:W5:Y:S01]  /*126d0*/  @P1 LDG.E R28, desc[UR56][R4.64] ;  /* 0x00000038041c1981 */ /* 0x000162000c1e1900 */
        /* <DEDUP_REMOVED lines=8> */
[----:B-1----:R-:W-:Y:S01]  /*12760*/  IMAD.U32 R0, RZ, RZ, UR4 ;  /* 0x00000004ff007e24 */ /* 0x002fe2000f8e00ff */
[----:B------:R-:W-:Y:S06]  /*12770*/  @P1 BRA `(.L_x_1177) ;  /* 0x0000000000181947 */ /* 0x000fec0003800000 */
[----:B------:R-:W-:Y:S02]  /*12780*/  ULDC UR4, c[0x0][0x288] ;  /* 0x0000a20000047ab9 */ /* 0x000fe40000000800 */
[----:B-----5:R-:W-:Y:S01]  /*12790*/  IMAD.U32 R28, RZ, RZ, UR4 ;  /* 0x00000004ff1c7e24 */ /* 0x020fe2000f8e00ff */
[----:B------:R-:W-:Y:S06]  /*127a0*/  @!P2 BRA `(.L_x_1177) ;  /* 0x00000000000ca947 */ /* 0x000fec0003800000 */
[----:B0-----:R-:W2:Y:S04]  /*127b0*/  LDG.E R5, desc[UR56][R2.64] ;  /* 0x0000003802057981 */ /* 0x001ea8000c1e1900 */
[----:B------:R-:W2:Y:S02]  /*127c0*/  LDG.E R28, desc[UR56][R2.64+0x4] ;  /* 0x00000438021c7981 */ /* 0x000ea4000c1e1900 */
[----:B--2---:R-:W-:-:S07]  /*127d0*/  IMAD.IADD R28, R28, 0x1, -R5 ;  /* 0x000000011c1c7824 */ /* 0x004fce00078e0a05 */
.L_x_1177:
[----:B------:R-:W-:Y:S02]  /*127e0*/  ULDC.64 UR4, c[0x0][0xa20] ;  /* 0x0002880000047ab9 */ /* 0x000fe40000000a00 */
[----:B------:R-:W-:-:S04]  /*127f0*/  ISETP.NE.U32.AND P0, PT, RZ, UR4, PT ;  /* 0x00000004ff007c0c */ /* 0x000fc8000bf05070 */
[----:B------:R-:W-:-:S13]  /*12800*/  ISETP.NE.AND.EX P0, PT, RZ, UR5, PT, P0 ;  /* 0x00000005ff007c0c */ /* 0x000fda000bf05300 */
[----:B------:R-:W-:Y:S05]  /*12810*/  @!P0 BRA `(.L_x_1178) ;  /* 0x0000000000108947 */ /* 0x000fea0003800000 */
[----:B------:R-:W1:Y:S02]  /*12820*/  LDC.64 R2, c[0x0][0xa20] ;  /* 0x00028800ff027b82 */ /* 0x000e640000000a00 */
[----:B-1----:R-:W-:-:S05]  /*12830*/  IMAD.WIDE R2, R27, 0x4, R2 ;  /* 0x000000041b027825 */ /* 0x002fca00078e0202 */
[----:B------:R1:W5:Y:S01]  /*12840*/  LDG.E R0, desc[UR56][R2.64] ;  /* 0x0000003802007981 */ /* 0x000362000c1e1900 */
[----:B------:R-:W-:Y:S05]  /*12850*/  BRA `(.L_x_1179) ;  /* 0x0000000000247947 */ /* 0x000fea0003800000 */
.L_x_1178:
[----:B------:R-:W-:Y:S02]  /*12860*/  ULDC.64 UR4, c[0x0][0xa08] ;  /* 0x0002820000047ab9 */ /* 0x000fe40000000a00 */
[----:B------:R-:W-:-:S04]  /*12870*/  ISETP.NE.U32.AND P0, PT, RZ, UR4, PT ;  /* 0x00000004ff007c0c */ /* 0x000fc8000bf05070 */
[----:B------:R-:W-:-:S13]  /*12880*/  ISETP.NE.AND.EX P0, PT, RZ, UR5, PT, P0 ;  /* 0x00000005ff007c0c */ /* 0x000fda000bf05300 */
[----:B------:R-:W-:Y:S05]  /*12890*/  @!P0 BRA `(.L_x_1179) ;  /* 0x0000000000148947 */ /* 0x000fea0003800000 */
[----:B------:R-:W1:Y:S02]  /*128a0*/  LDC.64 R2, c[0x0][0xa08] ;  /* 0x00028200ff027b82 */ /* 0x000e640000000a00 */
[----:B-1----:R-:W-:-:S05]  /*128b0*/  IMAD.WIDE R2, R27, 0x4, R2 ;  /* 0x000000041b027825 */ /* 0x002fca00078e0202 */
[----:B------:R-:W2:Y:S04]  /*128c0*/  LDG.E R0, desc[UR56][R2.64] ;  /* 0x0000003802007981 */ /* 0x000ea8000c1e1900 */
[----:B0-----:R-:W2:Y:S02]  /*128d0*/  LDG.E R5, desc[UR56][R2.64+0x4] ;  /* 0x0000043802057981 */ /* 0x001ea4000c1e1900 */
[----:B--2---:R-:W-:-:S07]  /*128e0*/  IMAD.IADD R0, R5, 0x1, -R0 ;  /* 0x0000000105007824 */ /* 0x004fce00078e0a00 */
.L_x_1179:
[----:B-1----:R-:W1:Y:S01]  /*128f0*/  LDC R2, c[0x0][0x448] ;  /* 0x00011200ff027b82 */ /* 0x002e620000000800 */
[----:B------:R-:W-:Y:S01]  /*12900*/  IMAD R25, R25, 0xc0, RZ ;  /* 0x000000c019197824 */ /* 0x000fe200078e02ff */
[----:B------:R-:W-:Y:S01]  /*12910*/  LOP3.LUT R16, R16, 0xfffffff7, RZ, 0xc0, !PT ;  /* 0xfffffff710107812 */ /* 0x000fe200078ec0ff */
[----:B-----5:R-:W-:Y:S02]  /*12920*/  IMAD.IADD R7, R0, 0x1, -R19 ;  /* 0x0000000100077824 */ /* 0x020fe400078e0a13 */
[----:B------:R-:W-:-:S03]  /*12930*/  VIADD R3, R25, 0xbf ;  /* 0x000000bf19037836 */ /* 0x000fc60000000000 */
[----:B------:R-:W-:Y:S01]  /*12940*/  IADD3 R0, R7, 0x1, -R28 ;  /* 0x0000000107007810 */ /* 0x000fe20007ffe81c */
[----:B------:R2:W-:Y:S01]  /*12950*/  STL [R1+0x8], R7 ;  /* 0x0000080701007387 */ /* 0x0005e20000100800 */
[----:B-1----:R-:W-:-:S13]  /*12960*/  ISETP.NE.AND P2, PT, R2, 0x1, PT ;  /* 0x000000010200780c */ /* 0x002fda0003f45270 */
[----:B0-----:R-:W0:Y:S01]  /*12970*/  @P2 LDC R4, c[0x0][0x44c] ;  /* 0x00011300ff042b82 */ /* 0x001e220000000800 */
[----:B------:R-:W-:-:S07]  /*12980*/  @P2 LOP3.LUT R16, R16, 0x8, RZ, 0xfc, !PT ;  /* 0x0000000810102812 */ /* 0x000fce00078efcff */
[----:B------:R-:W1:Y:S01]  /*12990*/  @P2 LDC R2, c[0x0][0x450] ;  /* 0x00011400ff022b82 */ /* 0x000e620000000800 */
[----:B0-----:R-:W-:-:S05]  /*129a0*/  @P2 IMAD.HI.U32 R5, R3, R4, RZ ;  /* 0x0000000403052227 */ /* 0x001fca00078e00ff */
[----:B-1----:R-:W-:-:S05]  /*129b0*/  @P2 SHF.R.U32.HI R3, RZ, R2, R5 ;  /* 0x00000002ff032219 */ /* 0x002fca0000011605 */
[----:B------:R-:W-:Y:S02]  /*129c0*/  IMAD.IADD R0, R0, 0x1, R3 ;  /* 0x0000000100007824 */ /* 0x000fe400078e0203 */
[----:B------:R-:W0:Y:S02]  /*129d0*/  LDC.64 R2, c[0x0][0x9e0] ;  /* 0x00027800ff027b82 */ /* 0x000e240000000a00 */
[----:B0-----:R-:W-:Y:S01]  /*129e0*/  ISETP.GE.AND P1, PT, R3, 0x1, PT ;  /* 0x000000010300780c */ /* 0x001fe20003f26270 */
[----:B------:R-:W-:-:S12]  /*129f0*/  IMAD.IADD R2, R0, 0x1, R2 ;  /* 0x0000000100027824 */ /* 0x000fd800078e0202 */
[----:B--2---:R-:W-:Y:S05]  /*12a00*/  @!P1 BRA `(.L_x_1180) ;  /* 0x0000000000489947 */ /* 0x004fea0003800000 */
[C---:B------:R-:W-:Y:S01]  /*12a10*/  ISETP.GT.AND P0, PT, R0.reuse, RZ, PT ;  /* 0x000000ff0000720c */ /* 0x040fe20003f04270 */
[----:B------:R-:W-:Y:S01]  /*12a20*/  BSSY B0, `(.L_x_1181) ;  /* 0x000000e000007945 */ /* 0x000fe20003800000 */
[----:B------:R-:W-:-:S11]  /*12a30*/  VIADD R6, R0, 0xffffffff ;  /* 0xffffffff00067836 */ /* 0x000fd60000000000 */
[----:B------:R-:W-:Y:S05]  /*12a40*/  @P0 BRA `(.L_x_1182) ;  /* 0x00000000001c0947 */ /* 0x000fea0003800000 */
[----:B------:R-:W-:Y:S01]  /*12a50*/  ISETP.NE.AND P0, PT, R3, 0x1, PT ;  /* 0x000000010300780c */ /* 0x000fe20003f05270 */
[----:B------:R-:W-:-:S12]  /*12a60*/  IMAD.MOV R0, RZ, RZ, -R0 ;  /* 0x000000ffff007224 */ /* 0x000fd800078e0a00 */
[----:B------:R-:W0:Y:S02]  /*12a70*/  @P0 LDC.64 R4, c[0x0][0x9e8] ;  /* 0x00027a00ff040b82 */ /* 0x000e240000000a00 */
[----:B0-----:R-:W-:-:S05]  /*12a80*/  @P0 IMAD.HI.U32 R4, R0, R4, RZ ;  /* 0x0000000400040227 */ /* 0x001fca00078e00ff */
[----:B------:R-:W-:-:S04]  /*12a90*/  @P0 SHF.R.U32.HI R0, RZ, R5, R4 ;  /* 0x00000005ff000219 */ /* 0x000fc80000011604 */
[----:B------:R-:W-:Y:S01]  /*12aa0*/  LOP3.LUT R6, RZ, R0, RZ, 0x33, !PT ;  /* 0x00000000ff067212 */ /* 0x000fe200078e33ff */
[----:B------:R-:W-:Y:S06]  /*12ab0*/  BRA `(.L_x_1183) ;  /* 0x0000000000107947 */ /* 0x000fec0003800000 */
.L_x_1182:
[----:B------:R-:W-:-:S13]  /*12ac0*/  ISETP.NE.AND P0, PT, R3, 0x1, PT ;  /* 0x000000010300780c */ /* 0x000fda0003f05270 */
[----:B------:R-:W0:Y:S02]  /*12ad0*/  @P0 LDC.64 R4, c[0x0][0x9e8] ;  /* 0x00027a00ff040b82 */ /* 0x000e240000000a00 */
[----:B0-----:R-:W-:-:S05]  /*12ae0*/  @P0 IMAD.HI.U32 R4, R6, R4, RZ ;  /* 0x0000000406040227 */ /* 0x001fca00078e00ff */
[----:B------:R-:W-:-:S07]  /*12af0*/  @P0 SHF.R.U32.HI R6, RZ, R5, R4 ;  /* 0x00000005ff060219 */ /* 0x000fce0000011604 */
.L_x_1183:
[----:B------:R-:W-:Y:S05]  /*12b00*/  BSYNC B0 ;  /* 0x0000000000007941 */ /* 0x000fea0003800000 */
.L_x_1181:
[----:B------:R-:W-:-:S05]  /*12b10*/  IMAD R5, R6, R3, R3 ;  /* 0x0000000306057224 */ /* 0x000fca00078e0203 */
[----:B------:R-:W-:-:S07]  /*12b20*/  VIMNMX R2, R2, R5, PT ;  /* 0x0000000502027248 */ /* 0x000fce0003fe0100 */
.L_x_1180:
[----:B------:R-:W0:Y:S01]  /*12b30*/  @P2 LDC R4, c[0x0][0x44c] ;  /* 0x00011300ff042b82 */ /* 0x000e220000000800 */
[----:B------:R-:W-:-:S07]  /*12b40*/  ULDC UR4, c[0x0][0x9dc] ;  /* 0x0002770000047ab9 */ /* 0x000fce0000000800 */
[----:B------:R-:W1:Y:S01]  /*12b50*/  @P2 LDC R0, c[0x0][0x450] ;  /* 0x00011400ff002b82 */ /* 0x000e620000000800 */
[----:B0-----:R-:W-:-:S04]  /*12b60*/  @P2 IMAD.HI.U32 R5, R25, R4, RZ ;  /* 0x0000000419052227 */ /* 0x001fc800078e00ff */
[----:B------:R-:W-:Y:S01]  /*12b70*/  IMAD.MOV.U32 R4, RZ, RZ, R25 ;  /* 0x000000ffff047224 */ /* 0x000fe200078e0019 */
[----:B-1----:R-:W-:Y:S01]  /*12b80*/  @P2 SHF.R.U32.HI R4, RZ, R0, R5 ;  /* 0x00000000ff042219 */ /* 0x002fe20000011605 */
[----:B------:R-:W-:Y:S02]  /*12b90*/  VIADD R0, R2, 0x7f ;  /* 0x0000007f02007836 */ /* 0x000fe40000000000 */
[----:B------:R-:W-:Y:S01]  /*12ba0*/  VIADD R2, R7, 0x7f ;  /* 0x0000007f07027836 */ /* 0x000fe20000000000 */
[----:B------:R-:W-:Y:S02]  /*12bb0*/  IADD3 R6, R4, R7, -R28 ;  /* 0x0000000704067210 */ /* 0x000fe40007ffe81c */
[----:B------:R-:W-:-:S04]  /*12bc0*/  SHF.R.S32.HI R5, RZ, 0x1f, R0 ;  /* 0x0000001fff057819 */ /* 0x000fc80000011400 */
[----:B------:R-:W-:Y:S02]  /*12bd0*/  LEA.HI R0, R5, R0, RZ, 0x7 ;  /* 0x0000000005007211 */ /* 0x000fe400078f38ff */
[----:B------:R-:W-:Y:S02]  /*12be0*/  SHF.R.S32.HI R5, RZ, 0x1f, R2 ;  /* 0x0000001fff057819 */ /* 0x000fe40000011402 */
[----:B------:R-:W-:Y:S02]  /*12bf0*/  SHF.R.S32.HI R0, RZ, 0x7, R0 ;  /* 0x00000007ff007819 */ /* 0x000fe40000011400 */
[----:B------:R-:W-:Y:S01]  /*12c00*/  LEA.HI R5, R5, R2, RZ, 0x7 ;  /* 0x0000000205057211 */ /* 0x000fe200078f38ff */
[----:B------:R-:W-:-:S03]  /*12c10*/  VIADD R2, R6, -UR4 ;  /* 0x8000000406027c36 */ /* 0x000fc60008000000 */
[----:B------:R-:W-:-:S04]  /*12c20*/  SHF.R.S32.HI R5, RZ, 0x7, R5 ;  /* 0x00000007ff057819 */ /* 0x000fc80000011405 */
[----:B------:R-:W-:Y:S01]  /*12c30*/  VIMNMX R0, R5, R0, PT ;  /* 0x0000000005007248 */ /* 0x000fe20003fe0100 */
[----:B------:R-:W-:Y:S06]  /*12c40*/  @!P1 BRA `(.L_x_1184) ;  /* 0x0000000000449947 */ /* 0x000fec0003800000 */
[----:B------:R-:W-:Y:S01]  /*12c50*/  ISETP.GT.AND P0, PT, R6, -0x1, PT ;  /* 0xffffffff0600780c */ /* 0x000fe20003f04270 */
[----:B------:R-:W-:-:S12]  /*12c60*/  BSSY B0, `(.L_x_1185) ;  /* 0x000000d000007945 */ /* 0x000fd80003800000 */
[----:B------:R-:W-:Y:S05]  /*12c70*/  @P0 BRA `(.L_x_1186) ;  /* 0x00000000001c0947 */ /* 0x000fea0003800000 */
[----:B------:R-:W-:Y:S02]  /*12c80*/  ISETP.NE.AND P0, PT, R3, 0x1, PT ;  /* 0x000000010300780c */ /* 0x000fe40003f05270 */
[----:B------:R-:W-:-:S11]  /*12c90*/  LOP3.LUT R6, RZ, R6, RZ, 0x33, !PT ;  /* 0x00000006ff067212 */ /* 0x000fd600078e33ff */
[----:B------:R-:W0:Y:S02]  /*12ca0*/  @P0 LDC.64 R4, c[0x0][0x9e8] ;  /* 0x00027a00ff040b82 */ /* 0x000e240000000a00 */
[----:B0-----:R-:W-:-:S05]  /*12cb0*/  @P0 IMAD.HI.U32 R4, R6, R4, RZ ;  /* 0x0000000406040227 */ /* 0x001fca00078e00ff */
[----:B------:R-:W-:-:S04]  /*12cc0*/  @P0 SHF.R.U32.HI R6, RZ, R5, R4 ;  /* 0x00000005ff060219 */ /* 0x000fc80000011604 */
[----:B------:R-:W-:Y:S01]  /*12cd0*/  LOP3.LUT R6, RZ, R6, RZ, 0x33, !PT ;  /* 0x00000006ff067212 */ /* 0x000fe200078e33ff */
[----:B------:R-:W-:Y:S06]  /*12ce0*/  BRA `(.L_x_1187) ;  /* 0x0000000000107947 */ /* 0x000fec0003800000 */
.L_x_1186:
[----:B------:R-:W-:-:S13]  /*12cf0*/  ISETP.NE.AND P0, PT, R3, 0x1, PT ;  /* 0x000000010300780c */ /* 0x000fda0003f05270 */
[----:B------:R-:W0:Y:S02]  /*12d00*/  @P0 LDC.64 R4, c[0x0][0x9e8] ;  /* 0x00027a00ff040b82 */ /* 0x000e240000000a00 */
[----:B0-----:R-:W-:-:S05]  /*12d10*/  @P0 IMAD.HI.U32 R4, R6, R4, RZ ;  /* 0x0000000406040227 */ /* 0x001fca00078e00ff */
[----:B------:R-:W-:-:S07]  /*12d20*/  @P0 SHF.R.U32.HI R6, RZ, R5, R4 ;  /* 0x00000005ff060219 */ /* 0x000fce0000011604 */
.L_x_1187:
[----:B------:R-:W-:Y:S05]  /*12d30*/  BSYNC B0 ;  /* 0x0000000000007941 */ /* 0x000fea0003800000 */
.L_x_1185:
[----:B------:R-:W-:-:S05]  /*12d40*/  IMAD R3, R6, R3, RZ ;  /* 0x0000000306037224 */ /* 0x000fca00078e02ff */
[----:B------:R-:W-:-:S07]  /*12d50*/  VIMNMX R2, R2, R3, !PT ;  /* 0x0000000302027248 */ /* 0x000fce0007fe0100 */
.L_x_1184:
[C---:B------:R-:W-:Y:S01]  /*12d60*/  LOP3.LUT R3, R26.reuse, 0xff000000, RZ, 0xc0, !PT ;  /* 0xff0000001a037812 */ /* 0x040fe200078ec0ff */
[----:B------:R-:W-:Y:S01]  /*12d70*/  BSSY B0, `(.L_x_1188) ;  /* 0x0000029000007945 */ /* 0x000fe20003800000 */
[----:B------:R-:W-:Y:S02]  /*12d80*/  LOP3.LUT R4, R26, 0xff0000, RZ, 0xc0, !PT ;  /* 0x00ff00001a047812 */ /* 0x000fe400078ec0ff */
[----:B------:R-:W-:-:S04]  /*12d90*/  SHF.R.U32.HI R3, RZ, 0x8, R3 ;  /* 0x00000008ff037819 */ /* 0x000fc80000011603 */
[----:B------:R-:W-:Y:S02]  /*12da0*/  LEA.HI R4, R4, R3, RZ, 0x10 ;  /* 0x0000000304047211 */ /* 0x000fe400078f80ff */
[----:B------:R-:W-:-:S04]  /*12db0*/  SHF.R.S32.HI R3, RZ, 0x1f, R2 ;  /* 0x0000001fff037819 */ /* 0x000fc80000011402 */
[----:B------:R-:W-:Y:S01]  /*12dc0*/  LEA.HI R3, R3, R2, RZ, 0x7 ;  /* 0x0000000203037211 */ /* 0x000fe200078f38ff */
[----:B------:R-:W-:-:S03]  /*12dd0*/  IMAD.MOV.U32 R2, RZ, RZ, RZ ;  /* 0x000000ffff027224 */ /* 0x000fc600078e00ff */
[----:B------:R-:W-:-:S04]  /*12de0*/  SHF.R.S32.HI R3, RZ, 0x7, R3 ;  /* 0x00000007ff037819 */ /* 0x000fc80000011403 */
[----:B------:R-:W-:-:S04]  /*12df0*/  VIMNMX R5, RZ, R3, !PT ;  /* 0x00000003ff057248 */ /* 0x000fc80007fe0100 */
[----:B------:R-:W-:-:S13]  /*12e00*/  ISETP.GT.AND P0, PT, R0, R5, PT ;  /* 0x000000050000720c */ /* 0x000fda0003f04270 */
[----:B------:R-:W-:Y:S05]  /*12e10*/  @!P0 BRA `(.L_x_1189) ;  /* 0x0000000000788947 */ /* 0x000fea0003800000 */
[----:B------:R-:W-:-:S04]  /*12e20*/  SHF.R.U32.HI R6, RZ, 0x10, R4 ;  /* 0x00000010ff067819 */ /* 0x000fc80000011604 */
[----:B------:R-:W-:-:S13]  /*12e30*/  ISETP.NE.AND P0, PT, R6, RZ, PT ;  /* 0x000000ff0600720c */ /* 0x000fda0003f05270 */
[----:B------:R-:W0:Y:S02]  /*12e40*/  @!P0 LDC R6, c[0x0][0x9f0] ;  /* 0x00027c00ff068b82 */ /* 0x000e240000000800 */
[----:B0-----:R-:W-:Y:S02]  /*12e50*/  IABS R8, R6 ;  /* 0x0000000600087213 */ /* 0x001fe40000000000 */
[----:B------:R-:W-:Y:S02]  /*12e60*/  IADD3 R7, R6, -0x1, R0 ;  /* 0xffffffff06077810 */ /* 0x000fe40007ffe000 */
[----:B------:R-:W0:Y:S03]  /*12e70*/  I2F.RP R2, R8 ;  /* 0x0000000800027306 */ /* 0x000e260000209400 */
[----:B------:R-:W-:-:S05]  /*12e80*/  IMAD.IADD R7, R7, 0x1, -R5 ;  /* 0x0000000107077824 */ /* 0x000fca00078e0a05 */
        /* <DEDUP_REMOVED lines=23> */
.L_x_1189:
[----:B------:R-:W-:Y:S05]  /*13000*/  BSYNC B0 ;  /* 0x0000000000007941 */ /* 0x000fea0003800000 */
.L_x_1188:
[----:B------:R-:W-:Y:S01]  /*13010*/  LOP3.LUT R4, R4, 0xff, RZ, 0xc0, !PT ;  /* 0x000000ff04047812 */ /* 0x000fe200078ec0ff */
[----:B------:R-:W-:Y:S04]  /*13020*/  BSSY B7, `(.L_x_1190) ;  /* 0x000034d000077945 */ /* 0x000fe80003800000 */
[----:B------:R-:W-:-:S05]  /*13030*/  IMAD R3, R4, R2, R5 ;  /* 0x0000000204037224 */ /* 0x000fca00078e0205 */
        /* <DEDUP_REMOVED lines=22> */
.L_x_1191:
        /* <DEDUP_REMOVED lines=20> */
.L_x_1194:
[----:B------:R-:W-:Y:S05]  /*132e0*/  BSYNC B6 ;  /* 0x0000000000067941 */ /* 0x000fea0003800000 */
.L_x_1193:
        /* <DEDUP_REMOVED lines=20> */
.L_x_1197:
        /* <DEDUP_REMOVED lines=15> */
.L_x_1196:
[----:B------:R-:W-:Y:S05]  /*13520*/  BSYNC B6 ;  /* 0x0000000000067941 */ /* 0x000fea0003800000 */
.L_x_1195:
[----:B------:R-:W-:Y:S01]  /*13530*/  ULDC.64 UR4, c[0x0][0x9f8] ;  /* 0x00027e0000047ab9 */ /* 0x000fe20000000a00 */
[----:B------:R-:W2:Y:S01]  /*13540*/  LDL R18, [R1+0x8] ;  /* 0x0000080001127983 */ /* 0x000ea20000100800 */
[----:B------:R-:W-:Y:S01]  /*13550*/  ISETP.NE.U32.AND P0, PT, RZ, UR4, PT ;  /* 0x00000004ff007c0c */ /* 0x000fe2000bf05070 */
[----:B------:R-:W-:Y:S01]  /*13560*/  IMAD.MOV.U32 R7, RZ, RZ, R27 ;  /* 0x000000ffff077224 */ /* 0x000fe200078e001b */
[----:B------:R-:W0:Y:S01]  /*13570*/  LDC R6, c[0x0][0x430] ;  /* 0x00010c00ff067b82 */ /* 0x000e220000000800 */
[----:B------:R-:W1:Y:S01]  /*13580*/  S2R R21, SR_TID.X ;  /* 0x0000000000157919 */ /* 0x000e620000002100 */
[----:B------:R-:W-:Y:S01]  /*13590*/  ISETP.NE.AND.EX P0, PT, RZ, UR5, PT, P0 ;  /* 0x00000005ff007c0c */ /* 0x000fe2000bf05300 */
[----:B------:R-:W3:Y:S01]  /*135a0*/  S2R R20, SR_TID.X ;  /* 0x0000000000147919 */ /* 0x000ee20000002100 */
[----:B------:R-:W-:Y:S01]  /*135b0*/  VIADD R22, R22, 0xffffffff ;  /* 0xffffffff16167836 */ /* 0x000fe20000000000 */
[----:B------:R-:W-:Y:S01]  /*135c0*/  LOP3.LUT R16, R16, 0xffffffdf, RZ, 0xc0, !PT ;  /* 0xffffffdf10107812 */ /* 0x000fe200078ec0ff */
[----:B------:R-:W-:-:S09]  /*135d0*/  ULDC UR4, c[0x0][0x2f4] ;  /* 0x0000bd0000047ab9 */ /* 0x000fd20000000800 */
[----:B------:R-:W4:Y:S02]  /*135e0*/  @P0 LDC.64 R2, c[0x0][0x9f8] ;  /* 0x00027e00ff020b82 */ /* 0x000f240000000a00 */
[----:B----4-:R-:W-:-:S05]  /*135f0*/  @P0 IMAD.WIDE R2, R27, 0x4, R2 ;  /* 0x000000041b020825 */ /* 0x010fca00078e0202 */
[----:B------:R4:W2:Y:S01]  /*13600*/  @P0 LDG.E R7, desc[UR56][R2.64] ;  /* 0x0000003802070981 */ /* 0x0008a2000c1e1900 */
[----:B0-----:R-:W-:Y:S01]  /*13610*/  ISETP.NE.AND P1, PT, R6, 0x1, PT ;  /* 0x000000010600780c */ /* 0x001fe20003f25270 */
[----:B-1----:R-:W-:Y:S01]  /*13620*/  IMAD.SHL.U32 R21, R21, 0x20, RZ ;  /* 0x0000002015157824 */ /* 0x002fe200078e00ff */
[----:B---3--:R-:W-:Y:S01]  /*13630*/  LOP3.LUT R20, R20, 0x7f, RZ, 0xc0, !PT ;  /* 0x0000007f14147812 */ /* 0x008fe200078ec0ff */
[----:B------:R-:W-:Y:S01]  /*13640*/  IMAD.SHL.U32 R9, R22, 0x80, RZ ;  /* 0x0000008016097824 */ /* 0x000fe200078e00ff */
[----:B------:R-:W0:Y:S02]  /*13650*/  S2R R8, SR_TID.X ;  /* 0x0000000000087919 */ /* 0x000e240000002100 */
[----:B------:R-:W-:Y:S02]  /*13660*/  SHF.R.U32.HI R20, RZ, 0x2, R20 ;  /* 0x00000002ff147819 */ /* 0x000fe40000011614 */
[----:B------:R-:W-:-:S04]  /*13670*/  LOP3.LUT R21, R21, 0x60, RZ, 0xc0, !PT ;  /* 0x0000006015157812 */ /* 0x000fc800078ec0ff */
[----:B------:R-:W-:Y:S01]  /*13680*/  LOP3.LUT R0, R9, R20, R21, 0xfe, !PT ;  /* 0x0000001409007212 */ /* 0x000fe200078efe15 */
[----:B----4-:R-:W1:Y:S01]  /*13690*/  @P1 LDC R3, c[0x0][0x434] ;  /* 0x00010d00ff031b82 */ /* 0x010e620000000800 */
[----:B------:R-:W-:-:S07]  /*136a0*/  @P1 LOP3.LUT R16, R16, 0x20, RZ, 0xfc, !PT ;  /* 0x0000002010101812 */ /* 0x000fce00078efcff */
[----:B------:R-:W3:Y:S01]  /*136b0*/  @P1 LDC R2, c[0x0][0x438] ;  /* 0x00010e00ff021b82 */ /* 0x000ee20000000800 */
[----:B------:R-:W-:Y:S01]  /*136c0*/  LOP3.LUT R16, R16, 0xfffffffb, RZ, 0xc0, !PT ;  /* 0xfffffffb10107812 */ /* 0x000fe200078ec0ff */
[----:B------:R-:W-:Y:S01]  /*136d0*/  UMOV UR5, 0xffffffff ;  /* 0xffffffff00057882 */ /* 0x000fe20000000000 */
[----:B------:R-:W-:Y:S02]  /*136e0*/  LOP3.LUT R26, R26, 0xffff, RZ, 0xc0, !PT ;  /* 0x0000ffff1a1a7812 */ /* 0x000fe400078ec0ff */
[C---:B--2---:R-:W-:Y:S01]  /*136f0*/  ISETP.GE.AND P0, PT, R0.reuse, R18, PT ;  /* 0x000000120000720c */ /* 0x044fe20003f06270 */
[----:B------:R-:W-:Y:S02]  /*13700*/  IMAD.IADD R0, R0, 0x1, R19 ;  /* 0x0000000100007824 */ /* 0x000fe400078e0213 */
[----:B0-----:R-:W-:Y:S02]  /*13710*/  IMAD.SHL.U32 R18, R8, 0x8, RZ ;  /* 0x0000000808127824 */ /* 0x001fe400078e00ff */
[----:B-1----:R-:W-:-:S03]  /*13720*/  @P1 IMAD.HI.U32 R3, R0, R3, RZ ;  /* 0x0000000300031227 */ /* 0x002fc600078e00ff */
[----:B------:R-:W-:Y:S01]  /*13730*/  LOP3.LUT R18, R18, 0x18, RZ, 0xc0, !PT ;  /* 0x0000001812127812 */ /* 0x000fe200078ec0ff */
[----:B------:R-:W-:Y:S01]  /*13740*/  IMAD.MOV.U32 R4, RZ, RZ, R0 ;  /* 0x000000ffff047224 */ /* 0x000fe200078e0000 */
[----:B---3--:R-:W-:-:S03]  /*13750*/  @P1 SHF.R.U32.HI R4, RZ, R2, R3 ;  /* 0x00000002ff041219 */ /* 0x008fc60000011603 */
[----:B------:R-:W0:Y:S02]  /*13760*/  @!P0 LDC.64 R2, c[0x0][0x428] ;  /* 0x00010a00ff028b82 */ /* 0x000e240000000a00 */
[----:B------:R-:W-:-:S04]  /*13770*/  IMAD.MOV R5, RZ, RZ, -R4 ;  /* 0x000000ffff057224 */ /* 0x000fc800078e0a04 */
[----:B------:R-:W-:Y:S01]  /*13780*/  IMAD R0, R6, R5, R0 ;  /* 0x0000000506007224 */ /* 0x000fe200078e0200 */
[--C-:B------:R-:W-:Y:S02]  /*13790*/  @!P0 SHF.R.S32.HI R5, RZ, 0x1f, R4.reuse ;  /* 0x0000001fff058819 */ /* 0x100fe40000011404 */
[----:B------:R-:W-:Y:S01]  /*137a0*/  SHF.R.S32.HI R6, RZ, 0x1f, R7 ;  /* 0x0000001fff067819 */ /* 0x000fe20000011407 */
[----:B------:R-:W-:Y:S01]  /*137b0*/  STL [R1+0x4], R7 ;  /* 0x0000040701007387 */ /* 0x000fe20000100800 */
[----:B0-----:R-:W-:-:S03]  /*137c0*/  @!P0 IMAD.WIDE.U32 R4, R7, R2, R4 ;  /* 0x0000000207048225 */ /* 0x001fc600078e0004 */
[----:B------:R0:W-:Y:S02]  /*137d0*/  STL [R1+0x14], R6 ;  /* 0x0000140601007387 */ /* 0x0001e40000100800 */
[----:B0-----:R-:W-:-:S04]  /*137e0*/  @!P0 IMAD R6, R6, R2, RZ ;  /* 0x0000000206068224 */ /* 0x001fc800078e02ff */
[----:B------:R-:W-:Y:S02]  /*137f0*/  @!P0 IMAD R6, R7, R3, R6 ;  /* 0x0000000307068224 */ /* 0x000fe400078e0206 */
[----:B------:R-:W0:Y:S01]  /*13800*/  @!P0 LDC.64 R2, c[0x0][0x418] ;  /* 0x00010600ff028b82 */ /* 0x000e220000000a00 */
[C---:B------:R-:W-:Y:S01]  /*13810*/  ISETP.GE.AND P2, PT, R18.reuse, UR4, PT ;  /* 0x0000000412007c0c */ /* 0x040fe2000bf46270 */
[----:B------:R-:W-:Y:S01]  /*13820*/  @!P0 IMAD.IADD R5, R5, 0x1, R6 ;  /* 0x0000000105058824 */ /* 0x000fe200078e0206 */
[C---:B------:R-:W-:Y:S02]  /*13830*/  LOP3.LUT R10, R18.reuse, 0x20, RZ, 0xfc, !PT ;  /* 0x00000020120a7812 */ /* 0x040fe400078efcff */
[----:B------:R-:W-:-:S09]  /*13840*/  LOP3.LUT R8, R18, 0x40, RZ, 0xfc, !PT ;  /* 0x0000004012087812 */ /* 0x000fd200078efcff */
[----:B------:R-:W-:Y:S02]  /*13850*/  @P2 LOP3.LUT R16, R16, 0x4, RZ, 0xfc, !PT ;  /* 0x0000000410102812 */ /* 0x000fe400078efcff */
[----:B0-----:R-:W-:Y:S01]  /*13860*/  @!P0 LEA R6, P1, R4, R2, 0x2 ;  /* 0x0000000204068211 */ /* 0x001fe200078210ff */
[----:B------:R-:W-:-:S03]  /*13870*/  IMAD.MOV.U32 R2, RZ, RZ, RZ ;  /* 0x000000ffff027224 */ /* 0x000fc600078e00ff */
[----:B------:R-:W-:Y:S02]  /*13880*/  @!P0 LEA.HI.X R7, R4, R3, R5, 0x2, P1 ;  /* 0x0000000304078211 */ /* 0x000fe400008f1405 */
[----:B------:R-:W-:-:S03]  /*13890*/  ISETP.GE.AND P1, PT, R10, UR4, PT ;  /* 0x000000040a007c0c */ /* 0x000fc6000bf26270 */
[----:B------:R0:W5:Y:S01]  /*138a0*/  @!P0 LDG.E R2, desc[UR56][R6.64] ;  /* 0x0000003806028981 */ /* 0x000162000c1e1900 */
[----:B------:R-:W-:Y:S01]  /*138b0*/  ISETP.GE.AND P0, PT, R8, UR4, PT ;  /* 0x0000000408007c0c */ /* 0x000fe2000bf06270 */
[----:B------:R-:W-:Y:S01]  /*138c0*/  IMAD.U32 R3, RZ, RZ, UR36 ;  /* 0x00000024ff037e24 */ /* 0x000fe2000f8e00ff */
[----:B------:R-:W-:-:S07]  /*138d0*/  LOP3.LUT R16, R16, 0xfffffffd, RZ, 0xc0, !PT ;  /* 0xfffffffd10107812 */ /* 0x000fce00078ec0ff */
[----:B------:R-:W-:-:S04]  /*138e0*/  @P1 LOP3.LUT R16, R16, 0x2, RZ, 0xfc, !PT ;  /* 0x0000000210101812 */ /* 0x000fc800078efcff */
[----:B------:R-:W-:-:S04]  /*138f0*/  LOP3.LUT R16, R16, 0xfffffffe, RZ, 0xc0, !PT ;  /* 0xfffffffe10107812 */ /* 0x000fc800078ec0ff */
[----:B------:R-:W-:Y:S01]  /*13900*/  @P0 LOP3.LUT R16, R16, 0x1, RZ, 0xfc, !PT ;  /* 0x0000000110100812 */ /* 0x000fe200078efcff */
[----:B0-----:R-:W-:Y:S06]  /*13910*/  BRA.DIV UR5, `(.L_x_1198) ;  /* 0x0000004205c87947 */ /* 0x001fec000b800000 */
.L_x_1264:
[----:B------:R-:W-:Y:S02]  /*13920*/  ISETP.NE.AND P0, PT, R3, 0x3, PT ;  /* 0x000000030300780c */ /* 0x000fe40003f05270 */
[----:B------:R-:W-:-:S11]  /*13930*/  LOP3.LUT R16, R16, 0xffffffef, RZ, 0xc0, !PT ;  /* 0xffffffef10107812 */ /* 0x000fd600078ec0ff */
[----:B------:R-:W-:Y:S01]  /*13940*/  @P0 LOP3.LUT R16, R16, 0x10, RZ, 0xfc, !PT ;  /* 0x0000001010100812 */ /* 0x000fe200078efcff */
[----:B------:R-:W-:Y:S06]  /*13950*/  @!P0 BRA `(.L_x_1199) ;  /* 0x0000000000048947 */ /* 0x000fec0003800000 */
[----:B------:R-:W-:Y:S01]  /*13960*/  BPT.TRAP 0x1 ;  /* 0x000000040000795c */ /* 0x000fe20000300000 */
.L_x_1199:
        /* <DEDUP_REMOVED lines=23> */
.L_x_1265:
[----:B------:R-:W-:Y:S05]  /*13ae0*/  BSYNC B0 ;  /* 0x0000000000007941 */ /* 0x000fea0003800000 */
.L_x_1200:
[----:B------:R-:W0:Y:S01]  /*13af0*/  LDL R14, [R1+0x8] ;  /* 0x00000800010e7983 */ /* 0x000e220000100800 */
[----:B------:R-:W-:Y:S01]  /*13b00*/  ULDC.64 UR4, c[0x0][0x300] ;  /* 0x0000c00000047ab9 */ /* 0x000fe20000000a00 */
[----:B------:R-:W-:Y:S01]  /*13b10*/  ULDC.64 UR6, c[0x0][0x2e8] ;  /* 0x0000ba0000067ab9 */ /* 0x000fe20000000a00 */
[----:B------:R-:W-:Y:S01]  /*13b20*/  IMAD R3, R3, UR4, RZ ;  /* 0x0000000403037c24 */ /* 0x000fe2000f8e02ff */
[----:B------:R-:W1:Y:S01]  /*13b30*/  S2R R11, SR_TID.X ;  /* 0x00000000000b7919 */ /* 0x000e620000002100 */
[----:B------:R-:W-:Y:S01]  /*13b40*/  IMAD.WIDE.U32 R6, R0, UR4, RZ ;  /* 0x0000000400067c25 */ /* 0x000fe2000f8e00ff */
[----:B------:R-:W-:Y:S01]  /*13b50*/  LOP3.LUT P4, RZ, R16, 0x4, RZ, 0xc0, !PT ;  /* 0x0000000410ff7812 */ /* 0x000fe2000788c0ff */
[----:B------:R-:W2:Y:S02]  /*13b60*/  S2R R10, SR_TID.X ;  /* 0x00000000000a7919 */ /* 0x000ea40000002100 */
[----:B------:R-:W-:Y:S01]  /*13b70*/  IMAD R3, R0, UR5, R3 ;  /* 0x0000000500037c24 */ /* 0x000fe2000f8e0203 */
[----:B------:R-:W-:Y:S01]  /*13b80*/  ULDC.64 UR4, c[0x0][0x310] ;  /* 0x0000c40000047ab9 */ /* 0x000fe20000000a00 */
[----:B------:R-:W-:Y:S01]  /*13b90*/  LOP3.LUT P3, RZ, R16, 0x2, RZ, 0xc0, !PT ;  /* 0x0000000210ff7812 */ /* 0x000fe2000786c0ff */
[----:B------:R-:W-:Y:S01]  /*13ba0*/  IMAD R8, R8, UR4, RZ ;  /* 0x0000000408087c24 */ /* 0x000fe2000f8e02ff */
[----:B------:R-:W-:Y:S01]  /*13bb0*/  LOP3.LUT P2, RZ, R16, 0x1, RZ, 0xc0, !PT ;  /* 0x0000000110ff7812 */ /* 0x000fe2000784c0ff */
[----:B------:R-:W-:-:S02]  /*13bc0*/  IMAD.IADD R7, R7, 0x1, R3 ;  /* 0x0000000107077824 */ /* 0x000fc400078e0203 */
[----:B------:R-:W-:-:S04]  /*13bd0*/  IMAD.WIDE.U32 R6, R2, UR4, R6 ;  /* 0x0000000402067c25 */ /* 0x000fc8000f8e0006 */
[----:B------:R-:W-:Y:S01]  /*13be0*/  IMAD R2, R2, UR5, R8 ;  /* 0x0000000502027c24 */ /* 0x000fe2000f8e0208 */
[----:B------:R-:W-:-:S03]  /*13bf0*/  ULDC.64 UR4, c[0x0][0x308] ;  /* 0x0000c20000047ab9 */ /* 0x000fc60000000a00 */
[----:B------:R-:W-:Y:S02]  /*13c00*/  IMAD.IADD R3, R7, 0x1, R2 ;  /* 0x0000000107037824 */ /* 0x000fe400078e0202 */
[----:B------:R-:W-:-:S04]  /*13c10*/  IMAD.MOV.U32 R2, RZ, RZ, R6 ;  /* 0x000000ffff027224 */ /* 0x000fc800078e0006 */
[C---:B------:R-:W-:Y:S01]  /*13c20*/  IMAD.WIDE.U32 R2, R26.reuse, UR4, R2 ;  /* 0x000000041a027c25 */ /* 0x040fe2000f8e0002 */
[----:B------:R-:W-:Y:S01]  /*13c30*/  UMOV UR4, 0xffffffff ;  /* 0xffffffff00047882 */ /* 0x000fe20000000000 */
[----:B-1----:R-:W-:Y:S02]  /*13c40*/  LOP3.LUT R13, R11, 0x7f, RZ, 0xc0, !PT ;  /* 0x0000007f0b0d7812 */ /* 0x002fe400078ec0ff */
[----:B------:R-:W-:Y:S01]  /*13c50*/  IMAD R6, R26, UR5, R3 ;  /* 0x000000051a067c24 */ /* 0x000fe2000f8e0203 */
[----:B------:R-:W-:Y:S01]  /*13c60*/  LEA R0, P0, R2, UR6, 0x1 ;  /* 0x0000000602007c11 */ /* 0x000fe2000f8008ff */
[C---:B--2---:R-:W-:Y:S01]  /*13c70*/  IMAD.SHL.U32 R11, R10.reuse, 0x8, RZ ;  /* 0x000000080a0b7824 */ /* 0x044fe200078e00ff */
[----:B------:R-:W-:Y:S01]  /*13c80*/  SHF.R.U32.HI R13, RZ, 0x2, R13 ;  /* 0x00000002ff0d7819 */ /* 0x000fe2000001160d */
[----:B------:R-:W-:Y:S01]  /*13c90*/  IMAD.SHL.U32 R12, R10, 0x8, RZ ;  /* 0x000000080a0c7824 */ /* 0x000fe200078e00ff */
[----:B------:R-:W-:Y:S02]  /*13ca0*/  LEA.HI.X R6, R2, UR7, R6, 0x1, P0 ;  /* 0x0000000702067c11 */ /* 0x000fe400080f0c06 */
[----:B------:R-:W-:-:S04]  /*13cb0*/  LOP3.LUT R11, R11, 0xd8, RZ, 0xc0, !PT ;  /* 0x000000d80b0b7812 */ /* 0x000fc800078ec0ff */
[----:B------:R-:W-:Y:S01]  /*13cc0*/  LOP3.LUT R11, R11, 0x18, R10, 0x78, !PT ;  /* 0x000000180b0b7812 */ /* 0x000fe200078e780a */
[----:B------:R-:W-:-:S03]  /*13cd0*/  IMAD.SHL.U32 R10, R10, 0x8, RZ ;  /* 0x000000080a0a7824 */ /* 0x000fc600078e00ff */
[----:B------:R-:W-:Y:S02]  /*13ce0*/  LOP3.LUT R11, R11, 0x320, R12, 0xf8, !PT ;  /* 0x000003200b0b7812 */ /* 0x000fe400078ef80c */
[----:B------:R-:W-:-:S03]  /*13cf0*/  LOP3.LUT R10, R10, 0x18, RZ, 0xc0, !PT ;  /* 0x000000180a0a7812 */ /* 0x000fc600078ec0ff */
[----:B------:R-:W-:Y:S01]  /*13d00*/  IMAD R7, R23, 0x3000, R11 ;  /* 0x0000300017077824 */ /* 0x000fe200078e020b */
[----:B0-----:R-:W-:-:S04]  /*13d10*/  IADD3 R5, -R13, R14, -R9 ;  /* 0x0000000e0d057210 */ /* 0x001fc80007ffe909 */
[----:B------:R-:W-:Y:S01]  /*13d20*/  ISETP.GE.AND P0, PT, R5, 0x1, PT ;  /* 0x000000010500780c */ /* 0x000fe20003f06270 */
[----:B------:R-:W-:-:S12]  /*13d30*/  BRA.DIV UR4, `(.L_x_1202) ;  /* 0x0000004204087947 */ /* 0x000fd8000b800000 */
[----:B------:R-:W0:Y:S01]  /*13d40*/  SHFL.IDX PT, R3, R0, RZ, 0x1c1f ;  /* 0x001c1fff00037589 */ /* 0x000e2200000e0000 */
[----:B------:R-:W-:-:S03]  /*13d50*/  @P0 IMAD R8, R7, 0x2, R17 ;  /* 0x0000000207080824 */ /* 0x000fc600078e0211 */
[----:B------:R-:W1:Y:S01]  /*13d60*/  SHFL.IDX PT, R2, R6, RZ, 0x1c1f ;  /* 0x001c1fff06027589 */ /* 0x000e6200000e0000 */
[----:B0-----:R-:W-:-:S05]  /*13d70*/  @P0 LEA R3, P1, R10, R3, 0x1 ;  /* 0x000000030a030211 */ /* 0x001fca00078208ff */
[----:B-1----:R-:W-:Y:S01]  /*13d80*/  @P0 IMAD.X R2, RZ, RZ, R2, P1 ;  /* 0x000000ffff020224 */ /* 0x002fe200008e0602 */
[----:B------:R-:W-:-:S04]  /*13d90*/  ISETP.GE.AND P1, PT, R5, 0x21, PT ;  /* 0x000000210500780c */ /* 0x000fc80003f26270 */
        /* <DEDUP_REMOVED lines=32> */
.L_x_1275:
        /* <DEDUP_REMOVED lines=12> */
.L_x_1203:
[----:B------:R-:W-:Y:S02]  /*14060*/  PLOP3.LUT P1, PT, P1, P0, PT, 0xa2, 0x0 ;  /* 0x000000000000781c */ /* 0x000fe40000f21472 */
[----:B------:R-:W-:-:S08]  /*14070*/  @P0 R2UR P1, UR4, R4 ;  /* 0x00000000040402ca */ /* 0x000fd00000020000 */
[----:B------:R-:W-:-:S05]  /*14080*/  @P0 PLOP3.LUT P0, PT, P1, PT, PT, 0x80, 0x0 ;  /* 0x000000000000081c */ /* 0x000fca0000f0f070 */
[----:B------:R-:W-:Y:S01]  /*14090*/  @!P1 SYNCS.ARRIVE.TRANS64.RED.A0T1 RZ, [UR4+0x2d830], RZ ;  /* 0x02d830ffffff99a7 */ /* 0x000fe20008200404 */
[----:B------:R-:W-:Y:S07]  /*140a0*/  @!P1 ARRIVES.LDGSTSBAR.64.TRANSCNT [UR4+0x2d830] ;  /* 0x02d83000ff0099b0 */ /* 0x000fee0008000a84 */
[----:B------:R-:W-:Y:S05]  /*140b0*/  @P0 BRA.U.ANY `(.L_x_1203) ;  /* 0xfffffffd00e80947 */ /* 0x000fea000393ffff */
[----:B------:R-:W-:Y:S01]  /*140c0*/  NOP ;  /* 0x0000000000007918 */ /* 0x000fe20000000000 */
[----:B------:R-:W-:-:S05]  /*140d0*/  IMAD.U32 R0, RZ, RZ, UR36 ;  /* 0x00000024ff007e24 */ /* 0x000fca000f8e00ff */
[----:B------:R-:W-:-:S13]  /*140e0*/  ISETP.NE.AND P2, PT, R0, 0x3, PT ;  /* 0x000000030000780c */ /* 0x000fda0003f45270 */
[----:B------:R-:W-:Y:S05]  /*140f0*/  @!P2 BRA `(.L_x_1204) ;  /* 0x000000000004a947 */ /* 0x000fea0003800000 */
[----:B------:R-:W-:Y:S01]  /*14100*/  BPT.TRAP 0x1 ;  /* 0x000000040000795c */ /* 0x000fe20000300000 */
.L_x_1204:
[----:B0-----:R0:W5:Y:S01]  /*14110*/  LDL.LU R3, [R1] ;  /* 0x0000000001037983 */ /* 0x0011620000300800 */
[----:B------:R0:W-:Y:S02]  /*14120*/  SYNCS.ARRIVE.TRANS64.A1T0 RZ, [R4+URZ+0x2d830], RZ ;  /* 0x02d830ff04ff79a7 */ /* 0x0001e4000810003f */
[----:B------:R-:W-:Y:S05]  /*14130*/  WARPSYNC.ALL ;  /* 0x0000000000007948 */ /* 0x000fea0003800000 */
[----:B------:R-:W-:Y:S01]  /*14140*/  ULDC.64 UR4, c[0x0][0x298] ;  /* 0x0000a60000047ab9 */ /* 0x000fe20000000a00 */
[----:B------:R-:W-:Y:S01]  /*14150*/  VIADD R2, R17, 0xc400 ;  /* 0x0000c40011027836 */ /* 0x000fe20000000000 */
[----:B------:R-:W-:Y:S01]  /*14160*/  BSSY B6, `(.L_x_1205) ;  /* 0x000001b000067945 */ /* 0x000fe20003800000 */
[----:B------:R-:W-:Y:S03]  /*14170*/  BAR.SYNC.DEFER_BLOCKING 0x8, 0x200 ;  /* 0x0208000000007b1d */ /* 0x000fe60000010000 */
[----:B------:R-:W-:-:S02]  /*14180*/  LOP3.LUT P0, RZ, R2, 0x1bf, RZ, 0xc0, !PT ;  /* 0x000001bf02ff7812 */ /* 0x000fc4000780c0ff */
[----:B-----5:R-:W-:Y:S01]  /*14190*/  SHF.R.S32.HI R0, RZ, 0x1f, R3 ;  /* 0x0000001fff007819 */ /* 0x020fe20000011403 */
[----:B0-----:R-:W-:-:S04]  /*141a0*/  IMAD.WIDE.U32 R4, R3, UR4, RZ ;  /* 0x0000000403047c25 */ /* 0x001fc8000f8e00ff */
[----:B------:R-:W-:Y:S01]  /*141b0*/  IMAD R0, R0, UR4, RZ ;  /* 0x0000000400007c24 */ /* 0x000fe2000f8e02ff */
[----:B------:R0:W-:Y:S03]  /*141c0*/  STL.64 [R1+0x20], R4 ;  /* 0x0000200401007387 */ /* 0x0001e60000100a00 */
[----:B------:R-:W-:-:S04]  /*141d0*/  IMAD R0, R3, UR5, R0 ;  /* 0x0000000503007c24 */ /* 0x000fc8000f8e0200 */
[----:B------:R-:W-:-:S05]  /*141e0*/  IMAD.IADD R0, R5, 0x1, R0 ;  /* 0x0000000105007824 */ /* 0x000fca00078e0200 */
[----:B------:R0:W-:Y:S01]  /*141f0*/  STL [R1], R0 ;  /* 0x0000000001007387 */ /* 0x0001e20000100800 */
[----:B------:R-:W-:Y:S05]  /*14200*/  @!P0 BRA `(.L_x_1206) ;  /* 0x0000000000408947 */ /* 0x000fea0003800000 */
[----:B------:R-:W-:Y:S01]  /*14210*/  MOV R2, 0x0 ;  /* 0x0000000000027802 */ /* 0x000fe20000000f00 */
[----:B------:R-:W-:Y:S01]  /*14220*/  ULDC.64 UR6, c[0x4][0x88] ;  /* 0x0100220000067ab9 */ /* 0x000fe20000000a00 */
[----:B------:R-:W-:Y:S01]  /*14230*/  ULDC.64 UR8, c[0x4][0x90] ;  /* 0x0100240000087ab9 */ /* 0x000fe20000000a00 */
[----:B------:R-:W-:Y:S01]  /*14240*/  ULDC.64 UR4, c[0x4][0x20] ;  /* 0x0100080000047ab9 */ /* 0x000fe20000000a00 */
[----:B0-----:R-:W-:Y:S02]  /*14250*/  IMAD.U32 R4, RZ, RZ, UR6 ;  /* 0x00000006ff047e24 */ /* 0x001fe4000f8e00ff */
        /* <DEDUP_REMOVED lines=11> */
.L_x_1206:
[----:B------:R-:W-:Y:S05]  /*14310*/  BSYNC B6 ;  /* 0x0000000000067941 */ /* 0x000fea0003800000 */
.L_x_1205:
[----:B------:R-:W2:Y:S01]  /*14320*/  LDL.LU R2, [R1] ;  /* 0x0000000001027983 */ /* 0x000ea20000300800 */
[----:B0-----:R-:W0:Y:S01]  /*14330*/  LDC R5, c[0x0][0x448] ;  /* 0x00011200ff057b82 */ /* 0x001e220000000800 */
[----:B------:R-:W-:Y:S01]  /*14340*/  LOP3.LUT P6, RZ, R16, 0x40, RZ, 0xc0, !PT ;  /* 0x0000004010ff7812 */ /* 0x000fe200078cc0ff */
[----:B------:R-:W-:Y:S01]  /*14350*/  ULDC.64 UR6, c[0x0][0x2e0] ;  /* 0x0000b80000067ab9 */ /* 0x000fe20000000a00 */
[----:B------:R-:W3:Y:S01]  /*14360*/  LDL.LU.64 R20, [R1+0x20] ;  /* 0x0000200001147983 */ /* 0x000ee20000300a00 */
[----:B------:R-:W-:Y:S01]  /*14370*/  SHF.R.S32.HI R4, RZ, 0x1f, R27 ;  /* 0x0000001fff047819 */ /* 0x000fe2000001141b */
[----:B------:R-:W-:Y:S01]  /*14380*/  ULDC.64 UR4, c[0x0][0x2d8] ;  /* 0x0000b60000047ab9 */ /* 0x000fe20000000a00 */
[----:B------:R-:W-:Y:S01]  /*14390*/  SEL R0, R27, RZ, !P6 ;  /* 0x000000ff1b007207 */ /* 0x000fe20007000000 */
[----:B------:R-:W-:Y:S01]  /*143a0*/  ULDC.64 UR8, c[0x0][0x280] ;  /* 0x0000a00000087ab9 */ /* 0x000fe20000000a00 */
[----:B------:R-:W-:Y:S01]  /*143b0*/  SEL R4, R4, RZ, !P6 ;  /* 0x000000ff04047207 */ /* 0x000fe20007000000 */
[----:B------:R-:W1:Y:S01]  /*143c0*/  LDC R9, c[0x0][0x448] ;  /* 0x00011200ff097b82 */ /* 0x000e620000000800 */
[----:B------:R-:W4:Y:S03]  /*143d0*/  S2R R11, SR_TID.X ;  /* 0x00000000000b7919 */ /* 0x000f260000002100 */
[----:B------:R-:W-:Y:S01]  /*143e0*/  IMAD R4, R4, UR6, RZ ;  /* 0x0000000604047c24 */ /* 0x000fe2000f8e02ff */
[----:B0-----:R-:W-:-:S03]  /*143f0*/  ISETP.NE.AND P6, PT, R5, 0x1, PT ;  /* 0x000000010500780c */ /* 0x001fc60003fc5270 */
[----:B------:R-:W-:-:S10]  /*14400*/  IMAD R5, R0, UR7, R4 ;  /* 0x0000000700057c24 */ /* 0x000fd4000f8e0204 */
[----:B------:R-:W0:Y:S01]  /*14410*/  @P6 LDC R4, c[0x0][0x44c] ;  /* 0x00011300ff046b82 */ /* 0x000e220000000800 */
[----:B----4-:R-:W-:-:S07]  /*14420*/  IMAD.SHL.U32 R10, R11, 0x8, RZ ;  /* 0x000000080b0a7824 */ /* 0x010fce00078e00ff */
[----:B------:R-:W4:Y:S01]  /*14430*/  @P6 LDC R8, c[0x0][0x450] ;  /* 0x00011400ff086b82 */ /* 0x000f220000000800 */
        /* <DEDUP_REMOVED lines=8> */
[----:B------:R-:W-:Y:S01]  /*144c0*/  IMAD.WIDE.U32 R2, R0, UR6, R2 ;  /* 0x0000000600027c25 */ /* 0x000fe2000f8e0002 */
[----:B------:R-:W-:Y:S01]  /*144d0*/  ULDC.64 UR6, c[0x0][0x2c8] ;  /* 0x0000b20000067ab9 */ /* 0x000fe20000000a00 */
[----:B------:R-:W5:Y:S02]  /*144e0*/  @P6 LDC R0, c[0x0][0x450] ;  /* 0x00011400ff006b82 */ /* 0x000f640000000800 */
[----:B------:R-:W-:-:S02]  /*144f0*/  IMAD.IADD R3, R3, 0x1, R5 ;  /* 0x0000000103037824 */ /* 0x000fc400078e0205 */
[----:B--2---:R-:W-:Y:S01]  /*14500*/  IMAD.SHL.U32 R21, R21, 0x20, RZ ;  /* 0x0000002015157824 */ /* 0x004fe200078e00ff */
[----:B---3--:R-:W-:-:S04]  /*14510*/  LOP3.LUT R20, R20, 0x7f, RZ, 0xc0, !PT ;  /* 0x0000007f14147812 */ /* 0x008fc800078ec0ff */
[----:B------:R-:W-:Y:S02]  /*14520*/  LOP3.LUT R21, R21, 0x60, RZ, 0xc0, !PT ;  /* 0x0000006015157812 */ /* 0x000fe400078ec0ff */
[----:B------:R-:W-:-:S04]  /*14530*/  SHF.R.U32.HI R20, RZ, 0x2, R20 ;  /* 0x00000002ff147819 */ /* 0x000fc80000011614 */
[----:B------:R-:W-:Y:S01]  /*14540*/  LOP3.LUT R20, R20, R21, RZ, 0xfc, !PT ;  /* 0x0000001514147212 */ /* 0x000fe200078efcff */
[----:B------:R-:W-:-:S04]  /*14550*/  IMAD.SHL.U32 R21, R11, 0x8, RZ ;  /* 0x000000080b157824 */ /* 0x000fc800078e00ff */
[----:B------:R-:W-:Y:S01]  /*14560*/  IMAD.IADD R6, R20, 0x1, R25 ;  /* 0x0000000114067824 */ /* 0x000fe200078e0219 */
[----:B------:R-:W-:Y:S02]  /*14570*/  LOP3.LUT R21, R21, 0x18, RZ, 0xc0, !PT ;  /* 0x0000001815157812 */ /* 0x000fe400078ec0ff */
[----:B------:R-:W-:Y:S01]  /*14580*/  LOP3.LUT R20, R11, 0x7f, RZ, 0xc0, !PT ;  /* 0x0000007f0b147812 */ /* 0x000fe200078ec0ff */
[----:B0-----:R-:W-:Y:S01]  /*14590*/  @P6 IMAD.HI.U32 R5, R6, R4, RZ ;  /* 0x0000000406056227 */ /* 0x001fe200078e00ff */
[C---:B------:R-:W-:Y:S02]  /*145a0*/  LOP3.LUT R12, R21.reuse, 0x20, RZ, 0xfc, !PT ;  /* 0x00000020150c7812 */ /* 0x040fe400078efcff */
[----:B------:R-:W-:Y:S01]  /*145b0*/  LOP3.LUT R11, R21, 0x40, RZ, 0xfc, !PT ;  /* 0x00000040150b7812 */ /* 0x000fe200078efcff */
[----:B------:R-:W-:Y:S01]  /*145c0*/  IMAD.MOV.U32 R4, RZ, RZ, R6 ;  /* 0x000000ffff047224 */ /* 0x000fe200078e0006 */
[----:B-----5:R-:W-:Y:S02]  /*145d0*/  @P6 SHF.R.U32.HI R4, RZ, R0, R5 ;  /* 0x00000000ff046219 */ /* 0x020fe40000011605 */
[----:B------:R-:W-:-:S02]  /*145e0*/  SHF.R.U32.HI R20, RZ, 0x2, R20 ;  /* 0x00000002ff147819 */ /* 0x000fc40000011614 */
[--C-:B------:R-:W-:Y:S01]  /*145f0*/  SHF.R.S32.HI R0, RZ, 0x1f, R4.reuse ;  /* 0x0000001fff007819 */ /* 0x100fe20000011404 */
[----:B------:R-:W-:-:S04]  /*14600*/  IMAD.MOV R7, RZ, RZ, -R4 ;  /* 0x000000ffff077224 */ /* 0x000fc800078e0a04 */
[----:B------:R-:W-:-:S04]  /*14610*/  IMAD R0, R0, UR4, RZ ;  /* 0x0000000400007c24 */ /* 0x000fc8000f8e02ff */
[C---:B------:R-:W-:Y:S02]  /*14620*/  IMAD R0, R4.reuse, UR5, R0 ;  /* 0x0000000504007c24 */ /* 0x040fe4000f8e0200 */
[----:B------:R-:W-:-:S04]  /*14630*/  IMAD.WIDE.U32 R4, R4, UR4, R2 ;  /* 0x0000000404047c25 */ /* 0x000fc8000f8e0002 */
[----:B------:R-:W-:Y:S02]  /*14640*/  IMAD.IADD R5, R5, 0x1, R0 ;  /* 0x0000000105057824 */ /* 0x000fe400078e0200 */
[----:B-1----:R-:W-:-:S04]  /*14650*/  IMAD R0, R9, R7, R6 ;  /* 0x0000000709007224 */ /* 0x002fc800078e0206 */
[----:B------:R-:W-:Y:S01]  /*14660*/  IMAD.WIDE.U32 R4, R0, UR6, R4 ;  /* 0x0000000600047c25 */ /* 0x000fe2000f8e0004 */
[----:B------:R-:W-:-:S05]  /*14670*/  SHF.R.S32.HI R7, RZ, 0x1f, R0 ;  /* 0x0000001fff077819 */ /* 0x000fca0000011400 */
[----:B------:R-:W-:-:S04]  /*14680*/  IMAD R7, R7, UR6, RZ ;  /* 0x0000000607077c24 */ /* 0x000fc8000f8e02ff */
[----:B------:R-:W-:Y:S01]  /*14690*/  IMAD R7, R0, UR7, R7 ;  /* 0x0000000700077c24 */ /* 0x000fe2000f8e0207 */
[----:B------:R-:W-:-:S03]  /*146a0*/  LEA R0, P0, R4, UR8, 0x1 ;  /* 0x0000000804007c11 */ /* 0x000fc6000f8008ff */
[----:B------:R-:W-:Y:S02]  /*146b0*/  IMAD.IADD R5, R5, 0x1, R7 ;  /* 0x0000000105057824 */ /* 0x000fe400078e0207 */
[----:B------:R-:W0:Y:S03]  /*146c0*/  @P6 LDC R7, c[0x0][0x44c] ;  /* 0x00011300ff076b82 */ /* 0x000e260000000800 */
[----:B------:R-:W-:Y:S01]  /*146d0*/  LEA.HI.X R4, R4, UR9, R5, 0x1, P0 ;  /* 0x0000000904047c11 */ /* 0x000fe200080f0c05 */
[----:B------:R-:W-:-:S04]  /*146e0*/  VIADD R5, R6, 0x80 ;  /* 0x0000008006057836 */ /* 0x000fc80000000000 */
[----:B------:R-:W-:Y:S02]  /*146f0*/  IMAD.MOV.U32 R6, RZ, RZ, R5 ;  /* 0x000000ffff067224 */ /* 0x000fe400078e0005 */
[----:B0-----:R-:W-:-:S05]  /*14700*/  @P6 IMAD.HI.U32 R7, R5, R7, RZ ;  /* 0x0000000705076227 */ /* 0x001fca00078e00ff */
[----:B----4-:R-:W-:-:S05]  /*14710*/  @P6 SHF.R.U32.HI R6, RZ, R8, R7 ;  /* 0x00000008ff066219 */ /* 0x010fca0000011607 */
[----:B------:R-:W-:Y:S02]  /*14720*/  IMAD.MOV R7, RZ, RZ, -R6 ;  /* 0x000000ffff077224 */ /* 0x000fe400078e0a06 */
        /* <DEDUP_REMOVED lines=19> */
[----:B------:R-:W2:Y:S01]  /*14860*/  LDL R11, [R1+0x18] ;  /* 0x00001800010b7983 */ /* 0x000ea20000100800 */
[----:B------:R-:W-:Y:S02]  /*14870*/  IMAD R2, R28, R9, RZ ;  /* 0x000000091c027224 */ /* 0x000fe400078e02ff */
[----:B------:R-:W-:Y:S01]  /*14880*/  IMAD.IADD R25, R20, 0x1, R25 ;  /* 0x0000000114197824 */ /* 0x000fe200078e0219 */
[----:B------:R-:W0:Y:S04]  /*14890*/  SHFL.IDX PT, R5, R0, RZ, 0x1c1f ;  /* 0x001c1fff00057589 */ /* 0x000e2800000e0000 */
[----:B------:R-:W1:Y:S01]  /*148a0*/  SHFL.IDX PT, R6, R4, RZ, 0x1c1f ;  /* 0x001c1fff04067589 */ /* 0x000e6200000e0000 */
[----:B------:R-:W-:-:S13]  /*148b0*/  ISETP.GE.AND P3, PT, R25, R2, PT ;  /* 0x000000021900720c */ /* 0x000fda0003f66270 */
[----:B0-----:R-:W-:-:S05]  /*148c0*/  @!P3 LEA R5, P4, R10, R5, 0x1 ;  /* 0x000000050a05b211 */ /* 0x001fca00078808ff */
[----:B-1----:R-:W-:-:S04]  /*148d0*/  @!P3 IMAD.X R6, RZ, RZ, R6, P4 ;  /* 0x000000ffff06b224 */ /* 0x002fc800020e0606 */
[----:B------:R-:W-:Y:S02]  /*148e0*/  @!P3 IMAD.MOV.U32 R7, RZ, RZ, R6 ;  /* 0x000000ffff07b224 */ /* 0x000fe400078e0006 */
[----:B------:R-:W-:Y:S02]  /*148f0*/  @!P3 IMAD.MOV.U32 R6, RZ, RZ, R5 ;  /* 0x000000ffff06b224 */ /* 0x000fe400078e0005 */
[----:B------:R-:W0:Y:S04]  /*14900*/  SHFL.IDX PT, R5, R0, 0x1, 0x1c1f ;  /* 0x003c1f0000057f89 */ /* 0x000e2800000e0000 */
[----:B--2---:R-:W-:Y:S04]  /*14910*/  @!P3 LDGSTS.E.BYPASS.LTC128B.128 [R11+0xc400], desc[UR56][R6.64], !P0 ;  /* 0x0c400000060bbfae */ /* 0x004fe8000c101d78 */
        /* <DEDUP_REMOVED lines=44> */
.L_x_1288:
        /* <DEDUP_REMOVED lines=8> */
[----:B--2---:R1:W-:Y:S01]  /*14c60*/  @!P3 LDGSTS.E.BYPASS.LTC128B.128 [R0+0xec00], desc[UR56][R2.64], !P0 ;  /* 0x0ec000000200bfae */ /* 0x0043e2000c101d78 */
[----:B------:R-:W-:-:S03]  /*14c70*/  PLOP3.LUT P0, PT, PT, PT, PT, 0x80, 0x0 ;  /* 0x000000000000781c */ /* 0x000fc60003f0f070 */
[----:B------:R1:W-:Y:S04]  /*14c80*/  @!P3 LDGSTS.E.BYPASS.LTC128B.128 [R0+0x11c00], desc[UR56][R2.64+0x40], !P1 ;  /* 0x11c000400200bfae */ /* 0x0003e8000c901d78 */
[----:B------:R1:W-:Y:S01]  /*14c90*/  @!P3 LDGSTS.E.BYPASS.LTC128B.128 [R0+0x14c00], desc[UR56][R2.64+0x80], !P2 ;  /* 0x14c000800200bfae */ /* 0x0003e2000d101d78 */
[----:B------:R-:W-:-:S05]  /*14ca0*/  NOP ;  /* 0x0000000000007918 */ /* 0x000fca0000000000 */
.L_x_1208:
        /* <DEDUP_REMOVED lines=18> */
.L_x_1289:
[----:B------:R-:W-:Y:S05]  /*14dd0*/  BSYNC B0 ;  /* 0x0000000000007941 */ /* 0x000fea0003800000 */
.L_x_1209:
        /* <DEDUP_REMOVED lines=18> */
.L_x_1225:
[----:B------:R-:W2:Y:S01]  /*14f00*/  LDL R8, [R1+0x10] ;  /* 0x0000100001087983 */ /* 0x000ea20000100800 */
[----:B------:R-:W0:Y:S03]  /*14f10*/  LDC R4, c[0x0][0x430] ;  /* 0x00010c00ff047b82 */ /* 0x000e260000000800 */
[----:B------:R-:W3:Y:S04]  /*14f20*/  LDL R7, [R1+0x14] ;  /* 0x0000140001077983 */ /* 0x000ee80000100800 */
[----:B------:R-:W4:Y:S01]  /*14f30*/  LDL R6, [R1+0x4] ;  /* 0x0000040001067983 */ /* 0x000f220000100800 */
[----:B------:R-:W1:Y:S01]  /*14f40*/  S2R R2, SR_TID.X ;  /* 0x0000000000027919 */ /* 0x000e620000002100 */
[----:B0-----:R-:W-:-:S13]  /*14f50*/  ISETP.NE.AND P0, PT, R4, 0x1, PT ;  /* 0x000000010400780c */ /* 0x001fda0003f05270 */
[----:B------:R-:W0:Y:S01]  /*14f60*/  @P0 LDC R5, c[0x0][0x434] ;  /* 0x00010d00ff050b82 */ /* 0x000e220000000800 */
[----:B-1----:R-:W-:-:S04]  /*14f70*/  LOP3.LUT R3, R2, 0x7f, RZ, 0xc0, !PT ;  /* 0x0000007f02037812 */ /* 0x002fc800078ec0ff */
[----:B------:R-:W-:-:S03]  /*14f80*/  SHF.R.U32.HI R4, RZ, 0x2, R3 ;  /* 0x00000002ff047819 */ /* 0x000fc60000011603 */
[----:B------:R-:W1:Y:S01]  /*14f90*/  @P0 LDC R3, c[0x0][0x438] ;  /* 0x00010e00ff030b82 */ /* 0x000e620000000800 */
[----:B------:R-:W-:Y:S02]  /*14fa0*/  IMAD.SHL.U32 R2, R2, 0x20, RZ ;  /* 0x0000002002027824 */ /* 0x000fe400078e00ff */
[----:B------:R-:W-:-:S03]  /*14fb0*/  IMAD R4, R0, 0x80, R4 ;  /* 0x0000008000047824 */ /* 0x000fc600078e0204 */
        /* <DEDUP_REMOVED lines=19> */
[----:B------:R-:W-:Y:S02]  /*150f0*/  IMAD.U32 R6, RZ, RZ, UR36 ;  /* 0x00000024ff067e24 */ /* 0x000fe4000f8e00ff */
[----:B------:R-:W-:-:S03]  /*15100*/  VIADD R23, R10, 0x1 ;  /* 0x000000010a177836 */ /* 0x000fc60000000000 */
[----:B------:R-:W-:Y:S02]  /*15110*/  ISETP.NE.AND P4, PT, R6, 0x3, PT ;  /* 0x000000030600780c */ /* 0x000fe40003f85270 */
        /* <DEDUP_REMOVED lines=8> */
.L_x_1213:
[----:B------:R-:W-:Y:S01]  /*151a0*/  IMAD R5, R23, 0x8, R17 ;  /* 0x0000000817057824 */ /* 0x000fe200078e0211 */
[----:B------:R-:W-:Y:S01]  /*151b0*/  SHF.L.U32 R0, R29, 0x1f, RZ ;  /* 0x0000001f1d007819 */ /* 0x000fe200000006ff */
[----:B------:R-:W-:Y:S03]  /*151c0*/  BSSY B1, `(.L_x_1214) ;  /* 0x0000003000017945 */ /* 0x000fe60003800000 */
[----:B------:R-:W0:Y:S02]  /*151d0*/  SYNCS.PHASECHK.TRANS64.TRYWAIT P0, [R5+URZ+0x2d840], R0 ;  /* 0x02d84000050075a7 */ /* 0x000e24000800017f */
[----:B0-----:R-:W-:Y:S05]  /*151e0*/  @!P0 BRA `(.L_x_1215) ;  /* 0x0000003800588947 */ /* 0x001fea0003800000 */
.L_x_1290:
[----:B------:R-:W-:Y:S05]  /*151f0*/  BSYNC B1 ;  /* 0x0000000000017941 */ /* 0x000fea0003800000 */
.L_x_1214:
        /* <DEDUP_REMOVED lines=57> */
.L_x_1300:
        /* <DEDUP_REMOVED lines=11> */
.L_x_1217:
        /* <DEDUP_REMOVED lines=11> */
.L_x_1218:
[----:B------:R1:W-:Y:S01]  /*156f0*/  SYNCS.ARRIVE.TRANS64.A1T0 RZ, [R5+URZ+0x2d830], RZ ;  /* 0x02d830ff05ff79a7 */ /* 0x0003e2000810003f */
[----:B------:R-:W-:Y:S05]  /*15700*/  @!P5 BRA `(.L_x_1219) ;  /* 0x000000000004d947 */ /* 0x000fea0003800000 */
[----:B------:R-:W-:Y:S01]  /*15710*/  BPT.TRAP 0x1 ;  /* 0x000000040000795c */ /* 0x000fe20000300000 */
.L_x_1219:
[----:B------:R-:W-:Y:S01]  /*15720*/  SHF.L.U32 R2, R20, 0x1f, RZ ;  /* 0x0000001f14027819 */ /* 0x000fe200000006ff */
[----:B-1----:R-:W-:Y:S01]  /*15730*/  IMAD R5, R10, 0x8, R17 ;  /* 0x000000080a057824 */ /* 0x002fe200078e0211 */
[----:B------:R-:W-:Y:S03]  /*15740*/  BSSY B1, `(.L_x_1220) ;  /* 0x0000003000017945 */ /* 0x000fe60003800000 */
[----:B------:R-:W1:Y:S02]  /*15750*/  SYNCS.PHASECHK.TRANS64.TRYWAIT P0, [R5+URZ+0x2d860], R2 ;  /* 0x02d86002050075a7 */ /* 0x000e64000800017f */
[----:B-1----:R-:W-:Y:S05]  /*15760*/  @!P0 BRA `(.L_x_1221) ;  /* 0x0000003800608947 */ /* 0x002fea0003800000 */
.L_x_1301:
[----:B------:R-:W-:Y:S05]  /*15770*/  BSYNC B1 ;  /* 0x0000000000017941 */ /* 0x000fea0003800000 */
.L_x_1220:
        /* <DEDUP_REMOVED lines=49> */
.L_x_1311:
        /* <DEDUP_REMOVED lines=29> */
.L_x_1223:
[----:B------:R-:W-:Y:S02]  /*15c60*/  PLOP3.LUT P4, PT, P4, P0, PT, 0xa2, 0x0 ;  /* 0x000000000000781c */ /* 0x000fe40002781472 */
[----:B------:R-:W-:-:S08]  /*15c70*/  @P0 R2UR P4, UR4, R5 ;  /* 0x00000000050402ca */ /* 0x000fd00000080000 */
[----:B------:R-:W-:-:S05]  /*15c80*/  @P0 PLOP3.LUT P0, PT, P4, PT, PT, 0x80, 0x0 ;  /* 0x000000000000081c */ /* 0x000fca000270f070 */
[----:B------:R-:W-:Y:S01]  /*15c90*/  @!P4 SYNCS.ARRIVE.TRANS64.RED.A0T1 RZ, [UR4+0x2d850], RZ ;  /* 0x02d850ffffffc9a7 */ /* 0x000fe20008200404 */
[----:B------:R-:W-:Y:S07]  /*15ca0*/  @!P4 ARRIVES.LDGSTSBAR.64.TRANSCNT [UR4+0x2d850] ;  /* 0x02d85000ff00c9b0 */ /* 0x000fee0008000a84 */
[----:B------:R-:W-:Y:S05]  /*15cb0*/  @P0 BRA.U.ANY `(.L_x_1223) ;  /* 0xfffffffd00e80947 */ /* 0x000fea000393ffff */
[----:B------:R-:W-:Y:S01]  /*15cc0*/  NOP ;  /* 0x0000000000007918 */ /* 0x000fe20000000000 */
[----:B------:R-:W-:Y:S02]  /*15cd0*/  IMAD.U32 R2, RZ, RZ, UR36 ;  /* 0x00000024ff027e24 */ /* 0x000fe4000f8e00ff */
[----:B------:R-:W-:-:S03]  /*15ce0*/  IMAD.MOV.U32 R19, RZ, RZ, R0 ;  /* 0x000000ffff137224 */ /* 0x000fc600078e0000 */
[----:B------:R-:W-:-:S13]  /*15cf0*/  ISETP.NE.AND P5, PT, R2, 0x3, PT ;  /* 0x000000030200780c */ /* 0x000fda0003fa5270 */
[----:B------:R-:W-:Y:S05]  /*15d00*/  @!P5 BRA `(.L_x_1224) ;  /* 0x000000000004d947 */ /* 0x000fea0003800000 */
[----:B------:R-:W-:Y:S01]  /*15d10*/  BPT.TRAP 0x1 ;  /* 0x000000040000795c */ /* 0x000fe20000300000 */
.L_x_1224:
        /* <DEDUP_REMOVED lines=8> */
.L_x_1212:
[----:B------:R-:W-:Y:S05]  /*15da0*/  BSYNC B0 ;  /* 0x0000000000007941 */ /* 0x000fea0003800000 */
.L_x_1211:
        /* <DEDUP_REMOVED lines=17> */
.L_x_1227:
[----:B------:R-:W-:Y:S05]  /*15ec0*/  BSYNC B0 ;  /* 0x0000000000007941 */ /* 0x000fea0003800000 */
.L_x_1226:
[----:B------:R-:W-:-:S05]  /*15ed0*/  IMAD.U32 R0, RZ, RZ, UR36 ;  /* 0x00000024ff007e24 */ /* 0x000fca000f8e00ff */
[----:B------:R-:W-:-:S13]  /*15ee0*/  ISETP.NE.AND P0, PT, R0, 0x3, PT ;  /* 0x000000030000780c */ /* 0x000fda0003f05270 */
[----:B------:R-:W-:Y:S05]  /*15ef0*/  @!P0 BRA `(.L_x_1228) ;  /* 0x0000000000048947 */ /* 0x000fea0003800000 */
[----:B------:R-:W-:Y:S01]  /*15f00*/  BPT.TRAP 0x1 ;  /* 0x000000040000795c */ /* 0x000fe20000300000 */
.L_x_1228:
[----:B------:R-:W2:Y:S01]  /*15f10*/  LDL.LU R2, [R1+0x8] ;  /* 0x0000080001027983 */ /* 0x000ea20000300800 */
[----:B------:R-:W-:Y:S01]  /*15f20*/  IMAD R0, R23, 0x8, R17 ;  /* 0x0000000817007824 */ /* 0x000fe200078e0211 */
[----:B------:R-:W-:Y:S01]  /*15f30*/  SHF.L.U32 R3, R29, 0x1f, RZ ;  /* 0x0000001f1d037819 */ /* 0x000fe200000006ff */
[----:B------:R-:W-:Y:S03]  /*15f40*/  BSSY B0, `(.L_x_1229) ;  /* 0x0000004000007945 */ /* 0x000fe60003800000 */
[----:B------:R-:W1:Y:S01]  /*15f50*/  SYNCS.PHASECHK.TRANS64.TRYWAIT P0, [R0+URZ+0x2d860], R3 ;  /* 0x02d86003000075a7 */ /* 0x000e62000800017f */
[----:B--2---:R-:W-:Y:S01]  /*15f60*/  IMAD R6, R22, -0x80, R2 ;  /* 0xffffff8016067824 */ /* 0x004fe200078e0202 */
[----:B-1----:R-:W-:Y:S06]  /*15f70*/  @!P0 BRA `(.L_x_1230) ;  /* 0x0000003400d48947 */ /* 0x002fec0003800000 */
.L_x_1312:
[----:B------:R-:W-:Y:S05]  /*15f80*/  BSYNC B0 ;  /* 0x0000000000007941 */ /* 0x000fea0003800000 */
.L_x_1229:
        /* <DEDUP_REMOVED lines=56> */
.L_x_1322:
        /* <DEDUP_REMOVED lines=13> */
.L_x_1232:
        /* <DEDUP_REMOVED lines=11> */
.L_x_1233:
[----:B------:R-:W-:Y:S01]  /*16490*/  VIADD R23, R23, 0x1 ;  /* 0x0000000117177836 */ /* 0x000fe20000000000 */
[----:B------:R0:W-:Y:S04]  /*164a0*/  SYNCS.ARRIVE.TRANS64.A1T0 RZ, [R0+URZ+0x2d850], RZ ;  /* 0x02d850ff00ff79a7 */ /* 0x0001e8000810003f */
[----:B------:R-:W-:-:S04]  /*164b0*/  ISETP.NE.AND P0, PT, R23, 0x2, PT ;  /* 0x000000021700780c */ /* 0x000fc80003f05270 */
[----:B0-----:R-:W-:Y:S02]  /*164c0*/  SEL R0, RZ, 0x1, P0 ;  /* 0x00000001ff007807 */ /* 0x001fe40000000000 */
[----:B------:R-:W-:Y:S02]  /*164d0*/  SEL R23, R23, RZ, P0 ;  /* 0x000000ff17177207 */ /* 0x000fe40000000000 */
[----:B------:R-:W-:-:S07]  /*164e0*/  LOP3.LUT R29, R29, R0, RZ, 0x3c, !PT ;  /* 0x000000001d1d7212 */ /* 0x000fce00078e3cff */
.L_x_1192:
[----:B------:R-:W-:Y:S05]  /*164f0*/  BSYNC B7 ;  /* 0x0000000000077941 */ /* 0x000fea0003800000 */
.L_x_1190:
        /* <DEDUP_REMOVED lines=11> */
.L_x_1234:
        /* <DEDUP_REMOVED lines=15> */
[C---:B------:R-:W-:Y:S01]  /*166a0*/  ISETP.GE.U32.AND P2, PT, R8.reuse, 0x2, PT ;  /* 0x000000020800780c */ /* 0x040fe20003f46070 */
[----:B------:R-:W-:Y:S01]  /*166b0*/  IMAD.MOV.U32 R5, RZ, RZ, RZ ;  /* 0x000000ffff057224 */ /* 0x000fe200078e00ff */
[C---:B------:R-:W-:Y:S01]  /*166c0*/  ISETP.GE.U32.AND P3, PT, R8.reuse, 0x4, PT ;  /* 0x000000040800780c */ /* 0x040fe20003f66070 */
[----:B------:R-:W-:Y:S01]  /*166d0*/  SHFL.IDX PT, R0, R24, RZ, 0x1f ;  /* 0x00001fff18007589 */ /* 0x000fe200000e0000 */
[C---:B------:R-:W-:Y:S02]  /*166e0*/  ISETP.GE.U32.AND P4, PT, R8.reuse, 0x8, PT ;  /* 0x000000080800780c */ /* 0x040fe40003f86070 */
[----:B------:R-:W-:Y:S01]  /*166f0*/  ISETP.GE.U32.AND P5, PT, R8, 0x10, PT ;  /* 0x000000100800780c */ /* 0x000fe20003fa6070 */
[----:B------:R0:W-:Y:S02]  /*16700*/  SHFL.IDX PT, R6, R24, 0x1, 0x1f ;  /* 0x00201f0018067f89 */ /* 0x0001e400000e0000 */
[----:B0-----:R-:W-:-:S02]  /*16710*/  IMAD.MOV.U32 R24, RZ, RZ, RZ ;  /* 0x000000ffff187224 */ /* 0x001fc400078e00ff */
[----:B--2---:R-:W-:Y:S02]  /*16720*/  @!P1 IMAD.MOV.U32 R25, RZ, RZ, R7 ;  /* 0x000000ffff199224 */ /* 0x004fe400078e0007 */
        /* <DEDUP_REMOVED lines=19> */
.L_x_1332:
[----:B------:R-:W-:Y:S02]  /*16860*/  ULDC UR4, c[0x0][0xc38] ;  /* 0x00030e0000047ab9 */ /* 0x000fe40000000800 */
[----:B------:R-:W-:-:S04]  /*16870*/  IMAD.U32 R4, RZ, RZ, UR4 ;  /* 0x00000004ff047e24 */ /* 0x000fc8000f8e00ff */
[----:B-1----:R-:W-:-:S04]  /*16880*/  IMAD R3, R14, R4, RZ ;  /* 0x000000040e037224 */ /* 0x002fc800078e02ff */
[----:B------:R-:W-:-:S05]  /*16890*/  IMAD.IADD R6, R6, 0x1, R3 ;  /* 0x0000000106067824 */ /* 0x000fca00078e0203 */
[----:B------:R-:W-:-:S13]  /*168a0*/  ISETP.GT.AND P6, PT, R6, R0, PT ;  /* 0x000000000600720c */ /* 0x000fda0003fc4270 */
[----:B------:R-:W-:Y:S05]  /*168b0*/  @P6 BRA `(.L_x_1237) ;  /* 0x0000000000a46947 */ /* 0x000fea0003800000 */
.L_x_1240:
        /* <DEDUP_REMOVED lines=9> */
[----:B------:R-:W0:Y:S08]  /*16950*/  @!P6 LDC.64 R2, c[0x0][0xc80] ;  /* 0x00032000ff02eb82 */ /* 0x000e300000000a00 */
[----:B------:R-:W1:Y:S01]  /*16960*/  @!P6 LDC.64 R4, c[0x0][0xc78] ;  /* 0x00031e00ff04eb82 */ /* 0x000e620000000a00 */
[----:B0-----:R-:W-:-:S05]  /*16970*/  @!P6 IMAD.WIDE R2, R7, 0x4, R2 ;  /* 0x000000040702e825 */ /* 0x001fca00078e0202 */
[----:B------:R1:W2:Y:S02]  /*16980*/  @!P6 LDG.E R25, desc[UR56][R2.64] ;  /* 0x000000380219e981 */ /* 0x0002a4000c1e1900 */
[----:B-1----:R-:W-:-:S04]  /*16990*/  @!P6 IMAD.WIDE R2, R7, 0x4, R4 ;  /* 0x000000040702e825 */ /* 0x002fc800078e0204 */
[----:B------:R-:W-:-:S06]  /*169a0*/  IMAD.MOV.U32 R5, RZ, RZ, RZ ;  /* 0x000000ffff057224 */ /* 0x000fcc00078e00ff */
        /* <DEDUP_REMOVED lines=20> */
.L_x_1340:
[----:B------:R-:W-:Y:S02]  /*16af0*/  ULDC UR4, c[0x0][0xc38] ;  /* 0x00030e0000047ab9 */ /* 0x000fe40000000800 */
[----:B------:R-:W-:-:S04]  /*16b00*/  IMAD.U32 R4, RZ, RZ, UR4 ;  /* 0x00000004ff047e24 */ /* 0x000fc8000f8e00ff */
[----:B-1----:R-:W-:-:S04]  /*16b10*/  IMAD R3, R14, R4, RZ ;  /* 0x000000040e037224 */ /* 0x002fc800078e02ff */
[----:B------:R-:W-:-:S05]  /*16b20*/  IMAD.IADD R6, R3, 0x1, R6 ;  /* 0x0000000103067824 */ /* 0x000fca00078e0206 */
[----:B------:R-:W-:-:S13]  /*16b30*/  ISETP.GT.AND P6, PT, R6, R0, PT ;  /* 0x000000000600720c */ /* 0x000fda0003fc4270 */
[----:B------:R-:W-:Y:S05]  /*16b40*/  @!P6 BRA `(.L_x_1240) ;  /* 0xfffffffc005ce947 */ /* 0x000fea000383ffff */
.L_x_1237:
[----:B------:R-:W-:Y:S01]  /*16b50*/  IMAD.IADD R6, R6, 0x1, -R3 ;  /* 0x0000000106067824 */ /* 0x000fe200078e0a03 */
[----:B------:R-:W-:-:S03]  /*16b60*/  UMOV UR4, 0xffffffff ;  /* 0xffffffff00047882 */ /* 0x000fc60000000000 */
[----:B------:R-:W-:-:S05]  /*16b70*/  IMAD R3, R2, R4, R6 ;  /* 0x0000000402037224 */ /* 0x000fca00078e0206 */
[----:B------:R-:W-:Y:S01]  /*16b80*/  ISETP.GT.AND P6, PT, R3, R0, PT ;  /* 0x000000000300720c */ /* 0x000fe20003fc4270 */
[----:B------:R-:W-:-:S12]  /*16b90*/  BRA.DIV UR4, `(.L_x_1241) ;  /* 0x0000003a04407947 */ /* 0x000fd8000b800000 */
[----:B------:R-:W-:-:S04]  /*16ba0*/  VOTE.ANY R3, PT, !P6 ;  /* 0x0000000000037806 */ /* 0x000fc800070e0100 */
[----:B------:R-:W1:Y:S02]  /*16bb0*/  POPC R7, R3 ;  /* 0x0000000300077309 */ /* 0x000e640000000000 */
[----:B-1----:R1:W2:Y:S01]  /*16bc0*/  SHFL.IDX PT, R25, R25, R7, 0x1f ;  /* 0x00001f0719197589 */ /* 0x0022a200000e0000 */
[----:B------:R-:W-:-:S03]  /*16bd0*/  IMAD.IADD R27, R7, 0x1, R27 ;  /* 0x00000001071b7824 */ /* 0x000fc600078e021b */
[----:B------:R1:W3:Y:S04]  /*16be0*/  SHFL.IDX PT, R5, R5, R7, 0x1f ;  /* 0x00001f0705057589 */ /* 0x0002e800000e0000 */
.L_x_1345:
[----:B------:R-:W-:-:S13]  /*16bf0*/  ISETP.NE.AND P0, PT, R3, RZ, PT ;  /* 0x000000ff0300720c */ /* 0x000fda0003f05270 */
[----:B------:R-:W-:Y:S05]  /*16c00*/  @!P0 BRA `(.L_x_1242) ;  /* 0x0000000000108947 */ /* 0x000fea0003800000 */
[----:B------:R-:W-:Y:S01]  /*16c10*/  UMOV UR4, 0xffffffff ;  /* 0xffffffff00047882 */ /* 0x000fe20000000000 */
[----:B------:R-:W-:Y:S02]  /*16c20*/  VIADD R12, R7, 0xffffffff ;  /* 0xffffffff070c7836 */ /* 0x000fe40000000000 */
[----:B------:R-:W-:Y:S05]  /*16c30*/  BRA.DIV UR4, `(.L_x_1243) ;  /* 0x0000003a04787947 */ /* 0x000fea000b800000 */
[----:B------:R4:W0:Y:S02]  /*16c40*/  SHFL.IDX PT, R24, R2, R12, 0x1f ;  /* 0x00001f0c02187589 */ /* 0x00082400000e0000 */
.L_x_1242:
[----:B---3--:R-:W-:Y:S01]  /*16c50*/  ISETP.NE.AND P0, PT, R5, 0x1, PT ;  /* 0x000000010500780c */ /* 0x008fe20003f05270 */
[----:B0-----:R-:W-:-:S04]  /*16c60*/  IMAD R24, R24, R4, R6 ;  /* 0x0000000418187224 */ /* 0x001fc800078e0206 */
[----:B------:R-:W-:-:S08]  /*16c70*/  IMAD.IADD R0, R0, 0x1, -R24 ;  /* 0x0000000100007824 */ /* 0x000fd000078e0a18 */
[----:B------:R-:W-:Y:S05]  /*16c80*/  @!P0 BRA `(.L_x_1244) ;  /* 0x0000000000dc8947 */ /* 0x000fea0003800000 */
[----:B--2---:R-:W-:Y:S01]  /*16c90*/  IABS R4, R25 ;  /* 0x0000001900047213 */ /* 0x004fe20000000000 */
[----:B----4-:R-:W-:Y:S01]  /*16ca0*/  IMAD.MOV.U32 R2, RZ, RZ, RZ ;  /* 0x000000ffff027224 */ /* 0x010fe200078e00ff */
[----:B------:R-:W-:Y:S02]  /*16cb0*/  IABS R6, R5 ;  /* 0x0000000500067213 */ /* 0x000fe40000000000 */
[----:B-1----:R-:W0:Y:S08]  /*16cc0*/  I2F.RP R7, R4 ;  /* 0x0000000400077306 */ /* 0x002e300000209400 */
[----:B------:R-:W-:Y:S08]  /*16cd0*/  I2F.RP R10, R6 ;  /* 0x00000006000a7306 */ /* 0x000ff00000209400 */
[----:B0-----:R-:W0:Y:S02]  /*16ce0*/  MUFU.RCP R7, R7 ;  /* 0x0000000700077308 */ /* 0x001e240000001000 */
[----:B0-----:R-:W-:Y:S01]  /*16cf0*/  VIADD R8, R7, 0xffffffe ;  /* 0x0ffffffe07087836 */ /* 0x001fe20000000000 */
[----:B------:R-:W-:-:S05]  /*16d00*/  IABS R7, R25 ;  /* 0x0000001900077213 */ /* 0x000fca0000000000 */
[----:B------:R0:W1:Y:S02]  /*16d10*/  F2I.FTZ.U32.TRUNC.NTZ R3, R8 ;  /* 0x0000000800037305 */ /* 0x000064000021f000 */
[----:B0-----:R-:W-:Y:S01]  /*16d20*/  IABS R8, R0 ;  /* 0x0000000000087213 */ /* 0x001fe20000000000 */
[----:B-1----:R-:W-:-:S04]  /*16d30*/  IMAD.MOV R9, RZ, RZ, -R3 ;  /* 0x000000ffff097224 */ /* 0x002fc800078e0a03 */
[----:B------:R-:W-:-:S04]  /*16d40*/  IMAD R9, R9, R4, RZ ;  /* 0x0000000409097224 */ /* 0x000fc800078e02ff */
[----:B------:R-:W-:Y:S02]  /*16d50*/  IMAD.HI.U32 R3, R3, R9, R2 ;  /* 0x0000000903037227 */ /* 0x000fe400078e0002 */
[----:B------:R-:W0:Y:S02]  /*16d60*/  MUFU.RCP R2, R10 ;  /* 0x0000000a00027308 */ /* 0x000e240000001000 */
[----:B------:R-:W-:Y:S02]  /*16d70*/  IMAD.MOV R9, RZ, RZ, -R7 ;  /* 0x000000ffff097224 */ /* 0x000fe400078e0a07 */
[----:B------:R-:W-:-:S04]  /*16d80*/  IMAD.HI.U32 R7, R3, R8, RZ ;  /* 0x0000000803077227 */ /* 0x000fc800078e00ff */
[----:B------:R-:W-:-:S05]  /*16d90*/  IMAD R9, R7, R9, R8 ;  /* 0x0000000907097224 */ /* 0x000fca00078e0208 */
[----:B------:R-:W-:Y:S01]  /*16da0*/  ISETP.GT.U32.AND P1, PT, R4, R9, PT ;  /* 0x000000090400720c */ /* 0x000fe20003f24070 */
[----:B0-----:R-:W-:Y:S02]  /*16db0*/  VIADD R8, R2, 0xffffffe ;  /* 0x0ffffffe02087836 */ /* 0x001fe40000000000 */
[----:B------:R-:W-:Y:S02]  /*16dc0*/  IMAD.MOV.U32 R2, RZ, RZ, RZ ;  /* 0x000000ffff027224 */ /* 0x000fe400078e00ff */
[----:B------:R-:W0:Y:S08]  /*16dd0*/  F2I.FTZ.U32.TRUNC.NTZ R3, R8 ;  /* 0x0000000800037305 */ /* 0x000e30000021f000 */
[----:B------:R-:W-:-:S02]  /*16de0*/  @!P1 IMAD.IADD R9, R9, 0x1, -R4 ;  /* 0x0000000109099824 */ /* 0x000fc400078e0a04 */
[----:B------:R-:W-:Y:S01]  /*16df0*/  @!P1 VIADD R7, R7, 0x1 ;  /* 0x0000000107079836 */ /* 0x000fe20000000000 */
[----:B------:R-:W-:Y:S02]  /*16e00*/  ISETP.NE.AND P1, PT, R25, RZ, PT ;  /* 0x000000ff1900720c */ /* 0x000fe40003f25270 */
[----:B------:R-:W-:Y:S02]  /*16e10*/  ISETP.GE.U32.AND P0, PT, R9, R4, PT ;  /* 0x000000040900720c */ /* 0x000fe40003f06070 */
[----:B------:R-:W-:Y:S01]  /*16e20*/  IABS R4, R5 ;  /* 0x0000000500047213 */ /* 0x000fe20000000000 */
[----:B0-----:R-:W-:-:S04]  /*16e30*/  IMAD.MOV R9, RZ, RZ, -R3 ;  /* 0x000000ffff097224 */ /* 0x001fc800078e0a03 */
[----:B------:R-:W-:Y:S02]  /*16e40*/  IMAD.MOV R4, RZ, RZ, -R4 ;  /* 0x000000ffff047224 */ /* 0x000fe400078e0a04 */
[----:B------:R-:W-:-:S04]  /*16e50*/  IMAD R9, R9, R6, RZ ;  /* 0x0000000609097224 */ /* 0x000fc800078e02ff */
[----:B------:R-:W-:Y:S01]  /*16e60*/  IMAD.HI.U32 R2, R3, R9, R2 ;  /* 0x0000000903027227 */ /* 0x000fe200078e0002 */
[----:B------:R-:W-:-:S03]  /*16e70*/  LOP3.LUT R3, R0, R25, RZ, 0x3c, !PT ;  /* 0x0000001900037212 */ /* 0x000fc600078e3cff */
[----:B------:R-:W-:Y:S01]  /*16e80*/  @P0 VIADD R7, R7, 0x1 ;  /* 0x0000000107070836 */ /* 0x000fe20000000000 */
[----:B------:R-:W-:-:S13]  /*16e90*/  ISETP.GE.AND P2, PT, R3, RZ, PT ;  /* 0x000000ff0300720c */ /* 0x000fda0003f46270 */
[----:B------:R-:W-:Y:S01]  /*16ea0*/  @!P2 IMAD.MOV R7, RZ, RZ, -R7 ;  /* 0x000000ffff07a224 */ /* 0x000fe200078e0a07 */
[----:B------:R-:W-:-:S04]  /*16eb0*/  @!P1 LOP3.LUT R7, RZ, R25, RZ, 0x33, !PT ;  /* 0x00000019ff079212 */ /* 0x000fc800078e33ff */
[----:B------:R-:W-:-:S05]  /*16ec0*/  IABS R3, R7 ;  /* 0x0000000700037213 */ /* 0x000fca0000000000 */
        /* <DEDUP_REMOVED lines=12> */
[--C-:B------:R-:W-:Y:S02]  /*16f90*/  IMAD.MOV R4, RZ, RZ, -R2.reuse ;  /* 0x000000ffff047224 */ /* 0x100fe400078e0a02 */
[C---:B------:R-:W-:Y:S02]  /*16fa0*/  IMAD R26, R5.reuse, 0x1000000, R2 ;  /* 0x01000000051a7824 */ /* 0x040fe400078e0202 */
[--C-:B------:R-:W-:Y:S02]  /*16fb0*/  IMAD R5, R5, R4, R7.reuse ;  /* 0x0000000405057224 */ /* 0x100fe400078e0207 */
[----:B------:R-:W-:Y:S02]  /*16fc0*/  IMAD.MOV R2, RZ, RZ, -R7 ;  /* 0x000000ffff027224 */ /* 0x000fe400078e0a07 */
[----:B------:R-:W-:Y:S02]  /*16fd0*/  IMAD R26, R5, 0x10000, R26 ;  /* 0x00010000051a7824 */ /* 0x000fe400078e021a */
[----:B------:R-:W-:Y:S01]  /*16fe0*/  IMAD R2, R25, R2, R0 ;  /* 0x0000000219027224 */ /* 0x000fe200078e0200 */
[----:B------:R-:W-:Y:S06]  /*16ff0*/  BRA `(.L_x_1245) ;  /* 0x0000000000f47947 */ /* 0x000fec0003800000 */
.L_x_1244:
[----:B----4-:R-:W0:Y:S02]  /*17000*/  LDC.64 R2, c[0x0][0xc90] ;  /* 0x00032400ff027b82 */ /* 0x010e240000000a00 */
[----:B0-----:R-:W-:-:S05]  /*17010*/  IMAD.WIDE R2, R27, 0x4, R2 ;  /* 0x000000041b027825 */ /* 0x001fca00078e0202 */
[----:B-1----:R0:W2:Y:S02]  /*17020*/  LDG.E R7, desc[UR56][R2.64] ;  /* 0x0000003802077981 */ /* 0x0020a4000c1e1900 */
[----:B0-----:R-:W-:Y:S02]  /*17030*/  IMAD.MOV.U32 R2, RZ, RZ, RZ ;  /* 0x000000ffff027224 */ /* 0x001fe400078e00ff */
[----:B--2---:R-:W-:-:S05]  /*17040*/  IMAD R5, R25, R7, RZ ;  /* 0x0000000719057224 */ /* 0x004fca00078e02ff */
[-C--:B------:R-:W-:Y:S02]  /*17050*/  IABS R6, R5.reuse ;  /* 0x0000000500067213 */ /* 0x080fe40000000000 */
[----:B------:R-:W-:Y:S02]  /*17060*/  IABS R10, R5 ;  /* 0x00000005000a7213 */ /* 0x000fe40000000000 */
[----:B------:R-:W0:Y:S08]  /*17070*/  I2F.RP R8, R6 ;  /* 0x0000000600087306 */ /* 0x000e300000209400 */
[----:B0-----:R-:W0:Y:S02]  /*17080*/  MUFU.RCP R8, R8 ;  /* 0x0000000800087308 */ /* 0x001e240000001000 */
[----:B0-----:R-:W-:-:S02]  /*17090*/  VIADD R9, R8, 0xffffffe ;  /* 0x0ffffffe08097836 */ /* 0x001fc40000000000 */
[----:B------:R-:W-:-:S04]  /*170a0*/  IMAD.MOV R8, RZ, RZ, -R10 ;  /* 0x000000ffff087224 */ /* 0x000fc800078e0a0a */
[----:B------:R-:W0:Y:S02]  /*170b0*/  F2I.FTZ.U32.TRUNC.NTZ R3, R9 ;  /* 0x0000000900037305 */ /* 0x000e24000021f000 */
[----:B0-----:R-:W-:-:S04]  /*170c0*/  IMAD.MOV R11, RZ, RZ, -R3 ;  /* 0x000000ffff0b7224 */ /* 0x001fc800078e0a03 */
[----:B------:R-:W-:-:S04]  /*170d0*/  IMAD R11, R11, R6, RZ ;  /* 0x000000060b0b7224 */ /* 0x000fc800078e02ff */
[----:B------:R-:W-:Y:S01]  /*170e0*/  IMAD.HI.U32 R3, R3, R11, R2 ;  /* 0x0000000b03037227 */ /* 0x000fe200078e0002 */
[----:B------:R-:W-:-:S05]  /*170f0*/  IABS R2, R0 ;  /* 0x0000000000027213 */ /* 0x000fca0000000000 */
        /* <DEDUP_REMOVED lines=10> */
[----:B------:R-:W-:-:S04]  /*171a0*/  IMAD.MOV.U32 R2, RZ, RZ, R3 ;  /* 0x000000ffff027224 */ /* 0x000fc800078e0003 */
[----:B------:R-:W-:Y:S01]  /*171b0*/  @!P2 IMAD.MOV R2, RZ, RZ, -R2 ;  /* 0x000000ffff02a224 */ /* 0x000fe200078e0a02 */
[----:B------:R-:W-:-:S05]  /*171c0*/  @!P1 LOP3.LUT R2, RZ, R5, RZ, 0x33, !PT ;  /* 0x00000005ff029212 */ /* 0x000fca00078e33ff */
[----:B------:R-:W-:Y:S02]  /*171d0*/  IMAD R6, R7, R2, RZ ;  /* 0x0000000207067224 */ /* 0x000fe400078e02ff */
[----:B------:R-:W-:Y:S02]  /*171e0*/  IMAD.MOV R2, RZ, RZ, -R2 ;  /* 0x000000ffff027224 */ /* 0x000fe400078e0a02 */
[----:B------:R-:W-:Y:S02]  /*171f0*/  IMAD.MOV R3, RZ, RZ, -R6 ;  /* 0x000000ffff037224 */ /* 0x000fe400078e0a06 */
[----:B------:R-:W-:Y:S02]  /*17200*/  IMAD R5, R5, R2, R0 ;  /* 0x0000000205057224 */ /* 0x000fe400078e0200 */
[----:B------:R-:W-:Y:S01]  /*17210*/  IMAD.MOV.U32 R2, RZ, RZ, RZ ;  /* 0x000000ffff027224 */ /* 0x000fe200078e00ff */
[----:B------:R-:W-:-:S04]  /*17220*/  VIADDMNMX R4, R3, R4, R7, PT ;  /* 0x0000000403047246 */ /* 0x000fc80003800107 */
[----:B------:R-:W-:-:S04]  /*17230*/  IABS R7, R4 ;  /* 0x0000000400077213 */ /* 0x000fc80000000000 */
[----:B------:R-:W0:Y:S08]  /*17240*/  I2F.RP R8, R7 ;  /* 0x0000000700087306 */ /* 0x000e300000209400 */
[----:B0-----:R-:W0:Y:S02]  /*17250*/  MUFU.RCP R8, R8 ;  /* 0x0000000800087308 */ /* 0x001e240000001000 */
[----:B0-----:R-:W-:-:S06]  /*17260*/  VIADD R3, R8, 0xffffffe ;  /* 0x0ffffffe08037836 */ /* 0x001fcc0000000000 */
[----:B------:R-:W0:Y:S02]  /*17270*/  F2I.FTZ.U32.TRUNC.NTZ R3, R3 ;  /* 0x0000000300037305 */ /* 0x000e24000021f000 */
[----:B0-----:R-:W-:-:S04]  /*17280*/  IMAD.MOV R0, RZ, RZ, -R3 ;  /* 0x000000ffff007224 */ /* 0x001fc800078e0a03 */
[----:B------:R-:W-:Y:S01]  /*17290*/  IMAD R9, R0, R7, RZ ;  /* 0x0000000700097224 */ /* 0x000fe200078e02ff */
[----:B------:R-:W-:-:S03]  /*172a0*/  IABS R0, R4 ;  /* 0x0000000400007213 */ /* 0x000fc60000000000 */
[----:B------:R-:W-:Y:S01]  /*172b0*/  IMAD.HI.U32 R2, R3, R9, R2 ;  /* 0x0000000903027227 */ /* 0x000fe200078e0002 */
[----:B------:R-:W-:-:S03]  /*172c0*/  IABS R9, R5 ;  /* 0x0000000500097213 */ /* 0x000fc60000000000 */
        /* <DEDUP_REMOVED lines=8> */
[----:B------:R-:W-:Y:S02]  /*17350*/  LOP3.LUT R0, R5, R4, RZ, 0x3c, !PT ;  /* 0x0000000405007212 */ /* 0x000fe400078e3cff */
[----:B------:R-:W-:Y:S02]  /*17360*/  IADD3 R5, R6, 0x1000000, R5 ;  /* 0x0100000006057810 */ /* 0x000fe40007ffe005 */
[----:B------:R-:W-:-:S07]  /*17370*/  ISETP.GE.AND P2, PT, R0, RZ, PT ;  /* 0x000000ff0000720c */ /* 0x000fce0003f46270 */
[----:B------:R-:W-:-:S06]  /*17380*/  @P0 VIADD R2, R2, 0x1 ;  /* 0x0000000102020836 */ /* 0x000fcc0000000000 */
[----:B------:R-:W-:Y:S01]  /*17390*/  @!P2 IMAD.MOV R2, RZ, RZ, -R2 ;  /* 0x000000ffff02a224 */ /* 0x000fe200078e0a02 */
[----:B------:R-:W-:Y:S01]  /*173a0*/  @!P1 LOP3.LUT R2, RZ, R4, RZ, 0x33, !PT ;  /* 0x00000004ff029212 */ /* 0x000fe200078e33ff */
[----:B------:R-:W-:-:S04]  /*173b0*/  IMAD.MOV R4, RZ, RZ, -R4 ;  /* 0x000000ffff047224 */ /* 0x000fc800078e0a04 */
[----:B------:R-:W-:-:S07]  /*173c0*/  IMAD R26, R2, R4, R5 ;  /* 0x00000004021a7224 */ /* 0x000fce00078e0205 */
.L_x_1245:
[----:B------:R-:W-:-:S05]  /*173d0*/  LOP3.LUT R2, RZ, R2, RZ, 0x33, !PT ;  /* 0x00000002ff027212 */ /* 0x000fca00078e33ff */
[----:B------:R-:W-:Y:S01]  /*173e0*/  IMAD.IADD R25, R25, 0x1, R2 ;  /* 0x0000000119197824 */ /* 0x000fe200078e0202 */
[----:B------:R-:W-:Y:S06]  /*173f0*/  BRA `(.L_x_1246) ;  /* 0x00000000001c7947 */ /* 0x000fec0003800000 */
.L_x_1238:
[----:B------:R-:W-:Y:S01]  /*17400*/  UMOV UR4, URZ ;  /* 0x0000003f00047c82 */ /* 0x000fe20008000000 */
[----:B------:R-:W-:Y:S01]  /*17410*/  UMOV UR5, URZ ;  /* 0x0000003f00057c82 */ /* 0x000fe20008000000 */
[----:B------:R-:W-:Y:S01]  /*17420*/  ULDC UR6, c[0x0][0xc3c] ;  /* 0x00030f0000067ab9 */ /* 0x000fe20000000800 */
[----:B------:R-:W-:Y:S02]  /*17430*/  IMAD.MOV.U32 R24, RZ, RZ, R0 ;  /* 0x000000ffff187224 */ /* 0x000fe400078e0000 */
[----:B------:R-:W-:Y:S02]  /*17440*/  IMAD.U32 R25, RZ, RZ, UR4 ;  /* 0x00000004ff197e24 */ /* 0x000fe4000f8e00ff */
[----:B------:R-:W-:Y:S02]  /*17450*/  IMAD.U32 R26, RZ, RZ, UR5 ;  /* 0x00000005ff1a7e24 */ /* 0x000fe4000f8e00ff */
[----:B------:R-:W-:-:S07]  /*17460*/  IMAD.U32 R27, RZ, RZ, UR6 ;  /* 0x00000006ff1b7e24 */ /* 0x000fce000f8e00ff */
.L_x_1246:
        /* <DEDUP_REMOVED lines=10> */
.L_x_1235:
[----:B------:R-:W-:Y:S02]  /*17510*/  ULDC UR4, c[0x0][0xc3c] ;  /* 0x00030f0000047ab9 */ /* 0x000fe40000000800 */
[----:B-1----:R-:W-:-:S13]  /*17520*/  ISETP.GE.AND P0, PT, R27, UR4, PT ;  /* 0x000000041b007c0c */ /* 0x002fda000bf06270 */
[----:B------:R-:W-:Y:S05]  /*17530*/  @!P0 BRA `(.L_x_1247) ;  /* 0xffffffb000088947 */ /* 0x000fea000383ffff */
[----:B------:R-:W-:Y:S05]  /*17540*/  BSYNC B8 ;  /* 0x0000000000087941 */ /* 0x000fea0003800000 */
.L_x_1176:
[----:B-1----:R-:W3:Y:S01]  /*17550*/  LDL.LU R0, [R1+0x28] ;  /* 0x0000280001007983 */ /* 0x002ee20000300800 */
[----:B------:R-:W-:Y:S01]  /*17560*/  BSSY B0, `(.L_x_1248) ;  /* 0x000000b000007945 */ /* 0x000fe20003800000 */
[----:B------:R-:W1:Y:S01]  /*17570*/  S2R R5, SR_CgaCtaId ;  /* 0x0000000000057919 */ /* 0x000e620000008800 */
[----:B---3--:R-:W-:-:S05]  /*17580*/  VIADD R0, R0, 0x1 ;  /* 0x0000000100007836 */ /* 0x008fca0000000000 */
[----:B------:R-:W-:-:S04]  /*17590*/  LEA.HI R2, R0, R0, RZ, 0x1 ;  /* 0x0000000000027211 */ /* 0x000fc800078f08ff */
[----:B------:R-:W-:Y:S02]  /*175a0*/  LOP3.LUT R3, R2, 0xfffffffe, RZ, 0xc0, !PT ;  /* 0xfffffffe02037812 */ /* 0x000fe400078ec0ff */
[----:B------:R-:W-:-:S03]  /*175b0*/  MOV R2, 0x400 ;  /* 0x0000040000027802 */ /* 0x000fc60000000f00 */
[----:B------:R-:W-:Y:S01]  /*175c0*/  IMAD.IADD R0, R0, 0x1, -R3 ;  /* 0x0000000100007824 */ /* 0x000fe200078e0a03 */
[----:B-1----:R-:W-:-:S04]  /*175d0*/  LEA R5, R5, R2, 0x18 ;  /* 0x0000000205057211 */ /* 0x002fc800078ec0ff */
[----:B------:R-:W-:-:S04]  /*175e0*/  SHF.L.U32 R0, R0, 0x1f, RZ ;  /* 0x0000001f00007819 */ /* 0x000fc800000006ff */
[----:B------:R-:W1:Y:S02]  /*175f0*/  SYNCS.PHASECHK.TRANS64.TRYWAIT P0, [R5+URZ+0x2d820], R0 ;  /* 0x02d82000050075a7 */ /* 0x000e64000800017f */
[----:B-1----:R-:W-:Y:S05]  /*17600*/  @!P0 BRA `(.L_x_1249) ;  /* 0x00000030002c8947 */ /* 0x002fea0003800000 */
.L_x_1348:
[----:B------:R-:W-:Y:S05]  /*17610*/  BSYNC B0 ;  /* 0x0000000000007941 */ /* 0x000fea0003800000 */
.L_x_1248:
[----:B------:R-:W-:-:S03]  /*17620*/  UMOV UR4, 0xffffffff ;  /* 0xffffffff00047882 */ /* 0x000fc60000000000 */
[----:B------:R-:W-:Y:S05]  /*17630*/  BRA.DIV UR4, `(.L_x_1250) ;  /* 0x0000003204347947 */ /* 0x000fea000b800000 */
[----:B-1----:R-:W1:Y:S02]  /*17640*/  S2R R0, SR_TID.X ;  /* 0x0000000000007919 */ /* 0x002e640000002100 */
[----:B-1----:R-:W-:-:S04]  /*17650*/  SHF.R.U32.HI R0, RZ, 0x5, R0 ;  /* 0x00000005ff007819 */ /* 0x002fc80000011600 */
[----:B------:R-:W-:-:S05]  /*17660*/  LOP3.LUT R0, R0, 0x3, RZ, 0xc0, !PT ;  /* 0x0000000300007812 */ /* 0x000fca00078ec0ff */
[----:B------:R1:W3:Y:S02]  /*17670*/  SHFL.IDX PT, R14, R0, RZ, 0x1f ;  /* 0x00001fff000e7589 */ /* 0x0002e400000e0000 */
.L_x_1351:
[----:B---3--:R-:W-:Y:S01]  /*17680*/  ISETP.NE.AND P0, PT, R14, RZ, PT ;  /* 0x000000ff0e00720c */ /* 0x008fe20003f05270 */
[----:B------:R-:W-:-:S12]  /*17690*/  BSSY B0, `(.L_x_1251) ;  /* 0x0000024000007945 */ /* 0x000fd80003800000 */
[----:B------:R-:W-:Y:S05]  /*176a0*/  @P0 BRA `(.L_x_1252) ;  /* 0x0000000000880947 */ /* 0x000fea0003800000 */
[----:B------:R-:W-:-:S03]  /*176b0*/  UMOV UR4, 0xffffffff ;  /* 0xffffffff00047882 */ /* 0x000fc60000000000 */
[----:B------:R-:W-:Y:S05]  /*176c0*/  BRA.DIV UR4, `(.L_x_1253) ;  /* 0x0000003204447947 */ /* 0x000fea000b800000 */
[----:B------:R-:W-:-:S13]  /*176d0*/  ELECT P6, URZ, PT ;  /* 0x00000000003f782f */ /* 0x000fda00038c0000 */
.L_x_1354:
[----:B------:R-:W-:Y:S05]  /*176e0*/  @!P6 BRA `(.L_x_1252) ;  /* 0x000000000078e947 */ /* 0x000fea0003800000 */
[----:B------:R-:W-:-:S06]  /*176f0*/  ULOP3.LUT UR4, UR44, 0x2, URZ, 0xfc, !UPT ;  /* 0x000000022c047892 */ /* 0x000fcc000f8efc3f */
[----:B-1----:R-:W-:-:S05]  /*17700*/  IMAD.U32 R0, RZ, RZ, UR4 ;  /* 0x00000004ff007e24 */ /* 0x002fca000f8e00ff */
[----:B------:R-:W-:-:S13]  /*17710*/  ISETP.NE.AND P0, PT, R0, 0x3, PT ;  /* 0x000000030000780c */ /* 0x000fda0003f05270 */
[----:B------:R-:W-:Y:S05]  /*17720*/  @!P0 BRA `(.L_x_1254) ;  /* 0x0000000000048947 */ /* 0x000fea0003800000 */
[----:B------:R-:W-:Y:S01]  /*17730*/  BPT.TRAP 0x1 ;  /* 0x000000040000795c */ /* 0x000fe20000300000 */
.L_x_1254:
[----:B------:R-:W-:Y:S01]  /*17740*/  IMAD R3, R23, 0x8, R5 ;  /* 0x0000000817037824 */ /* 0x000fe200078e0205 */
[----:B------:R-:W-:Y:S01]  /*17750*/  SHF.L.U32 R2, R29, 0x1f, RZ ;  /* 0x0000001f1d027819 */ /* 0x000fe200000006ff */
[----:B------:R-:W-:-:S03]  /*17760*/  VIADD R23, R23, 0x1 ;  /* 0x0000000117177836 */ /* 0x000fc60000000000 */
[----:B------:R-:W1:Y:S02]  /*17770*/  SYNCS.PHASECHK.TRANS64.TRYWAIT P1, [R3+URZ+0x2d840], R2 ;  /* 0x02d84002030075a7 */ /* 0x000e64000802017f */
[----:B------:R-:W-:-:S04]  /*17780*/  ISETP.NE.AND P2, PT, R23, 0x2, PT ;  /* 0x000000021700780c */ /* 0x000fc80003f45270 */
[----:B------:R-:W-:Y:S01]  /*17790*/  SEL R0, RZ, 0x1, P2 ;  /* 0x00000001ff007807 */ /* 0x000fe20001000000 */
[----:B-1----:R-:W-:Y:S08]  /*177a0*/  @!P1 BRA `(.L_x_1255) ;  /* 0x00000030002c9947 */ /* 0x002ff00003800000 */
.L_x_1355:
[----:B------:R-:W-:Y:S02]  /*177b0*/  SEL R23, R23, RZ, P2 ;  /* 0x000000ff17177207 */ /* 0x000fe40001000000 */
[----:B------:R-:W-:Y:S01]  /*177c0*/  LOP3.LUT R0, R29, R0, RZ, 0x3c, !PT ;  /* 0x000000001d007212 */ /* 0x000fe200078e3cff */
[----:B------:R-:W-:Y:S06]  /*177d0*/  @!P0 BRA `(.L_x_1256) ;  /* 0x0000000000048947 */ /* 0x000fec0003800000 */
[----:B------:R-:W-:Y:S01]  /*177e0*/  BPT.TRAP 0x1 ;  /* 0x000000040000795c */ /* 0x000fe20000300000 */
.L_x_1256:
[----:B------:R-:W-:Y:S01]  /*177f0*/  IMAD R23, R23, 0x8, R5 ;  /* 0x0000000817177824 */ /* 0x000fe200078e0205 */
[----:B------:R-:W-:-:S04]  /*17800*/  SHF.L.U32 R0, R0, 0x1f, RZ ;  /* 0x0000001f00007819 */ /* 0x000fc800000006ff */
[----:B------:R-:W3:Y:S02]  /*17810*/  SYNCS.PHASECHK.TRANS64.TRYWAIT P1, [R23+URZ+0x2d840], R0 ;  /* 0x02d84000170075a7 */ /* 0x000ee4000802017f */
[----:B---3--:R-:W-:Y:S05]  /*17820*/  @!P1 BRA `(.L_x_1257) ;  /* 0x0000003000209947 */ /* 0x008fea0003800000 */
.L_x_1356:
[----:B------:R-:W-:Y:S05]  /*17830*/  @!P0 BRA `(.L_x_1258) ;  /* 0x0000000000048947 */ /* 0x000fea0003800000 */
[----:B------:R-:W-:Y:S01]  /*17840*/  BPT.TRAP 0x1 ;  /* 0x000000040000795c */ /* 0x000fe20000300000 */
.L_x_1258:
[----:B------:R-:W4:Y:S02]  /*17850*/  SYNCS.PHASECHK.TRANS64.TRYWAIT P1, [R3+URZ+0x2d860], R2 ;  /* 0x02d86002030075a7 */ /* 0x000f24000802017f */
[----:B----4-:R-:W-:Y:S05]  /*17860*/  @!P1 BRA `(.L_x_1259) ;  /* 0x0000003000249947 */ /* 0x010fea0003800000 */
.L_x_1357:
[----:B------:R-:W-:Y:S05]  /*17870*/  @!P0 BRA `(.L_x_1260) ;  /* 0x0000000000048947 */ /* 0x000fea0003800000 */
[----:B------:R-:W-:Y:S01]  /*17880*/  BPT.TRAP 0x1 ;  /* 0x000000040000795c */ /* 0x000fe20000300000 */
.L_x_1260:
[----:B------:R0:W0:Y:S02]  /*17890*/  SYNCS.PHASECHK.TRANS64.TRYWAIT P0, [R23+URZ+0x2d860], R0 ;  /* 0x02d86000170075a7 */ /* 0x000024000800017f */
[----:B0-----:R-:W-:Y:S05]  /*178a0*/  @!P0 NANOSLEEP.SYNCS 0x989680 ;  /* 0x009896800000895d */ /* 0x001fea0003900000 */
[----:B------:R-:W0:Y:S02]  /*178b0*/  @!P0 SYNCS.PHASECHK.TRANS64 P0, [R23+URZ+0x2d860], R0 ;  /* 0x02d86000170085a7 */ /* 0x000e24000800007f */
[----:B0-----:R-:W-:Y:S05]  /*178c0*/  @!P0 BRA `(.L_x_1260) ;  /* 0xfffffffc00f08947 */ /* 0x001fea000383ffff */
.L_x_1252:
[----:B------:R-:W-:Y:S05]  /*178d0*/  BSYNC B0 ;  /* 0x0000000000007941 */ /* 0x000fea0003800000 */
.L_x_1251:
[----:B------:R-:W-:Y:S05]  /*178e0*/  EXIT ;  /* 0x000000000000794d */ /* 0x000fea0003800000 */
.L_x_1075:
[----:B0-----:R-:W-:-:S04]  /*178f0*/  IMAD.U32 R3, RZ, RZ, UR41 ;  /* 0x00000029ff037e24 */ /* 0x001fc8000f8e00ff */
[----:B------:R0:W1:Y:S03]  /*17900*/  SYNCS.PHASECHK.TRANS64.TRYWAIT P1, [R3+URZ+0x2d800], R0 ;  /* 0x02d80000030075a7 */ /* 0x000066000802017f */
[----:B-1----:R-:W-:Y:S05]  /*17910*/  @!P1 NANOSLEEP.SYNCS 0x989680 ;  /* 0x009896800000995d */ /* 0x002fea0003900000 */
[----:B------:R-:W1:Y:S02]  /*17920*/  @!P1 SYNCS.PHASECHK.TRANS64 P1, [R3+URZ+0x2d800], R0 ;  /* 0x02d80000030095a7 */ /* 0x000e64000802007f */
[----:B-1----:R-:W-:Y:S05]  /*17930*/  @!P1 BRA `(.L_x_1075) ;  /* 0xfffffffc00ec9947 */ /* 0x002fea000383ffff */
[----:B------:R-:W-:Y:S05]  /*17940*/  BRA `(.L_x_1261) ;  /* 0xfffffea400f47947 */ /* 0x000fea000383ffff */
.L_x_1079:
[----:B-1----:R1:W2:Y:S02]  /*17950*/  SYNCS.PHASECHK.TRANS64.TRYWAIT P1, [R3+URZ+0x2d830], R0 ;  /* 0x02d83000030075a7 */ /* 0x0022a4000802017f */
[----:B--2---:R-:W-:Y:S05]  /*17960*/  @!P1 NANOSLEEP.SYNCS 0x989680 ;  /* 0x009896800000995d */ /* 0x004fea0003900000 */
[----:B------:R-:W2:Y:S02]  /*17970*/  @!P1 SYNCS.PHASECHK.TRANS64 P1, [R3+URZ+0x2d830], R0 ;  /* 0x02d83000030095a7 */ /* 0x000ea4000802007f */
[----:B--2---:R-:W-:Y:S05]  /*17980*/  @!P1 BRA `(.L_x_1079) ;  /* 0xfffffffc00f09947 */ /* 0x004fea000383ffff */
[----:B------:R-:W-:Y:S05]  /*17990*/  BRA `(.L_x_1078) ;  /* 0xfffffea800107947 */ /* 0x000fea000383ffff */
.L_x_1096:
[----:B-1-3--:R-:W-:-:S04]  /*179a0*/  IMAD.U32 R8, RZ, RZ, UR6 ;  /* 0x00000006ff087e24 */ /* 0x00afc8000f8e00ff */
[----:B------:R1:W2:Y:S03]  /*179b0*/  SYNCS.PHASECHK.TRANS64.TRYWAIT P1, [R8+URZ+0x2d830], R3 ;  /* 0x02d83003080075a7 */ /* 0x0002a6000802017f */
[----:B--2---:R-:W-:Y:S05]  /*179c0*/  @!P1 NANOSLEEP.SYNCS 0x989680 ;  /* 0x009896800000995d */ /* 0x004fea0003900000 */
[----:B------:R-:W2:Y:S02]  /*179d0*/  @!P1 SYNCS.PHASECHK.TRANS64 P1, [R8+URZ+0x2d830], R3 ;  /* 0x02d83003080095a7 */ /* 0x000ea4000802007f */
[----:B--2---:R-:W-:Y:S05]  /*179e0*/  @!P1 BRA `(.L_x_1096) ;  /* 0xfffffffc00ec9947 */ /* 0x004fea000383ffff */
[----:B------:R-:W-:Y:S05]  /*179f0*/  BRA `(.L_x_1093) ;  /* 0xfffffedc00187947 */ /* 0x000fea000383ffff */
.L_x_1100:
[----:B-1----:R-:W-:-:S04]  /*17a00*/  IMAD.U32 R7, RZ, RZ, UR6 ;  /* 0x00000006ff077e24 */ /* 0x002fc8000f8e00ff */
[----:B------:R1:W2:Y:S03]  /*17a10*/  SYNCS.PHASECHK.TRANS64.TRYWAIT P1, [R7+URZ+0x2d850], R3 ;  /* 0x02d85003070075a7 */ /* 0x0002a6000802017f */
[----:B--2---:R-:W-:Y:S05]  /*17a20*/  @!P1 NANOSLEEP.SYNCS 0x989680 ;  /* 0x009896800000995d */ /* 0x004fea0003900000 */
[----:B------:R-:W2:Y:S02]  /*17a30*/  @!P1 SYNCS.PHASECHK.TRANS64 P1, [R7+URZ+0x2d850], R3 ;  /* 0x02d85003070095a7 */ /* 0x000ea4000802007f */
[----:B--2---:R-:W-:Y:S05]  /*17a40*/  @!P1 BRA `(.L_x_1100) ;  /* 0xfffffffc00ec9947 */ /* 0x004fea000383ffff */
[----:B------:R-:W-:Y:S05]  /*17a50*/  BRA `(.L_x_1097) ;  /* 0xfffffedc00c47947 */ /* 0x000fea000383ffff */
.L_x_1119:
[----:B-1----:R-:W-:-:S04]  /*17a60*/  IMAD.U32 R6, RZ, RZ, UR6 ;  /* 0x00000006ff067e24 */ /* 0x002fc8000f8e00ff */
[----:B------:R1:W2:Y:S03]  /*17a70*/  SYNCS.PHASECHK.TRANS64.TRYWAIT P1, [R6+URZ+0x2d830], R3 ;  /* 0x02d83003060075a7 */ /* 0x0002a6000802017f */
[----:B--2---:R-:W-:Y:S05]  /*17a80*/  @!P1 NANOSLEEP.SYNCS 0x989680 ;  /* 0x009896800000995d */ /* 0x004fea0003900000 */
[----:B------:R-:W2:Y:S02]  /*17a90*/  @!P1 SYNCS.PHASECHK.TRANS64 P1, [R6+URZ+0x2d830], R3 ;  /* 0x02d83003060095a7 */ /* 0x000ea4000802007f */
[----:B--2---:R-:W-:Y:S05]  /*17aa0*/  @!P1 BRA `(.L_x_1119) ;  /* 0xfffffffc00ec9947 */ /* 0x004fea000383ffff */
[----:B------:R-:W-:Y:S05]  /*17ab0*/  BRA `(.L_x_1116) ;  /* 0xffffff1000a87947 */ /* 0x000fea000383ffff */
.L_x_1123:
[----:B-1----:R-:W-:-:S04]  /*17ac0*/  IMAD.U32 R5, RZ, RZ, UR6 ;  /* 0x00000006ff057e24 */ /* 0x002fc8000f8e00ff */
[----:B------:R1:W2:Y:S03]  /*17ad0*/  SYNCS.PHASECHK.TRANS64.TRYWAIT P1, [R5+URZ+0x2d850], R3 ;  /* 0x02d85003050075a7 */ /* 0x0002a6000802017f */
[----:B--2---:R-:W-:Y:S05]  /*17ae0*/  @!P1 NANOSLEEP.SYNCS 0x989680 ;  /* 0x009896800000995d */ /* 0x004fea0003900000 */
[----:B------:R-:W2:Y:S02]  /*17af0*/  @!P1 SYNCS.PHASECHK.TRANS64 P1, [R5+URZ+0x2d850], R3 ;  /* 0x02d85003050095a7 */ /* 0x000ea4000802007f */
[----:B--2---:R-:W-:Y:S05]  /*17b00*/  @!P1 BRA `(.L_x_1123) ;  /* 0xfffffffc00ec9947 */ /* 0x004fea000383ffff */
[----:B------:R-:W-:Y:S05]  /*17b10*/  BRA `(.L_x_1120) ;  /* 0xffffff1400547947 */ /* 0x000fea000383ffff */
.L_x_1131:
[----:B-1-3--:R-:W-:-:S04]  /*17b20*/  IMAD.U32 R8, RZ, RZ, UR6 ;  /* 0x00000006ff087e24 */ /* 0x00afc8000f8e00ff */
[----:B------:R1:W2:Y:S03]  /*17b30*/  SYNCS.PHASECHK.TRANS64.TRYWAIT P1, [R8+URZ+0x2d830], R3 ;  /* 0x02d83003080075a7 */ /* 0x0002a6000802017f */
[----:B--2---:R-:W-:Y:S05]  /*17b40*/  @!P1 NANOSLEEP.SYNCS 0x989680 ;  /* 0x009896800000995d */ /* 0x004fea0003900000 */
[----:B------:R-:W2:Y:S02]  /*17b50*/  @!P1 SYNCS.PHASECHK.TRANS64 P1, [R8+URZ+0x2d830], R3 ;  /* 0x02d83003080095a7 */ /* 0x000ea4000802007f */
[----:B--2---:R-:W-:Y:S05]  /*17b60*/  @!P1 BRA `(.L_x_1131) ;  /* 0xfffffffc00ec9947 */ /* 0x004fea000383ffff */
[----:B------:R-:W-:Y:S05]  /*17b70*/  BRA `(.L_x_1128) ;  /* 0xffffff3000cc7947 */ /* 0x000fea000383ffff */
.L_x_1135:
[----:B-1----:R-:W-:-:S04]  /*17b80*/  IMAD.U32 R7, RZ, RZ, UR6 ;  /* 0x00000006ff077e24 */ /* 0x002fc8000f8e00ff */
[----:B------:R1:W2:Y:S03]  /*17b90*/  SYNCS.PHASECHK.TRANS64.TRYWAIT P1, [R7+URZ+0x2d850], R3 ;  /* 0x02d85003070075a7 */ /* 0x0002a6000802017f */
[----:B--2---:R-:W-:Y:S05]  /*17ba0*/  @!P1 NANOSLEEP.SYNCS 0x989680 ;  /* 0x009896800000995d */ /* 0x004fea0003900000 */
[----:B------:R-:W2:Y:S02]  /*17bb0*/  @!P1 SYNCS.PHASECHK.TRANS64 P1, [R7+URZ+0x2d850], R3 ;  /* 0x02d85003070095a7 */ /* 0x000ea4000802007f */
[----:B--2---:R-:W-:Y:S05]  /*17bc0*/  @!P1 BRA `(.L_x_1135) ;  /* 0xfffffffc00ec9947 */ /* 0x004fea000383ffff */
[----:B------:R-:W-:Y:S05]  /*17bd0*/  BRA `(.L_x_1132) ;  /* 0xffffff3400787947 */ /* 0x000fea000383ffff */
.L_x_1150:
[----:B-1----:R-:W-:-:S04]  /*17be0*/  IMAD.U32 R5, RZ, RZ, UR8 ;  /* 0x00000008ff057e24 */ /* 0x002fc8000f8e00ff */
[----:B------:R1:W2:Y:S03]  /*17bf0*/  SYNCS.PHASECHK.TRANS64.TRYWAIT P1, [R5+URZ+0x2d850], R4 ;  /* 0x02d85004050075a7 */ /* 0x0002a6000802017f */
[----:B--2---:R-:W-:Y:S05]  /*17c00*/  @!P1 NANOSLEEP.SYNCS 0x989680 ;  /* 0x009896800000995d */ /* 0x004fea0003900000 */
[----:B------:R-:W2:Y:S02]  /*17c10*/  @!P1 SYNCS.PHASECHK.TRANS64 P1, [R5+URZ+0x2d850], R4 ;  /* 0x02d85004050095a7 */ /* 0x000ea4000802007f */
[----:B--2---:R-:W-:Y:S05]  /*17c20*/  @!P1 BRA `(.L_x_1150) ;  /* 0xfffffffc00ec9947 */ /* 0x004fea000383ffff */
[----:B------:R-:W-:Y:S05]  /*17c30*/  BRA `(.L_x_1149) ;  /* 0xffffff6400787947 */ /* 0x000fea000383ffff */
.L_x_1198:
        /* <DEDUP_REMOVED lines=11> */
.L_x_1263:
[----:B------:R-:W-:Y:S05]  /*17cf0*/  BSYNC B0 ;  /* 0x0000000000007941 */ /* 0x000fea0003800000 */
.L_x_1262:
[----:B------:R-:W-:Y:S05]  /*17d00*/  BRA `(.L_x_1264) ;  /* 0xffffffbc00047947 */ /* 0x000fea000383ffff */
.L_x_1201:
[----:B0-----:R0:W1:Y:S02]  /*17d10*/  SYNCS.PHASECHK.TRANS64.TRYWAIT P0, [R4+URZ+0x2d840], R5 ;  /* 0x02d84005040075a7 */ /* 0x001064000800017f */
[----:B-1----:R-:W-:Y:S05]  /*17d20*/  @!P0 NANOSLEEP.SYNCS 0x989680 ;  /* 0x009896800000895d */ /* 0x002fea0003900000 */
[----:B------:R-:W1:Y:S02]  /*17d30*/  @!P0 SYNCS.PHASECHK.TRANS64 P0, [R4+URZ+0x2d840], R5 ;  /* 0x02d84005040085a7 */ /* 0x000e64000800007f */
[----:B-1----:R-:W-:Y:S05]  /*17d40*/  @!P0 BRA `(.L_x_1201) ;  /* 0xfffffffc00f08947 */ /* 0x002fea000383ffff */
[----:B------:R-:W-:Y:S05]  /*17d50*/  BRA `(.L_x_1265) ;  /* 0xffffffbc00607947 */ /* 0x000fea000383ffff */
.L_x_1202:
        /* <DEDUP_REMOVED lines=8> */
.L_x_1267:
[----:B------:R-:W-:Y:S05]  /*17de0*/  BSYNC B0 ;  /* 0x0000000000007941 */ /* 0x000fea0003800000 */
.L_x_1266:
[----:B------:R-:W-:Y:S02]  /*17df0*/  IMAD.MOV.U32 R13, RZ, RZ, R0 ;  /* 0x000000ffff0d7224 */ /* 0x000fe400078e0000 */
        /* <DEDUP_REMOVED lines=8> */
.L_x_1268:
[----:B------:R-:W-:Y:S02]  /*17e80*/  IMAD.MOV.U32 R13, RZ, RZ, R6 ;  /* 0x000000ffff0d7224 */ /* 0x000fe400078e0006 */
[----:B------:R-:W-:Y:S02]  /*17e90*/  IMAD.MOV.U32 R12, RZ, RZ, 0x1 ;  /* 0x00000001ff0c7424 */ /* 0x000fe400078e00ff */
[----:B------:R-:W-:-:S07]  /*17ea0*/  IMAD.MOV.U32 R3, RZ, RZ, R14 ;  /* 0x000000ffff037224 */ /* 0x000fce00078e000e */
[----:B------:R-:W-:Y:S05]  /*17eb0*/  WARPSYNC.COLLECTIVE R15, `(.L_x_1269) ;  /* 0x000000000f087348 */ /* 0x000fea0003c00000 */
[----:B------:R0:W1:Y:S02]  /*17ec0*/  SHFL.IDX P6, R14, R13, R12, R11 ;  /* 0x0000000c0d0e7389 */ /* 0x00006400000c000b */
[----:B01----:R-:W-:Y:S01]  /*17ed0*/  ENDCOLLECTIVE ;  /* 0x000000000000791b */ /* 0x003fe20003800000 */
.L_x_1269:
        /* <DEDUP_REMOVED lines=17> */
.L_x_1270:
[----:B------:R-:W-:Y:S02]  /*17ff0*/  @P1 IMAD R8, R7, 0x2, R17 ;  /* 0x0000000207081824 */ /* 0x000fe400078e0211 */
[----:B------:R-:W-:Y:S02]  /*18000*/  IMAD.MOV.U32 R13, RZ, RZ, R6 ;  /* 0x000000ffff0d7224 */ /* 0x000fe400078e0006 */
[----:B------:R-:W-:Y:S02]  /*18010*/  IMAD.MOV.U32 R12, RZ, RZ, 0x2 ;  /* 0x00000002ff0c7424 */ /* 0x000fe400078e00ff */
[----:B------:R-:W-:-:S07]  /*18020*/  IMAD.MOV.U32 R3, RZ, RZ, R14 ;  /* 0x000000ffff037224 */ /* 0x000fce00078e000e */
[----:B------:R-:W-:Y:S05]  /*18030*/  WARPSYNC.COLLECTIVE R15, `(.L_x_1271) ;  /* 0x000000000f087348 */ /* 0x000fea0003c00000 */
[----:B------:R0:W1:Y:S02]  /*18040*/  SHFL.IDX P6, R14, R13, R12, R11 ;  /* 0x0000000c0d0e7389 */ /* 0x00006400000c000b */
[----:B01----:R-:W-:Y:S01]  /*18050*/  ENDCOLLECTIVE ;  /* 0x000000000000791b */ /* 0x003fe20003800000 */
.L_x_1271:
        /* <DEDUP_REMOVED lines=17> */
.L_x_1272:
[----:B------:R-:W-:Y:S02]  /*18170*/  @P1 IMAD R8, R7, 0x2, R17 ;  /* 0x0000000207081824 */ /* 0x000fe400078e0211 */
[----:B------:R-:W-:Y:S02]  /*18180*/  IMAD.MOV.U32 R13, RZ, RZ, R6 ;  /* 0x000000ffff0d7224 */ /* 0x000fe400078e0006 */
[----:B------:R-:W-:Y:S02]  /*18190*/  IMAD.MOV.U32 R12, RZ, RZ, 0x3 ;  /* 0x00000003ff0c7424 */ /* 0x000fe400078e00ff */
[----:B------:R-:W-:-:S07]  /*181a0*/  IMAD.MOV.U32 R3, RZ, RZ, R14 ;  /* 0x000000ffff037224 */ /* 0x000fce00078e000e */
[----:B------:R-:W-:Y:S05]  /*181b0*/  WARPSYNC.COLLECTIVE R15, `(.L_x_1273) ;  /* 0x000000000f087348 */ /* 0x000fea0003c00000 */
[----:B------:R0:W1:Y:S02]  /*181c0*/  SHFL.IDX P6, R14, R13, R12, R11 ;  /* 0x0000000c0d0e7389 */ /* 0x00006400000c000b */
[----:B01----:R-:W-:Y:S01]  /*181d0*/  ENDCOLLECTIVE ;  /* 0x000000000000791b */ /* 0x003fe20003800000 */
.L_x_1273:
        /* <DEDUP_REMOVED lines=10> */
.L_x_1274:
        /* <DEDUP_REMOVED lines=8> */
.L_x_1207:
[----:B------:R0:W5:Y:S01]  /*18300*/  LDL R21, [R1+0x18] ;  /* 0x0000180001157983 */ /* 0x0001620000100800 */
[----:B------:R-:W-:Y:S02]  /*18310*/  IMAD.MOV.U32 R13, RZ, RZ, R4 ;  /* 0x000000ffff0d7224 */ /* 0x000fe400078e0004 */
[----:B------:R-:W-:Y:S02]  /*18320*/  IMAD.MOV.U32 R12, RZ, RZ, RZ ;  /* 0x000000ffff0c7224 */ /* 0x000fe400078e00ff */
[----:B------:R-:W-:Y:S02]  /*18330*/  IMAD.MOV.U32 R11, RZ, RZ, 0x1c1f ;  /* 0x00001c1fff0b7424 */ /* 0x000fe400078e00ff */
[----:B------:R-:W-:Y:S02]  /*18340*/  IMAD.MOV.U32 R15, RZ, RZ, -0x1 ;  /* 0xffffffffff0f7424 */ /* 0x000fe400078e00ff */
[----:B------:R-:W-:Y:S02]  /*18350*/  IMAD R2, R28, R9, RZ ;  /* 0x000000091c027224 */ /* 0x000fe400078e02ff */
[----:B0-----:R-:W-:-:S07]  /*18360*/  IMAD.IADD R25, R20, 0x1, R25 ;  /* 0x0000000114197824 */ /* 0x001fce00078e0219 */
[----:B-----5:R-:W-:Y:S05]  /*18370*/  WARPSYNC.COLLECTIVE R15, `(.L_x_1276) ;  /* 0x000000000f087348 */ /* 0x020fea0003c00000 */
[----:B------:R0:W1:Y:S02]  /*18380*/  SHFL.IDX P6, R14, R13, R12, R11 ;  /* 0x0000000c0d0e7389 */ /* 0x00006400000c000b */
[----:B01---5:R-:W-:Y:S01]  /*18390*/  ENDCOLLECTIVE ;  /* 0x000000000000791b */ /* 0x023fe20003800000 */
.L_x_1276:
[----:B------:R-:W-:Y:S01]  /*183a0*/  ISETP.GE.AND P3, PT, R25, R2, PT ;  /* 0x000000021900720c */ /* 0x000fe20003f66270 */
[----:B------:R-:W-:Y:S02]  /*183b0*/  IMAD.MOV.U32 R13, RZ, RZ, R0 ;  /* 0x000000ffff0d7224 */ /* 0x000fe400078e0000 */
[----:B------:R-:W-:-:S10]  /*183c0*/  IMAD.MOV.U32 R6, RZ, RZ, R14 ;  /* 0x000000ffff067224 */ /* 0x000fd400078e000e */
[----:B------:R-:W-:Y:S05]  /*183d0*/  WARPSYNC.COLLECTIVE R15, `(.L_x_1277) ;  /* 0x000000000f087348 */ /* 0x000fea0003c00000 */
[----:B------:R0:W1:Y:S02]  /*183e0*/  SHFL.IDX P6, R14, R13, R12, R11 ;  /* 0x0000000c0d0e7389 */ /* 0x00006400000c000b */
[----:B01----:R-:W-:Y:S01]  /*183f0*/  ENDCOLLECTIVE ;  /* 0x000000000000791b */ /* 0x003fe20003800000 */
.L_x_1277:
[----:B------:R-:W-:Y:S02]  /*18400*/  IMAD.MOV.U32 R13, RZ, RZ, R4 ;  /* 0x000000ffff0d7224 */ /* 0x000fe400078e0004 */
[----:B------:R-:W-:Y:S02]  /*18410*/  IMAD.MOV.U32 R12, RZ, RZ, 0x1 ;  /* 0x00000001ff0c7424 */ /* 0x000fe400078e00ff */
[----:B------:R-:W-:-:S07]  /*18420*/  IMAD.MOV.U32 R5, RZ, RZ, R14 ;  /* 0x000000ffff057224 */ /* 0x000fce00078e000e */
[----:B------:R-:W-:Y:S05]  /*18430*/  WARPSYNC.COLLECTIVE R15, `(.L_x_1278) ;  /* 0x000000000f087348 */ /* 0x000fea0003c00000 */
[----:B------:R0:W1:Y:S02]  /*18440*/  SHFL.IDX P6, R14, R13, R12, R11 ;  /* 0x0000000c0d0e7389 */ /* 0x00006400000c000b */
[----:B01----:R-:W-:Y:S01]  /*18450*/  ENDCOLLECTIVE ;  /* 0x000000000000791b */ /* 0x003fe20003800000 */
.L_x_1278:
[----:B------:R-:W-:-:S05]  /*18460*/  @!P3 LEA R5, P4, R10, R5, 0x1 ;  /* 0x000000050a05b211 */ /* 0x000fca00078808ff */
[----:B------:R-:W-:-:S04]  /*18470*/  @!P3 IMAD.X R6, RZ, RZ, R6, P4 ;  /* 0x000000ffff06b224 */ /* 0x000fc800020e0606 */
[----:B------:R-:W-:Y:S02]  /*18480*/  @!P3 IMAD.MOV.U32 R7, RZ, RZ, R6 ;  /* 0x000000ffff07b224 */ /* 0x000fe400078e0006 */
[----:B------:R-:W-:Y:S02]  /*18490*/  @!P3 IMAD.MOV.U32 R6, RZ, RZ, R5 ;  /* 0x000000ffff06b224 */ /* 0x000fe400078e0005 */
[----:B------:R-:W-:Y:S02]  /*184a0*/  IMAD.MOV.U32 R13, RZ, RZ, R0 ;  /* 0x000000ffff0d7224 */ /* 0x000fe400078e0000 */
[----:B------:R-:W-:Y:S01]  /*184b0*/  VIADD R5, R25, 0x20 ;  /* 0x0000002019057836 */ /* 0x000fe20000000000 */
        /* <DEDUP_REMOVED lines=11> */
.L_x_1279:
[----:B------:R-:W-:Y:S02]  /*18570*/  IMAD.MOV.U32 R13, RZ, RZ, R4 ;  /* 0x000000ffff0d7224 */ /* 0x000fe400078e0004 */
[----:B------:R-:W-:Y:S02]  /*18580*/  IMAD.MOV.U32 R12, RZ, RZ, 0x2 ;  /* 0x00000002ff0c7424 */ /* 0x000fe400078e00ff */
[----:B------:R-:W-:-:S07]  /*18590*/  IMAD.MOV.U32 R5, RZ, RZ, R14 ;  /* 0x000000ffff057224 */ /* 0x000fce00078e000e */
[----:B------:R-:W-:Y:S05]  /*185a0*/  WARPSYNC.COLLECTIVE R15, `(.L_x_1280) ;  /* 0x000000000f087348 */ /* 0x000fea0003c00000 */
[----:B------:R0:W1:Y:S02]  /*185b0*/  SHFL.IDX P6, R14, R13, R12, R11 ;  /* 0x0000000c0d0e7389 */ /* 0x00006400000c000b */
[----:B01----:R-:W-:Y:S01]  /*185c0*/  ENDCOLLECTIVE ;  /* 0x000000000000791b */ /* 0x003fe20003800000 */
.L_x_1280:
[----:B------:R-:W-:-:S05]  /*185d0*/  @!P3 LEA R5, P4, R10, R5, 0x1 ;  /* 0x000000050a05b211 */ /* 0x000fca00078808ff */
[----:B------:R-:W-:Y:S02]  /*185e0*/  @!P3 IMAD.X R7, RZ, RZ, R7, P4 ;  /* 0x000000ffff07b224 */ /* 0x000fe400020e0607 */
[----:B------:R-:W-:Y:S02]  /*185f0*/  @!P3 IMAD.MOV.U32 R6, RZ, RZ, R5 ;  /* 0x000000ffff06b224 */ /* 0x000fe400078e0005 */
[----:B------:R-:W-:Y:S02]  /*18600*/  VIADD R5, R25, 0x40 ;  /* 0x0000004019057836 */ /* 0x000fe40000000000 */
[----:B------:R-:W-:Y:S01]  /*18610*/  IMAD.MOV.U32 R13, RZ, RZ, R0 ;  /* 0x000000ffff0d7224 */ /* 0x000fe200078e0000 */
        /* <DEDUP_REMOVED lines=11> */
.L_x_1281:
[----:B------:R-:W-:Y:S02]  /*186d0*/  IMAD.MOV.U32 R13, RZ, RZ, R4 ;  /* 0x000000ffff0d7224 */ /* 0x000fe400078e0004 */
[----:B------:R-:W-:Y:S02]  /*186e0*/  IMAD.MOV.U32 R12, RZ, RZ, 0x3 ;  /* 0x00000003ff0c7424 */ /* 0x000fe400078e00ff */
[----:B------:R-:W-:-:S07]  /*186f0*/  IMAD.MOV.U32 R5, RZ, RZ, R14 ;  /* 0x000000ffff057224 */ /* 0x000fce00078e000e */
[----:B------:R-:W-:Y:S05]  /*18700*/  WARPSYNC.COLLECTIVE R15, `(.L_x_1282) ;  /* 0x000000000f087348 */ /* 0x000fea0003c00000 */
[----:B------:R0:W1:Y:S02]  /*18710*/  SHFL.IDX P6, R14, R13, R12, R11 ;  /* 0x0000000c0d0e7389 */ /* 0x00006400000c000b */
[----:B01----:R-:W-:Y:S01]  /*18720*/  ENDCOLLECTIVE ;  /* 0x000000000000791b */ /* 0x003fe20003800000 */
.L_x_1282:
        /* <DEDUP_REMOVED lines=11> */
[----:B------:R-:W-:Y:S01]  /*187e0*/  IMAD.MOV.U32 R4, RZ, RZ, R14 ;  /* 0x000000ffff047224 */ /* 0x000fe200078e000e */
[----:B------:R-:W-:-:S13]  /*187f0*/  ISETP.GE.AND P3, PT, R5, R2, PT ;  /* 0x000000020500720c */ /* 0x000fda0003f66270 */
[----:B0-----:R-:W-:Y:S05]  /*18800*/  WARPSYNC.COLLECTIVE R15, `(.L_x_1283) ;  /* 0x000000000f087348 */ /* 0x001fea0003c00000 */
[----:B------:R1:W2:Y:S02]  /*18810*/  SHFL.IDX P6, R14, R13, R12, R11 ;  /* 0x0000000c0d0e7389 */ /* 0x0002a400000c000b */
[----:B012---:R-:W-:Y:S01]  /*18820*/  ENDCOLLECTIVE ;  /* 0x000000000000791b */ /* 0x007fe20003800000 */
.L_x_1283:
[----:B------:R-:W-:Y:S02]  /*18830*/  IMAD.MOV.U32 R13, RZ, RZ, R3 ;  /* 0x000000ffff0d7224 */ /* 0x000fe400078e0003 */
[----:B------:R-:W-:Y:S02]  /*18840*/  IMAD.MOV.U32 R12, RZ, RZ, RZ ;  /* 0x000000ffff0c7224 */ /* 0x000fe400078e00ff */
[----:B------:R-:W-:-:S07]  /*18850*/  IMAD.MOV.U32 R0, RZ, RZ, R14 ;  /* 0x000000ffff007224 */ /* 0x000fce00078e000e */
[----:B------:R-:W-:Y:S05]  /*18860*/  WARPSYNC.COLLECTIVE R15, `(.L_x_1284) ;  /* 0x000000000f087348 */ /* 0x000fea0003c00000 */
[----:B------:R0:W1:Y:S02]  /*18870*/  SHFL.IDX P6, R14, R13, R12, R11 ;  /* 0x0000000c0d0e7389 */ /* 0x00006400000c000b */
[----:B01----:R-:W-:Y:S01]  /*18880*/  ENDCOLLECTIVE ;  /* 0x000000000000791b */ /* 0x003fe20003800000 */
.L_x_1284:
[----:B------:R-:W-:-:S05]  /*18890*/  @!P3 LEA R0, P4, R10, R0, 0x1 ;  /* 0x000000000a00b211 */ /* 0x000fca00078808ff */
[----:B------:R-:W-:-:S04]  /*188a0*/  @!P3 IMAD.X R4, RZ, RZ, R4, P4 ;  /* 0x000000ffff04b224 */ /* 0x000fc800020e0604 */
[----:B------:R-:W-:Y:S02]  /*188b0*/  @!P3 IMAD.MOV.U32 R5, RZ, RZ, R4 ;  /* 0x000000ffff05b224 */ /* 0x000fe400078e0004 */
        /* <DEDUP_REMOVED lines=14> */
.L_x_1285:
[----:B------:R-:W-:Y:S02]  /*189a0*/  IMAD.MOV.U32 R13, RZ, RZ, R3 ;  /* 0x000000ffff0d7224 */ /* 0x000fe400078e0003 */
[----:B------:R-:W-:Y:S02]  /*189b0*/  IMAD.MOV.U32 R12, RZ, RZ, 0x1 ;  /* 0x00000001ff0c7424 */ /* 0x000fe400078e00ff */
[----:B------:R-:W-:-:S07]  /*189c0*/  IMAD.MOV.U32 R4, RZ, RZ, R14 ;  /* 0x000000ffff047224 */ /* 0x000fce00078e000e */
[----:B------:R-:W-:Y:S05]  /*189d0*/  WARPSYNC.COLLECTIVE R15, `(.L_x_1286) ;  /* 0x000000000f087348 */ /* 0x000fea0003c00000 */
[----:B------:R0:W1:Y:S02]  /*189e0*/  SHFL.IDX P6, R14, R13, R12, R11 ;  /* 0x0000000c0d0e7389 */ /* 0x00006400000c000b */
[----:B01----:R-:W-:Y:S01]  /*189f0*/  ENDCOLLECTIVE ;  /* 0x000000000000791b */ /* 0x003fe20003800000 */
.L_x_1286:
        /* <DEDUP_REMOVED lines=14> */
.L_x_1287:
[----:B------:R-:W-:Y:S01]  /*18ae0*/  IMAD.MOV.U32 R8, RZ, RZ, R14 ;  /* 0x000000ffff087224 */ /* 0x000fe200078e000e */
[----:B------:R-:W-:Y:S06]  /*18af0*/  BRA `(.L_x_1288) ;  /* 0xffffffc000387947 */ /* 0x000fec000383ffff */
.L_x_1210:
[----:B-1----:R1:W2:Y:S02]  /*18b00*/  SYNCS.PHASECHK.TRANS64.TRYWAIT P0, [R17+URZ+0x2d820], R0 ;  /* 0x02d82000110075a7 */ /* 0x0022a4000800017f */
[----:B--2---:R-:W-:Y:S05]  /*18b10*/  @!P0 NANOSLEEP.SYNCS 0x989680 ;  /* 0x009896800000895d */ /* 0x004fea0003900000 */
[----:B------:R-:W2:Y:S02]  /*18b20*/  @!P0 SYNCS.PHASECHK.TRANS64 P0, [R17+URZ+0x2d820], R0 ;  /* 0x02d82000110085a7 */ /* 0x000ea4000800007f */
[----:B--2---:R-:W-:Y:S05]  /*18b30*/  @!P0 BRA `(.L_x_1210) ;  /* 0xfffffffc00f08947 */ /* 0x004fea000383ffff */
[----:B------:R-:W-:Y:S05]  /*18b40*/  BRA `(.L_x_1289) ;  /* 0xffffffc000a07947 */ /* 0x000fea000383ffff */
.L_x_1215:
[----:B0-----:R0:W1:Y:S02]  /*18b50*/  SYNCS.PHASECHK.TRANS64.TRYWAIT P0, [R5+URZ+0x2d840], R0 ;  /* 0x02d84000050075a7 */ /* 0x001064000800017f */
[----:B-1----:R-:W-:Y:S05]  /*18b60*/  @!P0 NANOSLEEP.SYNCS 0x989680 ;  /* 0x009896800000895d */ /* 0x002fea0003900000 */
[----:B------:R-:W1:Y:S02]  /*18b70*/  @!P0 SYNCS.PHASECHK.TRANS64 P0, [R5+URZ+0x2d840], R0 ;  /* 0x02d84000050085a7 */ /* 0x000e64000800007f */
[----:B-1----:R-:W-:Y:S05]  /*18b80*/  @!P0 BRA `(.L_x_1215) ;  /* 0xfffffffc00f08947 */ /* 0x002fea000383ffff */
[----:B------:R-:W-:Y:S05]  /*18b90*/  BRA `(.L_x_1290) ;  /* 0xffffffc400947947 */ /* 0x000fea000383ffff */
.L_x_1216:
        /* <DEDUP_REMOVED lines=8> */
.L_x_1292:
[----:B------:R-:W-:Y:S05]  /*18c20*/  BSYNC B1 ;  /* 0x0000000000017941 */ /* 0x000fea0003800000 */
.L_x_1291:
        /* <DEDUP_REMOVED lines=13> */
.L_x_1293:
        /* <DEDUP_REMOVED lines=8> */
.L_x_1294:
        /* <DEDUP_REMOVED lines=14> */
.L_x_1295:
[----:B------:R-:W-:Y:S02]  /*18e60*/  IMAD.MOV.U32 R13, RZ, RZ, R8 ;  /* 0x000000ffff0d7224 */ /* 0x000fe400078e0008 */
[----:B------:R-:W-:Y:S02]  /*18e70*/  IMAD.MOV.U32 R12, RZ, RZ, 0x2 ;  /* 0x00000002ff0c7424 */ /* 0x000fe400078e00ff */
[----:B------:R-:W-:-:S07]  /*18e80*/  IMAD.MOV.U32 R2, RZ, RZ, R14 ;  /* 0x000000ffff027224 */ /* 0x000fce00078e000e */
[----:B------:R-:W-:Y:S05]  /*18e90*/  WARPSYNC.COLLECTIVE R15, `(.L_x_1296) ;  /* 0x000000000f087348 */ /* 0x000fea0003c00000 */
[----:B------:R0:W1:Y:S02]  /*18ea0*/  SHFL.IDX P6, R14, R13, R12, R11 ;  /* 0x0000000c0d0e7389 */ /* 0x00006400000c000b */
[----:B01----:R-:W-:Y:S01]  /*18eb0*/  ENDCOLLECTIVE ;  /* 0x000000000000791b */ /* 0x003fe20003800000 */
.L_x_1296:
        /* <DEDUP_REMOVED lines=13> */
.L_x_1297:
[----:B------:R-:W-:Y:S02]  /*18f90*/  IMAD.MOV.U32 R13, RZ, RZ, R8 ;  /* 0x000000ffff0d7224 */ /* 0x000fe400078e0008 */
[----:B------:R-:W-:Y:S02]  /*18fa0*/  IMAD.MOV.U32 R12, RZ, RZ, 0x3 ;  /* 0x00000003ff0c7424 */ /* 0x000fe400078e00ff */
[----:B------:R-:W-:-:S07]  /*18fb0*/  IMAD.MOV.U32 R2, RZ, RZ, R14 ;  /* 0x000000ffff027224 */ /* 0x000fce00078e000e */
[----:B------:R-:W-:Y:S05]  /*18fc0*/  WARPSYNC.COLLECTIVE R15, `(.L_x_1298) ;  /* 0x000000000f087348 */ /* 0x000fea0003c00000 */
[----:B------:R0:W1:Y:S02]  /*18fd0*/  SHFL.IDX P6, R14, R13, R12, R11 ;  /* 0x0000000c0d0e7389 */ /* 0x00006400000c000b */
[----:B01----:R-:W-:Y:S01]  /*18fe0*/  ENDCOLLECTIVE ;  /* 0x000000000000791b */ /* 0x003fe20003800000 */
.L_x_1298:
        /* <DEDUP_REMOVED lines=14> */
.L_x_1299:
[----:B------:R-:W-:Y:S01]  /*190d0*/  IMAD.MOV.U32 R2, RZ, RZ, R14 ;  /* 0x000000ffff027224 */ /* 0x000fe200078e000e */
[----:B------:R-:W-:Y:S06]  /*190e0*/  BRA `(.L_x_1300) ;  /* 0xffffffc400287947 */ /* 0x000fec000383ffff */
.L_x_1221:
[----:B-1----:R1:W2:Y:S02]  /*190f0*/  SYNCS.PHASECHK.TRANS64.TRYWAIT P0, [R5+URZ+0x2d860], R2 ;  /* 0x02d86002050075a7 */ /* 0x0022a4000800017f */
[----:B--2---:R-:W-:Y:S05]  /*19100*/  @!P0 NANOSLEEP.SYNCS 0x989680 ;  /* 0x009896800000895d */ /* 0x004fea0003900000 */
[----:B------:R-:W2:Y:S02]  /*19110*/  @!P0 SYNCS.PHASECHK.TRANS64 P0, [R5+URZ+0x2d860], R2 ;  /* 0x02d86002050085a7 */ /* 0x000ea4000800007f */
[----:B--2---:R-:W-:Y:S05]  /*19120*/  @!P0 BRA `(.L_x_1221) ;  /* 0xfffffffc00f08947 */ /* 0x004fea000383ffff */
[----:B------:R-:W-:Y:S05]  /*19130*/  BRA `(.L_x_1301) ;  /* 0xffffffc4008c7947 */ /* 0x000fea000383ffff */
.L_x_1222:
        /* <DEDUP_REMOVED lines=8> */
.L_x_1303:
[----:B------:R-:W-:Y:S05]  /*191c0*/  BSYNC B1 ;  /* 0x0000000000017941 */ /* 0x000fea0003800000 */
.L_x_1302:
        /* <DEDUP_REMOVED lines=9> */
.L_x_1304:
[----:B------:R-:W-:Y:S02]  /*19260*/  IMAD.MOV.U32 R13, RZ, RZ, R19 ;  /* 0x000000ffff0d7224 */ /* 0x000fe400078e0013 */
[----:B------:R-:W-:Y:S02]  /*19270*/  IMAD.MOV.U32 R12, RZ, RZ, 0x1 ;  /* 0x00000001ff0c7424 */ /* 0x000fe400078e00ff */
[----:B------:R-:W-:-:S07]  /*19280*/  IMAD.MOV.U32 R2, RZ, RZ, R14 ;  /* 0x000000ffff027224 */ /* 0x000fce00078e000e */
[----:B------:R-:W-:Y:S05]  /*19290*/  WARPSYNC.COLLECTIVE R15, `(.L_x_1305) ;  /* 0x000000000f087348 */ /* 0x000fea0003c00000 */
[----:B------:R0:W1:Y:S02]  /*192a0*/  SHFL.IDX P6, R14, R13, R12, R11 ;  /* 0x0000000c0d0e7389 */ /* 0x00006400000c000b */
[----:B01----:R-:W-:Y:S01]  /*192b0*/  ENDCOLLECTIVE ;  /* 0x000000000000791b */ /* 0x003fe20003800000 */
.L_x_1305:
        /* <DEDUP_REMOVED lines=16> */
.L_x_1306:
[----:B------:R-:W-:Y:S02]  /*193c0*/  IMAD.MOV.U32 R13, RZ, RZ, R19 ;  /* 0x000000ffff0d7224 */ /* 0x000fe400078e0013 */
[----:B------:R-:W-:Y:S02]  /*193d0*/  IMAD.MOV.U32 R12, RZ, RZ, 0x2 ;  /* 0x00000002ff0c7424 */ /* 0x000fe400078e00ff */
[----:B------:R-:W-:-:S07]  /*193e0*/  IMAD.MOV.U32 R2, RZ, RZ, R14 ;  /* 0x000000ffff027224 */ /* 0x000fce00078e000e */
[----:B------:R-:W-:Y:S05]  /*193f0*/  WARPSYNC.COLLECTIVE R15, `(.L_x_1307) ;  /* 0x000000000f087348 */ /* 0x000fea0003c00000 */
[----:B------:R0:W1:Y:S02]  /*19400*/  SHFL.IDX P6, R14, R13, R12, R11 ;  /* 0x0000000c0d0e7389 */ /* 0x00006400000c000b */
[----:B01----:R-:W-:Y:S01]  /*19410*/  ENDCOLLECTIVE ;  /* 0x000000000000791b */ /* 0x003fe20003800000 */
.L_x_1307:
        /* <DEDUP_REMOVED lines=16> */
.L_x_1308:
[----:B------:R-:W-:Y:S02]  /*19520*/  IMAD.MOV.U32 R13, RZ, RZ, R19 ;  /* 0x000000ffff0d7224 */ /* 0x000fe400078e0013 */
[----:B------:R-:W-:Y:S02]  /*19530*/  IMAD.MOV.U32 R12, RZ, RZ, 0x3 ;  /* 0x00000003ff0c7424 */ /* 0x000fe400078e00ff */
[----:B------:R-:W-:-:S07]  /*19540*/  IMAD.MOV.U32 R2, RZ, RZ, R14 ;  /* 0x000000ffff027224 */ /* 0x000fce00078e000e */
[----:B------:R-:W-:Y:S05]  /*19550*/  WARPSYNC.COLLECTIVE R15, `(.L_x_1309) ;  /* 0x000000000f087348 */ /* 0x000fea0003c00000 */
[----:B------:R0:W1:Y:S02]  /*19560*/  SHFL.IDX P6, R14, R13, R12, R11 ;  /* 0x0000000c0d0e7389 */ /* 0x00006400000c000b */
[----:B01----:R-:W-:Y:S01]  /*19570*/  ENDCOLLECTIVE ;  /* 0x000000000000791b */ /* 0x003fe20003800000 */
.L_x_1309:
        /* <DEDUP_REMOVED lines=13> */
.L_x_1310:
        /* <DEDUP_REMOVED lines=8> */
.L_x_1230:
[----:B-1----:R1:W2:Y:S02]  /*196d0*/  SYNCS.PHASECHK.TRANS64.TRYWAIT P0, [R0+URZ+0x2d860], R3 ;  /* 0x02d86003000075a7 */ /* 0x0022a4000800017f */
[----:B--2---:R-:W-:Y:S05]  /*196e0*/  @!P0 NANOSLEEP.SYNCS 0x989680 ;  /* 0x009896800000895d */ /* 0x004fea0003900000 */
[----:B------:R-:W2:Y:S02]  /*196f0*/  @!P0 SYNCS.PHASECHK.TRANS64 P0, [R0+URZ+0x2d860], R3 ;  /* 0x02d86003000085a7 */ /* 0x000ea4000800007f */
[----:B--2---:R-:W-:Y:S05]  /*19700*/  @!P0 BRA `(.L_x_1230) ;  /* 0xfffffffc00f08947 */ /* 0x004fea000383ffff */
[----:B------:R-:W-:Y:S05]  /*19710*/  BRA `(.L_x_1312) ;  /* 0xffffffc800187947 */ /* 0x000fea000383ffff */
.L_x_1231:
        /* <DEDUP_REMOVED lines=8> */
.L_x_1314:
[----:B------:R-:W-:Y:S05]  /*197a0*/  BSYNC B0 ;  /* 0x0000000000007941 */ /* 0x000fea0003800000 */
.L_x_1313:
[----:B------:R-:W0:Y:S01]  /*197b0*/  S2R R2, SR_TID.X ;  /* 0x0000000000027919 */ /* 0x000e220000002100 */
[----:B------:R-:W-:Y:S02]  /*197c0*/  IMAD.MOV.U32 R13, RZ, RZ, R18 ;  /* 0x000000ffff0d7224 */ /* 0x000fe400078e0012 */
[----:B------:R-:W-:Y:S02]  /*197d0*/  IMAD.MOV.U32 R12, RZ, RZ, RZ ;  /* 0x000000ffff0c7224 */ /* 0x000fe400078e00ff */
[----:B------:R-:W-:Y:S02]  /*197e0*/  IMAD.MOV.U32 R11, RZ, RZ, 0x1c1f ;  /* 0x00001c1fff0b7424 */ /* 0x000fe400078e00ff */
[----:B------:R-:W-:Y:S02]  /*197f0*/  IMAD.MOV.U32 R15, RZ, RZ, -0x1 ;  /* 0xffffffffff0f7424 */ /* 0x000fe400078e00ff */
[----:B------:R-:W-:Y:S02]  /*19800*/  IMAD.MOV.U32 R3, RZ, RZ, R14 ;  /* 0x000000ffff037224 */ /* 0x000fe400078e000e */
[----:B------:R-:W-:-:S07]  /*19810*/  IMAD R4, R4, 0x2, R17 ;  /* 0x0000000204047824 */ /* 0x000fce00078e0211 */
[----:B0-----:R-:W-:Y:S05]  /*19820*/  WARPSYNC.COLLECTIVE R15, `(.L_x_1315) ;  /* 0x000000000f087348 */ /* 0x001fea0003c00000 */
[----:B------:R1:W2:Y:S02]  /*19830*/  SHFL.IDX P6, R14, R13, R12, R11 ;  /* 0x0000000c0d0e7389 */ /* 0x0002a400000c000b */
[----:B012---:R-:W-:Y:S01]  /*19840*/  ENDCOLLECTIVE ;  /* 0x000000000000791b */ /* 0x007fe20003800000 */
.L_x_1315:
        /* <DEDUP_REMOVED lines=17> */
.L_x_1316:
        /* <DEDUP_REMOVED lines=14> */
.L_x_1317:
[----:B------:R-:W-:Y:S02]  /*19a40*/  IMAD.MOV.U32 R13, RZ, RZ, R19 ;  /* 0x000000ffff0d7224 */ /* 0x000fe400078e0013 */
[----:B------:R-:W-:Y:S01]  /*19a50*/  IMAD.MOV.U32 R12, RZ, RZ, 0x2 ;  /* 0x00000002ff0c7424 */ /* 0x000fe200078e00ff */
[----:B------:R-:W-:-:S13]  /*19a60*/  IADD3 R2, P4, R14, R5, RZ ;  /* 0x000000050e027210 */ /* 0x000fda0007f9e0ff */
[----:B------:R-:W-:Y:S05]  /*19a70*/  WARPSYNC.COLLECTIVE R15, `(.L_x_1318) ;  /* 0x000000000f087348 */ /* 0x000fea0003c00000 */
[----:B------:R0:W1:Y:S02]  /*19a80*/  SHFL.IDX P6, R14, R13, R12, R11 ;  /* 0x0000000c0d0e7389 */ /* 0x00006400000c000b */
[----:B01----:R-:W-:Y:S01]  /*19a90*/  ENDCOLLECTIVE ;  /* 0x000000000000791b */ /* 0x003fe20003800000 */
.L_x_1318:
        /* <DEDUP_REMOVED lines=15> */
.L_x_1319:
[----:B------:R-:W-:Y:S02]  /*19b90*/  IMAD.MOV.U32 R13, RZ, RZ, R19 ;  /* 0x000000ffff0d7224 */ /* 0x000fe400078e0013 */
[----:B------:R-:W-:Y:S01]  /*19ba0*/  IMAD.MOV.U32 R12, RZ, RZ, 0x3 ;  /* 0x00000003ff0c7424 */ /* 0x000fe200078e00ff */
[----:B------:R-:W-:-:S13]  /*19bb0*/  IADD3 R2, P4, R14, R5, RZ ;  /* 0x000000050e027210 */ /* 0x000fda0007f9e0ff */
[----:B------:R-:W-:Y:S05]  /*19bc0*/  WARPSYNC.COLLECTIVE R15, `(.L_x_1320) ;  /* 0x000000000f087348 */ /* 0x000fea0003c00000 */
[----:B------:R0:W1:Y:S02]  /*19bd0*/  SHFL.IDX P6, R14, R13, R12, R11 ;  /* 0x0000000c0d0e7389 */ /* 0x00006400000c000b */
[----:B01----:R-:W-:Y:S01]  /*19be0*/  ENDCOLLECTIVE ;  /* 0x000000000000791b */ /* 0x003fe20003800000 */
.L_x_1320:
        /* <DEDUP_REMOVED lines=14> */
.L_x_1321:
[----:B------:R-:W-:Y:S05]  /*19cd0*/  BRA `(.L_x_1322) ;  /* 0xffffffc4008c7947 */ /* 0x000fea000383ffff */
.L_x_1236:
        /* <DEDUP_REMOVED lines=8> */
.L_x_1324:
[----:B------:R-:W-:Y:S05]  /*19d60*/  BSYNC B0 ;  /* 0x0000000000007941 */ /* 0x000fea0003800000 */
.L_x_1323:
        /* <DEDUP_REMOVED lines=9> */
.L_x_1325:
[----:B------:R-:W-:Y:S02]  /*19e00*/  ULDC UR4, c[0x0][0xc3c] ;  /* 0x00030f0000047ab9 */ /* 0x000fe40000000800 */
[----:B------:R-:W-:-:S13]  /*19e10*/  ISETP.GE.OR P1, PT, R9, UR4, !P0 ;  /* 0x0000000409007c0c */ /* 0x000fda000c726670 */
[----:B------:R-:W0:Y:S08]  /*19e20*/  @!P1 LDC.64 R2, c[0x0][0xc80] ;  /* 0x00032000ff029b82 */ /* 0x000e300000000a00 */
[----:B------:R-:W1:Y:S01]  /*19e30*/  @!P1 LDC.64 R4, c[0x0][0xc78] ;  /* 0x00031e00ff049b82 */ /* 0x000e620000000a00 */
[----:B------:R-:W-:Y:S01]  /*19e40*/  CS2R R24, SRZ ;  /* 0x0000000000187805 */ /* 0x000fe2000001ff00 */
[----:B------:R-:W-:-:S02]  /*19e50*/  IMAD.MOV.U32 R11, RZ, RZ, RZ ;  /* 0x000000ffff0b7224 */ /* 0x000fc400078e00ff */
[----:B------:R-:W-:Y:S02]  /*19e60*/  IMAD.MOV.U32 R6, RZ, RZ, R14 ;  /* 0x000000ffff067224 */ /* 0x000fe400078e000e */
        /* <DEDUP_REMOVED lines=8> */
[C---:B------:R-:W-:Y:S01]  /*19ef0*/  ISETP.GE.U32.AND P5, PT, R8.reuse, 0x10, PT ;  /* 0x000000100800780c */ /* 0x040fe20003fa6070 */
[----:B--2---:R-:W-:Y:S02]  /*19f00*/  @!P1 IMAD.MOV.U32 R25, RZ, RZ, R7 ;  /* 0x000000ffff199224 */ /* 0x004fe400078e0007 */
[----:B---3--:R-:W-:Y:S01]  /*19f10*/  @!P1 IMAD.MOV.U32 R5, RZ, RZ, R4 ;  /* 0x000000ffff059224 */ /* 0x008fe200078e0004 */
[----:B------:R-:W-:-:S03]  /*19f20*/  ISETP.NE.AND P1, PT, R8, RZ, PT ;  /* 0x000000ff0800720c */ /* 0x000fc60003f25270 */
[----:B------:R-:W-:-:S10]  /*19f30*/  IMAD R13, R5, R25, RZ ;  /* 0x00000019050d7224 */ /* 0x000fd400078e02ff */
[----:B------:R-:W-:Y:S05]  /*19f40*/  WARPSYNC.COLLECTIVE R15, `(.L_x_1326) ;  /* 0x000000000f087348 */ /* 0x000fea0003c00000 */
[----:B------:R0:W1:Y:S02]  /*19f50*/  SHFL.UP P6, R14, R13, R12, R11 ;  /* 0x0400000c0d0e7389 */ /* 0x00006400000c000b */
[----:B01----:R-:W-:Y:S01]  /*19f60*/  ENDCOLLECTIVE ;  /* 0x000000000000791b */ /* 0x003fe20003800000 */
.L_x_1326:
[----:B------:R-:W-:Y:S01]  /*19f70*/  IMAD.MOV.U32 R12, RZ, RZ, 0x2 ;  /* 0x00000002ff0c7424 */ /* 0x000fe200078e00ff */
[----:B------:R-:W-:-:S05]  /*19f80*/  SEL R4, R14, RZ, P1 ;  /* 0x000000ff0e047207 */ /* 0x000fca0000800000 */
[----:B------:R-:W-:-:S04]  /*19f90*/  IMAD.IADD R4, R13, 0x1, R4 ;  /* 0x000000010d047824 */ /* 0x000fc800078e0204 */
[----:B------:R-:W-:-:S07]  /*19fa0*/  IMAD.MOV.U32 R13, RZ, RZ, R4 ;  /* 0x000000ffff0d7224 */ /* 0x000fce00078e0004 */
[----:B------:R-:W-:Y:S05]  /*19fb0*/  WARPSYNC.COLLECTIVE R15, `(.L_x_1327) ;  /* 0x000000000f087348 */ /* 0x000fea0003c00000 */
[----:B------:R0:W1:Y:S02]  /*19fc0*/  SHFL.UP P6, R14, R13, R12, R11 ;  /* 0x0400000c0d0e7389 */ /* 0x00006400000c000b */
[----:B01----:R-:W-:Y:S01]  /*19fd0*/  ENDCOLLECTIVE ;  /* 0x000000000000791b */ /* 0x003fe20003800000 */
.L_x_1327:
[----:B------:R-:W-:Y:S01]  /*19fe0*/  IMAD.MOV.U32 R12, RZ, RZ, 0x4 ;  /* 0x00000004ff0c7424 */ /* 0x000fe200078e00ff */
[----:B------:R-:W-:-:S05]  /*19ff0*/  SEL R3, R14, RZ, P2 ;  /* 0x000000ff0e037207 */ /* 0x000fca0001000000 */
[----:B------:R-:W-:-:S04]  /*1a000*/  IMAD.IADD R2, R4, 0x1, R3 ;  /* 0x0000000104027824 */ /* 0x000fc800078e0203 */
[----:B------:R-:W-:-:S07]  /*1a010*/  IMAD.MOV.U32 R13, RZ, RZ, R2 ;  /* 0x000000ffff0d7224 */ /* 0x000fce00078e0002 */
[----:B------:R-:W-:Y:S05]  /*1a020*/  WARPSYNC.COLLECTIVE R15, `(.L_x_1328) ;  /* 0x000000000f087348 */ /* 0x000fea0003c00000 */
[----:B------:R0:W1:Y:S02]  /*1a030*/  SHFL.UP P6, R14, R13, R12, R11 ;  /* 0x0400000c0d0e7389 */ /* 0x00006400000c000b */
[----:B01----:R-:W-:Y:S01]  /*1a040*/  ENDCOLLECTIVE ;  /* 0x000000000000791b */ /* 0x003fe20003800000 */
.L_x_1328:
[----:B------:R-:W-:Y:S01]  /*1a050*/  IMAD.MOV.U32 R12, RZ, RZ, 0x8 ;  /* 0x00000008ff0c7424 */ /* 0x000fe200078e00ff */
[----:B------:R-:W-:-:S05]  /*1a060*/  SEL R3, R14, RZ, P3 ;  /* 0x000000ff0e037207 */ /* 0x000fca0001800000 */
[----:B------:R-:W-:-:S04]  /*1a070*/  IMAD.IADD R3, R2, 0x1, R3 ;  /* 0x0000000102037824 */ /* 0x000fc800078e0203 */
[----:B------:R-:W-:-:S07]  /*1a080*/  IMAD.MOV.U32 R13, RZ, RZ, R3 ;  /* 0x000000ffff0d7224 */ /* 0x000fce00078e0003 */
[----:B------:R-:W-:Y:S05]  /*1a090*/  WARPSYNC.COLLECTIVE R15, `(.L_x_1329) ;  /* 0x000000000f087348 */ /* 0x000fea0003c00000 */
[----:B------:R0:W1:Y:S02]  /*1a0a0*/  SHFL.UP P6, R14, R13, R12, R11 ;  /* 0x0400000c0d0e7389 */ /* 0x00006400000c000b */
[----:B01----:R-:W-:Y:S01]  /*1a0b0*/  ENDCOLLECTIVE ;  /* 0x000000000000791b */ /* 0x003fe20003800000 */
.L_x_1329:
[----:B------:R-:W-:Y:S01]  /*1a0c0*/  IMAD.MOV.U32 R12, RZ, RZ, 0x10 ;  /* 0x00000010ff0c7424 */ /* 0x000fe200078e00ff */
[----:B------:R-:W-:-:S05]  /*1a0d0*/  SEL R4, R14, RZ, P4 ;  /* 0x000000ff0e047207 */ /* 0x000fca0002000000 */
[----:B------:R-:W-:-:S04]  /*1a0e0*/  IMAD.IADD R4, R3, 0x1, R4 ;  /* 0x0000000103047824 */ /* 0x000fc800078e0204 */
[----:B------:R-:W-:-:S07]  /*1a0f0*/  IMAD.MOV.U32 R13, RZ, RZ, R4 ;  /* 0x000000ffff0d7224 */ /* 0x000fce00078e0004 */
[----:B------:R-:W-:Y:S05]  /*1a100*/  WARPSYNC.COLLECTIVE R15, `(.L_x_1330) ;  /* 0x000000000f087348 */ /* 0x000fea0003c00000 */
[----:B------:R0:W1:Y:S02]  /*1a110*/  SHFL.UP P6, R14, R13, R12, R11 ;  /* 0x0400000c0d0e7389 */ /* 0x00006400000c000b */
[----:B01----:R-:W-:Y:S01]  /*1a120*/  ENDCOLLECTIVE ;  /* 0x000000000000791b */ /* 0x003fe20003800000 */
.L_x_1330:
        /* <DEDUP_REMOVED lines=8> */
.L_x_1331:
[----:B------:R-:W-:Y:S05]  /*1a1b0*/  BRA `(.L_x_1332) ;  /* 0xffffffc400a87947 */ /* 0x000fea000383ffff */
.L_x_1239:
[----:B------:R-:W-:Y:S01]  /*1a1c0*/  BSSY B0, `(.L_x_1333) ;  /* 0x0000007000007945 */ /* 0x000fe20003800000 */
[----:B------:R-:W-:Y:S02]  /*1a1d0*/  IMAD.MOV.U32 R12, RZ, RZ, 0x1 ;  /* 0x00000001ff0c7424 */ /* 0x000fe400078e00ff */
[----:B------:R-:W-:Y:S02]  /*1a1e0*/  IMAD.MOV.U32 R11, RZ, RZ, RZ ;  /* 0x000000ffff0b7224 */ /* 0x000fe400078e00ff */
[----:B------:R-:W-:-:S07]  /*1a1f0*/  IMAD.MOV.U32 R15, RZ, RZ, -0x1 ;  /* 0xffffffffff0f7424 */ /* 0x000fce00078e00ff */
[----:B------:R-:W-:Y:S05]  /*1a200*/  WARPSYNC.COLLECTIVE R15, `(.L_x_1334) ;  /* 0x000000000f087348 */ /* 0x000fea0003c00000 */
[----:B------:R0:W1:Y:S02]  /*1a210*/  SHFL.UP P6, R14, R13, R12, R11 ;  /* 0x0400000c0d0e7389 */ /* 0x00006400000c000b */
[----:B01----:R-:W-:Y:S01]  /*1a220*/  ENDCOLLECTIVE ;  /* 0x000000000000791b */ /* 0x003fe20003800000 */
.L_x_1334:
[----:B------:R-:W-:Y:S05]  /*1a230*/  BSYNC B0 ;  /* 0x0000000000007941 */ /* 0x000fea0003800000 */
.L_x_1333:
        /* <DEDUP_REMOVED lines=8> */
.L_x_1335:
[----:B------:R-:W-:Y:S01]  /*1a2c0*/  IMAD.MOV.U32 R12, RZ, RZ, 0x4 ;  /* 0x00000004ff0c7424 */ /* 0x000fe200078e00ff */
[----:B------:R-:W-:-:S05]  /*1a2d0*/  SEL R2, R14, RZ, P2 ;  /* 0x000000ff0e027207 */ /* 0x000fca0001000000 */
[----:B------:R-:W-:-:S04]  /*1a2e0*/  IMAD.IADD R2, R13, 0x1, R2 ;  /* 0x000000010d027824 */ /* 0x000fc800078e0202 */
[----:B------:R-:W-:-:S07]  /*1a2f0*/  IMAD.MOV.U32 R13, RZ, RZ, R2 ;  /* 0x000000ffff0d7224 */ /* 0x000fce00078e0002 */
[----:B------:R-:W-:Y:S05]  /*1a300*/  WARPSYNC.COLLECTIVE R15, `(.L_x_1336) ;  /* 0x000000000f087348 */ /* 0x000fea0003c00000 */
[----:B------:R0:W1:Y:S02]  /*1a310*/  SHFL.UP P6, R14, R13, R12, R11 ;  /* 0x0400000c0d0e7389 */ /* 0x00006400000c000b */
[----:B01----:R-:W-:Y:S01]  /*1a320*/  ENDCOLLECTIVE ;  /* 0x000000000000791b */ /* 0x003fe20003800000 */
.L_x_1336:
[----:B------:R-:W-:Y:S01]  /*1a330*/  IMAD.MOV.U32 R12, RZ, RZ, 0x8 ;  /* 0x00000008ff0c7424 */ /* 0x000fe200078e00ff */
[----:B------:R-:W-:-:S05]  /*1a340*/  SEL R3, R14, RZ, P3 ;  /* 0x000000ff0e037207 */ /* 0x000fca0001800000 */
[----:B------:R-:W-:-:S04]  /*1a350*/  IMAD.IADD R3, R2, 0x1, R3 ;  /* 0x0000000102037824 */ /* 0x000fc800078e0203 */
[----:B------:R-:W-:-:S07]  /*1a360*/  IMAD.MOV.U32 R13, RZ, RZ, R3 ;  /* 0x000000ffff0d7224 */ /* 0x000fce00078e0003 */
[----:B------:R-:W-:Y:S05]  /*1a370*/  WARPSYNC.COLLECTIVE R15, `(.L_x_1337) ;  /* 0x000000000f087348 */ /* 0x000fea0003c00000 */
[----:B------:R0:W1:Y:S02]  /*1a380*/  SHFL.UP P6, R14, R13, R12, R11 ;  /* 0x0400000c0d0e7389 */ /* 0x00006400000c000b */
[----:B01----:R-:W-:Y:S01]  /*1a390*/  ENDCOLLECTIVE ;  /* 0x000000000000791b */ /* 0x003fe20003800000 */
.L_x_1337:
[----:B------:R-:W-:Y:S01]  /*1a3a0*/  IMAD.MOV.U32 R12, RZ, RZ, 0x10 ;  /* 0x00000010ff0c7424 */ /* 0x000fe200078e00ff */
[----:B------:R-:W-:-:S05]  /*1a3b0*/  SEL R4, R14, RZ, P4 ;  /* 0x000000ff0e047207 */ /* 0x000fca0002000000 */
[----:B------:R-:W-:-:S04]  /*1a3c0*/  IMAD.IADD R4, R3, 0x1, R4 ;  /* 0x0000000103047824 */ /* 0x000fc800078e0204 */
[----:B------:R-:W-:-:S07]  /*1a3d0*/  IMAD.MOV.U32 R13, RZ, RZ, R4 ;  /* 0x000000ffff0d7224 */ /* 0x000fce00078e0004 */
[----:B------:R-:W-:Y:S05]  /*1a3e0*/  WARPSYNC.COLLECTIVE R15, `(.L_x_1338) ;  /* 0x000000000f087348 */ /* 0x000fea0003c00000 */
[----:B------:R0:W1:Y:S02]  /*1a3f0*/  SHFL.UP P6, R14, R13, R12, R11 ;  /* 0x0400000c0d0e7389 */ /* 0x00006400000c000b */
[----:B01----:R-:W-:Y:S01]  /*1a400*/  ENDCOLLECTIVE ;  /* 0x000000000000791b */ /* 0x003fe20003800000 */
.L_x_1338:
        /* <DEDUP_REMOVED lines=8> */
.L_x_1339:
[----:B------:R-:W-:Y:S05]  /*1a490*/  BRA `(.L_x_1340) ;  /* 0xffffffc400947947 */ /* 0x000fea000383ffff */
.L_x_1241:
[----:B------:R-:W-:Y:S01]  /*1a4a0*/  BSSY B0, `(.L_x_1341) ;  /* 0x0000006000007945 */ /* 0x000fe20003800000 */
[----:B------:R-:W-:Y:S01]  /*1a4b0*/  PLOP3.LUT P6, PT, P6, PT, PT, 0x8, 0x0 ;  /* 0x000000000000781c */ /* 0x000fe200037ce170 */
[----:B------:R-:W-:-:S12]  /*1a4c0*/  IMAD.MOV.U32 R15, RZ, RZ, -0x1 ;  /* 0xffffffffff0f7424 */ /* 0x000fd800078e00ff */
[----:B0-----:R-:W-:Y:S05]  /*1a4d0*/  WARPSYNC.COLLECTIVE R15, `(.L_x_1342) ;  /* 0x000000000f087348 */ /* 0x001fea0003c00000 */
[----:B------:R-:W-:Y:S01]  /*1a4e0*/  VOTE.ANY R14, PT, P6 ;  /* 0x00000000000e7806 */ /* 0x000fe200030e0100 */
[----:B0-----:R-:W-:Y:S06]  /*1a4f0*/  ENDCOLLECTIVE ;  /* 0x000000000000791b */ /* 0x001fec0003800000 */
.L_x_1342:
[----:B------:R-:W-:Y:S05]  /*1a500*/  BSYNC B0 ;  /* 0x0000000000007941 */ /* 0x000fea0003800000 */
.L_x_1341:
[----:B------:R-:W-:Y:S02]  /*1a510*/  IMAD.MOV.U32 R3, RZ, RZ, R14 ;  /* 0x000000ffff037224 */ /* 0x000fe400078e000e */
[----:B------:R-:W-:Y:S02]  /*1a520*/  IMAD.MOV.U32 R13, RZ, RZ, R25 ;  /* 0x000000ffff0d7224 */ /* 0x000fe400078e0019 */
[----:B------:R-:W0:Y:S01]  /*1a530*/  POPC R7, R3 ;  /* 0x0000000300077309 */ /* 0x000e220000000000 */
[----:B------:R-:W-:Y:S02]  /*1a540*/  IMAD.MOV.U32 R11, RZ, RZ, 0x1f ;  /* 0x0000001fff0b7424 */ /* 0x000fe400078e00ff */
[----:B------:R-:W-:Y:S02]  /*1a550*/  IMAD.MOV.U32 R15, RZ, RZ, -0x1 ;  /* 0xffffffffff0f7424 */ /* 0x000fe400078e00ff */
[----:B0-----:R-:W-:Y:S02]  /*1a560*/  IMAD.MOV.U32 R12, RZ, RZ, R7 ;  /* 0x000000ffff0c7224 */ /* 0x001fe400078e0007 */
[----:B------:R-:W-:-:S07]  /*1a570*/  IMAD.IADD R27, R7, 0x1, R27 ;  /* 0x00000001071b7824 */ /* 0x000fce00078e021b */
[----:B------:R-:W-:Y:S05]  /*1a580*/  WARPSYNC.COLLECTIVE R15, `(.L_x_1343) ;  /* 0x000000000f087348 */ /* 0x000fea0003c00000 */
[----:B------:R0:W1:Y:S02]  /*1a590*/  SHFL.IDX P6, R14, R13, R12, R11 ;  /* 0x0000000c0d0e7389 */ /* 0x00006400000c000b */
[----:B01----:R-:W-:Y:S01]  /*1a5a0*/  ENDCOLLECTIVE ;  /* 0x000000000000791b */ /* 0x003fe20003800000 */
.L_x_1343:
[----:B------:R-:W-:Y:S02]  /*1a5b0*/  IMAD.MOV.U32 R13, RZ, RZ, R5 ;  /* 0x000000ffff0d7224 */ /* 0x000fe400078e0005 */
[----:B------:R-:W-:-:S07]  /*1a5c0*/  IMAD.MOV.U32 R25, RZ, RZ, R14 ;  /* 0x000000ffff197224 */ /* 0x000fce00078e000e */
[----:B------:R-:W-:Y:S05]  /*1a5d0*/  WARPSYNC.COLLECTIVE R15, `(.L_x_1344) ;  /* 0x000000000f087348 */ /* 0x000fea0003c00000 */
[----:B------:R0:W1:Y:S02]  /*1a5e0*/  SHFL.IDX P6, R14, R13, R12, R11 ;  /* 0x0000000c0d0e7389 */ /* 0x00006400000c000b */
[----:B01----:R-:W-:Y:S01]  /*1a5f0*/  ENDCOLLECTIVE ;  /* 0x000000000000791b */ /* 0x003fe20003800000 */
.L_x_1344:
[----:B------:R-:W-:Y:S01]  /*1a600*/  IMAD.MOV.U32 R5, RZ, RZ, R14 ;  /* 0x000000ffff057224 */ /* 0x000fe200078e000e */
[----:B------:R-:W-:Y:S06]  /*1a610*/  BRA `(.L_x_1345) ;  /* 0xffffffc400747947 */ /* 0x000fec000383ffff */
.L_x_1243:
[----:B------:R-:W-:Y:S01]  /*1a620*/  BSSY B0, `(.L_x_1346) ;  /* 0x0000007000007945 */ /* 0x000fe20003800000 */
[----:B------:R-:W-:Y:S02]  /*1a630*/  IMAD.MOV.U32 R13, RZ, RZ, R2 ;  /* 0x000000ffff0d7224 */ /* 0x000fe400078e0002 */
[----:B------:R-:W-:Y:S02]  /*1a640*/  IMAD.MOV.U32 R11, RZ, RZ, 0x1f ;  /* 0x0000001fff0b7424 */ /* 0x000fe400078e00ff */
[----:B------:R-:W-:-:S07]  /*1a650*/  IMAD.MOV.U32 R15, RZ, RZ, -0x1 ;  /* 0xffffffffff0f7424 */ /* 0x000fce00078e00ff */
[----:B0123--:R-:W-:Y:S05]  /*1a660*/  WARPSYNC.COLLECTIVE R15, `(.L_x_1347) ;  /* 0x000000000f087348 */ /* 0x00ffea0003c00000 */
[----:B------:R4:W0:Y:S02]  /*1a670*/  SHFL.IDX P6, R14, R13, R12, R11 ;  /* 0x0000000c0d0e7389 */ /* 0x00082400000c000b */
[----:B01234-:R-:W-:Y:S01]  /*1a680*/  ENDCOLLECTIVE ;  /* 0x000000000000791b */ /* 0x01ffe20003800000 */
.L_x_1347:
[----:B------:R-:W-:Y:S05]  /*1a690*/  BSYNC B0 ;  /* 0x0000000000007941 */ /* 0x000fea0003800000 */
.L_x_1346:
[----:B------:R-:W-:Y:S01]  /*1a6a0*/  IMAD.MOV.U32 R24, RZ, RZ, R14 ;  /* 0x000000ffff187224 */ /* 0x000fe200078e000e */
[----:B------:R-:W-:Y:S06]  /*1a6b0*/  BRA `(.L_x_1242) ;  /* 0xffffffc400647947 */ /* 0x000fec000383ffff */
.L_x_1249:
[----:B-1----:R1:W3:Y:S02]  /*1a6c0*/  SYNCS.PHASECHK.TRANS64.TRYWAIT P0, [R5+URZ+0x2d820], R0 ;  /* 0x02d82000050075a7 */ /* 0x0022e4000800017f */
[----:B---3--:R-:W-:Y:S05]  /*1a6d0*/  @!P0 NANOSLEEP.SYNCS 0x989680 ;  /* 0x009896800000895d */ /* 0x008fea0003900000 */
[----:B------:R-:W3:Y:S02]  /*1a6e0*/  @!P0 SYNCS.PHASECHK.TRANS64 P0, [R5+URZ+0x2d820], R0 ;  /* 0x02d82000050085a7 */ /* 0x000ee4000800007f */
[----:B---3--:R-:W-:Y:S05]  /*1a6f0*/  @!P0 BRA `(.L_x_1249) ;  /* 0xfffffffc00f08947 */ /* 0x008fea000383ffff */
[----:B------:R-:W-:Y:S05]  /*1a700*/  BRA `(.L_x_1348) ;  /* 0xffffffcc00c07947 */ /* 0x000fea000383ffff */
.L_x_1250:
[----:B------:R-:W3:Y:S01]  /*1a710*/  S2R R2, SR_TID.X ;  /* 0x0000000000027919 */ /* 0x000ee20000002100 */
[----:B------:R-:W-:Y:S01]  /*1a720*/  BSSY B0, `(.L_x_1349) ;  /* 0x000000a000007945 */ /* 0x000fe20003800000 */
[----:B------:R-:W-:Y:S02]  /*1a730*/  IMAD.MOV.U32 R12, RZ, RZ, RZ ;  /* 0x000000ffff0c7224 */ /* 0x000fe400078e00ff */
[----:B------:R-:W-:Y:S02]  /*1a740*/  IMAD.MOV.U32 R11, RZ, RZ, 0x1f ;  /* 0x0000001fff0b7424 */ /* 0x000fe400078e00ff */
[----:B------:R-:W-:Y:S01]  /*1a750*/  IMAD.MOV.U32 R15, RZ, RZ, -0x1 ;  /* 0xffffffffff0f7424 */ /* 0x000fe200078e00ff */
[----:B---3--:R-:W-:-:S04]  /*1a760*/  SHF.R.U32.HI R2, RZ, 0x5, R2 ;  /* 0x00000005ff027819 */ /* 0x008fc80000011602 */
[----:B------:R-:W-:-:S05]  /*1a770*/  LOP3.LUT R2, R2, 0x3, RZ, 0xc0, !PT ;  /* 0x0000000302027812 */ /* 0x000fca00078ec0ff */
[----:B------:R-:W-:-:S07]  /*1a780*/  IMAD.MOV.U32 R13, RZ, RZ, R2 ;  /* 0x000000ffff0d7224 */ /* 0x000fce00078e0002 */
[----:B012---:R-:W-:Y:S05]  /*1a790*/  WARPSYNC.COLLECTIVE R15, `(.L_x_1350) ;  /* 0x000000000f087348 */ /* 0x007fea0003c00000 */
[----:B------:R3:W4:Y:S02]  /*1a7a0*/  SHFL.IDX P6, R14, R13, R12, R11 ;  /* 0x0000000c0d0e7389 */ /* 0x00072400000c000b */
[----:B01234-:R-:W-:Y:S01]  /*1a7b0*/  ENDCOLLECTIVE ;  /* 0x000000000000791b */ /* 0x01ffe20003800000 */
.L_x_1350:
[----:B------:R-:W-:Y:S05]  /*1a7c0*/  BSYNC B0 ;  /* 0x0000000000007941 */ /* 0x000fea0003800000 */
.L_x_1349:
[----:B------:R-:W-:Y:S05]  /*1a7d0*/  BRA `(.L_x_1351) ;  /* 0xffffffcc00a87947 */ /* 0x000fea000383ffff */
.L_x_1253:
[----:B------:R-:W-:Y:S01]  /*1a7e0*/  BSSY B1, `(.L_x_1352) ;  /* 0x0000006000017945 */ /* 0x000fe20003800000 */
[----:B------:R-:W-:-:S07]  /*1a7f0*/  IMAD.MOV.U32 R15, RZ, RZ, -0x1 ;  /* 0xffffffffff0f7424 */ /* 0x000fce00078e00ff */
[----:B012---:R-:W-:Y:S05]  /*1a800*/  WARPSYNC.COLLECTIVE R15, `(.L_x_1353) ;  /* 0x000000000f0c7348 */ /* 0x007fea0003c00000 */
[----:B------:R-:W-:Y:S02]  /*1a810*/  ELECT P6, UR62, PT ;  /* 0x00000000003e782f */ /* 0x000fe400038c0000 */
[----:B------:R-:W-:Y:S01]  /*1a820*/  MOV R14, UR62 ;  /* 0x0000003e000e7c02 */ /* 0x000fe20008000f00 */
[----:B012---:R-:W-:Y:S10]  /*1a830*/  ENDCOLLECTIVE ;  /* 0x000000000000791b */ /* 0x007ff40003800000 */
.L_x_1353:
[----:B------:R-:W-:Y:S05]  /*1a840*/  BSYNC B1 ;  /* 0x0000000000017941 */ /* 0x000fea0003800000 */
.L_x_1352:
[----:B------:R-:W-:Y:S05]  /*1a850*/  BRA `(.L_x_1354) ;  /* 0xffffffcc00a07947 */ /* 0x000fea000383ffff */
.L_x_1255:
[----:B-1----:R1:W3:Y:S02]  /*1a860*/  SYNCS.PHASECHK.TRANS64.TRYWAIT P1, [R3+URZ+0x2d840], R2 ;  /* 0x02d84002030075a7 */ /* 0x0022e4000802017f */
[----:B---3--:R-:W-:Y:S05]  /*1a870*/  @!P1 NANOSLEEP.SYNCS 0x989680 ;  /* 0x009896800000995d */ /* 0x008fea0003900000 */
[----:B------:R-:W3:Y:S02]  /*1a880*/  @!P1 SYNCS.PHASECHK.TRANS64 P1, [R3+URZ+0x2d840], R2 ;  /* 0x02d84002030095a7 */ /* 0x000ee4000802007f */
[----:B---3--:R-:W-:Y:S05]  /*1a890*/  @!P1 BRA `(.L_x_1255) ;  /* 0xfffffffc00f09947 */ /* 0x008fea000383ffff */
[----:B------:R-:W-:Y:S05]  /*1a8a0*/  BRA `(.L_x_1355) ;  /* 0xffffffcc00c07947 */ /* 0x000fea000383ffff */
.L_x_1257:
[----:B---3--:R3:W4:Y:S02]  /*1a8b0*/  SYNCS.PHASECHK.TRANS64.TRYWAIT P1, [R23+URZ+0x2d840], R0 ;  /* 0x02d84000170075a7 */ /* 0x008724000802017f */
[----:B----4-:R-:W-:Y:S05]  /*1a8c0*/  @!P1 NANOSLEEP.SYNCS 0x989680 ;  /* 0x009896800000995d */ /* 0x010fea0003900000 */
[----:B------:R-:W4:Y:S02]  /*1a8d0*/  @!P1 SYNCS.PHASECHK.TRANS64 P1, [R23+URZ+0x2d840], R0 ;  /* 0x02d84000170095a7 */ /* 0x000f24000802007f */
[----:B----4-:R-:W-:Y:S05]  /*1a8e0*/  @!P1 BRA `(.L_x_1257) ;  /* 0xfffffffc00f09947 */ /* 0x010fea000383ffff */
[----:B------:R-:W-:Y:S05]  /*1a8f0*/  BRA `(.L_x_1356) ;  /* 0xffffffcc00cc7947 */ /* 0x000fea000383ffff */
.L_x_1259:
[----:B----4-:R4:W0:Y:S02]  /*1a900*/  SYNCS.PHASECHK.TRANS64.TRYWAIT P1, [R3+URZ+0x2d860], R2 ;  /* 0x02d86002030075a7 */ /* 0x010824000802017f */
[----:B0-----:R-:W-:Y:S05]  /*1a910*/  @!P1 NANOSLEEP.SYNCS 0x989680 ;  /* 0x009896800000995d */ /* 0x001fea0003900000 */
[----:B------:R-:W0:Y:S02]  /*1a920*/  @!P1 SYNCS.PHASECHK.TRANS64 P1, [R3+URZ+0x2d860], R2 ;  /* 0x02d86002030095a7 */ /* 0x000e24000802007f */
[----:B0-----:R-:W-:Y:S05]  /*1a930*/  @!P1 BRA `(.L_x_1259) ;  /* 0xfffffffc00f09947 */ /* 0x001fea000383ffff */
[----:B------:R-:W-:Y:S05]  /*1a940*/  BRA `(.L_x_1357) ;  /* 0xffffffcc00c87947 */ /* 0x000fea000383ffff */
.L_x_1358:
        /* <DEDUP_REMOVED lines=11> */
.L_x_2784:


//--------------------- .text._ZN7cutlass13device_kernelIN5flash11enable_sm90INS1_16FlashAttnFwdSm90INS1_25CollectiveMainloopFwdSm90ILi2EN4cute5tupleIJNS5_1CILi1EEES8_S8_EEENS6_IJNS7_ILi192EEENS7_ILi128EEENS7_ILi96EEEEEELi96ENS_6half_tEfNS_4arch4Sm90ELb0ELb1ELb0ELb1ELb1ELb1ELb0ELb0ELb1ELb1ELb1ELb0EEENS1_21CollectiveEpilogueFwdINS6_IJSA_SC_SB_EEES9_SE_SG_Li384ELb1ELb1ELb1ELb0EEENS1_36VarlenDynamicPersistentTileSchedulerILi192ELi128ELi384ELi128ELb1ELb1ELb1ELb1ELb0ELb1EEEEEEEEEvNT_6ParamsE --------------------------
	.section	.text._ZN7cutlass13device_kernelIN5flash11enable_sm90INS1_16FlashAttnFwdSm90INS1_25CollectiveMainloopFwdSm90ILi2EN4cute5tupleIJNS5_1CILi1EEES8_S8_EEENS6_IJNS7_ILi192EEENS7_ILi128EEENS7_ILi96EEEEEELi96ENS_6half_tEfNS_4arch4Sm90ELb0ELb1ELb0ELb1ELb1ELb1ELb0ELb0ELb1ELb1ELb1ELb0EEENS1_21CollectiveEpilogueFwdINS6_IJSA_SC_SB_EEES9_SE_SG_Li384ELb1ELb1ELb1ELb0EEENS1_36VarlenDynamicPersistentTileSchedulerILi192ELi128ELi384ELi128ELb1ELb1ELb1ELb1ELb0ELb1EEEEEEEEEvNT_6ParamsE,"ax",@progbits
	.align	128
.text._ZN7cutlass13device_kernelIN5flash11enable_sm90INS1_16FlashAttnFwdSm90INS1_25CollectiveMainloopFwdSm90ILi2EN4cute5tupleIJNS5_1CILi1EEES8_S8_EEENS6_IJNS7_ILi192EEENS7_ILi128EEENS7_ILi96EEEEEELi96ENS_6half_tEfNS_4arch4Sm90ELb0ELb1ELb0ELb1ELb1ELb1ELb0ELb0ELb1ELb1ELb1ELb0EEENS1_21CollectiveEpilogueFwdINS6_IJSA_SC_SB_EEES9_SE_SG_Li384ELb1ELb1ELb1ELb0EEENS1_36VarlenDynamicPersistentTileSchedulerILi192ELi128ELi384ELi128ELb1ELb1ELb1ELb1ELb0ELb1EEEEEEEEEvNT_6ParamsE:
        .type           _ZN7cutlass13device_kernelIN5flash11enable_sm90INS1_16FlashAttnFwdSm90INS1_25CollectiveMainloopFwdSm90ILi2EN4cute5tupleIJNS5_1CILi1EEES8_S8_EEENS6_IJNS7_ILi192EEENS7_ILi128EEENS7_ILi96EEEEEELi96ENS_6half_tEfNS_4arch4Sm90ELb0ELb1ELb0ELb1ELb1ELb1ELb0ELb0ELb1ELb1ELb1ELb0EEENS1_21CollectiveEpilogueFwdINS6_IJSA_SC_SB_EEES9_SE_SG_Li384ELb1ELb1ELb1ELb0EEENS1_36VarlenDynamicPersistentTileSchedulerILi192ELi128ELi384ELi128ELb1ELb1ELb1ELb1ELb0ELb1EEEEEEEEEvNT_6ParamsE,@function
        .size           _ZN7cutlass13device_kernelIN5flash11enable_sm90INS1_16FlashAttnFwdSm90INS1_25CollectiveMainloopFwdSm90ILi2EN4cute5tupleIJNS5_1CILi1EEES8_S8_EEENS6_IJNS7_ILi192EEENS7_ILi128EEENS7_ILi96EEEEEELi96ENS_6half_tEfNS_4arch4Sm90ELb0ELb1ELb0ELb1ELb1ELb1ELb0ELb0ELb1ELb1ELb1ELb0EEENS1_21CollectiveEpilogueFwdINS6_IJSA_SC_SB_EEES9_SE_SG_Li384ELb1ELb1ELb1ELb0EEENS1_36VarlenDynamicPersistentTileSchedulerILi192ELi128ELi384ELi128ELb1ELb1ELb1ELb1ELb0ELb1EEEEEEEEEvNT_6ParamsE,(.L_x_2785 - _ZN7cutlass13device_kernelIN5flash11enable_sm90INS1_16FlashAttnFwdSm90INS1_25CollectiveMainloopFwdSm90ILi2EN4cute5tupleIJNS5_1CILi1EEES8_S8_EEENS6_IJNS7_ILi192EEENS7_ILi128EEENS7_ILi96EEEEEELi96ENS_6half_tEfNS_4arch4Sm90ELb0ELb1ELb0ELb1ELb1ELb1ELb0ELb0ELb1ELb1ELb1ELb0EEENS1_21CollectiveEpilogueFwdINS6_IJSA_SC_SB_EEES9_SE_SG_Li384ELb1ELb1ELb1ELb0EEENS1_36VarlenDynamicPersistentTileSchedulerILi192ELi128ELi384ELi128ELb1ELb1ELb1ELb1ELb0ELb1EEEEEEEEEvNT_6ParamsE)
        .other          _ZN7cutlass13device_kernelIN5flash11enable_sm90INS1_16FlashAttnFwdSm90INS1_25CollectiveMainloopFwdSm90ILi2EN4cute5tupleIJNS5_1CILi1EEES8_S8_EEENS6_IJNS7_ILi192EEENS7_ILi128EEENS7_ILi96EEEEEELi96ENS_6half_tEfNS_4arch4Sm90ELb0ELb1ELb0ELb1ELb1ELb1ELb0ELb0ELb1ELb1ELb1ELb0EEENS1_21CollectiveEpilogueFwdINS6_IJSA_SC_SB_EEES9_SE_SG_Li384ELb1ELb1ELb1ELb0EEENS1_36VarlenDynamicPersistentTileSchedulerILi192ELi128ELi384ELi128ELb1ELb1ELb1ELb1ELb0ELb1EEEEEEEEEvNT_6ParamsE,@"STO_CUDA_ENTRY STV_DEFAULT"
_ZN7cutlass13device_kernelIN5flash11enable_sm90INS1_16FlashAttnFwdSm90INS1_25CollectiveMainloopFwdSm90ILi2EN4cute5tupleIJNS5_1CILi1EEES8_S8_EEENS6_IJNS7_ILi192EEENS7_ILi128EEENS7_ILi96EEEEEELi96ENS_6half_tEfNS_4arch4Sm90ELb0ELb1ELb0ELb1ELb1ELb1ELb0ELb0ELb1ELb1ELb1ELb0EEENS1_21CollectiveEpilogueFwdINS6_IJSA_SC_SB_EEES9_SE_SG_Li384ELb1ELb1ELb1ELb0EEENS1_36VarlenDynamicPersistentTileSchedulerILi192ELi128ELi384ELi128ELb1ELb1ELb1ELb1ELb0ELb1EEEEEEEEEvNT_6ParamsE:
        /* <DEDUP_REMOVED lines=18> */
.L_x_1360:
[----:B------:R-:W-:Y:S05]  /*0120*/  BSYNC B0 ;  /* 0x0000000000007941 */ /* 0x000fea0003800000 */
.L_x_1359:
        /* <DEDUP_REMOVED lines=41> */
.L_x_1361:
        /* <DEDUP_REMOVED lines=22> */
.L_x_1362:
        /* <DEDUP_REMOVED lines=18> */
.L_x_1363:
        /* <DEDUP_REMOVED lines=22> */
.L_x_1364:
        /* <DEDUP_REMOVED lines=22> */
.L_x_1365:
        /* <DEDUP_REMOVED lines=8> */
.L_x_1368:
        /* <DEDUP_REMOVED lines=23> */
[----:B------:R-:W-:Y:S01]  /*0af0*/  IMAD.MOV.U32 R145, RZ, RZ, 0x40 ;  /* 0x00000040ff917424 */ /* 0x000fe200078e00ff */
[----:B------:R-:W-:Y:S01]  /*0b00*/  CS2R R22, SRZ ;  /* 0x0000000000167805 */ /* 0x000fe2000001ff00 */
[----:B------:R-:W-:Y:S01]  /*0b10*/  IMAD.MOV.U32 R147, RZ, RZ, RZ ;  /* 0x000000ffff937224 */ /* 0x000fe200078e00ff */
[----:B------:R-:W-:Y:S01]  /*0b20*/  ULOP3.LUT UR39, UR36, 0x1, URZ, 0xfc, !UPT ;  /* 0x0000000124277892 */ /* 0x000fe2000f8efc3f */
[----:B------:R-:W-:-:S08]  /*0b30*/  UMOV UR37, URZ ;  /* 0x0000003f00257c82 */ /* 0x000fd00008000000 */
[----:B------:R-:W-:Y:S01]  /*0b40*/  UIADD3 UR40, UR40, 0xc400, URZ ;  /* 0x0000c40028287890 */ /* 0x000fe2000fffe03f */
[----:B0-----:R-:W-:-:S05]  /*0b50*/  VIADD R0, R0, 0xffffff80 ;  /* 0xffffff8000007836 */ /* 0x001fca0000000000 */
[----:B------:R-:W-:Y:S02]  /*0b60*/  SHF.R.S32.HI R3, RZ, 0x1f, R0 ;  /* 0x0000001fff037819 */ /* 0x000fe40000011400 */
[-C--:B------:R-:W-:Y:S02]  /*0b70*/  LEA.HI R6, R0, R0.reuse, RZ, 0x1 ;  /* 0x0000000000067211 */ /* 0x080fe400078f08ff */
[CC--:B------:R-:W-:Y:S02]  /*0b80*/  LEA.HI R5, R3.reuse, R0.reuse, RZ, 0x4 ;  /* 0x0000000003057211 */ /* 0x0c0fe400078f20ff */
[CC--:B------:R-:W-:Y:S02]  /*0b90*/  LEA.HI R7, R3.reuse, R0.reuse, RZ, 0x5 ;  /* 0x0000000003077211 */ /* 0x0c0fe400078f28ff */
[CC--:B------:R-:W-:Y:S02]  /*0ba0*/  LEA.HI R4, R3.reuse, R0.reuse, RZ, 0x2 ;  /* 0x0000000003047211 */ /* 0x0c0fe400078f10ff */
[----:B------:R-:W-:-:S02]  /*0bb0*/  LEA.HI R3, R3, R0, RZ, 0x7 ;  /* 0x0000000003037211 */ /* 0x000fc400078f38ff */
[----:B------:R-:W-:Y:S02]  /*0bc0*/  LOP3.LUT R9, R6, 0xfffffffe, RZ, 0xc0, !PT ;  /* 0xfffffffe06097812 */ /* 0x000fe400078ec0ff */
[--C-:B------:R-:W-:Y:S02]  /*0bd0*/  SHF.R.S32.HI R8, RZ, 0x2, R4.reuse ;  /* 0x00000002ff087819 */ /* 0x100fe40000011404 */
[----:B------:R-:W-:Y:S01]  /*0be0*/  SHF.R.S32.HI R11, RZ, 0x1f, R4 ;  /* 0x0000001fff0b7819 */ /* 0x000fe20000011404 */
[----:B------:R-:W-:Y:S01]  /*0bf0*/  IMAD.IADD R18, R0, 0x1, -R9 ;  /* 0x0000000100127824 */ /* 0x000fe200078e0a09 */
[----:B------:R-:W-:Y:S02]  /*0c00*/  LOP3.LUT R13, R4, 0xfffffffc, RZ, 0xc0, !PT ;  /* 0xfffffffc040d7812 */ /* 0x000fe400078ec0ff */
[----:B------:R-:W-:Y:S01]  /*0c10*/  SHF.R.S32.HI R4, RZ, 0x7, R3 ;  /* 0x00000007ff047819 */ /* 0x000fe20000011403 */
[----:B------:R-:W-:Y:S01]  /*0c20*/  IMAD.SHL.U32 R24, R18, 0x4, RZ ;  /* 0x0000000412187824 */ /* 0x000fe200078e00ff */
[----:B------:R-:W-:Y:S01]  /*0c30*/  SHF.R.S32.HI R12, RZ, 0x1, R6 ;  /* 0x00000001ff0c7819 */ /* 0x000fe20000011406 */
[----:B------:R-:W-:Y:S01]  /*0c40*/  IMAD.IADD R13, R0, 0x1, -R13 ;  /* 0x00000001000d7824 */ /* 0x000fe200078e0a0d */
[----:B------:R-:W-:Y:S01]  /*0c50*/  LOP3.LUT R15, R3, 0xffffff80, RZ, 0xc0, !PT ;  /* 0xffffff80030f7812 */ /* 0x000fe200078ec0ff */
[----:B------:R-:W-:Y:S01]  /*0c60*/  IMAD.HI R10, R4, 0x55555556, RZ ;  /* 0x55555556040a7827 */ /* 0x000fe200078e02ff */
[----:B------:R-:W-:Y:S01]  /*0c70*/  LOP3.LUT R3, R5, 0xfffffff0, RZ, 0xc0, !PT ;  /* 0xfffffff005037812 */ /* 0x000fe200078ec0ff */
[----:B------:R0:W-:Y:S01]  /*0c80*/  STL [R1+0x80], R18 ;  /* 0x0000801201007387 */ /* 0x0001e20000100800 */
[----:B------:R-:W-:Y:S01]  /*0c90*/  LEA.HI R11, R11, R8, RZ, 0x2 ;  /* 0x000000080b0b7211 */ /* 0x000fe200078f10ff */
[----:B------:R-:W-:Y:S01]  /*0ca0*/  IMAD.IADD R21, R0, 0x1, -R15 ;  /* 0x0000000100157824 */ /* 0x000fe200078e0a0f */
[----:B------:R-:W-:Y:S01]  /*0cb0*/  LEA.HI R9, R6, R12, RZ, 0x1 ;  /* 0x0000000c06097211 */ /* 0x000fe200078f08ff */
[----:B------:R-:W-:Y:S01]  /*0cc0*/  IMAD.IADD R3, R0, 0x1, -R3 ;  /* 0x0000000100037824 */ /* 0x000fe200078e0a03 */
[----:B------:R-:W-:Y:S01]  /*0cd0*/  SHF.R.S32.HI R6, RZ, 0x4, R5 ;  /* 0x00000004ff067819 */ /* 0x000fe20000011405 */
[----:B------:R-:W-:Y:S01]  /*0ce0*/  VIADD R0, R24, 0x10 ;  /* 0x0000001018007836 */ /* 0x000fe20000000000 */
[----:B------:R-:W-:Y:S01]  /*0cf0*/  LOP3.LUT R11, R11, 0xfffffffc, RZ, 0xc0, !PT ;  /* 0xfffffffc0b0b7812 */ /* 0x000fe200078ec0ff */
[----:B------:R-:W-:Y:S01]  /*0d00*/  STL [R1+0x84], R21 ;  /* 0x0000841501007387 */ /* 0x000fe20000100800 */
[----:B------:R-:W-:Y:S01]  /*0d10*/  LEA.HI R17, R10, R10, RZ, 0x1 ;  /* 0x0000000a0a117211 */ /* 0x000fe200078f08ff */
[----:B------:R-:W-:Y:S01]  /*0d20*/  VIADD R20, R24, 0x20 ;  /* 0x0000002018147836 */ /* 0x000fe20000000000 */
[----:B------:R-:W-:Y:S01]  /*0d30*/  LOP3.LUT R9, R9, 0x7fffffe, RZ, 0xc0, !PT ;  /* 0x07fffffe09097812 */ /* 0x000fe200078ec0ff */
[----:B------:R-:W-:Y:S01]  /*0d40*/  IMAD.IADD R11, R8, 0x1, -R11 ;  /* 0x00000001080b7824 */ /* 0x000fe200078e0a0b */
[----:B------:R-:W-:Y:S01]  /*0d50*/  LEA.HI R5, R5, R6, RZ, 0x1 ;  /* 0x0000000605057211 */ /* 0x000fe200078f08ff */
[----:B------:R-:W-:Y:S01]  /*0d60*/  IMAD R17, R17, -0x3, R4 ;  /* 0xfffffffd11117824 */ /* 0x000fe200078e0204 */
[----:B------:R-:W-:Y:S01]  /*0d70*/  SHF.R.S32.HI R8, RZ, 0x1f, R21 ;  /* 0x0000001fff087819 */ /* 0x000fe20000011415 */
[----:B------:R-:W-:Y:S01]  /*0d80*/  IMAD.IADD R9, R12, 0x1, -R9 ;  /* 0x000000010c097824 */ /* 0x000fe200078e0a09 */
[----:B------:R-:W-:Y:S01]  /*0d90*/  STL [R1+0x18], R24 ;  /* 0x0000181801007387 */ /* 0x000fe20000100800 */
[----:B------:R-:W-:Y:S01]  /*0da0*/  LEA.HI R4, R13, R13, RZ, 0x1 ;  /* 0x0000000d0d047211 */ /* 0x000fe200078f08ff */
[----:B------:R-:W-:Y:S01]  /*0db0*/  IMAD.IADD R12, R24, 0x1, R0 ;  /* 0x00000001180c7824 */ /* 0x000fe200078e0200 */
[----:B------:R-:W-:Y:S01]  /*0dc0*/  LOP3.LUT R5, R5, 0x1ffffffe, RZ, 0xc0, !PT ;  /* 0x1ffffffe05057812 */ /* 0x000fe200078ec0ff */
[----:B------:R1:W-:Y:S01]  /*0dd0*/  STL [R1+0x54], R0 ;  /* 0x0000540001007387 */ /* 0x0003e20000100800 */
[----:B------:R-:W-:Y:S01]  /*0de0*/  LEA.HI R10, R8, R21, RZ, 0x2 ;  /* 0x00000015080a7211 */ /* 0x000fe200078f10ff */
[----:B------:R-:W-:Y:S01]  /*0df0*/  IMAD R14, R6, 0x8, R9 ;  /* 0x00000008060e7824 */ /* 0x000fe200078e0209 */
[----:B------:R-:W-:Y:S01]  /*0e00*/  LOP3.LUT R4, R4, 0x1ffffffe, RZ, 0xc0, !PT ;  /* 0x1ffffffe04047812 */ /* 0x000fe200078ec0ff */
[----:B------:R-:W-:Y:S01]  /*0e10*/  IMAD.IADD R5, R6, 0x1, -R5 ;  /* 0x0000000106057824 */ /* 0x000fe200078e0a05 */
[--C-:B------:R-:W-:Y:S01]  /*0e20*/  SHF.R.S32.HI R6, RZ, 0x2, R10.reuse ;  /* 0x00000002ff067819 */ /* 0x100fe2000001140a */
[----:B------:R2:W-:Y:S01]  /*0e30*/  STL [R1+0x50], R20 ;  /* 0x0000501401007387 */ /* 0x0005e20000100800 */
[----:B------:R-:W-:Y:S01]  /*0e40*/  SHF.R.S32.HI R9, RZ, 0x1f, R10 ;  /* 0x0000001fff097819 */ /* 0x000fe2000001140a */
[----:B------:R-:W-:Y:S01]  /*0e50*/  IMAD.IADD R13, R13, 0x1, -R4 ;  /* 0x000000010d0d7824 */ /* 0x000fe200078e0a04 */
[----:B------:R-:W-:Y:S01]  /*0e60*/  SHF.R.S32.HI R7, RZ, 0x5, R7 ;  /* 0x00000005ff077819 */ /* 0x000fe20000011407 */
[----:B0-----:R-:W-:Y:S01]  /*0e70*/  IMAD.SHL.U32 R18, R18, 0x8, RZ ;  /* 0x0000000812127824 */ /* 0x001fe200078e00ff */
[--C-:B-1----:R-:W-:Y:S01]  /*0e80*/  SHF.R.S32.HI R0, RZ, 0x1f, R3.reuse ;  /* 0x0000001fff007819 */ /* 0x102fe20000011403 */
[----:B------:R-:W-:Y:S01]  /*0e90*/  IMAD.SHL.U32 R11, R11, 0x40, RZ ;  /* 0x000000400b0b7824 */ /* 0x000fe200078e00ff */
[----:B------:R-:W-:Y:S01]  /*0ea0*/  LEA.HI R9, R9, R6, RZ, 0x3 ;  /* 0x0000000609097211 */ /* 0x000fe200078f18ff */
[----:B------:R-:W-:Y:S01]  /*0eb0*/  IMAD R19, R7, 0x10, R3 ;  /* 0x0000001007137824 */ /* 0x000fe200078e0203 */
[----:B------:R-:W-:Y:S01]  /*0ec0*/  LEA.HI R0, R0, R3, RZ, 0x3 ;  /* 0x0000000300007211 */ /* 0x000fe200078f18ff */
[C---:B------:R-:W-:Y:S01]  /*0ed0*/  VIADD R137, R18.reuse, 0x30 ;  /* 0x0000003012897836 */ /* 0x040fe20000000000 */
[----:B------:R-:W-:Y:S01]  /*0ee0*/  LOP3.LUT R9, R9, 0xfffffff8, RZ, 0xc0, !PT ;  /* 0xfffffff809097812 */ /* 0x000fe200078ec0ff */
[----:B------:R-:W-:Y:S01]  /*0ef0*/  VIADD R136, R18, 0x40 ;  /* 0x0000004012887836 */ /* 0x000fe20000000000 */
[----:B------:R-:W-:Y:S01]  /*0f00*/  LOP3.LUT R4, R0, 0xfffffff8, RZ, 0xc0, !PT ;  /* 0xfffffff800047812 */ /* 0x000fe200078ec0ff */
[----:B------:R-:W-:Y:S01]  /*0f10*/  VIADD R138, R18, 0x50 ;  /* 0x00000050128a7836 */ /* 0x000fe20000000000 */
[----:B------:R-:W-:Y:S01]  /*0f20*/  SHF.R.S32.HI R15, RZ, 0x1f, R12 ;  /* 0x0000001fff0f7819 */ /* 0x000fe2000001140c */
[----:B------:R-:W-:Y:S01]  /*0f30*/  IMAD.IADD R9, R6, 0x1, -R9 ;  /* 0x0000000106097824 */ /* 0x000fe200078e0a09 */
[----:B------:R-:W-:Y:S01]  /*0f40*/  LEA.HI R8, R8, R21, RZ, 0x5 ;  /* 0x0000001508087211 */ /* 0x000fe200078f28ff */
[----:B------:R-:W-:Y:S01]  /*0f50*/  IMAD.IADD R4, R3, 0x1, -R4 ;  /* 0x0000000103047824 */ /* 0x000fe200078e0a04 */
[----:B------:R-:W-:Y:S01]  /*0f60*/  LEA.HI R15, R15, R12, RZ, 0x3 ;  /* 0x0000000c0f0f7211 */ /* 0x000fe200078f18ff */
[----:B------:R-:W-:Y:S01]  /*0f70*/  IMAD.SHL.U32 R6, R0, 0x40, RZ ;  /* 0x0000004000067824 */ /* 0x000fe200078e00ff */
[----:B------:R-:W-:Y:S01]  /*0f80*/  SHF.R.S32.HI R8, RZ, 0x5, R8 ;  /* 0x00000005ff087819 */ /* 0x000fe20000011408 */
[C---:B------:R-:W-:Y:S01]  /*0f90*/  IMAD.SHL.U32 R3, R4.reuse, 0x40, RZ ;  /* 0x0000004004037824 */ /* 0x040fe200078e00ff */
[----:B------:R-:W-:Y:S01]  /*0fa0*/  R2P PR, R4, 0x6 ;  /* 0x0000000604007804 */ /* 0x000fe20000000000 */
[----:B------:R-:W-:Y:S01]  /*0fb0*/  IMAD.SHL.U32 R0, R5, 0x8, RZ ;  /* 0x0000000805007824 */ /* 0x000fe200078e00ff */
[----:B------:R-:W-:Y:S01]  /*0fc0*/  LOP3.LUT R6, R6, 0x7ffffe00, RZ, 0xc0, !PT ;  /* 0x7ffffe0006067812 */ /* 0x000fe200078ec0ff */
[----:B------:R-:W-:Y:S01]  /*0fd0*/  IMAD.IADD R12, R24, 0x1, R20 ;  /* 0x00000001180c7824 */ /* 0x000fe200078e0214 */
[----:B------:R-:W-:Y:S01]  /*0fe0*/  LOP3.LUT R3, R3, 0x1c0, RZ, 0xc0, !PT ;  /* 0x000001c003037812 */ /* 0x000fe200078ec0ff */
[----:B--2---:R-:W-:Y:S01]  /*0ff0*/  IMAD.U32 R20, R19, 0x20, R0 ;  /* 0x0000002013147824 */ /* 0x004fe200078e0000 */
[----:B------:R-:W-:Y:S01]  /*1000*/  LOP3.LUT R10, R10, 0x7ffffffc, RZ, 0xc0, !PT ;  /* 0x7ffffffc0a0a7812 */ /* 0x000fe200078ec0ff */
[----:B------:R-:W-:Y:S01]  /*1010*/  IMAD R6, R7, 0x400, R6 ;  /* 0x0000040007067824 */ /* 0x000fe200078e0206 */
[----:B------:R-:W-:Y:S01]  /*1020*/  LOP3.LUT R0, R3, 0x8, R0, 0xf8, !PT ;  /* 0x0000000803007812 */ /* 0x000fe200078ef800 */
[----:B------:R-:W-:Y:S01]  /*1030*/  IMAD R8, R8, 0x10, R9 ;  /* 0x0000001008087824 */ /* 0x000fe200078e0209 */
[----:B------:R-:W-:Y:S01]  /*1040*/  SHF.R.U32.HI R3, RZ, 0x3, R3 ;  /* 0x00000003ff037819 */ /* 0x000fe20000011603 */
[----:B------:R0:W-:Y:S01]  /*1050*/  STL [R1+0x90], R20 ;  /* 0x0000901401007387 */ /* 0x0001e20000100800 */
[----:B------:R-:W-:Y:S01]  /*1060*/  VIADD R4, R24, 0x18 ;  /* 0x0000001818047836 */ /* 0x000fe20000000000 */
[----:B------:R-:W-:Y:S01]  /*1070*/  SHF.R.S32.HI R5, RZ, 0x1f, R12 ;  /* 0x0000001fff057819 */ /* 0x000fe2000001140c */
[----:B------:R-:W-:Y:S01]  /*1080*/  IMAD.IADD R10, R21, 0x1, -R10 ;  /* 0x00000001150a7824 */ /* 0x000fe200078e0a0a */
[----:B------:R-:W-:Y:S01]  /*1090*/  LOP3.LUT R3, R0, R3, RZ, 0x3c, !PT ;  /* 0x0000000300037212 */ /* 0x000fe200078e3cff */
[----:B------:R-:W-:Y:S01]  /*10a0*/  VIADD R0, R24, 0x28 ;  /* 0x0000002818007836 */ /* 0x000fe20000000000 */
[----:B------:R-:W-:Y:S01]  /*10b0*/  LEA.HI R5, R5, R12, RZ, 0x3 ;  /* 0x0000000c05057211 */ /* 0x000fe200078f18ff */
[----:B------:R-:W-:Y:S01]  /*10c0*/  IMAD.SHL.U32 R21, R14, 0x20, RZ ;  /* 0x000000200e157824 */ /* 0x000fe200078e00ff */
[----:B------:R-:W-:Y:S01]  /*10d0*/  SHF.R.S32.HI R7, RZ, 0x3, R15 ;  /* 0x00000003ff077819 */ /* 0x000fe2000001140f */
[----:B------:R-:W-:Y:S01]  /*10e0*/  IMAD.IADD R3, R6, 0x1, R3 ;  /* 0x0000000106037824 */ /* 0x000fe200078e0203 */
[----:B------:R-:W-:Y:S01]  /*10f0*/  SHF.R.S32.HI R5, RZ, 0x3, R5 ;  /* 0x00000003ff057819 */ /* 0x000fe20000011405 */
[----:B0-----:R-:W-:Y:S01]  /*1100*/  IMAD R20, R17, 0x40, R8 ;  /* 0x0000004011147824 */ /* 0x001fe200078e0208 */
[----:B------:R-:W-:Y:S01]  /*1110*/  SEL R145, R145, 0xffffffc0, !P2 ;  /* 0xffffffc091917807 */ /* 0x000fe20005000000 */
[----:B------:R-:W-:Y:S01]  /*1120*/  VIADD R6, R24, 0x8 ;  /* 0x0000000818067836 */ /* 0x000fe20000000000 */
[----:B------:R-:W-:Y:S01]  /*1130*/  SHF.R.S32.HI R19, RZ, 0x1f, R18 ;  /* 0x0000001fff137819 */ /* 0x000fe20000011412 */
[----:B------:R-:W-:Y:S01]  /*1140*/  IMAD.SHL.U32 R142, R10, 0x2, RZ ;  /* 0x000000020a8e7824 */ /* 0x000fe200078e00ff */
[----:B------:R-:W-:Y:S01]  /*1150*/  STL [R1+0x8c], R20 ;  /* 0x00008c1401007387 */ /* 0x000fe20000100800 */
[----:B------:R-:W-:-:S02]  /*1160*/  IMAD R144, R3, 0x2, R2 ;  /* 0x0000000203907824 */ /* 0x000fc400078e0202 */
[C---:B------:R-:W-:Y:S01]  /*1170*/  VIADD R15, R142.reuse, 0x8 ;  /* 0x000000088e0f7836 */ /* 0x040fe20000000000 */
[----:B------:R-:W-:Y:S01]  /*1180*/  STL [R1+0x60], R6 ;  /* 0x0000600601007387 */ /* 0x000fe20000100800 */
[----:B------:R-:W-:Y:S02]  /*1190*/  VIADD R9, R142, 0x30 ;  /* 0x000000308e097836 */ /* 0x000fe40000000000 */
[----:B------:R-:W-:Y:S01]  /*11a0*/  VIADD R146, R144, 0x21800 ;  /* 0x0002180090927836 */ /* 0x000fe20000000000 */
[----:B------:R0:W-:Y:S01]  /*11b0*/  STL [R1+0x5c], R4 ;  /* 0x00005c0401007387 */ /* 0x0001e20000100800 */
[C---:B------:R-:W-:Y:S02]  /*11c0*/  VIADD R8, R142.reuse, 0x38 ;  /* 0x000000388e087836 */ /* 0x040fe40000000000 */
[C---:B------:R-:W-:Y:S01]  /*11d0*/  VIADD R14, R142.reuse, 0x10 ;  /* 0x000000108e0e7836 */ /* 0x040fe20000000000 */
[----:B------:R1:W-:Y:S01]  /*11e0*/  STL [R1+0x64], R0 ;  /* 0x0000640001007387 */ /* 0x0003e20000100800 */
[C---:B------:R-:W-:Y:S01]  /*11f0*/  VIADD R12, R142.reuse, 0x18 ;  /* 0x000000188e0c7836 */ /* 0x040fe20000000000 */
[----:B------:R-:W-:Y:S01]  /*1200*/  SHF.R.S32.HI R3, RZ, 0x1f, R8 ;  /* 0x0000001fff037819 */ /* 0x000fe20000011408 */
[C---:B------:R-:W-:Y:S01]  /*1210*/  VIADD R10, R142.reuse, 0x28 ;  /* 0x000000288e0a7836 */ /* 0x040fe20000000000 */
[----:B------:R-:W-:Y:S01]  /*1220*/  SHF.R.S32.HI R14, RZ, 0x1f, R14 ;  /* 0x0000001fff0e7819 */ /* 0x000fe2000001140e */
[----:B------:R-:W-:Y:S01]  /*1230*/  IMAD.MOV.U32 R17, RZ, RZ, RZ ;  /* 0x000000ffff117224 */ /* 0x000fe200078e00ff */
[----:B0-----:R-:W-:Y:S01]  /*1240*/  SHF.R.S32.HI R4, RZ, 0x1f, R137 ;  /* 0x0000001fff047819 */ /* 0x001fe20000011489 */
[----:B------:R-:W-:Y:S01]  /*1250*/  VIADD R24, R142, 0x58 ;  /* 0x000000588e187836 */ /* 0x000fe20000000000 */
[----:B------:R-:W-:-:S02]  /*1260*/  SHF.R.S32.HI R12, RZ, 0x1f, R12 ;  /* 0x0000001fff0c7819 */ /* 0x000fc4000001140c */
[----:B-1----:R-:W-:Y:S01]  /*1270*/  SHF.R.S32.HI R0, RZ, 0x1f, R136 ;  /* 0x0000001fff007819 */ /* 0x002fe20000011488 */
[----:B------:R0:W-:Y:S01]  /*1280*/  STL [R1+0x4c], R4 ;  /* 0x00004c0401007387 */ /* 0x0001e20000100800 */
[----:B------:R-:W-:-:S03]  /*1290*/  SHF.R.S32.HI R10, RZ, 0x1f, R10 ;  /* 0x0000001fff0a7819 */ /* 0x000fc6000001140a */
[----:B------:R1:W-:Y:S01]  /*12a0*/  STL [R1+0x48], R0 ;  /* 0x0000480001007387 */ /* 0x0003e20000100800 */
[----:B0-----:R-:W-:Y:S01]  /*12b0*/  LOP3.LUT R4, R11, 0xc0, RZ, 0xc0, !PT ;  /* 0x000000c00b047812 */ /* 0x001fe200078ec0ff */
[----:B------:R-:W-:Y:S01]  /*12c0*/  VIADD R11, R142, 0x20 ;  /* 0x000000208e0b7836 */ /* 0x000fe20000000000 */
[----:B-1----:R-:W-:Y:S02]  /*12d0*/  SHF.R.S32.HI R0, RZ, 0x1f, R138 ;  /* 0x0000001fff007819 */ /* 0x002fe4000001148a */
[----:B------:R-:W-:-:S03]  /*12e0*/  SHF.R.U32.HI R6, RZ, 0x3, R4 ;  /* 0x00000003ff067819 */ /* 0x000fc60000011604 */
[----:B------:R0:W-:Y:S04]  /*12f0*/  STL [R1+0x44], R0 ;  /* 0x0000440001007387 */ /* 0x0001e80000100800 */
[----:B------:R1:W-:Y:S04]  /*1300*/  STL [R1+0x20], R4 ;  /* 0x0000200401007387 */ /* 0x0003e80000100800 */
[----:B------:R-:W-:Y:S01]  /*1310*/  STL [R1+0x28], R21 ;  /* 0x0000281501007387 */ /* 0x000fe20000100800 */
[----:B0-----:R-:W-:-:S03]  /*1320*/  LOP3.LUT R0, R4, 0x8, R18, 0xf8, !PT ;  /* 0x0000000804007812 */ /* 0x001fc600078ef812 */
[----:B------:R0:W-:Y:S01]  /*1330*/  STL [R1+0x24], R6 ;  /* 0x0000240601007387 */ /* 0x0001e20000100800 */
[----:B-1----:R-:W-:Y:S02]  /*1340*/  LOP3.LUT R4, R4, 0x18, R18, 0xf8, !PT ;  /* 0x0000001804047812 */ /* 0x002fe400078ef812 */
[-C--:B------:R-:W-:Y:S01]  /*1350*/  LOP3.LUT R0, R0, R6.reuse, RZ, 0x3c, !PT ;  /* 0x0000000600007212 */ /* 0x080fe200078e3cff */
[----:B------:R1:W-:Y:S01]  /*1360*/  STL [R1+0x34], R7 ;  /* 0x0000340701007387 */ /* 0x0003e20000100800 */
[----:B------:R-:W-:-:S03]  /*1370*/  LOP3.LUT R4, R4, R6, RZ, 0x3c, !PT ;  /* 0x0000000604047212 */ /* 0x000fc600078e3cff */
[C---:B------:R-:W-:Y:S01]  /*1380*/  IMAD.IADD R0, R21.reuse, 0x1, R0 ;  /* 0x0000000115007824 */ /* 0x040fe200078e0200 */
[----:B------:R2:W-:Y:S01]  /*1390*/  STL [R1+0x38], R5 ;  /* 0x0000380501007387 */ /* 0x0005e20000100800 */
[----:B------:R-:W-:Y:S02]  /*13a0*/  IMAD.IADD R4, R21, 0x1, R4 ;  /* 0x0000000115047824 */ /* 0x000fe400078e0204 */
[C---:B0-----:R-:W-:Y:S01]  /*13b0*/  VIADD R6, R142.reuse, 0x48 ;  /* 0x000000488e067836 */ /* 0x041fe20000000000 */
[----:B------:R0:W-:Y:S01]  /*13c0*/  STL [R1+0x70], R0 ;  /* 0x0000700001007387 */ /* 0x0001e20000100800 */
[----:B-1----:R-:W-:Y:S01]  /*13d0*/  VIADD R7, R142, 0x40 ;  /* 0x000000408e077836 */ /* 0x002fe20000000000 */
[----:B------:R-:W-:Y:S02]  /*13e0*/  LEA R4, R4, UR40, 0x1 ;  /* 0x0000002804047c11 */ /* 0x000fe4000f8e08ff */
[----:B------:R-:W-:Y:S02]  /*13f0*/  SHF.R.S32.HI R6, RZ, 0x1f, R6 ;  /* 0x0000001fff067819 */ /* 0x000fe40000011406 */
[----:B--2---:R-:W-:Y:S01]  /*1400*/  SHF.R.S32.HI R5, RZ, 0x1f, R142 ;  /* 0x0000001fff057819 */ /* 0x004fe2000001148e */
[----:B------:R-:W-:Y:S01]  /*1410*/  VIADD R5, R142, 0x50 ;  /* 0x000000508e057836 */ /* 0x000fe20000000000 */
[----:B------:R-:W-:Y:S01]  /*1420*/  STL [R1+0x88], R4 ;  /* 0x0000880401007387 */ /* 0x000fe20000100800 */
[----:B------:R-:W-:-:S02]  /*1430*/  SHF.R.S32.HI R7, RZ, 0x1f, R7 ;  /* 0x0000001fff077819 */ /* 0x000fc40000011407 */
[----:B0-----:R-:W-:Y:S02]  /*1440*/  SHF.R.S32.HI R0, RZ, 0x1f, R15 ;  /* 0x0000001fff007819 */ /* 0x001fe4000001140f */
[----:B------:R-:W-:Y:S02]  /*1450*/  SHF.R.S32.HI R0, RZ, 0x1f, R11 ;  /* 0x0000001fff007819 */ /* 0x000fe4000001140b */
[----:B------:R-:W-:Y:S01]  /*1460*/  SHF.R.S32.HI R0, RZ, 0x1f, R9 ;  /* 0x0000001fff007819 */ /* 0x000fe20000011409 */
[----:B------:R-:W-:Y:S01]  /*1470*/  VIADD R0, R144, 0x21820 ;  /* 0x0002182090007836 */ /* 0x000fe20000000000 */
[----:B------:R-:W-:Y:S01]  /*1480*/  SHF.R.S32.HI R3, RZ, 0x1f, R5 ;  /* 0x0000001fff037819 */ /* 0x000fe20000011405 */
[C---:B------:R-:W-:Y:S02]  /*1490*/  @P1 VIADD R0, R146.reuse, 0xffffffe0 ;  /* 0xffffffe092001836 */ /* 0x040fe40000000000 */
[----:B------:R-:W-:Y:S02]  /*14a0*/  IMAD.IADD R146, R146, 0x1, R145 ;  /* 0x0000000192927824 */ /* 0x000fe400078e0291 */
[----:B------:R-:W-:Y:S01]  /*14b0*/  IMAD R3, R13, 0x8, R20 ;  /* 0x000000080d037824 */ /* 0x000fe200078e0214 */
[----:B------:R0:W-:Y:S01]  /*14c0*/  STL [R1+0x3c], R0 ;  /* 0x00003c0001007387 */ /* 0x0001e20000100800 */
[----:B------:R-:W-:-:S03]  /*14d0*/  IMAD.IADD R145, R145, 0x1, R0 ;  /* 0x0000000191917824 */ /* 0x000fc600078e0200 */
[----:B------:R1:W-:Y:S01]  /*14e0*/  STL [R1+0x68], R3 ;  /* 0x0000680301007387 */ /* 0x0003e20000100800 */
[----:B0-----:R-:W-:-:S05]  /*14f0*/  VIADD R0, R0, 0x6000 ;  /* 0x0000600000007836 */ /* 0x001fca0000000000 */
[----:B------:R1:W-:Y:S02]  /*1500*/  STL [R1+0x40], R0 ;  /* 0x0000400001007387 */ /* 0x0003e40000100800 */
.L_x_1596:
[----:B------:R-:W-:Y:S05]  /*1510*/  YIELD ;  /* 0x0000000000007946 */ /* 0x000fea0003800000 */
[----:B------:R-:W-:Y:S01]  /*1520*/  ULDC.64 UR4, c[0x0][0xa28] ;  /* 0x00028a0000047ab9 */ /* 0x000fe20000000a00 */
[----:B0-234-:R-:W0:Y:S01]  /*1530*/  LDC.64 R4, c[0x0][0xa08] ;  /* 0x00028200ff047b82 */ /* 0x01de220000000a00 */
[----:B------:R-:W-:Y:S01]  /*1540*/  ISETP.NE.U32.AND P1, PT, RZ, UR4, PT ;  /* 0x00000004ff007c0c */ /* 0x000fe2000bf25070 */
[----:B------:R-:W-:Y:S02]  /*1550*/  IMAD.MOV.U32 R10, RZ, RZ, RZ ;  /* 0x000000ffff0a7224 */ /* 0x000fe400078e00ff */
[----:B------:R-:W-:Y:S01]  /*1560*/  IMAD.MOV.U32 R78, RZ, RZ, RZ ;  /* 0x000000ffff4e7224 */ /* 0x000fe200078e00ff */
[----:B------:R-:W-:Y:S01]  /*1570*/  ISETP.NE.AND.EX P1, PT, RZ, UR5, PT, P1 ;  /* 0x00000005ff007c0c */ /* 0x000fe2000bf25310 */
[----:B------:R-:W-:-:S02]  /*1580*/  ULDC.64 UR4, c[0x0][0xa18] ;  /* 0x0002860000047ab9 */ /* 0x000fc40000000a00 */
[----:B------:R-:W-:-:S04]  /*1590*/  ISETP.NE.U32.AND P2, PT, RZ, UR4, PT ;  /* 0x00000004ff007c0c */ /* 0x000fc8000bf45070 */
[----:B------:R-:W-:Y:S01]  /*15a0*/  ISETP.NE.AND.EX P2, PT, RZ, UR5, PT, P2 ;  /* 0x00000005ff007c0c */ /* 0x000fe2000bf45320 */
[----:B------:R-:W-:Y:S02]  /*15b0*/  ULDC.64 UR4, c[0x0][0xa08] ;  /* 0x0002820000047ab9 */ /* 0x000fe40000000a00 */
[----:B------:R-:W-:-:S03]  /*15c0*/  ISETP.NE.U32.AND P0, PT, RZ, UR4, PT ;  /* 0x00000004ff007c0c */ /* 0x000fc6000bf05070 */
[----:B------:R-:W2:Y:S01]  /*15d0*/  @P1 LDC.64 R6, c[0x0][0xa28] ;  /* 0x00028a00ff061b82 */ /* 0x000ea20000000a00 */
[----:B------:R-:W-:Y:S01]  /*15e0*/  ISETP.NE.AND.EX P0, PT, RZ, UR5, PT, P0 ;  /* 0x00000005ff007c0c */ /* 0x000fe2000bf05300 */
[----:B0-----:R-:W-:-:S06]  /*15f0*/  IMAD.WIDE R4, R35, 0x4, R4 ;  /* 0x0000000423047825 */ /* 0x001fcc00078e0204 */
[----:B------:R-:W0:Y:S01]  /*1600*/  @P2 LDC.64 R8, c[0x0][0xa18] ;  /* 0x00028600ff082b82 */ /* 0x000e220000000a00 */
[----:B------:R-:W-:Y:S02]  /*1610*/  ULDC UR4, c[0x0][0x288] ;  /* 0x0000a20000047ab9 */ /* 0x000fe40000000800 */
[----:B------:R-:W-:Y:S01]  /*1620*/  IMAD.U32 R140, RZ, RZ, UR4 ;  /* 0x00000004ff8c7e24 */ /* 0x000fe2000f8e00ff */
[----:B------:R-:W-:Y:S02]  /*1630*/  ULDC.64 UR4, c[0x0][0x418] ;  /* 0x0001060000047ab9 */ /* 0x000fe40000000a00 */
[----:B------:R3:W5:Y:S01]  /*1640*/  @P0 LDG.E R78, desc[UR52][R4.64] ;  /* 0x00000034044e0981 */ /* 0x000762000c1e1900 */
[----:B--2---:R-:W-:-:S05]  /*1650*/  @P1 IMAD.WIDE R6, R35, 0x4, R6 ;  /* 0x0000000423061825 */ /* 0x004fca00078e0206 */
[----:B------:R3:W5:Y:S01]  /*1660*/  @P1 LDG.E R10, desc[UR52][R6.64] ;  /* 0x00000034060a1981 */ /* 0x000762000c1e1900 */
[----:B0-----:R-:W-:-:S05]  /*1670*/  @P2 IMAD.WIDE R8, R35, 0x4, R8 ;  /* 0x0000000423082825 */ /* 0x001fca00078e0208 */
[----:B------:R3:W5:Y:S01]  /*1680*/  @P2 LDG.E R140, desc[UR52][R8.64] ;  /* 0x00000034088c2981 */ /* 0x000762000c1e1900 */
[----:B------:R-:W-:-:S03]  /*1690*/  UISETP.NE.U32.AND UP0, UPT, UR4, URZ, UPT ;  /* 0x0000003f0400728c */ /* 0x000fc6000bf05070 */
[----:B------:R-:W-:Y:S01]  /*16a0*/  ULDC UR4, c[0x0][0x424] ;  /* 0x0001090000047ab9 */ /* 0x000fe20000000800 */
[----:B------:R-:W-:-:S03]  /*16b0*/  UISETP.NE.AND.EX UP0, UPT, UR5, URZ, UPT, UP0 ;  /* 0x0000003f0500728c */ /* 0x000fc6000bf05300 */
[----:B------:R-:W-:Y:S01]  /*16c0*/  ULDC UR5, c[0x0][0x2f0] ;  /* 0x0000bc0000057ab9 */ /* 0x000fe20000000800 */
[----:B------:R-:W-:-:S04]  /*16d0*/  USEL UR4, UR4, 0x1, UP0 ;  /* 0x0000000104047887 */ /* 0x000fc80008000000 */
[----:B------:R-:W-:-:S03]  /*16e0*/  UIMAD UR4, UR4, UR5, URZ ;  /* 0x00000005040472a4 */ /* 0x000fc6000f8e023f */
[----:B------:R-:W-:Y:S02]  /*16f0*/  ULDC UR5, c[0x0][0x348] ;  /* 0x0000d20000057ab9 */ /* 0x000fe40000000800 */
[----:B------:R-:W-:Y:S02]  /*1700*/  IMAD.U32 R24, RZ, RZ, UR5 ;  /* 0x00000005ff187e24 */ /* 0x000fe4000f8e00ff */
[----:B------:R-:W-:Y:S01]  /*1710*/  IMAD.U32 R27, RZ, RZ, UR4 ;  /* 0x00000004ff1b7e24 */ /* 0x000fe2000f8e00ff */
[----:B---3--:R-:W-:Y:S06]  /*1720*/  @P2 BRA `(.L_x_1370) ;  /* 0x0000000000242947 */ /* 0x008fec0003800000 */
[----:B------:R-:W-:Y:S02]  /*1730*/  ULDC.64 UR4, c[0x0][0xa00] ;  /* 0x0002800000047ab9 */ /* 0x000fe40000000a00 */
[----:B------:R-:W-:-:S04]  /*1740*/  ISETP.NE.U32.AND P1, PT, RZ, UR4, PT ;  /* 0x00000004ff007c0c */ /* 0x000fc8000bf25070 */
[----:B------:R-:W-:-:S13]  /*1750*/  ISETP.NE.AND.EX P1, PT, RZ, UR5, PT, P1 ;  /* 0x00000005ff007c0c */ /* 0x000fda000bf25310 */
[----:B------:R-:W-:Y:S05]  /*1760*/  @!P1 BRA `(.L_x_1370) ;  /* 0x0000000000149947 */ /* 0x000fea0003800000 */
[----:B------:R-:W0:Y:S02]  /*1770*/  LDC.64 R6, c[0x0][0xa00] ;  /* 0x00028000ff067b82 */ /* 0x000e240000000a00 */
[----:B0-----:R-:W-:-:S05]  /*1780*/  IMAD.WIDE R6, R35, 0x4, R6 ;  /* 0x0000000423067825 */ /* 0x001fca00078e0206 */
[----:B-----5:R-:W2:Y:S04]  /*1790*/  LDG.E R140, desc[UR52][R6.64] ;  /* 0x00000034068c7981 */ /* 0x020ea8000c1e1900 */
[----:B-1----:R-:W2:Y:S02]  /*17a0*/  LDG.E R3, desc[UR52][R6.64+0x4] ;  /* 0x0000043406037981 */ /* 0x002ea4000c1e1900 */
[----:B--2---:R-:W-:-:S07]  /*17b0*/  IMAD.IADD R140, R3, 0x1, -R140 ;  /* 0x00000001038c7824 */ /* 0x004fce00078e0a8c */
.L_x_1370:
[----:B------:R-:W-:Y:S01]  /*17c0*/  ULDC.64 UR4, c[0x0][0xa20] ;  /* 0x0002880000047ab9 */ /* 0x000fe20000000a00 */
[----:B------:R0:W-:Y:S01]  /*17d0*/  STL [R1+0x78], R35 ;  /* 0x0000782301007387 */ /* 0x0001e20000100800 */
[----:B------:R-:W-:Y:S02]  /*17e0*/  ISETP.NE.U32.AND P1, PT, RZ, UR4, PT ;  /* 0x00000004ff007c0c */ /* 0x000fe4000bf25070 */
[C---:B-1----:R-:W-:Y:S02]  /*17f0*/  LOP3.LUT R3, R34.reuse, 0xff000000, RZ, 0xc0, !PT ;  /* 0xff00000022037812 */ /* 0x042fe400078ec0ff */
[----:B------:R-:W-:Y:S02]  /*1800*/  ISETP.NE.AND.EX P1, PT, RZ, UR5, PT, P1 ;  /* 0x00000005ff007c0c */ /* 0x000fe4000bf25310 */
[----:B------:R-:W-:Y:S02]  /*1810*/  LOP3.LUT R0, R34, 0xff0000, RZ, 0xc0, !PT ;  /* 0x00ff000022007812 */ /* 0x000fe400078ec0ff */
[----:B------:R-:W-:-:S02]  /*1820*/  SHF.R.U32.HI R3, RZ, 0x8, R3 ;  /* 0x00000008ff037819 */ /* 0x000fc40000011603 */
[----:B------:R-:W-:Y:S02]  /*1830*/  LOP3.LUT R141, R34, 0xffff, RZ, 0xc0, !PT ;  /* 0x0000ffff228d7812 */ /* 0x000fe400078ec0ff */
[----:B------:R-:W-:-:S05]  /*1840*/  LEA.HI R13, R0, R3, RZ, 0x10 ;  /* 0x00000003000d7211 */ /* 0x000fca00078f80ff */
[----:B0-----:R-:W-:Y:S05]  /*1850*/  @!P1 BRA `(.L_x_1371) ;  /* 0x0000000000109947 */ /* 0x001fea0003800000 */
[----:B------:R-:W0:Y:S02]  /*1860*/  LDC.64 R4, c[0x0][0xa20] ;  /* 0x00028800ff047b82 */ /* 0x000e240000000a00 */
[----:B0-----:R-:W-:-:S05]  /*1870*/  IMAD.WIDE R4, R35, 0x4, R4 ;  /* 0x0000000423047825 */ /* 0x001fca00078e0204 */
[----:B------:R0:W5:Y:S01]  /*1880*/  LDG.E R27, desc[UR52][R4.64] ;  /* 0x00000034041b7981 */ /* 0x000162000c1e1900 */
[----:B------:R-:W-:Y:S05]  /*1890*/  BRA `(.L_x_1372) ;  /* 0x0000000000107947 */ /* 0x000fea0003800000 */
.L_x_1371:
[----:B------:R-:W-:Y:S05]  /*18a0*/  @!P0 BRA `(.L_x_1372) ;  /* 0x00000000000c8947 */ /* 0x000fea0003800000 */
[----:B------:R-:W2:Y:S04]  /*18b0*/  LDG.E R0, desc[UR52][R4.64] ;  /* 0x0000003404007981 */ /* 0x000ea8000c1e1900 */
[----:B------:R-:W2:Y:S02]  /*18c0*/  LDG.E R27, desc[UR52][R4.64+0x4] ;  /* 0x00000434041b7981 */ /* 0x000ea4000c1e1900 */
[----:B--2---:R-:W-:-:S07]  /*18d0*/  IMAD.IADD R27, R27, 0x1, -R0 ;  /* 0x000000011b1b7824 */ /* 0x004fce00078e0a00 */
.L_x_1372:
[----:B------:R-:W-:Y:S01]  /*18e0*/  ULDC.64 UR4, c[0x0][0xa10] ;  /* 0x0002840000047ab9 */ /* 0x000fe20000000a00 */
[----:B0-----:R-:W0:Y:S01]  /*18f0*/  LDC R4, c[0x0][0x448] ;  /* 0x00011200ff047b82 */ /* 0x001e220000000800 */
[----:B------:R-:W-:-:S04]  /*1900*/  ISETP.NE.U32.AND P0, PT, RZ, UR4, PT ;  /* 0x00000004ff007c0c */ /* 0x000fc8000bf05070 */
[----:B------:R-:W-:Y:S01]  /*1910*/  ISETP.NE.AND.EX P0, PT, RZ, UR5, PT, P0 ;  /* 0x00000005ff007c0c */ /* 0x000fe2000bf05300 */
[----:B------:R-:W-:Y:S02]  /*1920*/  ULDC.64 UR4, c[0x0][0xa30] ;  /* 0x00028c0000047ab9 */ /* 0x000fe40000000a00 */
[----:B------:R-:W-:-:S04]  /*1930*/  ISETP.NE.U32.AND P1, PT, RZ, UR4, PT ;  /* 0x00000004ff007c0c */ /* 0x000fc8000bf25070 */
[----:B------:R-:W-:-:S06]  /*1940*/  ISETP.NE.AND.EX P1, PT, RZ, UR5, PT, P1 ;  /* 0x00000005ff007c0c */ /* 0x000fcc000bf25310 */
[----:B------:R-:W1:Y:S08]  /*1950*/  @P0 LDC.64 R6, c[0x0][0xa10] ;  /* 0x00028400ff060b82 */ /* 0x000e700000000a00 */
[----:B------:R-:W2:Y:S01]  /*1960*/  @P1 LDC.64 R8, c[0x0][0xa30] ;  /* 0x00028c00ff081b82 */ /* 0x000ea20000000a00 */
[----:B-1----:R-:W-:-:S05]  /*1970*/  @P0 IMAD.WIDE R6, R35, 0x4, R6 ;  /* 0x0000000423060825 */ /* 0x002fca00078e0206 */
[----:B------:R-:W3:Y:S04]  /*1980*/  @P0 LDG.E R0, desc[UR52][R6.64] ;  /* 0x0000003406000981 */ /* 0x000ee8000c1e1900 */
[----:B------:R-:W3:Y:S01]  /*1990*/  @P0 LDG.E R3, desc[UR52][R6.64+0x4] ;  /* 0x0000043406030981 */ /* 0x000ee2000c1e1900 */
[----:B-----5:R-:W-:Y:S02]  /*19a0*/  IMAD.MOV.U32 R96, RZ, RZ, R27 ;  /* 0x000000ffff607224 */ /* 0x020fe400078e001b */
[----:B--2---:R-:W-:-:S05]  /*19b0*/  @P1 IMAD.WIDE R8, R35, 0x4, R8 ;  /* 0x0000000423081825 */ /* 0x004fca00078e0208 */
[----:B------:R1:W5:Y:S01]  /*19c0*/  @P1 LDG.E R96, desc[UR52][R8.64] ;  /* 0x0000003408601981 */ /* 0x000362000c1e1900 */
[----:B0-----:R-:W-:Y:S01]  /*19d0*/  ISETP.NE.AND P1, PT, R4, 0x1, PT ;  /* 0x000000010400780c */ /* 0x001fe20003f25270 */
[----:B------:R-:W-:Y:S01]  /*19e0*/  IMAD R14, R33, 0xc0, RZ ;  /* 0x000000c0210e7824 */ /* 0x000fe200078e02ff */
[----:B------:R-:W0:Y:S01]  /*19f0*/  LDC.64 R4, c[0x0][0x9e0] ;  /* 0x00027800ff047b82 */ /* 0x000e220000000a00 */
[----:B------:R-:W-:-:S03]  /*1a00*/  IMAD.IADD R15, R27, 0x1, -R10 ;  /* 0x000000011b0f7824 */ /* 0x000fc600078e0a0a */
[----:B------:R2:W-:Y:S07]  /*1a10*/  STL [R1+0x30], R14 ;  /* 0x0000300e01007387 */ /* 0x0005ee0000100800 */
[----:B------:R-:W4:Y:S08]  /*1a20*/  @P1 LDC R11, c[0x0][0x44c] ;  /* 0x00011300ff0b1b82 */ /* 0x000f300000000800 */
[----:B------:R-:W1:Y:S01]  /*1a30*/  @P1 LDC R12, c[0x0][0x450] ;  /* 0x00011400ff0c1b82 */ /* 0x000e620000000800 */
[----:B0-----:R-:W-:Y:S01]  /*1a40*/  ISETP.GE.AND P2, PT, R5, 0x1, PT ;  /* 0x000000010500780c */ /* 0x001fe20003f46270 */
[----:B---3--:R-:W-:-:S02]  /*1a50*/  @P0 IMAD.IADD R24, R3, 0x1, -R0 ;  /* 0x0000000103180824 */ /* 0x008fc400078e0a00 */
[----:B------:R-:W-:Y:S02]  /*1a60*/  VIADD R0, R14, 0xbf ;  /* 0x000000bf0e007836 */ /* 0x000fe40000000000 */
[----:B------:R-:W-:Y:S02]  /*1a70*/  IMAD.IADD R143, R15, 0x1, R24 ;  /* 0x000000010f8f7824 */ /* 0x000fe400078e0218 */
[----:B----4-:R-:W-:-:S03]  /*1a80*/  @P1 IMAD.HI.U32 R3, R0, R11, RZ ;  /* 0x0000000b00031227 */ /* 0x010fc600078e00ff */
[C---:B------:R-:W-:Y:S01]  /*1a90*/  IADD3 R7, R143.reuse, 0x1, -R140 ;  /* 0x000000018f077810 */ /* 0x040fe20007ffe88c */
[----:B------:R-:W-:Y:S01]  /*1aa0*/  IMAD.MOV.U32 R6, RZ, RZ, R0 ;  /* 0x000000ffff067224 */ /* 0x000fe200078e0000 */
[----:B-1----:R-:W-:Y:S01]  /*1ab0*/  @P1 SHF.R.U32.HI R6, RZ, R12, R3 ;  /* 0x0000000cff061219 */ /* 0x002fe20000011603 */
[----:B------:R-:W-:-:S04]  /*1ac0*/  VIADD R0, R143, 0x7f ;  /* 0x0000007f8f007836 */ /* 0x000fc80000000000 */
[----:B------:R-:W-:Y:S01]  /*1ad0*/  IMAD.IADD R9, R7, 0x1, R6 ;  /* 0x0000000107097824 */ /* 0x000fe200078e0206 */
[----:B------:R-:W-:-:S03]  /*1ae0*/  SHF.R.S32.HI R3, RZ, 0x1f, R0 ;  /* 0x0000001fff037819 */ /* 0x000fc60000011400 */
[----:B------:R-:W-:Y:S01]  /*1af0*/  IMAD.IADD R4, R9, 0x1, R4 ;  /* 0x0000000109047824 */ /* 0x000fe200078e0204 */
[----:B------:R-:W-:-:S04]  /*1b00*/  LEA.HI R3, R3, R0, RZ, 0x7 ;  /* 0x0000000003037211 */ /* 0x000fc800078f38ff */
[----:B------:R-:W-:Y:S01]  /*1b10*/  SHF.R.S32.HI R100, RZ, 0x7, R3 ;  /* 0x00000007ff647819 */ /* 0x000fe20000011403 */
[----:B--2---:R-:W-:Y:S06]  /*1b20*/  @!P2 BRA `(.L_x_1373) ;  /* 0x000000000048a947 */ /* 0x004fec0003800000 */
        /* <DEDUP_REMOVED lines=11> */
.L_x_1375:
[----:B------:R-:W-:-:S13]  /*1be0*/  ISETP.NE.AND P0, PT, R5, 0x1, PT ;  /* 0x000000010500780c */ /* 0x000fda0003f05270 */
[----:B------:R-:W0:Y:S02]  /*1bf0*/  @P0 LDC.64 R6, c[0x0][0x9e8] ;  /* 0x00027a00ff060b82 */ /* 0x000e240000000a00 */
[----:B0-----:R-:W-:-:S05]  /*1c00*/  @P0 IMAD.HI.U32 R6, R0, R6, RZ ;  /* 0x0000000600060227 */ /* 0x001fca00078e00ff */
[----:B------:R-:W-:-:S07]  /*1c10*/  @P0 SHF.R.U32.HI R0, RZ, R7, R6 ;  /* 0x00000007ff000219 */ /* 0x000fce0000011606 */
.L_x_1376:
[----:B------:R-:W-:Y:S05]  /*1c20*/  BSYNC B0 ;  /* 0x0000000000007941 */ /* 0x000fea0003800000 */
.L_x_1374:
[----:B------:R-:W-:-:S05]  /*1c30*/  IMAD R3, R0, R5, R5 ;  /* 0x0000000500037224 */ /* 0x000fca00078e0205 */
[----:B------:R-:W-:-:S07]  /*1c40*/  VIMNMX R4, R4, R3, PT ;  /* 0x0000000304047248 */ /* 0x000fce0003fe0100 */
.L_x_1373:
[----:B------:R-:W0:Y:S01]  /*1c50*/  @P1 LDC R6, c[0x0][0x44c] ;  /* 0x00011300ff061b82 */ /* 0x000e220000000800 */
[----:B------:R-:W-:Y:S01]  /*1c60*/  VIADD R4, R4, 0x7f ;  /* 0x0000007f04047836 */ /* 0x000fe20000000000 */
[----:B------:R-:W-:Y:S01]  /*1c70*/  ULDC UR4, c[0x0][0x9dc] ;  /* 0x0002770000047ab9 */ /* 0x000fe20000000800 */
[----:B------:R-:W-:Y:S02]  /*1c80*/  IMAD.MOV.U32 R0, RZ, RZ, R14 ;  /* 0x000000ffff007224 */ /* 0x000fe400078e000e */
[----:B------:R-:W-:Y:S01]  /*1c90*/  IMAD.IADD R8, R143, 0x1, -R140 ;  /* 0x000000018f087824 */ /* 0x000fe200078e0a8c */
[----:B------:R-:W-:Y:S02]  /*1ca0*/  SHF.R.S32.HI R3, RZ, 0x1f, R4 ;  /* 0x0000001fff037819 */ /* 0x000fe40000011404 */
[----:B------:R-:W1:Y:S02]  /*1cb0*/  @P1 LDC R7, c[0x0][0x450] ;  /* 0x00011400ff071b82 */ /* 0x000e640000000800 */
[----:B------:R-:W-:Y:S01]  /*1cc0*/  LEA.HI R3, R3, R4, RZ, 0x7 ;  /* 0x0000000403037211 */ /* 0x000fe200078f38ff */
[----:B------:R2:W-:Y:S03]  /*1cd0*/  STL [R1+0xc], R8 ;  /* 0x00000c0801007387 */ /* 0x0005e60000100800 */
[----:B------:R-:W-:Y:S01]  /*1ce0*/  SHF.R.S32.HI R3, RZ, 0x7, R3 ;  /* 0x00000007ff037819 */ /* 0x000fe20000011403 */
[----:B0-----:R-:W-:-:S05]  /*1cf0*/  @P1 IMAD.HI.U32 R6, R14, R6, RZ ;  /* 0x000000060e061227 */ /* 0x001fca00078e00ff */
[----:B-1----:R-:W-:-:S05]  /*1d00*/  @P1 SHF.R.U32.HI R0, RZ, R7, R6 ;  /* 0x00000007ff001219 */ /* 0x002fca0000011606 */
[----:B------:R-:W-:Y:S01]  /*1d10*/  IMAD.IADD R0, R8, 0x1, R0 ;  /* 0x0000000108007824 */ /* 0x000fe200078e0200 */
[----:B--2---:R-:W-:-:S03]  /*1d20*/  VIMNMX R8, R100, R3, PT ;  /* 0x0000000364087248 */ /* 0x004fc60003fe0100 */
[----:B------:R-:W-:Y:S01]  /*1d30*/  VIADD R3, R0, -UR4 ;  /* 0x8000000400037c36 */ /* 0x000fe20008000000 */
        /* <DEDUP_REMOVED lines=11> */
.L_x_1379:
[----:B------:R-:W-:-:S13]  /*1df0*/  ISETP.NE.AND P0, PT, R5, 0x1, PT ;  /* 0x000000010500780c */ /* 0x000fda0003f05270 */
[----:B------:R-:W0:Y:S02]  /*1e00*/  @P0 LDC.64 R6, c[0x0][0x9e8] ;  /* 0x00027a00ff060b82 */ /* 0x000e240000000a00 */
[----:B0-----:R-:W-:-:S05]  /*1e10*/  @P0 IMAD.HI.U32 R6, R0, R6, RZ ;  /* 0x0000000600060227 */ /* 0x001fca00078e00ff */
[----:B------:R-:W-:-:S07]  /*1e20*/  @P0 SHF.R.U32.HI R0, RZ, R7, R6 ;  /* 0x00000007ff000219 */ /* 0x000fce0000011606 */
.L_x_1380:
[----:B------:R-:W-:Y:S05]  /*1e30*/  BSYNC B0 ;  /* 0x0000000000007941 */ /* 0x000fea0003800000 */
.L_x_1378:
[----:B------:R-:W-:-:S05]  /*1e40*/  IMAD R0, R0, R5, RZ ;  /* 0x0000000500007224 */ /* 0x000fca00078e02ff */
[----:B------:R-:W-:-:S07]  /*1e50*/  VIMNMX R3, R3, R0, !PT ;  /* 0x0000000003037248 */ /* 0x000fce0007fe0100 */
.L_x_1377:
[----:B------:R-:W-:Y:S01]  /*1e60*/  SHF.R.S32.HI R0, RZ, 0x1f, R3 ;  /* 0x0000001fff007819 */ /* 0x000fe20000011403 */
[----:B------:R-:W-:Y:S01]  /*1e70*/  BSSY B0, `(.L_x_1381) ;  /* 0x000002a000007945 */ /* 0x000fe20003800000 */
[----:B------:R-:W-:Y:S02]  /*1e80*/  LOP3.LUT R14, R13, 0xff, RZ, 0xc0, !PT ;  /* 0x000000ff0d0e7812 */ /* 0x000fe400078ec0ff */
[----:B------:R-:W-:Y:S02]  /*1e90*/  LEA.HI R0, R0, R3, RZ, 0x7 ;  /* 0x0000000300007211 */ /* 0x000fe400078f38ff */
[----:B------:R-:W-:Y:S01]  /*1ea0*/  SHF.R.U32.HI R4, RZ, 0x10, R13 ;  /* 0x00000010ff047819 */ /* 0x000fe2000001160d */
[----:B------:R0:W-:Y:S01]  /*1eb0*/  STL [R1+0x7c], R14 ;  /* 0x00007c0e01007387 */ /* 0x0001e20000100800 */
[----:B------:R-:W-:-:S03]  /*1ec0*/  SHF.R.S32.HI R0, RZ, 0x7, R0 ;  /* 0x00000007ff007819 */ /* 0x000fc60000011400 */
[----:B------:R0:W-:Y:S01]  /*1ed0*/  STL [R1+0x74], R4 ;  /* 0x0000740401007387 */ /* 0x0001e20000100800 */
[----:B------:R-:W-:Y:S01]  /*1ee0*/  VIMNMX R9, RZ, R0, !PT ;  /* 0x00000000ff097248 */ /* 0x000fe20007fe0100 */
[----:B------:R-:W-:-:S03]  /*1ef0*/  IMAD.MOV.U32 R0, RZ, RZ, RZ ;  /* 0x000000ffff007224 */ /* 0x000fc600078e00ff */
[----:B------:R-:W-:-:S13]  /*1f00*/  ISETP.GT.AND P0, PT, R8, R9, PT ;  /* 0x000000090800720c */ /* 0x000fda0003f04270 */
[----:B0-----:R-:W-:Y:S05]  /*1f10*/  @!P0 BRA `(.L_x_1382) ;  /* 0x00000000007c8947 */ /* 0x001fea0003800000 */
[----:B------:R-:W-:Y:S01]  /*1f20*/  ISETP.NE.AND P0, PT, R4, RZ, PT ;  /* 0x000000ff0400720c */ /* 0x000fe20003f05270 */
[----:B------:R-:W-:-:S03]  /*1f30*/  ULDC UR4, c[0x0][0x9f0] ;  /* 0x00027c0000047ab9 */ /* 0x000fc60000000800 */
[----:B------:R-:W-:-:S04]  /*1f40*/  SEL R11, R4, UR4, P0 ;  /* 0x00000004040b7c07 */ /* 0x000fc80008000000 */
[-C--:B------:R-:W-:Y:S02]  /*1f50*/  IABS R6, R11.reuse ;  /* 0x0000000b00067213 */ /* 0x080fe40000000000 */
[----:B------:R-:W-:Y:S02]  /*1f60*/  IADD3 R0, R11, -0x1, R8 ;  /* 0xffffffff0b007810 */ /* 0x000fe40007ffe008 */
[----:B------:R-:W0:Y:S01]  /*1f70*/  I2F.RP R3, R6 ;  /* 0x0000000600037306 */ /* 0x000e220000209400 */
[----:B------:R-:W-:Y:S02]  /*1f80*/  IABS R12, R11 ;  /* 0x0000000b000c7213 */ /* 0x000fe40000000000 */
[----:B------:R-:W-:-:S05]  /*1f90*/  IMAD.IADD R0, R0, 0x1, -R9 ;  /* 0x0000000100007824 */ /* 0x000fca00078e0a09 */
        /* <DEDUP_REMOVED lines=10> */
[----:B------:R-:W-:-:S04]  /*2040*/  IMAD.HI.U32 R5, R5, R7, R4 ;  /* 0x0000000705057227 */ /* 0x000fc800078e0004 */
[----:B------:R-:W-:-:S04]  /*2050*/  IMAD.MOV.U32 R4, RZ, RZ, R10 ;  /* 0x000000ffff047224 */ /* 0x000fc800078e000a */
        /* <DEDUP_REMOVED lines=11> */
.L_x_1382:
[----:B------:R-:W-:Y:S05]  /*2110*/  BSYNC B0 ;  /* 0x0000000000007941 */ /* 0x000fea0003800000 */
.L_x_1381:
[----:B------:R-:W-:-:S05]  /*2120*/  IMAD R3, R14, R0, R9 ;  /* 0x000000000e037224 */ /* 0x000fca00078e0209 */
        /* <DEDUP_REMOVED lines=8> */
[----:B------:R-:W-:-:S05]  /*21b0*/  @P0 VIADD R0, R0, 0x7f ;  /* 0x0000007f00000836 */ /* 0x000fca0000000000 */
        /* <DEDUP_REMOVED lines=26> */
.L_x_1385:
[----:B------:R-:W-:Y:S05]  /*2360*/  BSYNC B6 ;  /* 0x0000000000067941 */ /* 0x000fea0003800000 */
.L_x_1384:
        /* <DEDUP_REMOVED lines=20> */
.L_x_1387:
[----:B------:R-:W-:Y:S05]  /*24b0*/  BSYNC B6 ;  /* 0x0000000000067941 */ /* 0x000fea0003800000 */
.L_x_1386:
[----:B------:R-:W2:Y:S01]  /*24c0*/  LDL.64 R36, [R1+0x18] ;  /* 0x0000180001247983 */ /* 0x000ea20000100a00 */
[----:B------:R-:W-:-:S03]  /*24d0*/  ULDC.64 UR4, c[0x0][0x9f8] ;  /* 0x00027e0000047ab9 */ /* 0x000fc60000000a00 */
[----:B------:R-:W2:Y:S01]  /*24e0*/  LDL.64 R20, [R1+0x18] ;  /* 0x0000180001147983 */ /* 0x000ea20000100a00 */
[----:B------:R-:W-:Y:S01]  /*24f0*/  ISETP.NE.U32.AND P0, PT, RZ, UR4, PT ;  /* 0x00000004ff007c0c */ /* 0x000fe2000bf05070 */
[----:B------:R-:W-:Y:S01]  /*2500*/  IMAD.MOV.U32 R0, RZ, RZ, R35 ;  /* 0x000000ffff007224 */ /* 0x000fe200078e0023 */
[----:B------:R-:W0:Y:S01]  /*2510*/  LDC.64 R8, c[0x0][0x408] ;  /* 0x00010200ff087b82 */ /* 0x000e220000000a00 */
[----:B------:R-:W1:Y:S01]  /*2520*/  S2R R29, SR_TID.X ;  /* 0x00000000001d7919 */ /* 0x000e620000002100 */
[----:B------:R-:W-:Y:S01]  /*2530*/  ISETP.NE.AND.EX P0, PT, RZ, UR5, PT, P0 ;  /* 0x00000005ff007c0c */ /* 0x000fe2000bf05300 */
[----:B------:R-:W-:-:S05]  /*2540*/  VIADD R3, R18, 0x10 ;  /* 0x0000001012037836 */ /* 0x000fca0000000000 */
[----:B------:R-:W3:Y:S08]  /*2550*/  LDC R11, c[0x0][0x3f4] ;  /* 0x0000fd00ff0b7b82 */ /* 0x000ef00000000800 */
[----:B------:R-:W4:Y:S01]  /*2560*/  @P0 LDC.64 R4, c[0x0][0x9f8] ;  /* 0x00027e00ff040b82 */ /* 0x000f220000000a00 */
[----:B------:R-:W-:-:S07]  /*2570*/  IMAD.IADD R78, R78, 0x1, R27 ;  /* 0x000000014e4e7824 */ /* 0x000fce00078e021b */
[----:B------:R-:W3:Y:S01]  /*2580*/  LDC.64 R86, c[0x0][0x3f8] ;  /* 0x0000fe00ff567b82 */ /* 0x000ee20000000a00 */
[----:B-1----:R-:W-:Y:S01]  /*2590*/  VIADD R31, R29, 0xffffff80 ;  /* 0xffffff801d1f7836 */ /* 0x002fe20000000000 */
[----:B------:R-:W-:Y:S01]  /*25a0*/  SHF.R.U32.HI R28, RZ, 0x7, R29 ;  /* 0x00000007ff1c7819 */ /* 0x000fe2000001161d */
[----:B----4-:R-:W-:-:S04]  /*25b0*/  @P0 IMAD.WIDE R4, R35, 0x4, R4 ;  /* 0x0000000423040825 */ /* 0x010fc800078e0204 */
[C---:B------:R-:W-:Y:S01]  /*25c0*/  VIADD R30, R29.reuse, 0xffffff80 ;  /* 0xffffff801d1e7836 */ /* 0x040fe20000000000 */
[----:B------:R1:W4:Y:S01]  /*25d0*/  @P0 LDG.E R0, desc[UR52][R4.64] ;  /* 0x0000003404000981 */ /* 0x000322000c1e1900 */
[----:B------:R-:W-:Y:S01]  /*25e0*/  ISETP.NE.AND P6, PT, R28, 0x1, PT ;  /* 0x000000011c00780c */ /* 0x000fe20003fc5270 */
[----:B------:R-:W-:Y:S01]  /*25f0*/  VIADD R6, R29, 0xffffff80 ;  /* 0xffffff801d067836 */ /* 0x000fe20000000000 */
[----:B------:R-:W-:Y:S02]  /*2600*/  LOP3.LUT R16, R16, 0xfffffffb, RZ, 0xc0, !PT ;  /* 0xfffffffb10107812 */ /* 0x000fe400078ec0ff */
[----:B------:R-:W-:Y:S02]  /*2610*/  LEA.HI R30, R30, R31, RZ, 0x1 ;  /* 0x0000001f1e1e7211 */ /* 0x000fe400078f08ff */
[----:B------:R-:W-:Y:S02]  /*2620*/  SHF.R.S32.HI R7, RZ, 0x1f, R6 ;  /* 0x0000001fff077819 */ /* 0x000fe40000011406 */
[----:B------:R-:W-:-:S02]  /*2630*/  SHF.R.S32.HI R30, RZ, 0x1, R30 ;  /* 0x00000001ff1e7819 */ /* 0x000fc4000001141e */
[----:B------:R-:W-:Y:S02]  /*2640*/  LEA.HI R7, R7, R6, RZ, 0x2 ;  /* 0x0000000607077211 */ /* 0x000fe400078f10ff */
[----:B------:R-:W-:Y:S01]  /*2650*/  SHF.R.S32.HI R13, RZ, 0x1f, R30 ;  /* 0x0000001fff0d7819 */ /* 0x000fe2000001141e */
[----:B------:R-:W-:Y:S05]  /*2660*/  @!P6 WARPSYNC.ALL ;  /* 0x000000000000e948 */ /* 0x000fea0003800000 */
[----:B------:R-:W-:Y:S01]  /*2670*/  ULDC UR4, c[0x0][0x2f4] ;  /* 0x0000bd0000047ab9 */ /* 0x000fe20000000800 */
[----:B------:R-:W-:Y:S01]  /*2680*/  SHF.R.S32.HI R32, RZ, 0x2, R7 ;  /* 0x00000002ff207819 */ /* 0x000fe20000011407 */
[----:B0-----:R-:W-:Y:S01]  /*2690*/  IMAD R6, R13, R8, RZ ;  /* 0x000000080d067224 */ /* 0x001fe200078e02ff */
[----:B------:R-:W-:Y:S01]  /*26a0*/  ISETP.GE.AND P1, PT, R3, UR4, PT ;  /* 0x0000000403007c0c */ /* 0x000fe2000bf26270 */
[----:B---3--:R-:W-:Y:S01]  /*26b0*/  IMAD.WIDE.U32 R70, R30, R86, R18 ;  /* 0x000000561e467225 */ /* 0x008fe200078e0012 */
[----:B------:R-:W-:-:S02]  /*26c0*/  ISETP.GE.AND P0, PT, R18, UR4, PT ;  /* 0x0000000412007c0c */ /* 0x000fc4000bf06270 */
[----:B-1----:R-:W-:Y:S01]  /*26d0*/  SEL R5, RZ, 0xffffffff, P1 ;  /* 0xffffffffff057807 */ /* 0x002fe20000800000 */
[C---:B------:R-:W-:Y:S01]  /*26e0*/  IMAD R15, R30.reuse, R9, R6 ;  /* 0x000000091e0f7224 */ /* 0x040fe200078e0206 */
[----:B------:R-:W-:Y:S01]  /*26f0*/  SHF.R.S32.HI R7, RZ, 0x1f, R7 ;  /* 0x0000001fff077819 */ /* 0x000fe20000011407 */
[----:B------:R-:W-:Y:S01]  /*2700*/  IMAD.WIDE.U32 R66, R30, R8, R18 ;  /* 0x000000081e427225 */ /* 0x000fe200078e0012 */
[----:B------:R-:W-:Y:S02]  /*2710*/  SEL R4, RZ, 0x1, P0 ;  /* 0x00000001ff047807 */ /* 0x000fe40000000000 */
[----:B------:R-:W-:Y:S01]  /*2720*/  LEA.HI R7, R7, R32, RZ, 0x2 ;  /* 0x0000002007077211 */ /* 0x000fe200078f10ff */
[----:B------:R-:W-:Y:S01]  /*2730*/  IMAD.SHL.U32 R5, R5, 0x2, RZ ;  /* 0x0000000205057824 */ /* 0x000fe200078e00ff */
[----:B------:R-:W-:Y:S01]  /*2740*/  ISETP.GE.AND P1, PT, R137, UR4, PT ;  /* 0x0000000489007c0c */ /* 0x000fe2000bf26270 */
[----:B------:R-:W-:Y:S01]  /*2750*/  IMAD.IADD R67, R67, 0x1, R15 ;  /* 0x0000000143437824 */ /* 0x000fe200078e020f */
[----:B------:R-:W-:-:S02]  /*2760*/  LOP3.LUT R7, R7, 0xfffffffc, RZ, 0xc0, !PT ;  /* 0xfffffffc07077812 */ /* 0x000fc400078ec0ff */
[----:B------:R-:W-:Y:S01]  /*2770*/  LOP3.LUT R5, R5, 0x2, R4, 0xe2, !PT ;  /* 0x0000000205057812 */ /* 0x000fe200078ee204 */
[----:B------:R-:W-:Y:S01]  /*2780*/  VIADD R4, R18, 0x20 ;  /* 0x0000002012047836 */ /* 0x000fe20000000000 */
[-C--:B------:R-:W-:Y:S01]  /*2790*/  ISETP.GE.AND P2, PT, R3, R11.reuse, PT ;  /* 0x0000000b0300720c */ /* 0x080fe20003f46270 */
[----:B------:R-:W-:Y:S01]  /*27a0*/  IMAD.IADD R32, R32, 0x1, -R7 ;  /* 0x0000000120207824 */ /* 0x000fe200078e0a07 */
[----:B------:R-:W-:Y:S02]  /*27b0*/  SEL R7, RZ, 0x8, P1 ;  /* 0x00000008ff077807 */ /* 0x000fe40000800000 */
[C---:B------:R-:W-:Y:S02]  /*27c0*/  ISETP.GE.AND P0, PT, R4.reuse, UR4, PT ;  /* 0x0000000404007c0c */ /* 0x040fe4000bf06270 */
[----:B------:R-:W-:Y:S02]  /*27d0*/  ISETP.GE.AND P1, PT, R4, R11, PT ;  /* 0x0000000b0400720c */ /* 0x000fe40003f26270 */
[----:B------:R-:W-:-:S02]  /*27e0*/  SEL R6, RZ, 0x4, P0 ;  /* 0x00000004ff067807 */ /* 0x000fc40000000000 */
[----:B------:R-:W-:Y:S02]  /*27f0*/  ISETP.GE.AND P0, PT, R136, UR4, PT ;  /* 0x0000000488007c0c */ /* 0x000fe4000bf06270 */
[----:B------:R-:W-:Y:S02]  /*2800*/  LOP3.LUT R5, R7, R5, R6, 0xfe, !PT ;  /* 0x0000000507057212 */ /* 0x000fe400078efe06 */
[----:B------:R-:W-:Y:S02]  /*2810*/  SEL R6, RZ, 0x10, P0 ;  /* 0x00000010ff067807 */ /* 0x000fe40000000000 */
[----:B------:R-:W-:Y:S02]  /*2820*/  LOP3.LUT P0, RZ, R32, 0x2, RZ, 0xc0, !PT ;  /* 0x0000000220ff7812 */ /* 0x000fe4000780c0ff */
[----:B------:R-:W-:Y:S01]  /*2830*/  LOP3.LUT R29, R5, R6, RZ, 0xfc, !PT ;  /* 0x00000006051d7212 */ /* 0x000fe200078efcff */
[----:B------:R-:W-:Y:S02]  /*2840*/  IMAD R6, R13, R86, RZ ;  /* 0x000000560d067224 */ /* 0x000fe400078e02ff */
[----:B--2---:R-:W-:-:S08]  /*2850*/  IMAD.MOV.U32 R20, RZ, RZ, R36 ;  /* 0x000000ffff147224 */ /* 0x004fd000078e0024 */
[----:B------:R-:W-:Y:S01]  /*2860*/  @P0 LOP3.LUT R16, R16, 0x4, RZ, 0xfc, !PT ;  /* 0x0000000410100812 */ /* 0x000fe200078efcff */
[----:B------:R-:W-:Y:S01]  /*2870*/  IMAD R13, R30, R87, R6 ;  /* 0x000000571e0d7224 */ /* 0x000fe200078e0206 */
[----:B------:R-:W-:Y:S02]  /*2880*/  ISETP.GE.AND P0, PT, R18, R11, PT ;  /* 0x0000000b1200720c */ /* 0x000fe40003f06270 */
[----:B------:R-:W-:-:S05]  /*2890*/  SHF.R.S32.HI R21, RZ, 0x1f, R20 ;  /* 0x0000001fff157819 */ /* 0x000fca0000011414 */
[----:B------:R0:W-:Y:S01]  /*28a0*/  STL [R1+0x1c], R21 ;  /* 0x00001c1501007387 */ /* 0x0001e20000100800 */
[C---:B------:R-:W-:Y:S01]  /*28b0*/  SEL R5, R11.reuse, RZ, P0 ;  /* 0x000000ff0b057207 */ /* 0x040fe20000000000 */
[C-C-:B------:R-:W-:Y:S02]  /*28c0*/  IMAD.WIDE.U32 R72, R30.reuse, R86, R20.reuse ;  /* 0x000000561e487225 */ /* 0x140fe400078e0014 */
[----:B------:R-:W2:Y:S01]  /*28d0*/  LDL R35, [R1+0x20] ;  /* 0x0000200001237983 */ /* 0x000ea20000100800 */
[C---:B------:R-:W-:Y:S01]  /*28e0*/  SEL R10, R11.reuse, RZ, P2 ;  /* 0x000000ff0b0a7207 */ /* 0x040fe20001000000 */
[----:B------:R-:W-:Y:S02]  /*28f0*/  IMAD.WIDE.U32 R68, R30, R8, R20 ;  /* 0x000000081e447225 */ /* 0x000fe400078e0014 */
[----:B------:R-:W3:Y:S04]  /*2900*/  LDL R34, [R1+0x24] ;  /* 0x0000240001227983 */ /* 0x000ee80000100800 */
[----:B------:R-:W3:Y:S04]  /*2910*/  LDL R31, [R1+0x28] ;  /* 0x00002800011f7983 */ /* 0x000ee80000100800 */
[----:B------:R-:W3:Y:S01]  /*2920*/  LDL R27, [R1+0x80] ;  /* 0x00008000011b7983 */ /* 0x000ee20000100800 */
[----:B------:R-:W-:Y:S01]  /*2930*/  SEL R7, R11, RZ, P1 ;  /* 0x000000ff0b077207 */ /* 0x000fe20000800000 */
[----:B------:R-:W-:-:S02]  /*2940*/  IMAD.IADD R6, R18, 0x1, R5 ;  /* 0x0000000112067824 */ /* 0x000fc400078e0205 */
[----:B------:R-:W-:Y:S02]  /*2950*/  IMAD.IADD R12, R3, 0x1, R10 ;  /* 0x00000001030c7824 */ /* 0x000fe400078e020a */
[----:B------:R-:W-:Y:S01]  /*2960*/  IMAD.IADD R14, R4, 0x1, R7 ;  /* 0x00000001040e7824 */ /* 0x000fe200078e0207 */
[----:B------:R-:W-:Y:S01]  /*2970*/  SHF.R.S32.HI R7, RZ, 0x1f, R6 ;  /* 0x0000001fff077819 */ /* 0x000fe20000011406 */
[----:B------:R-:W-:Y:S02]  /*2980*/  IMAD.IADD R71, R71, 0x1, R13 ;  /* 0x0000000147477824 */ /* 0x000fe400078e020d */
[----:B------:R-:W-:Y:S01]  /*2990*/  IMAD.IADD R73, R13, 0x1, R73 ;  /* 0x000000010d497824 */ /* 0x000fe200078e0249 */
[----:B------:R-:W-:Y:S01]  /*29a0*/  SHF.R.S32.HI R13, RZ, 0x1f, R12 ;  /* 0x0000001fff0d7819 */ /* 0x000fe2000001140c */
[----:B------:R-:W-:Y:S01]  /*29b0*/  IMAD.IADD R69, R15, 0x1, R69 ;  /* 0x000000010f457824 */ /* 0x000fe200078e0245 */
[----:B------:R-:W-:Y:S02]  /*29c0*/  LOP3.LUT R16, R16, 0xfffffffe, RZ, 0xc0, !PT ;  /* 0xfffffffe10107812 */ /* 0x000fe400078ec0ff */
[----:B------:R-:W-:-:S02]  /*29d0*/  LEA.HI R10, R7, R6, RZ, 0x5 ;  /* 0x00000006070a7211 */ /* 0x000fc400078f28ff */
[----:B------:R-:W-:Y:S02]  /*29e0*/  SHF.R.S32.HI R15, RZ, 0x1f, R14 ;  /* 0x0000001fff0f7819 */ /* 0x000fe4000001140e */
[----:B------:R-:W-:Y:S02]  /*29f0*/  LEA.HI R5, R7, R6, RZ, 0x3 ;  /* 0x0000000607057211 */ /* 0x000fe400078f18ff */
[CC--:B------:R-:W-:Y:S02]  /*2a00*/  LEA.HI R6, R13.reuse, R12.reuse, RZ, 0x3 ;  /* 0x0000000c0d067211 */ /* 0x0c0fe400078f18ff */
[----:B------:R-:W-:Y:S02]  /*2a10*/  @P2 LOP3.LUT R16, R16, 0x1, RZ, 0xfc, !PT ;  /* 0x0000000110102812 */ /* 0x000fe400078efcff */
[----:B------:R-:W-:Y:S01]  /*2a20*/  LEA.HI R13, R13, R12, RZ, 0x5 ;  /* 0x0000000c0d0d7211 */ /* 0x000fe200078f28ff */
[----:B------:R-:W-:Y:S01]  /*2a30*/  IMAD.SHL.U32 R12, R10, 0x80, RZ ;  /* 0x000000800a0c7824 */ /* 0x000fe200078e00ff */
[----:B------:R-:W-:-:S02]  /*2a40*/  LEA.HI R7, R15, R14, RZ, 0x3 ;  /* 0x0000000e0f077211 */ /* 0x000fc400078f18ff */
[----:B------:R-:W-:Y:S02]  /*2a50*/  LEA.HI R15, R15, R14, RZ, 0x5 ;  /* 0x0000000e0f0f7211 */ /* 0x000fe400078f28ff */
[----:B0----5:R-:W-:Y:S02]  /*2a60*/  SHF.R.S32.HI R21, RZ, 0x1f, R96 ;  /* 0x0000001fff157819 */ /* 0x021fe40000011460 */
[----:B------:R-:W-:Y:S01]  /*2a70*/  LOP3.LUT R16, R16, 0xfffffffd, RZ, 0xc0, !PT ;  /* 0xfffffffd10107812 */ /* 0x000fe200078ec0ff */
[----:B------:R-:W-:-:S03]  /*2a80*/  IMAD.SHL.U32 R20, R15, 0x80, RZ ;  /* 0x000000800f147824 */ /* 0x000fc600078e00ff */
[----:B------:R-:W-:Y:S02]  /*2a90*/  @P1 LOP3.LUT R16, R16, 0x2, RZ, 0xfc, !PT ;  /* 0x0000000210101812 */ /* 0x000fe400078efcff */
[----:B------:R-:W-:Y:S01]  /*2aa0*/  ISETP.GE.AND P1, PT, R138, UR4, PT ;  /* 0x000000048a007c0c */ /* 0x000fe2000bf26270 */
[----:B------:R-:W-:Y:S01]  /*2ab0*/  IMAD.SHL.U32 R14, R13, 0x80, RZ ;  /* 0x000000800d0e7824 */ /* 0x000fe200078e00ff */
[----:B------:R-:W-:Y:S01]  /*2ac0*/  LOP3.LUT R20, R20, 0xfffff000, RZ, 0xc0, !PT ;  /* 0xfffff00014147812 */ /* 0x000fe200078ec0ff */
[----:B------:R-:W-:-:S04]  /*2ad0*/  IMAD.WIDE.U32 R70, R96, R86, R70 ;  /* 0x0000005660467225 */ /* 0x000fc800078e0046 */
[----:B------:R-:W-:-:S04]  /*2ae0*/  IMAD.WIDE.U32 R72, R96, R86, R72 ;  /* 0x0000005660487225 */ /* 0x000fc800078e0048 */
[----:B------:R-:W-:Y:S01]  /*2af0*/  VIADD R99, R28, 0x8 ;  /* 0x000000081c637836 */ /* 0x000fe20000000000 */
[----:B------:R-:W-:Y:S01]  /*2b00*/  SEL R28, RZ, 0x20, P1 ;  /* 0x00000020ff1c7807 */ /* 0x000fe20000800000 */
[-C--:B------:R-:W-:Y:S01]  /*2b10*/  IMAD.WIDE.U32 R66, R96, R8.reuse, R66 ;  /* 0x0000000860427225 */ /* 0x080fe200078e0042 */
[----:B------:R-:W-:Y:S02]  /*2b20*/  LOP3.LUT R12, R12, 0xfffff000, RZ, 0xc0, !PT ;  /* 0xfffff0000c0c7812 */ /* 0x000fe400078ec0ff */
[----:B------:R-:W-:Y:S01]  /*2b30*/  LOP3.LUT R14, R14, 0xfffff000, RZ, 0xc0, !PT ;  /* 0xfffff0000e0e7812 */ /* 0x000fe200078ec0ff */
[----:B------:R-:W-:Y:S01]  /*2b40*/  IMAD.WIDE.U32 R68, R96, R8, R68 ;  /* 0x0000000860447225 */ /* 0x000fe200078e0044 */
[----:B------:R-:W-:Y:S02]  /*2b50*/  LOP3.LUT R28, R29, R28, RZ, 0xfc, !PT ;  /* 0x0000001c1d1c7212 */ /* 0x000fe400078efcff */
[----:B------:R-:W-:Y:S01]  /*2b60*/  SHF.L.U64.HI R80, R8, 0x7, R9 ;  /* 0x0000000708507819 */ /* 0x000fe20000010209 */
[----:B------:R-:W-:Y:S01]  /*2b70*/  IMAD.SHL.U32 R98, R11, 0x2, RZ ;  /* 0x000000020b627824 */ /* 0x000fe200078e00ff */
[----:B----4-:R-:W-:-:S02]  /*2b80*/  SHF.R.S32.HI R79, RZ, 0x1f, R0 ;  /* 0x0000001fff4f7819 */ /* 0x010fc40000011400 */
[----:B------:R-:W-:Y:S01]  /*2b90*/  LOP3.LUT R29, R29, 0x1, RZ, 0xc0, !PT ;  /* 0x000000011d1d7812 */ /* 0x000fe200078ec0ff */
[----:B------:R-:W-:Y:S01]  /*2ba0*/  @!P6 BAR.SYNC.DEFER_BLOCKING 0x9, 0x100 ;  /* 0x024400000000eb1d */ /* 0x000fe20000010000 */
[C---:B--2---:R-:W-:Y:S02]  /*2bb0*/  LOP3.LUT R10, R35.reuse, 0x18, R5, 0xf8, !PT ;  /* 0x00000018230a7812 */ /* 0x044fe400078ef805 */
[----:B------:R-:W-:Y:S02]  /*2bc0*/  LOP3.LUT R15, R35, 0x18, R7, 0xf8, !PT ;  /* 0x00000018230f7812 */ /* 0x000fe400078ef807 */
[----:B---3--:R-:W-:Y:S01]  /*2bd0*/  LOP3.LUT R95, R10, R34, RZ, 0x3c, !PT ;  /* 0x000000220a5f7212 */ /* 0x008fe200078e3cff */
[C---:B------:R-:W-:Y:S02]  /*2be0*/  IMAD R10, R21.reuse, R8, RZ ;  /* 0x00000008150a7224 */ /* 0x040fe400078e02ff */
[----:B------:R-:W-:Y:S01]  /*2bf0*/  IMAD R21, R21, R86, RZ ;  /* 0x0000005615157224 */ /* 0x000fe200078e02ff */
[----:B------:R-:W-:-:S02]  /*2c00*/  LOP3.LUT R13, R35, 0x18, R6, 0xf8, !PT ;  /* 0x00000018230d7812 */ /* 0x000fc400078ef806 */
[-C--:B------:R-:W-:Y:S01]  /*2c10*/  LOP3.LUT R15, R15, R34.reuse, RZ, 0x3c, !PT ;  /* 0x000000220f0f7212 */ /* 0x080fe200078e3cff */
[C---:B------:R-:W-:Y:S01]  /*2c20*/  IMAD R21, R96.reuse, R87, R21 ;  /* 0x0000005760157224 */ /* 0x040fe200078e0215 */
[----:B------:R-:W-:Y:S01]  /*2c30*/  LOP3.LUT R13, R13, R34, RZ, 0x3c, !PT ;  /* 0x000000220d0d7212 */ /* 0x000fe200078e3cff */
[----:B------:R-:W-:Y:S01]  /*2c40*/  IMAD R75, R96, R9, R10 ;  /* 0x00000009604b7224 */ /* 0x000fe200078e020a */
[----:B------:R-:W-:Y:S01]  /*2c50*/  IADD3 R93, R15, R20, R31 ;  /* 0x000000140f5d7210 */ /* 0x000fe20007ffe01f */
[----:B------:R-:W-:Y:S01]  /*2c60*/  IMAD R10, R27, 0xc0, R30 ;  /* 0x000000c01b0a7824 */ /* 0x000fe200078e021e */
[----:B------:R-:W-:Y:S01]  /*2c70*/  LOP3.LUT R20, R5, 0xfffffff8, RZ, 0xc0, !PT ;  /* 0xfffffff805147812 */ /* 0x000fe200078ec0ff */
[----:B------:R-:W-:Y:S01]  /*2c80*/  IMAD.IADD R76, R71, 0x1, R21 ;  /* 0x00000001474c7824 */ /* 0x000fe200078e0215 */
[----:B------:R-:W-:Y:S01]  /*2c90*/  LOP3.LUT R27, R7, 0xfffffff8, RZ, 0xc0, !PT ;  /* 0xfffffff8071b7812 */ /* 0x000fe200078ec0ff */
[----:B------:R-:W-:Y:S01]  /*2ca0*/  IMAD.IADD R74, R21, 0x1, R73 ;  /* 0x00000001154a7824 */ /* 0x000fe200078e0249 */
[----:B------:R-:W-:Y:S01]  /*2cb0*/  LOP3.LUT R21, R6, 0xfffffff8, RZ, 0xc0, !PT ;  /* 0xfffffff806157812 */ /* 0x000fe200078ec0ff */
[----:B------:R-:W-:Y:S01]  /*2cc0*/  IMAD.IADD R77, R67, 0x1, R75 ;  /* 0x00000001434d7824 */ /* 0x000fe200078e024b */
[--C-:B------:R-:W-:Y:S01]  /*2cd0*/  IADD3 R95, R95, R12, R31.reuse ;  /* 0x0000000c5f5f7210 */ /* 0x100fe20007ffe01f */
[----:B------:R-:W-:Y:S01]  /*2ce0*/  IMAD.SHL.U32 R8, R8, 0x80, RZ ;  /* 0x0000008008087824 */ /* 0x000fe200078e00ff */
[----:B------:R-:W-:Y:S01]  /*2cf0*/  IADD3 R94, R13, R14, R31 ;  /* 0x0000000e0d5e7210 */ /* 0x000fe20007ffe01f */
[C---:B------:R-:W-:Y:S01]  /*2d00*/  IMAD.SHL.U32 R9, R86.reuse, 0x80, RZ ;  /* 0x0000008056097824 */ /* 0x040fe200078e00ff */
[----:B------:R-:W-:Y:S01]  /*2d10*/  SHF.L.U64.HI R87, R86, 0x7, R87 ;  /* 0x0000000756577819 */ /* 0x000fe20000010257 */
[----:B------:R-:W-:Y:S01]  /*2d20*/  IMAD.IADD R75, R75, 0x1, R69 ;  /* 0x000000014b4b7824 */ /* 0x000fe200078e0245 */
[----:B------:R-:W-:-:S02]  /*2d30*/  SHF.R.S32.HI R92, RZ, 0x1f, R20 ;  /* 0x0000001fff5c7819 */ /* 0x000fc40000011414 */
[----:B------:R-:W-:Y:S02]  /*2d40*/  SHF.R.S32.HI R91, RZ, 0x1f, R21 ;  /* 0x0000001fff5b7819 */ /* 0x000fe40000011415 */
[----:B------:R-:W-:Y:S02]  /*2d50*/  SHF.R.S32.HI R90, RZ, 0x1f, R27 ;  /* 0x0000001fff5a7819 */ /* 0x000fe4000001141b */
[C---:B------:R-:W-:Y:S02]  /*2d60*/  LOP3.LUT R30, R28.reuse, 0x2, RZ, 0xc0, !PT ;  /* 0x000000021c1e7812 */ /* 0x040fe400078ec0ff */
[----:B------:R-:W-:-:S07]  /*2d70*/  LOP3.LUT R31, R28, 0x4, RZ, 0xc0, !PT ;  /* 0x000000041c1f7812 */ /* 0x000fce00078ec0ff */
.L_x_1446:
[----:B--2---:R-:W2:Y:S01]  /*2d80*/  LDL R37, [R1+0x70] ;  /* 0x0000700001257983 */ /* 0x004ea20000100800 */
[----:B------:R-:W0:Y:S01]  /*2d90*/  LDC R82, c[0x0][0x430] ;  /* 0x00010c00ff527b82 */ /* 0x000e220000000800 */
[----:B------:R-:W-:Y:S02]  /*2da0*/  VIADD R11, R25, 0xffffffff ;  /* 0xffffffff190b7836 */ /* 0x000fe40000000000 */
[----:B------:R-:W-:Y:S02]  /*2db0*/  IMAD.MOV.U32 R81, RZ, RZ, RZ ;  /* 0x000000ffff517224 */ /* 0x000fe400078e00ff */
[----:B------:R-:W-:-:S03]  /*2dc0*/  IMAD R13, R11, 0x80, R10 ;  /* 0x000000800b0d7824 */ /* 0x000fc600078e020a */
[----:B-1----:R-:W1:Y:S01]  /*2dd0*/  LDC R97, c[0x0][0x3f4] ;  /* 0x0000fd00ff617b82 */ /* 0x002e620000000800 */
[----:B------:R-:W-:Y:S01]  /*2de0*/  IMAD.IADD R38, R78, 0x1, R13 ;  /* 0x000000014e267824 */ /* 0x000fe200078e020d */
[----:B------:R-:W-:-:S03]  /*2df0*/  ISETP.GE.AND P1, PT, R13, R24, PT ;  /* 0x000000180d00720c */ /* 0x000fc60003f26270 */
[----:B------:R-:W-:Y:S01]  /*2e00*/  IMAD.MOV.U32 R34, RZ, RZ, R38 ;  /* 0x000000ffff227224 */ /* 0x000fe200078e0026 */
[----:B------:R-:W-:Y:S02]  /*2e10*/  ISETP.GT.OR P1, PT, R10, 0x7f, P1 ;  /* 0x0000007f0a00780c */ /* 0x000fe40000f24670 */
[----:B0-----:R-:W-:-:S11]  /*2e20*/  ISETP.NE.AND P2, PT, R82, 0x1, PT ;  /* 0x000000015200780c */ /* 0x001fd60003f45270 */
[----:B------:R-:W0:Y:S08]  /*2e30*/  @!P1 LDC.64 R14, c[0x0][0x428] ;  /* 0x00010a00ff0e9b82 */ /* 0x000e300000000a00 */
[----:B------:R-:W3:Y:S08]  /*2e40*/  @!P1 LDC.64 R12, c[0x0][0x418] ;  /* 0x00010600ff0c9b82 */ /* 0x000ef00000000a00 */
[----:B------:R-:W4:Y:S08]  /*2e50*/  @P2 LDC R25, c[0x0][0x434] ;  /* 0x00010d00ff192b82 */ /* 0x000f300000000800 */
[----:B------:R-:W1:Y:S01]  /*2e60*/  @P2 LDC R36, c[0x0][0x438] ;  /* 0x00010e00ff242b82 */ /* 0x000e620000000800 */
[----:B----4-:R-:W-:-:S05]  /*2e70*/  @P2 IMAD.HI.U32 R25, R38, R25, RZ ;  /* 0x0000001926192227 */ /* 0x010fca00078e00ff */
[----:B-1----:R-:W-:Y:S01]  /*2e80*/  @P2 SHF.R.U32.HI R34, RZ, R36, R25 ;  /* 0x00000024ff222219 */ /* 0x002fe20000011619 */
[----:B0-----:R-:W-:-:S03]  /*2e90*/  @!P1 IMAD R25, R79, R14, RZ ;  /* 0x0000000e4f199224 */ /* 0x001fc600078e02ff */
[--C-:B------:R-:W-:Y:S01]  /*2ea0*/  @!P1 SHF.R.S32.HI R35, RZ, 0x1f, R34.reuse ;  /* 0x0000001fff239819 */ /* 0x100fe20000011422 */
[C---:B------:R-:W-:Y:S02]  /*2eb0*/  @!P1 IMAD R25, R0.reuse, R15, R25 ;  /* 0x0000000f00199224 */ /* 0x040fe400078e0219 */
[----:B------:R-:W-:-:S04]  /*2ec0*/  @!P1 IMAD.WIDE.U32 R14, R0, R14, R34 ;  /* 0x0000000e000e9225 */ /* 0x000fc800078e0022 */
[----:B------:R-:W-:Y:S01]  /*2ed0*/  @!P1 IMAD.IADD R15, R15, 0x1, R25 ;  /* 0x000000010f0f9824 */ /* 0x000fe200078e0219 */
[----:B---3--:R-:W-:Y:S02]  /*2ee0*/  @!P1 LEA R12, P2, R14, R12, 0x2 ;  /* 0x0000000c0e0c9211 */ /* 0x008fe400078410ff */
[----:B------:R-:W-:Y:S02]  /*2ef0*/  LOP3.LUT P3, RZ, R32, 0x2, RZ, 0xc0, !PT ;  /* 0x0000000220ff7812 */ /* 0x000fe4000786c0ff */
[----:B------:R-:W-:Y:S02]  /*2f00*/  @!P1 LEA.HI.X R13, R14, R13, R15, 0x2, P2 ;  /* 0x0000000d0e0d9211 */ /* 0x000fe400010f140f */
[----:B------:R-:W-:Y:S01]  /*2f10*/  ISETP.GE.AND P2, PT, R97, 0x1, PT ;  /* 0x000000016100780c */ /* 0x000fe20003f46270 */
[----:B------:R-:W-:Y:S01]  /*2f20*/  IMAD.MOV R25, RZ, RZ, -R34 ;  /* 0x000000ffff197224 */ /* 0x000fe200078e0a22 */
[----:B------:R-:W-:Y:S05]  /*2f30*/  YIELD ;  /* 0x0000000000007946 */ /* 0x000fea0003800000 */
[----:B------:R-:W-:Y:S01]  /*2f40*/  BSSY B0, `(.L_x_1388) ;  /* 0x0000432000007945 */ /* 0x000fe20003800000 */
[----:B------:R0:W5:Y:S01]  /*2f50*/  @!P1 LDG.E R81, desc[UR52][R12.64] ;  /* 0x000000340c519981 */ /* 0x000162000c1e1900 */
[----:B------:R-:W-:Y:S01]  /*2f60*/  IMAD R82, R82, R25, R38 ;  /* 0x0000001952527224 */ /* 0x000fe200078e0226 */
[----:B------:R-:W-:Y:S01]  /*2f70*/  ISETP.GT.AND P1, PT, R11, R65, PT ;  /* 0x000000410b00720c */ /* 0x000fe20003f24270 */
[----:B------:R-:W-:-:S02]  /*2f80*/  IMAD.MOV.U32 R25, RZ, RZ, R11 ;  /* 0x000000ffff197224 */ /* 0x000fc400078e000b */
[----:B--2---:R-:W-:-:S04]  /*2f90*/  IMAD R15, R22, 0x3000, R37 ;  /* 0x00003000160f7824 */ /* 0x004fc800078e0225 */
[C---:B------:R-:W-:Y:S02]  /*2fa0*/  VIADD R35, R15.reuse, 0x10 ;  /* 0x000000100f237836 */ /* 0x040fe40000000000 */
[C---:B------:R-:W-:Y:S02]  /*2fb0*/  @P3 VIADD R35, R15.reuse, 0xfffffff0 ;  /* 0xfffffff00f233836 */ /* 0x040fe40000000000 */
[--C-:B------:R-:W-:Y:S02]  /*2fc0*/  IMAD R64, R15, 0x2, R26.reuse ;  /* 0x000000020f407824 */ /* 0x100fe400078e021a */
[----:B------:R-:W-:Y:S01]  /*2fd0*/  IMAD R35, R35, 0x2, R26 ;  /* 0x0000000223237824 */ /* 0x000fe200078e021a */
[----:B0-----:R-:W-:Y:S06]  /*2fe0*/  @!P2 BRA `(.L_x_1389) ;  /* 0x0000003c0058a947 */ /* 0x001fec0003800000 */
[----:B------:R-:W-:Y:S01]  /*2ff0*/  SHF.R.S32.HI R83, RZ, 0x1f, R82 ;  /* 0x0000001fff537819 */ /* 0x000fe20000011452 */
[----:B------:R-:W-:Y:S01]  /*3000*/  ULDC.64 UR4, c[0x0][0x300] ;  /* 0x0000c00000047ab9 */ /* 0x000fe20000000a00 */
[----:B-----5:R-:W-:Y:S01]  /*3010*/  SHF.R.S32.HI R84, RZ, 0x1f, R81 ;  /* 0x0000001fff547819 */ /* 0x020fe20000011451 */
[----:B------:R-:W-:-:S04]  /*3020*/  IMAD.WIDE.U32 R12, R82, UR4, RZ ;  /* 0x00000004520c7c25 */ /* 0x000fc8000f8e00ff */
[----:B------:R-:W-:Y:S02]  /*3030*/  IMAD R15, R83, UR4, RZ ;  /* 0x00000004530f7c24 */ /* 0x000fe4000f8e02ff */
[----:B------:R-:W-:Y:S02]  /*3040*/  IMAD R85, R11, -0x80, R24 ;  /* 0xffffff800b557824 */ /* 0x000fe400078e0218 */
[----:B------:R-:W-:Y:S01]  /*3050*/  IMAD R15, R82, UR5, R15 ;  /* 0x00000005520f7c24 */ /* 0x000fe2000f8e020f */
[----:B------:R-:W-:Y:S02]  /*3060*/  ULDC.64 UR4, c[0x0][0x310] ;  /* 0x0000c40000047ab9 */ /* 0x000fe40000000a00 */
[----:B------:R-:W-:Y:S01]  /*3070*/  IMAD R14, R84, UR4, RZ ;  /* 0x00000004540e7c24 */ /* 0x000fe2000f8e02ff */
[----:B------:R-:W-:Y:S01]  /*3080*/  VIMNMX R85, R85, 0x80, PT ;  /* 0x0000008055557848 */ /* 0x000fe20003fe0100 */
[----:B------:R-:W-:Y:S02]  /*3090*/  IMAD.IADD R13, R13, 0x1, R15 ;  /* 0x000000010d0d7824 */ /* 0x000fe400078e020f */
[C---:B------:R-:W-:Y:S01]  /*30a0*/  IMAD R15, R81.reuse, UR5, R14 ;  /* 0x00000005510f7c24 */ /* 0x040fe2000f8e020e */
[----:B------:R-:W-:Y:S01]  /*30b0*/  SHF.R.S32.HI R14, RZ, 0x1f, R25 ;  /* 0x0000001fff0e7819 */ /* 0x000fe20000011419 */
[----:B------:R-:W-:Y:S01]  /*30c0*/  IMAD.WIDE.U32 R12, R81, UR4, R12 ;  /* 0x00000004510c7c25 */ /* 0x000fe2000f8e000c */
[----:B------:R-:W-:-:S03]  /*30d0*/  ULDC.64 UR4, c[0x0][0x308] ;  /* 0x0000c20000047ab9 */ /* 0x000fc60000000a00 */
[----:B------:R-:W-:Y:S02]  /*30e0*/  IMAD.IADD R13, R13, 0x1, R15 ;  /* 0x000000010d0d7824 */ /* 0x000fe400078e020f */
[----:B------:R-:W-:Y:S02]  /*30f0*/  IMAD R15, R87, R25, RZ ;  /* 0x00000019570f7224 */ /* 0x000fe400078e02ff */
[----:B------:R-:W-:-:S04]  /*3100*/  IMAD.WIDE.U32 R12, R141, UR4, R12 ;  /* 0x000000048d0c7c25 */ /* 0x000fc8000f8e000c */
[----:B------:R-:W-:Y:S01]  /*3110*/  IMAD R61, R141, UR5, R13 ;  /* 0x000000058d3d7c24 */ /* 0x000fe2000f8e020d */
[----:B------:R-:W-:Y:S01]  /*3120*/  ULDC.64 UR4, c[0x0][0x2e8] ;  /* 0x0000ba0000047ab9 */ /* 0x000fe20000000a00 */
[----:B------:R-:W-:Y:S01]  /*3130*/  IMAD R13, R80, R25, RZ ;  /* 0x00000019500d7224 */ /* 0x000fe200078e02ff */
[----:B------:R-:W-:Y:S01]  /*3140*/  LEA R60, P2, R12, UR4, 0x1 ;  /* 0x000000040c3c7c11 */ /* 0x000fe2000f8408ff */
[----:B------:R-:W-:Y:S01]  /*3150*/  ULDC.U8 UR4, c[0x0][0x410] ;  /* 0x0001040000047ab9 */ /* 0x000fe20000000000 */
[----:B------:R-:W-:Y:S02]  /*3160*/  IMAD R37, R14, R9, R15 ;  /* 0x000000090e257224 */ /* 0x000fe400078e020f */
[----:B------:R-:W-:Y:S01]  /*3170*/  LEA.HI.X R61, R12, UR5, R61, 0x1, P2 ;  /* 0x000000050c3d7c11 */ /* 0x000fe200090f0c3d */
[----:B------:R-:W-:Y:S01]  /*3180*/  IMAD R39, R14, R8, R13 ;  /* 0x000000080e277224 */ /* 0x000fe200078e020d */
[----:B------:R-:W-:Y:S01]  /*3190*/  ISETP.NE.AND P2, PT, RZ, UR4, PT ;  /* 0x00000004ff007c0c */ /* 0x000fe2000bf45270 */
[----:B------:R-:W-:-:S04]  /*31a0*/  IMAD.WIDE.U32 R14, R9, R25, RZ ;  /* 0x00000019090e7225 */ /* 0x000fc800078e00ff */
[----:B------:R-:W-:-:S04]  /*31b0*/  IMAD.WIDE.U32 R12, R8, R25, RZ ;  /* 0x00000019080c7225 */ /* 0x000fc800078e00ff */
[----:B------:R-:W-:Y:S02]  /*31c0*/  IMAD.IADD R11, R15, 0x1, R37 ;  /* 0x000000010f0b7824 */ /* 0x000fe400078e0225 */
[----:B------:R-:W-:Y:S02]  /*31d0*/  IMAD.IADD R34, R13, 0x1, R39 ;  /* 0x000000010d227824 */ /* 0x000fe400078e0227 */
[----:B------:R-:W-:Y:S05]  /*31e0*/  @!P2 BRA `(.L_x_1390) ;  /* 0x0000001c0040a947 */ /* 0x000fea0003800000 */
[----:B------:R-:W0:Y:S01]  /*31f0*/  S2R R36, SR_TID.X ;  /* 0x0000000000247919 */ /* 0x000e220000002100 */
        /* <DEDUP_REMOVED lines=11> */
[C---:B0-----:R-:W-:Y:S02]  /*32b0*/  VIADD R40, R36.reuse, 0xffffff80 ;  /* 0xffffff8024287836 */ /* 0x041fe40000000000 */
[----:B------:R-:W-:-:S05]  /*32c0*/  VIADD R36, R36, 0xffffff80 ;  /* 0xffffff8024247836 */ /* 0x000fca0000000000 */
[----:B------:R-:W-:Y:S02]  /*32d0*/  LEA.HI R36, R36, R40, RZ, 0x1 ;  /* 0x0000002824247211 */ /* 0x000fe400078f08ff */
[----:B------:R-:W-:Y:S02]  /*32e0*/  CS2R R40, SRZ ;  /* 0x0000000000287805 */ /* 0x000fe4000001ff00 */
[----:B------:R-:W-:-:S04]  /*32f0*/  SHF.R.S32.HI R36, RZ, 0x1, R36 ;  /* 0x00000001ff247819 */ /* 0x000fc80000011424 */
[----:B------:R-:W-:Y:S02]  /*3300*/  ISETP.GE.AND P3, PT, R36, R85, PT ;  /* 0x000000552400720c */ /* 0x000fe40003f66270 */
[----:B------:R-:W-:-:S11]  /*3310*/  CS2R R36, SRZ ;  /* 0x0000000000247805 */ /* 0x000fd6000001ff00 */
[----:B------:R-:W-:Y:S05]  /*3320*/  @P3 BRA `(.L_x_1392) ;  /* 0x0000000000b83947 */ /* 0x000fea0003800000 */
[----:B------:R-:W2:Y:S04]  /*3330*/  LDL.64 R102, [R1+0x18] ;  /* 0x0000180001667983 */ /* 0x000ea80000100a00 */
[----:B------:R-:W3:Y:S04]  /*3340*/  LDL R89, [R1+0x60] ;  /* 0x0000600001597983 */ /* 0x000ee80000100800 */
[----:B------:R-:W4:Y:S04]  /*3350*/  LDL R88, [R1+0x54] ;  /* 0x0000540001587983 */ /* 0x000f280000100800 */
[----:B------:R-:W4:Y:S04]  /*3360*/  LDL R86, [R1+0x5c] ;  /* 0x00005c0001567983 */ /* 0x000f280000100800 */
        /* <DEDUP_REMOVED lines=42> */
.L_x_1392:
[----:B------:R-:W-:Y:S05]  /*3610*/  BSYNC B1 ;  /* 0x0000000000017941 */ /* 0x000fea0003800000 */
.L_x_1391:
        /* <DEDUP_REMOVED lines=8> */
[----:B------:R-:W-:Y:S02]  /*36a0*/  IMAD.MOV.U32 R12, RZ, RZ, R44 ;  /* 0x000000ffff0c7224 */ /* 0x000fe400078e002c */
        /* <DEDUP_REMOVED lines=34> */
.L_x_1393:
[----:B------:R-:W-:Y:S01]  /*38d0*/  IMAD R34, R22, 0x8, R2 ;  /* 0x0000000816227824 */ /* 0x000fe200078e0202 */
[----:B------:R-:W-:Y:S01]  /*38e0*/  SHF.L.U32 R86, R147, 0x1f, RZ ;  /* 0x0000001f93567819 */ /* 0x000fe200000006ff */
[----:B------:R-:W-:Y:S03]  /*38f0*/  BSSY B1, `(.L_x_1394) ;  /* 0x0000003000017945 */ /* 0x000fe60003800000 */
[----:B------:R-:W0:Y:S02]  /*3900*/  SYNCS.PHASECHK.TRANS64.TRYWAIT P4, [R34+URZ+0x2d890], R86 ;  /* 0x02d89056220075a7 */ /* 0x000e24000808017f */
[----:B0-----:R-:W-:Y:S05]  /*3910*/  @!P4 BRA `(.L_x_1395) ;  /* 0x0000020c00d0c947 */ /* 0x001fea0003800000 */
.L_x_1739:
[----:B------:R-:W-:Y:S05]  /*3920*/  BSYNC B1 ;  /* 0x0000000000017941 */ /* 0x000fea0003800000 */
.L_x_1394:
[----:B------:R-:W-:-:S03]  /*3930*/  UMOV UR4, 0xffffffff ;  /* 0xffffffff00047882 */ /* 0x000fc60000000000 */
[----:B------:R-:W-:Y:S05]  /*3940*/  BRA.DIV UR4, `(.L_x_1396) ;  /* 0x0000020e04d87947 */ /* 0x000fea000b800000 */
[----:B------:R-:W1:Y:S04]  /*3950*/  SHFL.IDX PT, R61, R61, RZ, 0x1e1f ;  /* 0x001e1fff3d3d7589 */ /* 0x000e6800000e0000 */
[----:B------:R-:W2:Y:S02]  /*3960*/  SHFL.IDX PT, R60, R60, RZ, 0x1e1f ;  /* 0x001e1fff3c3c7589 */ /* 0x000ea400000e0000 */
.L_x_1743:
[----:B------:R-:W-:Y:S05]  /*3970*/  @P3 BRA `(.L_x_1397) ;  /* 0x0000003800383947 */ /* 0x000fea0003800000 */
[----:B------:R-:W-:Y:S01]  /*3980*/  ISETP.NE.AND P3, PT, R29, RZ, PT ;  /* 0x000000ff1d00720c */ /* 0x000fe20003f65270 */
[----:B------:R-:W-:-:S12]  /*3990*/  BSSY B1, `(.L_x_1398) ;  /* 0x0000035000017945 */ /* 0x000fd80003800000 */
[----:B------:R-:W-:Y:S05]  /*39a0*/  @!P3 BRA `(.L_x_1399) ;  /* 0x0000000000ccb947 */ /* 0x000fea0003800000 */
[----:B------:R-:W3:Y:S01]  /*39b0*/  LDL.64 R110, [R1+0x18] ;  /* 0x00001800016e7983 */ /* 0x000ee20000100a00 */
[----:B------:R-:W-:Y:S03]  /*39c0*/  BSSY B2, `(.L_x_1400) ;  /* 0x000002e000027945 */ /* 0x000fe60003800000 */
[----:B------:R4:W0:Y:S01]  /*39d0*/  LDS.128 R12, [R64+0x15000] ;  /* 0x01500000400c7984 */ /* 0x0008220000000c00 */
[----:B---3--:R-:W-:-:S13]  /*39e0*/  ISETP.GE.AND P3, PT, R110, R97, PT ;  /* 0x000000616e00720c */ /* 0x008fda0003f66270 */
[----:B0---4-:R-:W-:Y:S05]  /*39f0*/  @P3 BRA `(.L_x_1401) ;  /* 0x0000000000a83947 */ /* 0x011fea0003800000 */
        /* <DEDUP_REMOVED lines=10> */
[CC--:B------:R-:W-:Y:S01]  /*3aa0*/  FMUL.FTZ R11, R57.reuse, R13.reuse ;  /* 0x0000000d390b7220 */ /* 0x0c0fe20000410000 */
[----:B------:R-:W-:Y:S02]  /*3ab0*/  HADD2.F32 R56, -RZ, R56.H0_H0 ;  /* 0x20000038ff387230 */ /* 0x000fe40000004100 */
[C---:B------:R-:W-:Y:S01]  /*3ac0*/  FMUL.FTZ R13, R88.reuse, R13 ;  /* 0x0000000d580d7220 */ /* 0x040fe20000410000 */
[-C--:B------:R-:W-:Y:S01]  /*3ad0*/  FFMA.FTZ R11, R88, R59.reuse, -R11 ;  /* 0x0000003b580b7223 */ /* 0x080fe2000001080b */
[----:B------:R-:W-:Y:S02]  /*3ae0*/  IMAD.MOV.U32 R88, RZ, RZ, R12 ;  /* 0x000000ffff587224 */ /* 0x000fe400078e000c */
[----:B------:R-:W-:Y:S01]  /*3af0*/  FFMA.FTZ R13, R57, R59, R13 ;  /* 0x0000003b390d7223 */ /* 0x000fe2000001000d */
[----:B------:R-:W-:-:S02]  /*3b00*/  HADD2.F32 R57, -RZ, R15.H1_H1 ;  /* 0x3000000fff397230 */ /* 0x000fc40000004100 */
[----:B------:R-:W-:Y:S02]  /*3b10*/  HADD2.F32 R59, -RZ, R15.H0_H0 ;  /* 0x2000000fff3b7230 */ /* 0x000fe40000004100 */
[--C-:B------:R-:W-:Y:S02]  /*3b20*/  HADD2.F32 R12, -RZ, R88.reuse.H1_H1 ;  /* 0x30000058ff0c7230 */ /* 0x100fe40000004100 */
[-C--:B------:R-:W-:Y:S01]  /*3b30*/  FMUL.FTZ R15, R57, R58.reuse ;  /* 0x0000003a390f7220 */ /* 0x080fe20000410000 */
[----:B------:R-:W-:Y:S02]  /*3b40*/  HADD2.F32 R88, -RZ, R88.H0_H0 ;  /* 0x20000058ff587230 */ /* 0x000fe40000004100 */
[----:B------:R-:W-:Y:S01]  /*3b50*/  FMUL.FTZ R58, R59, R58 ;  /* 0x0000003a3b3a7220 */ /* 0x000fe20000410000 */
[----:B------:R-:W-:Y:S01]  /*3b60*/  F2FP.F16.F32.PACK_AB R13, R13, R11 ;  /* 0x0000000b0d0d723e */ /* 0x000fe200000000ff */
[----:B------:R-:W-:Y:S01]  /*3b70*/  FFMA.FTZ R15, R59, R56, -R15 ;  /* 0x000000383b0f7223 */ /* 0x000fe2000001080f */
[----:B------:R-:W-:-:S02]  /*3b80*/  HADD2.F32 R59, -RZ, R109.H1_H1 ;  /* 0x3000006dff3b7230 */ /* 0x000fc40000004100 */
[----:B------:R-:W-:Y:S01]  /*3b90*/  FFMA.FTZ R57, R57, R56, R58 ;  /* 0x0000003839397223 */ /* 0x000fe2000001003a */
[----:B------:R-:W-:Y:S02]  /*3ba0*/  HADD2.F32 R56, -RZ, R89.H0_H0 ;  /* 0x20000059ff387230 */ /* 0x000fe40000004100 */
[-C--:B------:R-:W-:Y:S01]  /*3bb0*/  FMUL.FTZ R58, R12, R59.reuse ;  /* 0x0000003b0c3a7220 */ /* 0x080fe20000410000 */
[C---:B------:R-:W-:Y:S01]  /*3bc0*/  FMUL.FTZ R59, R88.reuse, R59 ;  /* 0x0000003b583b7220 */ /* 0x040fe20000410000 */
[----:B------:R-:W-:Y:S02]  /*3bd0*/  F2FP.F16.F32.PACK_AB R15, R57, R15 ;  /* 0x0000000f390f723e */ /* 0x000fe400000000ff */
[-C--:B------:R-:W-:Y:S01]  /*3be0*/  FFMA.FTZ R58, R88, R56.reuse, -R58 ;  /* 0x00000038583a7223 */ /* 0x080fe2000001083a */
[----:B------:R-:W-:Y:S01]  /*3bf0*/  FFMA.FTZ R12, R12, R56, R59 ;  /* 0x000000380c0c7223 */ /* 0x000fe2000001003b */
[----:B------:R-:W-:Y:S02]  /*3c00*/  HADD2.F32 R56, -RZ, R109.H0_H0 ;  /* 0x2000006dff387230 */ /* 0x000fe40000004100 */
[----:B------:R-:W-:-:S02]  /*3c10*/  HADD2.F32 R59, -RZ, R14.H1_H1 ;  /* 0x3000000eff3b7230 */ /* 0x000fc40000004100 */
        /* <DEDUP_REMOVED lines=8> */
.L_x_1401:
[----:B------:R-:W-:Y:S05]  /*3ca0*/  BSYNC B2 ;  /* 0x0000000000027941 */ /* 0x000fea0003800000 */
.L_x_1400:
[----:B--2---:R-:W-:-:S04]  /*3cb0*/  LEA R56, P3, R18, R60, 0x1 ;  /* 0x0000003c12387211 */ /* 0x004fc800078608ff */
[----:B-1----:R-:W-:-:S05]  /*3cc0*/  LEA.HI.X R57, R18, R61, R19, 0x1, P3 ;  /* 0x0000003d12397211 */ /* 0x002fca00018f0c13 */
[----:B------:R3:W-:Y:S04]  /*3cd0*/  ST.E.128 desc[UR52][R56.64], R12 ;  /* 0x0000000c38007985 */ /* 0x0007e8000c101d34 */
.L_x_1399:
[----:B------:R-:W-:Y:S05]  /*3ce0*/  BSYNC B1 ;  /* 0x0000000000017941 */ /* 0x000fea0003800000 */
.L_x_1398:
        /* <DEDUP_REMOVED lines=50> */
.L_x_1405:
[----:B------:R-:W-:Y:S05]  /*4010*/  BSYNC B2 ;  /* 0x0000000000027941 */ /* 0x000fea0003800000 */
.L_x_1404:
[----:B------:R-:W3:Y:S01]  /*4020*/  LDL R11, [R1+0x34] ;  /* 0x00003400010b7983 */ /* 0x000ee20000100800 */
[----:B--2---:R-:W-:Y:S02]  /*4030*/  IMAD.MOV.U32 R52, RZ, RZ, R60 ;  /* 0x000000ffff347224 */ /* 0x004fe400078e003c */
[----:B-1----:R-:W-:Y:S02]  /*4040*/  IMAD.MOV.U32 R53, RZ, RZ, R61 ;  /* 0x000000ffff357224 */ /* 0x002fe400078e003d */
[----:B---3--:R-:W-:-:S04]  /*4050*/  IMAD.SHL.U32 R11, R11, 0x8, RZ ;  /* 0x000000080b0b7824 */ /* 0x008fc800078e00ff */
[----:B------:R-:W-:-:S05]  /*4060*/  IMAD.WIDE R52, R11, 0x2, R52 ;  /* 0x000000020b347825 */ /* 0x000fca00078e0234 */
[----:B------:R4:W-:Y:S02]  /*4070*/  ST.E.128 desc[UR52][R52.64], R12 ;  /* 0x0000000c34007985 */ /* 0x0009e4000c101d34 */
.L_x_1403:
[----:B------:R-:W-:Y:S05]  /*4080*/  BSYNC B1 ;  /* 0x0000000000017941 */ /* 0x000fea0003800000 */
.L_x_1402:
        /* <DEDUP_REMOVED lines=52> */
.L_x_1409:
[----:B------:R-:W-:Y:S05]  /*43d0*/  BSYNC B2 ;  /* 0x0000000000027941 */ /* 0x000fea0003800000 */
.L_x_1408:
[----:B------:R-:W3:Y:S01]  /*43e0*/  LDL R11, [R1+0x38] ;  /* 0x00003800010b7983 */ /* 0x000ee20000100800 */
[----:B--2---:R-:W-:Y:S02]  /*43f0*/  IMAD.MOV.U32 R48, RZ, RZ, R60 ;  /* 0x000000ffff307224 */ /* 0x004fe400078e003c */
[----:B-1----:R-:W-:Y:S02]  /*4400*/  IMAD.MOV.U32 R49, RZ, RZ, R61 ;  /* 0x000000ffff317224 */ /* 0x002fe400078e003d */
[----:B---3--:R-:W-:-:S04]  /*4410*/  IMAD.SHL.U32 R11, R11, 0x8, RZ ;  /* 0x000000080b0b7824 */ /* 0x008fc800078e00ff */
[----:B------:R-:W-:-:S05]  /*4420*/  IMAD.WIDE R48, R11, 0x2, R48 ;  /* 0x000000020b307825 */ /* 0x000fca00078e0230 */
[----:B------:R1:W-:Y:S02]  /*4430*/  ST.E.128 desc[UR52][R48.64], R12 ;  /* 0x0000000c30007985 */ /* 0x0003e4000c101d34 */
.L_x_1407:
[----:B------:R-:W-:Y:S05]  /*4440*/  BSYNC B1 ;  /* 0x0000000000017941 */ /* 0x000fea0003800000 */
.L_x_1406:
        /* <DEDUP_REMOVED lines=8> */
[----:B------:R-:W-:Y:S01]  /*44d0*/  SHF.R.U64 R11, R44, 0x10, R45 ;  /* 0x000000102c0b7819 */ /* 0x000fe2000000122d */
[----:B------:R-:W-:Y:S01]  /*44e0*/  IMAD.MOV.U32 R48, RZ, RZ, R13 ;  /* 0x000000ffff307224 */ /* 0x000fe200078e000d */
[----:B------:R-:W-:Y:S02]  /*44f0*/  SHF.R.U32.HI R44, RZ, 0x10, R45 ;  /* 0x00000010ff2c7819 */ /* 0x000fe4000001162d */
[--C-:B------:R-:W-:Y:S01]  /*4500*/  SHF.R.U64 R45, R46, 0x10, R47.reuse ;  /* 0x000000102e2d7819 */ /* 0x100fe2000000122f */
[----:B------:R-:W-:Y:S01]  /*4510*/  HADD2.F32 R11, -RZ, R11.H0_H0 ;  /* 0x2000000bff0b7230 */ /* 0x000fe20000004100 */
[----:B------:R-:W-:Y:S01]  /*4520*/  SHF.R.U32.HI R46, RZ, 0x10, R47 ;  /* 0x00000010ff2e7819 */ /* 0x000fe2000001162f */
[--C-:B------:R-:W-:Y:S02]  /*4530*/  HADD2.F32 R13, -RZ, R48.reuse.H1_H1 ;  /* 0x30000030ff0d7230 */ /* 0x100fe40000004100 */
[----:B------:R-:W-:Y:S02]  /*4540*/  HADD2.F32 R47, -RZ, R45.H0_H0 ;  /* 0x2000002dff2f7230 */ /* 0x000fe40000004100 */
[----:B------:R-:W-:-:S02]  /*4550*/  HADD2.F32 R45, -RZ, R48.H0_H0 ;  /* 0x20000030ff2d7230 */ /* 0x000fc40000004100 */
[----:B------:R-:W-:Y:S02]  /*4560*/  HADD2.F32 R46, -RZ, R46.H0_H0 ;  /* 0x2000002eff2e7230 */ /* 0x000fe40000004100 */
[-C--:B------:R-:W-:Y:S01]  /*4570*/  FMUL.FTZ R48, R13, R47.reuse ;  /* 0x0000002f0d307220 */ /* 0x080fe20000410000 */
[----:B------:R-:W-:Y:S02]  /*4580*/  HADD2.F32 R44, -RZ, R44.H0_H0 ;  /* 0x2000002cff2c7230 */ /* 0x000fe40000004100 */
[C---:B------:R-:W-:Y:S01]  /*4590*/  FMUL.FTZ R47, R45.reuse, R47 ;  /* 0x0000002f2d2f7220 */ /* 0x040fe20000410000 */
[----:B------:R-:W-:-:S03]  /*45a0*/  FFMA.FTZ R48, R45, R11, -R48 ;  /* 0x0000000b2d307223 */ /* 0x000fc60000010830 */
[----:B------:R-:W-:Y:S01]  /*45b0*/  FFMA.FTZ R47, R13, R11, R47 ;  /* 0x0000000b0d2f7223 */ /* 0x000fe2000001002f */
[----:B------:R-:W-:-:S04]  /*45c0*/  IMAD.MOV.U32 R13, RZ, RZ, R15 ;  /* 0x000000ffff0d7224 */ /* 0x000fc800078e000f */
[----:B------:R-:W-:Y:S01]  /*45d0*/  F2FP.F16.F32.PACK_AB R47, R47, R48 ;  /* 0x000000302f2f723e */ /* 0x000fe200000000ff */
[--C-:B------:R-:W-:Y:S02]  /*45e0*/  HADD2.F32 R11, -RZ, R13.reuse.H1_H1 ;  /* 0x3000000dff0b7230 */ /* 0x100fe40000004100 */
        /* <DEDUP_REMOVED lines=26> */
.L_x_1413:
[----:B------:R-:W-:Y:S05]  /*4790*/  BSYNC B2 ;  /* 0x0000000000027941 */ /* 0x000fea0003800000 */
.L_x_1412:
[----:B------:R-:W3:Y:S01]  /*47a0*/  LDL R11, [R1+0x4c] ;  /* 0x00004c00010b7983 */ /* 0x000ee20000100800 */
[----:B--2---:R-:W-:-:S04]  /*47b0*/  LEA R44, P3, R137, R60, 0x1 ;  /* 0x0000003c892c7211 */ /* 0x004fc800078608ff */
[----:B---3--:R-:W-:-:S05]  /*47c0*/  LEA.HI.X R45, R137, R61, R11, 0x1, P3 ;  /* 0x0000003d892d7211 */ /* 0x008fca00018f0c0b */
[----:B------:R1:W-:Y:S04]  /*47d0*/  ST.E.128 desc[UR52][R44.64], R12 ;  /* 0x0000000c2c007985 */ /* 0x0003e8000c101d34 */
.L_x_1411:
[----:B------:R-:W-:Y:S05]  /*47e0*/  BSYNC B1 ;  /* 0x0000000000017941 */ /* 0x000fea0003800000 */
.L_x_1410:
[----:B------:R-:W-:Y:S01]  /*47f0*/  LOP3.LUT P3, RZ, R28, 0x10, RZ, 0xc0, !PT ;  /* 0x000000101cff7812 */ /* 0x000fe2000786c0ff */
[----:B------:R-:W-:-:S12]  /*4800*/  BSSY B1, `(.L_x_1414) ;  /* 0x0000038000017945 */ /* 0x000fd80003800000 */
[----:B------:R-:W-:Y:S05]  /*4810*/  @!P3 BRA `(.L_x_1415) ;  /* 0x0000000000d8b947 */ /* 0x000fea0003800000 */
[----:B-1-34-:R-:W3:Y:S04]  /*4820*/  LDL R12, [R1+0x48] ;  /* 0x00004800010c7983 */ /* 0x01aee80000100800 */
[----:B------:R-:W4:Y:S01]  /*4830*/  LDL R11, [R1+0x50] ;  /* 0x00005000010b7983 */ /* 0x000f220000100800 */
[C---:B--2---:R-:W-:Y:S01]  /*4840*/  LEA R44, P3, R136.reuse, R60, 0x1 ;  /* 0x0000003c882c7211 */ /* 0x044fe200078608ff */
[----:B------:R-:W-:Y:S03]  /*4850*/  BSSY B2, `(.L_x_1416) ;  /* 0x0000031000027945 */ /* 0x000fe60003800000 */
[----:B---3--:R-:W-:Y:S02]  /*4860*/  LEA.HI.X R45, R136, R61, R12, 0x1, P3 ;  /* 0x0000003d882d7211 */ /* 0x008fe400018f0c0c */
[----:B------:R1:W2:Y:S01]  /*4870*/  LDS.128 R12, [R64+0x19000] ;  /* 0x01900000400c7984 */ /* 0x0002a20000000c00 */
[----:B----4-:R-:W-:-:S13]  /*4880*/  ISETP.GE.AND P3, PT, R11, R97, PT ;  /* 0x000000610b00720c */ /* 0x010fda0003f66270 */
[----:B-1----:R-:W-:Y:S05]  /*4890*/  @P3 BRA `(.L_x_1417) ;  /* 0x0000000000b03947 */ /* 0x002fea0003800000 */
[----:B------:R-:W-:Y:S01]  /*48a0*/  SHF.R.U64 R46, R42, 0x10, R43 ;  /* 0x000000102a2e7819 */ /* 0x000fe2000000122b */
[----:B--2---:R-:W-:Y:S01]  /*48b0*/  IMAD.MOV.U32 R42, RZ, RZ, R13 ;  /* 0x000000ffff2a7224 */ /* 0x004fe200078e000d */
[----:B------:R-:W-:Y:S02]  /*48c0*/  SHF.R.U64 R13, R40, 0x10, R41 ;  /* 0x00000010280d7819 */ /* 0x000fe40000001229 */
[----:B------:R-:W-:Y:S01]  /*48d0*/  SHF.R.U32.HI R43, RZ, 0x10, R43 ;  /* 0x00000010ff2b7819 */ /* 0x000fe2000001162b */
[----:B------:R-:W-:Y:S01]  /*48e0*/  HADD2.F32 R46, -RZ, R46.H0_H0 ;  /* 0x2000002eff2e7230 */ /* 0x000fe20000004100 */
[----:B------:R-:W-:Y:S01]  /*48f0*/  SHF.R.U32.HI R41, RZ, 0x10, R41 ;  /* 0x00000010ff297819 */ /* 0x000fe20000011629 */
[--C-:B------:R-:W-:Y:S02]  /*4900*/  HADD2.F32 R11, -RZ, R42.reuse.H1_H1 ;  /* 0x3000002aff0b7230 */ /* 0x100fe40000004100 */
[----:B------:R-:W-:Y:S02]  /*4910*/  HADD2.F32 R40, -RZ, R42.H0_H0 ;  /* 0x2000002aff287230 */ /* 0x000fe40000004100 */
[----:B------:R-:W-:-:S02]  /*4920*/  HADD2.F32 R13, -RZ, R13.H0_H0 ;  /* 0x2000000dff0d7230 */ /* 0x000fc40000004100 */
[-C--:B------:R-:W-:Y:S01]  /*4930*/  FMUL.FTZ R42, R11, R46.reuse ;  /* 0x0000002e0b2a7220 */ /* 0x080fe20000410000 */
[----:B------:R-:W-:-:S03]  /*4940*/  FMUL.FTZ R46, R40, R46 ;  /* 0x0000002e282e7220 */ /* 0x000fc60000410000 */
[-C--:B------:R-:W-:Y:S01]  /*4950*/  FFMA.FTZ R42, R40, R13.reuse, -R42 ;  /* 0x0000000d282a7223 */ /* 0x080fe2000001082a */
[----:B------:R-:W-:Y:S02]  /*4960*/  IMAD.MOV.U32 R40, RZ, RZ, R12 ;  /* 0x000000ffff287224 */ /* 0x000fe400078e000c */
[----:B------:R-:W-:Y:S01]  /*4970*/  FFMA.FTZ R11, R11, R13, R46 ;  /* 0x0000000d0b0b7223 */ /* 0x000fe2000001002e */
[----:B------:R-:W-:Y:S02]  /*4980*/  HADD2.F32 R12, -RZ, R43.H0_H0 ;  /* 0x2000002bff0c7230 */ /* 0x000fe40000004100 */
[--C-:B------:R-:W-:Y:S02]  /*4990*/  HADD2.F32 R13, -RZ, R15.reuse.H1_H1 ;  /* 0x3000000fff0d7230 */ /* 0x100fe40000004100 */
[----:B------:R-:W-:Y:S01]  /*49a0*/  HADD2.F32 R15, -RZ, R15.H0_H0 ;  /* 0x2000000fff0f7230 */ /* 0x000fe20000004100 */
[----:B------:R-:W-:Y:S01]  /*49b0*/  F2FP.F16.F32.PACK_AB R11, R11, R42 ;  /* 0x0000002a0b0b723e */ /* 0x000fe200000000ff */
[----:B------:R-:W-:-:S02]  /*49c0*/  HADD2.F32 R46, -RZ, R41.H0_H0 ;  /* 0x20000029ff2e7230 */ /* 0x000fc40000004100 */
[-C--:B------:R-:W-:Y:S01]  /*49d0*/  FMUL.FTZ R48, R13, R12.reuse ;  /* 0x0000000c0d307220 */ /* 0x080fe20000410000 */
[----:B------:R-:W-:Y:S02]  /*49e0*/  HADD2.F32 R43, -RZ, R102.H0_H0 ;  /* 0x20000066ff2b7230 */ /* 0x000fe40000004100 */
[C---:B------:R-:W-:Y:S01]  /*49f0*/  FMUL.FTZ R50, R15.reuse, R12 ;  /* 0x0000000c0f327220 */ /* 0x040fe20000410000 */
[----:B------:R-:W-:Y:S02]  /*4a00*/  HADD2.F32 R41, -RZ, R101.H0_H0 ;  /* 0x20000065ff297230 */ /* 0x000fe40000004100 */
[-C--:B------:R-:W-:Y:S01]  /*4a10*/  FFMA.FTZ R12, R15, R46.reuse, -R48 ;  /* 0x0000002e0f0c7223 */ /* 0x080fe20000010830 */
[--C-:B------:R-:W-:Y:S02]  /*4a20*/  HADD2.F32 R15, -RZ, R40.reuse.H0_H0 ;  /* 0x20000028ff0f7230 */ /* 0x100fe40000004100 */
[----:B------:R-:W-:Y:S01]  /*4a30*/  FFMA.FTZ R13, R13, R46, R50 ;  /* 0x0000002e0d0d7223 */ /* 0x000fe20000010032 */
[----:B------:R-:W-:-:S02]  /*4a40*/  HADD2.F32 R40, -RZ, R40.H1_H1 ;  /* 0x30000028ff287230 */ /* 0x000fc40000004100 */
[----:B------:R-:W-:Y:S02]  /*4a50*/  HADD2.F32 R102, -RZ, R102.H1_H1 ;  /* 0x30000066ff667230 */ /* 0x000fe40000004100 */
[----:B------:R-:W-:Y:S02]  /*4a60*/  HADD2.F32 R101, -RZ, R101.H1_H1 ;  /* 0x30000065ff657230 */ /* 0x000fe40000004100 */
[-C--:B------:R-:W-:Y:S01]  /*4a70*/  FMUL.FTZ R46, R40, R43.reuse ;  /* 0x0000002b282e7220 */ /* 0x080fe20000410000 */
[----:B------:R-:W-:-:S03]  /*4a80*/  FMUL.FTZ R43, R15, R43 ;  /* 0x0000002b0f2b7220 */ /* 0x000fc60000410000 */
[-C--:B------:R-:W-:Y:S01]  /*4a90*/  FFMA.FTZ R15, R15, R41.reuse, -R46 ;  /* 0x000000290f0f7223 */ /* 0x080fe2000001082e */
[----:B------:R-:W-:Y:S01]  /*4aa0*/  FFMA.FTZ R40, R40, R41, R43 ;  /* 0x0000002928287223 */ /* 0x000fe2000001002b */
[--C-:B------:R-:W-:Y:S02]  /*4ab0*/  HADD2.F32 R41, -RZ, R14.reuse.H0_H0 ;  /* 0x2000000eff297230 */ /* 0x100fe40000004100 */
        /* <DEDUP_REMOVED lines=10> */
.L_x_1417:
[----:B------:R-:W-:Y:S05]  /*4b60*/  BSYNC B2 ;  /* 0x0000000000027941 */ /* 0x000fea0003800000 */
.L_x_1416:
[----:B--2---:R1:W-:Y:S02]  /*4b70*/  ST.E.128 desc[UR52][R44.64], R12 ;  /* 0x0000000c2c007985 */ /* 0x0043e4000c101d34 */
.L_x_1415:
[----:B------:R-:W-:Y:S05]  /*4b80*/  BSYNC B1 ;  /* 0x0000000000017941 */ /* 0x000fea0003800000 */
.L_x_1414:
[----:B------:R-:W-:-:S13]  /*4b90*/  LOP3.LUT P3, RZ, R28, 0x20, RZ, 0xc0, !PT ;  /* 0x000000201cff7812 */ /* 0x000fda000786c0ff */
        /* <DEDUP_REMOVED lines=9> */
[----:B------:R-:W-:Y:S02]  /*4c30*/  SHF.R.U64 R36, R36, 0x10, R37 ;  /* 0x0000001024247819 */ /* 0x000fe40000001225 */
[--C-:B------:R-:W-:Y:S01]  /*4c40*/  SHF.R.U64 R11, R38, 0x10, R39.reuse ;  /* 0x00000010260b7819 */ /* 0x100fe20000001227 */
[----:B--2---:R-:W-:Y:S01]  /*4c50*/  HADD2.F32 R38, -RZ, R15.H1_H1 ;  /* 0x3000000fff267230 */ /* 0x004fe20000004100 */
[----:B------:R-:W-:Y:S02]  /*4c60*/  SHF.R.U32.HI R42, RZ, 0x10, R39 ;  /* 0x00000010ff2a7819 */ /* 0x000fe40000011627 */
        /* <DEDUP_REMOVED lines=9> */
[----:B------:R-:W-:Y:S02]  /*4d00*/  HADD2.F32 R15, -RZ, R43.H0_H0 ;  /* 0x2000002bff0f7230 */ /* 0x000fe40000004100 */
[-C--:B------:R-:W-:Y:S01]  /*4d10*/  FMUL.FTZ R46, R38, R42.reuse ;  /* 0x0000002a262e7220 */ /* 0x080fe20000410000 */
[-C--:B------:R-:W-:Y:S01]  /*4d20*/  FFMA.FTZ R11, R11, R37.reuse, -R44 ;  /* 0x000000250b0b7223 */ /* 0x080fe2000001082c */
[C---:B------:R-:W-:Y:S01]  /*4d30*/  FMUL.FTZ R43, R13.reuse, R42 ;  /* 0x0000002a0d2b7220 */ /* 0x040fe20000410000 */
[----:B------:R-:W-:Y:S01]  /*4d40*/  FFMA.FTZ R36, R36, R37, R39 ;  /* 0x0000002524247223 */ /* 0x000fe20000010027 */
[----:B------:R-:W-:Y:S01]  /*4d50*/  FFMA.FTZ R13, R13, R15, -R46 ;  /* 0x0000000f0d0d7223 */ /* 0x000fe2000001082e */
[----:B------:R-:W-:-:S02]  /*4d60*/  HADD2.F32 R42, -RZ, R63.H0_H0 ;  /* 0x2000003fff2a7230 */ /* 0x000fc40000004100 */
[----:B------:R-:W-:Y:S01]  /*4d70*/  FFMA.FTZ R38, R38, R15, R43 ;  /* 0x0000000f26267223 */ /* 0x000fe2000001002b */
[----:B------:R-:W-:Y:S01]  /*4d80*/  HADD2.F32 R15, -RZ, R12.H1_H1 ;  /* 0x3000000cff0f7230 */ /* 0x000fe20000004100 */
[----:B------:R-:W-:Y:S01]  /*4d90*/  F2FP.F16.F32.PACK_AB R11, R36, R11 ;  /* 0x0000000b240b723e */ /* 0x000fe200000000ff */
[----:B------:R-:W-:Y:S02]  /*4da0*/  HADD2.F32 R37, -RZ, R14.H1_H1 ;  /* 0x3000000eff257230 */ /* 0x000fe40000004100 */
[----:B------:R-:W-:Y:S02]  /*4db0*/  HADD2.F32 R63, -RZ, R63.H1_H1 ;  /* 0x3000003fff3f7230 */ /* 0x000fe40000004100 */
[----:B------:R-:W-:Y:S01]  /*4dc0*/  FMUL.FTZ R43, R15, R42 ;  /* 0x0000002a0f2b7220 */ /* 0x000fe20000410000 */
[----:B------:R-:W-:Y:S02]  /*4dd0*/  HADD2.F32 R12, -RZ, R12.H0_H0 ;  /* 0x2000000cff0c7230 */ /* 0x000fe40000004100 */
[----:B------:R-:W-:-:S02]  /*4de0*/  HADD2.F32 R14, -RZ, R14.H0_H0 ;  /* 0x2000000eff0e7230 */ /* 0x000fc40000004100 */
[-C--:B------:R-:W-:Y:S01]  /*4df0*/  FMUL.FTZ R45, R37, R63.reuse ;  /* 0x0000003f252d7220 */ /* 0x080fe20000410000 */
[--C-:B------:R-:W-:Y:S02]  /*4e00*/  HADD2.F32 R39, -RZ, R62.reuse.H0_H0 ;  /* 0x2000003eff277230 */ /* 0x100fe40000004100 */
[----:B------:R-:W-:Y:S01]  /*4e10*/  FMUL.FTZ R42, R12, R42 ;  /* 0x0000002a0c2a7220 */ /* 0x000fe20000410000 */
        /* <DEDUP_REMOVED lines=10> */
.L_x_1419:
[----:B------:R-:W-:Y:S05]  /*4ec0*/  BSYNC B1 ;  /* 0x0000000000017941 */ /* 0x000fea0003800000 */
.L_x_1418:
[----:B--2---:R1:W-:Y:S01]  /*4ed0*/  ST.E.128 desc[UR52][R40.64], R12 ;  /* 0x0000000c28007985 */ /* 0x0043e2000c101d34 */
[----:B------:R-:W-:Y:S05]  /*4ee0*/  BRA `(.L_x_1397) ;  /* 0x0000002000dc7947 */ /* 0x000fea0003800000 */
.L_x_1390:
        /* <DEDUP_REMOVED lines=13> */
[----:B0-----:R-:W-:-:S02]  /*4fc0*/  VIADD R37, R36, 0xffffff80 ;  /* 0xffffff8024257836 */ /* 0x001fc40000000000 */
[----:B------:R-:W-:-:S05]  /*4fd0*/  VIADD R36, R36, 0xffffff80 ;  /* 0xffffff8024247836 */ /* 0x000fca0000000000 */
[----:B------:R-:W-:-:S04]  /*4fe0*/  LEA.HI R36, R36, R37, RZ, 0x1 ;  /* 0x0000002524247211 */ /* 0x000fc800078f08ff */
[----:B------:R-:W-:-:S04]  /*4ff0*/  SHF.R.S32.HI R36, RZ, 0x1, R36 ;  /* 0x00000001ff247819 */ /* 0x000fc80000011424 */
[----:B------:R-:W-:Y:S02]  /*5000*/  ISETP.GE.AND P3, PT, R36, R85, PT ;  /* 0x000000552400720c */ /* 0x000fe40003f66270 */
[----:B------:R-:W-:-:S11]  /*5010*/  CS2R R36, SRZ ;  /* 0x0000000000247805 */ /* 0x000fd6000001ff00 */
[----:B------:R-:W-:Y:S05]  /*5020*/  @P3 BRA `(.L_x_1421) ;  /* 0x00000000007c3947 */ /* 0x000fea0003800000 */
[----:B------:R-:W-:Y:S01]  /*5030*/  IADD3 R15, P2, R70, R14, RZ ;  /* 0x0000000e460f7210 */ /* 0x000fe20007f5e0ff */
[----:B------:R-:W-:Y:S01]  /*5040*/  ULDC.64 UR4, c[0x0][0x3e8] ;  /* 0x0000fa0000047ab9 */ /* 0x000fe20000000a00 */
[----:B------:R-:W-:Y:S02]  /*5050*/  CS2R R46, SRZ ;  /* 0x00000000002e7805 */ /* 0x000fe4000001ff00 */
[----:B------:R-:W-:Y:S02]  /*5060*/  CS2R R44, SRZ ;  /* 0x00000000002c7805 */ /* 0x000fe4000001ff00 */
[----:B------:R-:W-:Y:S01]  /*5070*/  CS2R R58, SRZ ;  /* 0x00000000003a7805 */ /* 0x000fe2000001ff00 */
[----:B------:R-:W-:Y:S01]  /*5080*/  IMAD.X R36, R11, 0x1, R76, P2 ;  /* 0x000000010b247824 */ /* 0x000fe200010e064c */
[----:B------:R-:W-:Y:S02]  /*5090*/  IADD3 R13, P2, R66, R12, RZ ;  /* 0x0000000c420d7210 */ /* 0x000fe40007f5e0ff */
        /* <DEDUP_REMOVED lines=24> */
.L_x_1421:
[----:B------:R-:W-:Y:S05]  /*5220*/  BSYNC B1 ;  /* 0x0000000000017941 */ /* 0x000fea0003800000 */
.L_x_1420:
        /* <DEDUP_REMOVED lines=9> */
[----:B------:R-:W-:-:S03]  /*52c0*/  IMAD.MOV.U32 R11, RZ, RZ, R43 ;  /* 0x000000ffff0b7224 */ /* 0x000fc600078e002b */
        /* <DEDUP_REMOVED lines=9> */
[----:B------:R-:W-:Y:S02]  /*5360*/  IMAD.MOV.U32 R11, RZ, RZ, R44 ;  /* 0x000000ffff0b7224 */ /* 0x000fe400078e002c */
[----:B------:R-:W-:-:S03]  /*5370*/  IMAD.MOV.U32 R12, RZ, RZ, R45 ;  /* 0x000000ffff0c7224 */ /* 0x000fc600078e002d */
        /* <DEDUP_REMOVED lines=8> */
[----:B------:R-:W-:Y:S02]  /*5400*/  IMAD.MOV.U32 R11, RZ, RZ, R55 ;  /* 0x000000ffff0b7224 */ /* 0x000fe400078e0037 */
[----:B------:R-:W-:-:S03]  /*5410*/  IMAD.MOV.U32 R12, RZ, RZ, R54 ;  /* 0x000000ffff0c7224 */ /* 0x000fc600078e0036 */
        /* <DEDUP_REMOVED lines=16> */
.L_x_1422:
[----:B------:R-:W-:Y:S01]  /*5520*/  IMAD R34, R22, 0x8, R2 ;  /* 0x0000000816227824 */ /* 0x000fe200078e0202 */
[----:B------:R-:W-:Y:S01]  /*5530*/  SHF.L.U32 R86, R147, 0x1f, RZ ;  /* 0x0000001f93567819 */ /* 0x000fe200000006ff */
[----:B------:R-:W-:Y:S03]  /*5540*/  BSSY B1, `(.L_x_1423) ;  /* 0x0000003000017945 */ /* 0x000fe60003800000 */
[----:B------:R-:W0:Y:S02]  /*5550*/  SYNCS.PHASECHK.TRANS64.TRYWAIT P4, [R34+URZ+0x2d890], R86 ;  /* 0x02d89056220075a7 */ /* 0x000e24000808017f */
[----:B0-----:R-:W-:Y:S05]  /*5560*/  @!P4 BRA `(.L_x_1424) ;  /* 0x000001f4001cc947 */ /* 0x001fea0003800000 */
.L_x_1744:
[----:B------:R-:W-:Y:S05]  /*5570*/  BSYNC B1 ;  /* 0x0000000000017941 */ /* 0x000fea0003800000 */
.L_x_1423:
[----:B------:R-:W-:-:S03]  /*5580*/  UMOV UR4, 0xffffffff ;  /* 0xffffffff00047882 */ /* 0x000fc60000000000 */
[----:B------:R-:W-:Y:S05]  /*5590*/  BRA.DIV UR4, `(.L_x_1425) ;  /* 0x000001f604247947 */ /* 0x000fea000b800000 */
[----:B------:R1:W2:Y:S04]  /*55a0*/  SHFL.IDX PT, R89, R61, RZ, 0x1e1f ;  /* 0x001e1fff3d597589 */ /* 0x0002a800000e0000 */
[----:B------:R1:W3:Y:S02]  /*55b0*/  SHFL.IDX PT, R88, R60, RZ, 0x1e1f ;  /* 0x001e1fff3c587589 */ /* 0x0002e400000e0000 */
.L_x_1748:
[----:B------:R-:W-:Y:S05]  /*55c0*/  @P3 BRA `(.L_x_1397) ;  /* 0x0000001c00243947 */ /* 0x000fea0003800000 */
[----:B------:R-:W4:Y:S01]  /*55d0*/  LDC R11, c[0x0][0x2f4] ;  /* 0x0000bd00ff0b7b82 */ /* 0x000f220000000800 */
[----:B------:R-:W-:Y:S01]  /*55e0*/  ISETP.NE.AND P3, PT, R29, RZ, PT ;  /* 0x000000ff1d00720c */ /* 0x000fe20003f65270 */
[----:B------:R-:W-:Y:S01]  /*55f0*/  BSSY B1, `(.L_x_1426) ;  /* 0x000007b000017945 */ /* 0x000fe20003800000 */
[----:B----4-:R-:W-:-:S11]  /*5600*/  IMAD.IADD R101, R11, 0x1, -R98 ;  /* 0x000000010b657824 */ /* 0x010fd600078e0a62 */
[----:B------:R-:W-:Y:S05]  /*5610*/  @!P3 BRA `(.L_x_1427) ;  /* 0x0000000400e0b947 */ /* 0x000fea0003800000 */
[----:B-1----:R-:W4:Y:S04]  /*5620*/  LDL R60, [R1+0x20] ;  /* 0x00002000013c7983 */ /* 0x002f280000100800 */
[----:B------:R-:W5:Y:S04]  /*5630*/  LDL R15, [R1+0x24] ;  /* 0x00002400010f7983 */ /* 0x000f680000100800 */
[----:B------:R-:W2:Y:S01]  /*5640*/  LDL R14, [R1+0x28] ;  /* 0x00002800010e7983 */ /* 0x000ea20000100800 */
[----:B------:R-:W-:Y:S01]  /*5650*/  SEL R12, R98, R101, !P0 ;  /* 0x00000065620c7207 */ /* 0x000fe20004000000 */
[----:B------:R-:W-:Y:S01]  /*5660*/  BSSY B2, `(.L_x_1428) ;  /* 0x000006d000027945 */ /* 0x000fe20003800000 */
[----:B------:R-:W-:-:S02]  /*5670*/  ISETP.GE.AND P3, PT, R18, R97, PT ;  /* 0x000000611200720c */ /* 0x000fc40003f66270 */
[----:B------:R-:W-:-:S04]  /*5680*/  SHF.R.S32.HI R13, RZ, 0x1f, R12 ;  /* 0x0000001fff0d7819 */ /* 0x000fc8000001140c */
[----:B------:R-:W-:-:S04]  /*5690*/  LEA.HI R13, R13, R12, RZ, 0x4 ;  /* 0x0000000c0d0d7211 */ /* 0x000fc800078f20ff */
[----:B------:R-:W-:-:S04]  /*56a0*/  SHF.R.S32.HI R13, RZ, 0x4, R13 ;  /* 0x00000004ff0d7819 */ /* 0x000fc8000001140d */
[----:B------:R-:W-:-:S04]  /*56b0*/  LEA.HI.SX32 R102, R5, R13, 0x1d ;  /* 0x0000000d05667211 */ /* 0x000fc800078feaff */
[----:B------:R-:W-:-:S04]  /*56c0*/  SHF.R.S32.HI R12, RZ, 0x1f, R102 ;  /* 0x0000001fff0c7819 */ /* 0x000fc80000011466 */
[----:B------:R-:W-:Y:S01]  /*56d0*/  LEA.HI R12, R12, R102, RZ, 0x2 ;  /* 0x000000660c0c7211 */ /* 0x000fe200078f10ff */
[----:B------:R-:W-:-:S04]  /*56e0*/  IMAD.SHL.U32 R102, R102, 0x8, RZ ;  /* 0x0000000866667824 */ /* 0x000fc800078e00ff */
[----:B------:R-:W-:-:S05]  /*56f0*/  IMAD.SHL.U32 R12, R12, 0x400, RZ ;  /* 0x000004000c0c7824 */ /* 0x000fca00078e00ff */
[----:B------:R-:W-:Y:S02]  /*5700*/  LOP3.LUT R12, R12, 0x7ffff000, RZ, 0xc0, !PT ;  /* 0x7ffff0000c0c7812 */ /* 0x000fe400078ec0ff */
[----:B----4-:R-:W-:-:S04]  /*5710*/  LOP3.LUT R13, R60, 0x18, R102, 0xf8, !PT ;  /* 0x000000183c0d7812 */ /* 0x010fc800078ef866 */
[----:B-----5:R-:W-:-:S04]  /*5720*/  LOP3.LUT R13, R13, R15, RZ, 0x3c, !PT ;  /* 0x0000000f0d0d7212 */ /* 0x020fc800078e3cff */
[----:B--2---:R-:W-:-:S05]  /*5730*/  IADD3 R12, R13, R12, R14 ;  /* 0x0000000c0d0c7210 */ /* 0x004fca0007ffe00e */
[C---:B------:R-:W-:Y:S02]  /*5740*/  IMAD R60, R22.reuse, 0x3000, R12 ;  /* 0x00003000163c7824 */ /* 0x040fe400078e020c */
[----:B------:R-:W-:Y:S02]  /*5750*/  IMAD R12, R22, 0x3000, R95 ;  /* 0x00003000160c7824 */ /* 0x000fe400078e025f */
[--C-:B------:R-:W-:Y:S02]  /*5760*/  IMAD R60, R60, 0x2, R2.reuse ;  /* 0x000000023c3c7824 */ /* 0x100fe400078e0202 */
[----:B------:R-:W-:-:S04]  /*5770*/  IMAD R12, R12, 0x2, R2 ;  /* 0x000000020c0c7824 */ /* 0x000fc800078e0202 */
[----:B------:R-:W1:Y:S04]  /*5780*/  LDS.128 R60, [R60+0x15400] ;  /* 0x015400003c3c7984 */ /* 0x000e680000000c00 */
[----:B------:R-:W2:Y:S01]  /*5790*/  LDS.128 R12, [R12+0x15400] ;  /* 0x015400000c0c7984 */ /* 0x000ea20000000c00 */
[----:B------:R-:W-:Y:S05]  /*57a0*/  @P3 BRA `(.L_x_1429) ;  /* 0x0000000400603947 */ /* 0x000fea0003800000 */
[----:B-1----:R-:W-:Y:S01]  /*57b0*/  IMAD.MOV.U32 R104, RZ, RZ, R61 ;  /* 0x000000ffff687224 */ /* 0x002fe200078e003d */
[----:B------:R-:W-:Y:S01]  /*57c0*/  SHF.R.U64 R44, R44, 0x10, R45 ;  /* 0x000000102c2c7819 */ /* 0x000fe2000000122d */
[----:B--2---:R-:W-:Y:S01]  /*57d0*/  IMAD.MOV.U32 R103, RZ, RZ, R13 ;  /* 0x000000ffff677224 */ /* 0x004fe200078e000d */
        /* <DEDUP_REMOVED lines=21> */
[C---:B------:R-:W-:Y:S01]  /*5930*/  FMUL.FTZ R105, R56.reuse, R105 ;  /* 0x0000006938697220 */ /* 0x040fe20000410000 */
[----:B------:R-:W-:Y:S02]  /*5940*/  HADD2.F32 R46, -RZ, R46.H0_H0 ;  /* 0x2000002eff2e7230 */ /* 0x000fe40000004100 */
[-C--:B------:R-:W-:Y:S01]  /*5950*/  FFMA.FTZ R56, R56, R45.reuse, -R103 ;  /* 0x0000002d38387223 */ /* 0x080fe20000010867 */
[----:B------:R-:W-:Y:S01]  /*5960*/  FFMA.FTZ R45, R104, R45, R105 ;  /* 0x0000002d682d7223 */ /* 0x000fe20000010069 */
[----:B------:R-:W-:-:S02]  /*5970*/  HADD2.F32 R104, -RZ, R118.H0_H0 ;  /* 0x20000076ff687230 */ /* 0x000fc40000004100 */
[--C-:B------:R-:W-:Y:S01]  /*5980*/  HADD2.F32 R105, -RZ, R63.reuse.H0_H0 ;  /* 0x2000003fff697230 */ /* 0x100fe20000004100 */
[----:B------:R-:W-:Y:S02]  /*5990*/  F2FP.F16.F32.PACK_AB R56, R56, R61 ;  /* 0x0000003d3838723e */ /* 0x000fe400000000ff */
[----:B------:R-:W-:Y:S02]  /*59a0*/  F2FP.F16.F32.PACK_AB R45, R45, R13 ;  /* 0x0000000d2d2d723e */ /* 0x000fe400000000ff */
        /* <DEDUP_REMOVED lines=10> */
[----:B------:R-:W-:-:S02]  /*5a50*/  HADD2.F32 R63, -RZ, R15.H1_H1 ;  /* 0x3000000fff3f7230 */ /* 0x000fc40000004100 */
[----:B------:R-:W-:Y:S02]  /*5a60*/  HADD2.F32 R105, -RZ, R105.H0_H0 ;  /* 0x20000069ff697230 */ /* 0x000fe40000004100 */
[----:B------:R-:W-:Y:S02]  /*5a70*/  HADD2.F32 R59, -RZ, R59.H0_H0 ;  /* 0x2000003bff3b7230 */ /* 0x000fe40000004100 */
[----:B------:R-:W-:Y:S02]  /*5a80*/  HADD2.F32 R47, -RZ, R47.H0_H0 ;  /* 0x2000002fff2f7230 */ /* 0x000fe40000004100 */
[----:B------:R-:W-:Y:S02]  /*5a90*/  IMAD.MOV.U32 R61, RZ, RZ, R45 ;  /* 0x000000ffff3d7224 */ /* 0x000fe400078e002d */
[-C--:B------:R-:W-:Y:S01]  /*5aa0*/  FMUL.FTZ R15, R58, R59.reuse ;  /* 0x0000003b3a0f7220 */ /* 0x080fe20000410000 */
[----:B------:R-:W-:-:S03]  /*5ab0*/  FMUL.FTZ R59, R63, R59 ;  /* 0x0000003b3f3b7220 */ /* 0x000fc60000410000 */
[-C--:B------:R-:W-:Y:S01]  /*5ac0*/  FFMA.FTZ R15, R63, R105.reuse, -R15 ;  /* 0x000000693f0f7223 */ /* 0x080fe2000001080f */
[----:B------:R-:W-:Y:S01]  /*5ad0*/  FFMA.FTZ R59, R58, R105, R59 ;  /* 0x000000693a3b7223 */ /* 0x000fe2000001003b */
[----:B------:R-:W-:Y:S02]  /*5ae0*/  HADD2.F32 R58, -RZ, R60.H0_H0 ;  /* 0x2000003cff3a7230 */ /* 0x000fe40000004100 */
[----:B------:R-:W-:Y:S01]  /*5af0*/  HADD2.F32 R105, -RZ, R12.H0_H0 ;  /* 0x2000000cff697230 */ /* 0x000fe20000004100 */
[----:B------:R-:W-:Y:S01]  /*5b00*/  F2FP.F16.F32.PACK_AB R15, R15, R103 ;  /* 0x000000670f0f723e */ /* 0x000fe200000000ff */
[----:B------:R-:W-:Y:S02]  /*5b10*/  HADD2.F32 R63, -RZ, R117.H0_H0 ;  /* 0x20000075ff3f7230 */ /* 0x000fe40000004100 */
[-C--:B------:R-:W-:Y:S01]  /*5b20*/  FMUL.FTZ R106, R58, R107.reuse ;  /* 0x0000006b3a6a7220 */ /* 0x080fe20000410000 */
[----:B------:R-:W-:Y:S02]  /*5b30*/  HADD2.F32 R60, -RZ, R60.H1_H1 ;  /* 0x3000003cff3c7230 */ /* 0x000fe40000004100 */
[----:B------:R-:W-:Y:S01]  /*5b40*/  FMUL.FTZ R107, R105, R107 ;  /* 0x0000006b696b7220 */ /* 0x000fe20000410000 */
[----:B------:R-:W-:-:S02]  /*5b50*/  HADD2.F32 R12, -RZ, R12.H1_H1 ;  /* 0x3000000cff0c7230 */ /* 0x000fc40000004100 */
[-C--:B------:R-:W-:Y:S01]  /*5b60*/  FFMA.FTZ R106, R105, R63.reuse, -R106 ;  /* 0x0000003f696a7223 */ /* 0x080fe2000001086a */
[----:B------:R-:W-:Y:S02]  /*5b70*/  HADD2.F32 R105, -RZ, R117.H1_H1 ;  /* 0x30000075ff697230 */ /* 0x000fe40000004100 */
[----:B------:R-:W-:Y:S01]  /*5b80*/  FFMA.FTZ R107, R58, R63, R107 ;  /* 0x0000003f3a6b7223 */ /* 0x000fe2000001006b */
[-C--:B------:R-:W-:Y:S01]  /*5b90*/  FMUL.FTZ R58, R60, R57.reuse ;  /* 0x000000393c3a7220 */ /* 0x080fe20000410000 */
[C---:B------:R-:W-:Y:S01]  /*5ba0*/  FMUL.FTZ R57, R12.reuse, R57 ;  /* 0x000000390c397220 */ /* 0x040fe20000410000 */
[----:B------:R-:W-:Y:S02]  /*5bb0*/  F2FP.F16.F32.PACK_AB R59, R59, R104 ;  /* 0x000000683b3b723e */ /* 0x000fe400000000ff */
[-C--:B------:R-:W-:Y:S01]  /*5bc0*/  FFMA.FTZ R12, R12, R44.reuse, -R58 ;  /* 0x0000002c0c0c7223 */ /* 0x080fe2000001083a */
[----:B------:R-:W-:Y:S01]  /*5bd0*/  FFMA.FTZ R44, R60, R44, R57 ;  /* 0x0000002c3c2c7223 */ /* 0x000fe20000010039 */
[----:B------:R-:W-:-:S02]  /*5be0*/  HADD2.F32 R57, -RZ, R62.H0_H0 ;  /* 0x2000003eff397230 */ /* 0x000fc40000004100 */
[----:B------:R-:W-:Y:S01]  /*5bf0*/  HADD2.F32 R60, -RZ, R14.H0_H0 ;  /* 0x2000000eff3c7230 */ /* 0x000fe20000004100 */
[----:B------:R-:W-:Y:S01]  /*5c00*/  F2FP.F16.F32.PACK_AB R12, R12, R106 ;  /* 0x0000006a0c0c723e */ /* 0x000fe200000000ff */
[----:B------:R-:W-:Y:S02]  /*5c10*/  HADD2.F32 R58, -RZ, R116.H0_H0 ;  /* 0x20000074ff3a7230 */ /* 0x000fe40000004100 */
[CC--:B------:R-:W-:Y:S01]  /*5c20*/  FMUL.FTZ R63, R57.reuse, R105.reuse ;  /* 0x00000069393f7220 */ /* 0x0c0fe20000410000 */
[----:B------:R-:W-:Y:S02]  /*5c30*/  HADD2.F32 R62, -RZ, R62.H1_H1 ;  /* 0x3000003eff3e7230 */ /* 0x000fe40000004100 */
[C---:B------:R-:W-:Y:S01]  /*5c40*/  FMUL.FTZ R105, R60.reuse, R105 ;  /* 0x000000693c697220 */ /* 0x040fe20000410000 */
[----:B------:R-:W-:Y:S02]  /*5c50*/  HADD2.F32 R14, -RZ, R14.H1_H1 ;  /* 0x3000000eff0e7230 */ /* 0x000fe40000004100 */
[-C--:B------:R-:W-:Y:S01]  /*5c60*/  FFMA.FTZ R63, R60, R58.reuse, -R63 ;  /* 0x0000003a3c3f7223 */ /* 0x080fe2000001083f */
[----:B------:R-:W-:Y:S01]  /*5c70*/  F2FP.F16.F32.PACK_AB R44, R44, R107 ;  /* 0x0000006b2c2c723e */ /* 0x000fe200000000ff */
[----:B------:R-:W-:Y:S01]  /*5c80*/  FFMA.FTZ R105, R57, R58, R105 ;  /* 0x0000003a39697223 */ /* 0x000fe20000010069 */
[-C--:B------:R-:W-:Y:S01]  /*5c90*/  FMUL.FTZ R57, R62, R47.reuse ;  /* 0x0000002f3e397220 */ /* 0x080fe20000410000 */
[----:B------:R-:W-:-:S02]  /*5ca0*/  FMUL.FTZ R47, R14, R47 ;  /* 0x0000002f0e2f7220 */ /* 0x000fc40000410000 */
[----:B------:R-:W-:Y:S02]  /*5cb0*/  IMAD.MOV.U32 R60, RZ, RZ, R44 ;  /* 0x000000ffff3c7224 */ /* 0x000fe400078e002c */
[-C--:B------:R-:W-:Y:S01]  /*5cc0*/  FFMA.FTZ R57, R14, R46.reuse, -R57 ;  /* 0x0000002e0e397223 */ /* 0x080fe20000010839 */
[----:B------:R-:W-:-:S04]  /*5cd0*/  FFMA.FTZ R47, R62, R46, R47 ;  /* 0x0000002e3e2f7223 */ /* 0x000fc8000001002f */
[----:B------:R-:W-:Y:S01]  /*5ce0*/  F2FP.F16.F32.PACK_AB R57, R57, R63 ;  /* 0x0000003f3939723e */ /* 0x000fe200000000ff */
[----:B------:R-:W-:Y:S01]  /*5cf0*/  IMAD.MOV.U32 R63, RZ, RZ, R59 ;  /* 0x000000ffff3f7224 */ /* 0x000fe200078e003b */
[----:B------:R-:W-:-:S03]  /*5d00*/  F2FP.F16.F32.PACK_AB R47, R47, R105 ;  /* 0x000000692f2f723e */ /* 0x000fc600000000ff */
[----:B------:R-:W-:Y:S02]  /*5d10*/  IMAD.MOV.U32 R14, RZ, RZ, R57 ;  /* 0x000000ffff0e7224 */ /* 0x000fe400078e0039 */
[----:B------:R-:W-:-:S07]  /*5d20*/  IMAD.MOV.U32 R62, RZ, RZ, R47 ;  /* 0x000000ffff3e7224 */ /* 0x000fce00078e002f */
.L_x_1429:
[----:B------:R-:W-:Y:S05]  /*5d30*/  BSYNC B2 ;  /* 0x0000000000027941 */ /* 0x000fea0003800000 */
.L_x_1428:
[----:B---3--:R-:W-:-:S04]  /*5d40*/  LEA R44, P3, R20, R88, 0x1 ;  /* 0x00000058142c7211 */ /* 0x008fc800078608ff */
[----:B------:R-:W-:Y:S02]  /*5d50*/  LEA.HI.X R45, R20, R89, R92, 0x1, P3 ;  /* 0x00000059142d7211 */ /* 0x000fe400018f0c5c */
[----:B------:R-:W-:-:S03]  /*5d60*/  ISETP.GE.AND P3, PT, R102, R11, PT ;  /* 0x0000000b6600720c */ /* 0x000fc60003f66270 */
[----:B--2---:R2:W-:Y:S10]  /*5d70*/  ST.E.128 desc[UR52][R44.64], R12 ;  /* 0x0000000c2c007985 */ /* 0x0045f4000c101d34 */
[----:B--2---:R-:W-:-:S05]  /*5d80*/  @!P3 IMAD.WIDE R12, R102, 0x2, R88 ;  /* 0x00000002660cb825 */ /* 0x004fca00078e0258 */
[----:B-1----:R4:W-:Y:S02]  /*5d90*/  @!P3 ST.E.128 desc[UR52][R12.64], R60 ;  /* 0x0000003c0c00b985 */ /* 0x0029e4000c101d34 */
.L_x_1427:
[----:B------:R-:W-:Y:S05]  /*5da0*/  BSYNC B1 ;  /* 0x0000000000017941 */ /* 0x000fea0003800000 */
.L_x_1426:
[----:B------:R-:W-:Y:S01]  /*5db0*/  ISETP.NE.AND P3, PT, R30, RZ, PT ;  /* 0x000000ff1e00720c */ /* 0x000fe20003f65270 */
[----:B------:R-:W-:-:S12]  /*5dc0*/  BSSY B1, `(.L_x_1430) ;  /* 0x000007d000017945 */ /* 0x000fd80003800000 */
[----:B------:R-:W-:Y:S05]  /*5dd0*/  @!P3 BRA `(.L_x_1431) ;  /* 0x0000000400ecb947 */ /* 0x000fea0003800000 */
[----:B------:R-:W5:Y:S04]  /*5de0*/  LDL R44, [R1+0x20] ;  /* 0x00002000012c7983 */ /* 0x000f680000100800 */
[----:B------:R-:W2:Y:S04]  /*5df0*/  LDL R15, [R1+0x24] ;  /* 0x00002400010f7983 */ /* 0x000ea80000100800 */
[----:B------:R-:W3:Y:S01]  /*5e00*/  LDL R14, [R1+0x28] ;  /* 0x00002800010e7983 */ /* 0x000ee20000100800 */
[----:B------:R-:W-:Y:S01]  /*5e10*/  LOP3.LUT P4, RZ, R16, 0x1, RZ, 0xc0, !PT ;  /* 0x0000000110ff7812 */ /* 0x000fe2000788c0ff */
[----:B------:R-:W-:Y:S01]  /*5e20*/  BSSY B2, `(.L_x_1432) ;  /* 0x0000070000027945 */ /* 0x000fe20003800000 */
[----:B------:R-:W-:-:S02]  /*5e30*/  ISETP.GE.AND P3, PT, R3, R97, PT ;  /* 0x000000610300720c */ /* 0x000fc40003f66270 */
[----:B----4-:R-:W-:-:S04]  /*5e40*/  SEL R12, R98, R101, !P4 ;  /* 0x00000065620c7207 */ /* 0x010fc80006000000 */
        /* <DEDUP_REMOVED lines=9> */
[----:B-----5:R-:W-:-:S04]  /*5ee0*/  LOP3.LUT R13, R44, 0x18, R56, 0xf8, !PT ;  /* 0x000000182c0d7812 */ /* 0x020fc800078ef838 */
[----:B--2---:R-:W-:-:S04]  /*5ef0*/  LOP3.LUT R13, R13, R15, RZ, 0x3c, !PT ;  /* 0x0000000f0d0d7212 */ /* 0x004fc800078e3cff */
[----:B---3--:R-:W-:-:S05]  /*5f00*/  IADD3 R12, R13, R12, R14 ;  /* 0x0000000c0d0c7210 */ /* 0x008fca0007ffe00e */
[C---:B------:R-:W-:Y:S02]  /*5f10*/  IMAD R44, R22.reuse, 0x3000, R12 ;  /* 0x00003000162c7824 */ /* 0x040fe400078e020c */
[----:B------:R-:W-:Y:S02]  /*5f20*/  IMAD R12, R22, 0x3000, R94 ;  /* 0x00003000160c7824 */ /* 0x000fe400078e025e */
[--C-:B------:R-:W-:Y:S02]  /*5f30*/  IMAD R44, R44, 0x2, R2.reuse ;  /* 0x000000022c2c7824 */ /* 0x100fe400078e0202 */
[----:B------:R-:W-:-:S04]  /*5f40*/  IMAD R12, R12, 0x2, R2 ;  /* 0x000000020c0c7824 */ /* 0x000fc800078e0202 */
[----:B------:R-:W2:Y:S04]  /*5f50*/  LDS.128 R44, [R44+0x15400] ;  /* 0x015400002c2c7984 */ /* 0x000ea80000000c00 */
[----:B------:R-:W3:Y:S01]  /*5f60*/  LDS.128 R12, [R12+0x15400] ;  /* 0x015400000c0c7984 */ /* 0x000ee20000000c00 */
[----:B------:R-:W-:Y:S05]  /*5f70*/  @P3 BRA `(.L_x_1433) ;  /* 0x0000000400683947 */ /* 0x000fea0003800000 */
[----:B--2---:R-:W-:Y:S01]  /*5f80*/  IMAD.MOV.U32 R58, RZ, RZ, R45 ;  /* 0x000000ffff3a7224 */ /* 0x004fe200078e002d */
[----:B------:R-:W-:Y:S01]  /*5f90*/  SHF.R.U64 R40, R40, 0x10, R41 ;  /* 0x0000001028287819 */ /* 0x000fe20000001229 */
[----:B---3--:R-:W-:Y:S01]  /*5fa0*/  IMAD.MOV.U32 R57, RZ, RZ, R13 ;  /* 0x000000ffff397224 */ /* 0x008fe200078e000d */
        /* <DEDUP_REMOVED lines=80> */
[----:B------:R-:W-:Y:S01]  /*64b0*/  F2FP.F16.F32.PACK_AB R54, R12, R54 ;  /* 0x000000360c36723e */ /* 0x000fe200000000ff */
[----:B------:R-:W-:Y:S01]  /*64c0*/  IMAD.MOV.U32 R12, RZ, RZ, R47 ;  /* 0x000000ffff0c7224 */ /* 0x000fe200078e002f */
[----:B------:R-:W-:Y:S01]  /*64d0*/  F2FP.F16.F32.PACK_AB R43, R43, R44 ;  /* 0x0000002c2b2b723e */ /* 0x000fe200000000ff */
[----:B------:R-:W-:Y:S02]  /*64e0*/  IMAD.MOV.U32 R44, RZ, RZ, R53 ;  /* 0x000000ffff2c7224 */ /* 0x000fe400078e0035 */
[----:B------:R-:W-:Y:S02]  /*64f0*/  IMAD.MOV.U32 R14, RZ, RZ, R54 ;  /* 0x000000ffff0e7224 */ /* 0x000fe400078e0036 */
[----:B------:R-:W-:Y:S02]  /*6500*/  IMAD.MOV.U32 R46, RZ, RZ, R43 ;  /* 0x000000ffff2e7224 */ /* 0x000fe400078e002b */
[----:B------:R-:W-:-:S07]  /*6510*/  IMAD.MOV.U32 R47, RZ, RZ, R59 ;  /* 0x000000ffff2f7224 */ /* 0x000fce00078e003b */
.L_x_1433:
[----:B------:R-:W-:Y:S05]  /*6520*/  BSYNC B2 ;  /* 0x0000000000027941 */ /* 0x000fea0003800000 */
.L_x_1432:
[----:B------:R-:W-:-:S04]  /*6530*/  LEA R40, P3, R21, R88, 0x1 ;  /* 0x0000005815287211 */ /* 0x000fc800078608ff */
[----:B------:R-:W-:Y:S02]  /*6540*/  LEA.HI.X R41, R21, R89, R91, 0x1, P3 ;  /* 0x0000005915297211 */ /* 0x000fe400018f0c5b */
[----:B------:R-:W-:-:S03]  /*6550*/  ISETP.GE.AND P3, PT, R56, R11, PT ;  /* 0x0000000b3800720c */ /* 0x000fc60003f66270 */
[----:B---3--:R3:W-:Y:S10]  /*6560*/  ST.E.128 desc[UR52][R40.64], R12 ;  /* 0x0000000c28007985 */ /* 0x0087f4000c101d34 */
[----:B---3--:R-:W-:-:S05]  /*6570*/  @!P3 IMAD.WIDE R12, R56, 0x2, R88 ;  /* 0x00000002380cb825 */ /* 0x008fca00078e0258 */
[----:B--2---:R2:W-:Y:S02]  /*6580*/  @!P3 ST.E.128 desc[UR52][R12.64], R44 ;  /* 0x0000002c0c00b985 */ /* 0x0045e4000c101d34 */
.L_x_1431:
[----:B------:R-:W-:Y:S05]  /*6590*/  BSYNC B1 ;  /* 0x0000000000017941 */ /* 0x000fea0003800000 */
.L_x_1430:
[----:B------:R-:W-:-:S13]  /*65a0*/  ISETP.NE.AND P3, PT, R31, RZ, PT ;  /* 0x000000ff1f00720c */ /* 0x000fda0003f65270 */
[----:B------:R-:W-:Y:S05]  /*65b0*/  @!P3 BRA `(.L_x_1397) ;  /* 0x0000000c0028b947 */ /* 0x000fea0003800000 */
[----:B------:R-:W5:Y:S04]  /*65c0*/  LDL R40, [R1+0x20] ;  /* 0x0000200001287983 */ /* 0x000f680000100800 */
[----:B------:R-:W5:Y:S04]  /*65d0*/  LDL R15, [R1+0x24] ;  /* 0x00002400010f7983 */ /* 0x000f680000100800 */
[----:B------:R-:W5:Y:S01]  /*65e0*/  LDL R14, [R1+0x28] ;  /* 0x00002800010e7983 */ /* 0x000f620000100800 */
[----:B------:R-:W-:Y:S01]  /*65f0*/  LOP3.LUT P4, RZ, R16, 0x2, RZ, 0xc0, !PT ;  /* 0x0000000210ff7812 */ /* 0x000fe2000788c0ff */
[----:B------:R-:W-:Y:S01]  /*6600*/  BSSY B1, `(.L_x_1434) ;  /* 0x000006e000017945 */ /* 0x000fe20003800000 */
[----:B--23--:R-:W-:-:S02]  /*6610*/  LEA R44, P3, R27, R88, 0x1 ;  /* 0x000000581b2c7211 */ /* 0x00cfc400078608ff */
[----:B------:R-:W-:Y:S02]  /*6620*/  SEL R101, R98, R101, !P4 ;  /* 0x0000006562657207 */ /* 0x000fe40006000000 */
[----:B------:R-:W-:Y:S02]  /*6630*/  LEA.HI.X R45, R27, R89, R90, 0x1, P3 ;  /* 0x000000591b2d7211 */ /* 0x000fe400018f0c5a */
[----:B----4-:R-:W-:Y:S02]  /*6640*/  SHF.R.S32.HI R12, RZ, 0x1f, R101 ;  /* 0x0000001fff0c7819 */ /* 0x010fe40000011465 */
[----:B------:R-:W-:Y:S02]  /*6650*/  ISETP.GE.AND P3, PT, R4, R97, PT ;  /* 0x000000610400720c */ /* 0x000fe40003f66270 */
[----:B------:R-:W-:-:S04]  /*6660*/  LEA.HI R12, R12, R101, RZ, 0x4 ;  /* 0x000000650c0c7211 */ /* 0x000fc800078f20ff */
[----:B------:R-:W-:-:S04]  /*6670*/  SHF.R.S32.HI R12, RZ, 0x4, R12 ;  /* 0x00000004ff0c7819 */ /* 0x000fc8000001140c */
[----:B------:R-:W-:-:S04]  /*6680*/  LEA.HI.SX32 R12, R7, R12, 0x1d ;  /* 0x0000000c070c7211 */ /* 0x000fc800078feaff */
[----:B------:R-:W-:Y:S01]  /*6690*/  SHF.R.S32.HI R13, RZ, 0x1f, R12 ;  /* 0x0000001fff0d7819 */ /* 0x000fe2000001140c */
[----:B------:R-:W-:-:S03]  /*66a0*/  IMAD.SHL.U32 R46, R12, 0x8, RZ ;  /* 0x000000080c2e7824 */ /* 0x000fc600078e00ff */
[----:B------:R-:W-:-:S05]  /*66b0*/  LEA.HI R13, R13, R12, RZ, 0x2 ;  /* 0x0000000c0d0d7211 */ /* 0x000fca00078f10ff */
[----:B------:R-:W-:-:S05]  /*66c0*/  IMAD.SHL.U32 R13, R13, 0x400, RZ ;  /* 0x000004000d0d7824 */ /* 0x000fca00078e00ff */
[----:B------:R-:W-:Y:S02]  /*66d0*/  LOP3.LUT R13, R13, 0x7ffff000, RZ, 0xc0, !PT ;  /* 0x7ffff0000d0d7812 */ /* 0x000fe400078ec0ff */
[----:B-----5:R-:W-:-:S04]  /*66e0*/  LOP3.LUT R12, R40, 0x18, R46, 0xf8, !PT ;  /* 0x00000018280c7812 */ /* 0x020fc800078ef82e */
[----:B------:R-:W-:-:S04]  /*66f0*/  LOP3.LUT R12, R12, R15, RZ, 0x3c, !PT ;  /* 0x0000000f0c0c7212 */ /* 0x000fc800078e3cff */
[----:B------:R-:W-:-:S05]  /*6700*/  IADD3 R13, R12, R13, R14 ;  /* 0x0000000d0c0d7210 */ /* 0x000fca0007ffe00e */
[C---:B------:R-:W-:Y:S02]  /*6710*/  IMAD R15, R22.reuse, 0x3000, R13 ;  /* 0x00003000160f7824 */ /* 0x040fe400078e020d */
[----:B------:R-:W-:Y:S02]  /*6720*/  IMAD R13, R22, 0x3000, R93 ;  /* 0x00003000160d7824 */ /* 0x000fe400078e025d */
[--C-:B------:R-:W-:Y:S02]  /*6730*/  IMAD R40, R15, 0x2, R2.reuse ;  /* 0x000000020f287824 */ /* 0x100fe400078e0202 */
[----:B------:R-:W-:-:S04]  /*6740*/  IMAD R13, R13, 0x2, R2 ;  /* 0x000000020d0d7824 */ /* 0x000fc800078e0202 */
[----:B------:R-:W2:Y:S04]  /*6750*/  LDS.128 R40, [R40+0x15400] ;  /* 0x0154000028287984 */ /* 0x000ea80000000c00 */
[----:B------:R-:W3:Y:S01]  /*6760*/  LDS.128 R12, [R13+0x15400] ;  /* 0x015400000d0c7984 */ /* 0x000ee20000000c00 */
[----:B------:R-:W-:Y:S05]  /*6770*/  @P3 BRA `(.L_x_1435) ;  /* 0x0000000400583947 */ /* 0x000fea0003800000 */
[----:B------:R-:W-:Y:S01]  /*6780*/  HADD2.F32 R52, -RZ, R111.H1_H1 ;  /* 0x3000006fff347230 */ /* 0x000fe20000004100 */
[--C-:B------:R-:W-:Y:S01]  /*6790*/  SHF.R.U64 R36, R36, 0x10, R37.reuse ;  /* 0x0000001024247819 */ /* 0x100fe20000001225 */
[----:B--2---:R-:W-:Y:S01]  /*67a0*/  HADD2.F32 R47, -RZ, R41.H0_H0 ;  /* 0x20000029ff2f7230 */ /* 0x004fe20000004100 */
[----:B------:R-:W-:Y:S01]  /*67b0*/  SHF.R.U32.HI R37, RZ, 0x10, R37 ;  /* 0x00000010ff257819 */ /* 0x000fe20000011625 */
[----:B---3--:R-:W-:Y:S01]  /*67c0*/  HADD2.F32 R54, -RZ, R13.H0_H0 ;  /* 0x2000000dff367230 */ /* 0x008fe20000004100 */
        /* <DEDUP_REMOVED lines=20> */
[----:B------:R-:W-:Y:S02]  /*6910*/  IMAD.MOV.U32 R41, RZ, RZ, R43 ;  /* 0x000000ffff297224 */ /* 0x000fe400078e002b */
[----:B------:R-:W-:Y:S01]  /*6920*/  HADD2.F32 R43, -RZ, R110.H1_H1 ;  /* 0x3000006eff2b7230 */ /* 0x000fe20000004100 */
[----:B------:R-:W-:Y:S01]  /*6930*/  F2FP.F16.F32.PACK_AB R37, R37, R55 ;  /* 0x000000372525723e */ /* 0x000fe200000000ff */
[----:B------:R-:W-:Y:S01]  /*6940*/  HADD2.F32 R52, -RZ, R108.H1_H1 ;  /* 0x3000006cff347230 */ /* 0x000fe20000004100 */
[----:B------:R-:W-:Y:S01]  /*6950*/  F2FP.F16.F32.PACK_AB R47, R13, R47 ;  /* 0x0000002f0d2f723e */ /* 0x000fe200000000ff */
[----:B------:R-:W-:-:S02]  /*6960*/  HADD2.F32 R49, -RZ, R41.H0_H0 ;  /* 0x20000029ff317230 */ /* 0x000fc40000004100 */
[----:B------:R-:W-:Y:S02]  /*6970*/  HADD2.F32 R41, -RZ, R41.H1_H1 ;  /* 0x30000029ff297230 */ /* 0x000fe40000004100 */
[----:B------:R-:W-:Y:S02]  /*6980*/  HADD2.F32 R48, -RZ, R48.H0_H0 ;  /* 0x20000030ff307230 */ /* 0x000fe40000004100 */
[-C--:B------:R-:W-:Y:S01]  /*6990*/  FMUL.FTZ R54, R49, R43.reuse ;  /* 0x0000002b31367220 */ /* 0x080fe20000410000 */
[C---:B------:R-:W-:Y:S01]  /*69a0*/  FMUL.FTZ R43, R53.reuse, R43 ;  /* 0x0000002b352b7220 */ /* 0x040fe20000410000 */
[----:B------:R-:W-:Y:S02]  /*69b0*/  HADD2.F32 R36, -RZ, R36.H0_H0 ;  /* 0x20000024ff247230 */ /* 0x000fe40000004100 */
[-C--:B------:R-:W-:Y:S01]  /*69c0*/  FFMA.FTZ R54, R53, R52.reuse, -R54 ;  /* 0x0000003435367223 */ /* 0x080fe20000010836 */
[----:B------:R-:W-:Y:S01]  /*69d0*/  FFMA.FTZ R43, R49, R52, R43 ;  /* 0x00000034312b7223 */ /* 0x000fe2000001002b */
[----:B------:R-:W-:Y:S01]  /*69e0*/  SHF.R.U32.HI R49, RZ, 0x10, R39 ;  /* 0x00000010ff317819 */ /* 0x000fe20000011627 */
[----:B------:R-:W-:Y:S01]  /*69f0*/  HADD2.F32 R53, -RZ, R110.H0_H0 ;  /* 0x2000006eff357230 */ /* 0x000fe20000004100 */
[----:B------:R-:W-:Y:S01]  /*6a00*/  SHF.R.U64 R39, R50, 0x10, R51 ;  /* 0x0000001032277819 */ /* 0x000fe20000001233 */
[----:B------:R-:W-:Y:S01]  /*6a10*/  IMAD.MOV.U32 R13, RZ, RZ, R37 ;  /* 0x000000ffff0d7224 */ /* 0x000fe200078e0025 */
[----:B------:R-:W-:Y:S01]  /*6a20*/  SHF.R.U32.HI R50, RZ, 0x10, R51 ;  /* 0x00000010ff327819 */ /* 0x000fe20000011633 */
[----:B------:R-:W-:-:S02]  /*6a30*/  HADD2.F32 R49, -RZ, R49.H0_H0 ;  /* 0x20000031ff317230 */ /* 0x000fc40000004100 */
        /* <DEDUP_REMOVED lines=8> */
[--C-:B------:R-:W-:Y:S02]  /*6ac0*/  HADD2.F32 R49, -RZ, R12.reuse.H0_H0 ;  /* 0x2000000cff317230 */ /* 0x100fe40000004100 */
[----:B------:R-:W-:Y:S01]  /*6ad0*/  F2FP.F16.F32.PACK_AB R43, R15, R43 ;  /* 0x0000002b0f2b723e */ /* 0x000fe200000000ff */
[-C--:B------:R-:W-:Y:S01]  /*6ae0*/  FMUL.FTZ R50, R41, R111.reuse ;  /* 0x0000006f29327220 */ /* 0x080fe20000410000 */
[----:B------:R-:W-:Y:S02]  /*6af0*/  IMAD.MOV.U32 R15, RZ, RZ, R51 ;  /* 0x000000ffff0f7224 */ /* 0x000fe400078e0033 */
[C---:B------:R-:W-:Y:S01]  /*6b00*/  FMUL.FTZ R111, R49.reuse, R111 ;  /* 0x0000006f316f7220 */ /* 0x040fe20000410000 */
[----:B------:R-:W-:Y:S01]  /*6b10*/  FFMA.FTZ R50, R49, R109, -R50 ;  /* 0x0000006d31327223 */ /* 0x000fe20000010832 */
[----:B------:R-:W-:-:S02]  /*6b20*/  HADD2.F32 R49, -RZ, R12.H1_H1 ;  /* 0x3000000cff317230 */ /* 0x000fc40000004100 */
[----:B------:R-:W-:Y:S01]  /*6b30*/  FFMA.FTZ R111, R41, R109, R111 ;  /* 0x0000006d296f7223 */ /* 0x000fe2000001006f */
[----:B------:R-:W-:Y:S02]  /*6b40*/  HADD2.F32 R41, -RZ, R40.H1_H1 ;  /* 0x30000028ff297230 */ /* 0x000fe40000004100 */
[--C-:B------:R-:W-:Y:S02]  /*6b50*/  HADD2.F32 R40, -RZ, R42.reuse.H0_H0 ;  /* 0x2000002aff287230 */ /* 0x100fe40000004100 */
[----:B------:R-:W-:Y:S02]  /*6b60*/  HADD2.F32 R42, -RZ, R42.H1_H1 ;  /* 0x3000002aff2a7230 */ /* 0x000fe40000004100 */
[-C--:B------:R-:W-:Y:S01]  /*6b70*/  FMUL.FTZ R12, R41, R48.reuse ;  /* 0x00000030290c7220 */ /* 0x080fe20000410000 */
[C---:B------:R-:W-:Y:S01]  /*6b80*/  FMUL.FTZ R48, R49.reuse, R48 ;  /* 0x0000003031307220 */ /* 0x040fe20000410000 */
[----:B------:R-:W-:Y:S02]  /*6b90*/  FMUL.FTZ R57, R40, R53 ;  /* 0x0000003528397220 */ /* 0x000fe40000410000 */
[-C--:B------:R-:W-:Y:S01]  /*6ba0*/  FFMA.FTZ R49, R49, R36.reuse, -R12 ;  /* 0x0000002431317223 */ /* 0x080fe2000001080c */
[----:B------:R-:W-:Y:S01]  /*6bb0*/  FFMA.FTZ R12, R41, R36, R48 ;  /* 0x00000024290c7223 */ /* 0x000fe20000010030 */
[----:B------:R-:W-:-:S02]  /*6bc0*/  HADD2.F32 R36, -RZ, R14.H0_H0 ;  /* 0x2000000eff247230 */ /* 0x000fc40000004100 */
[----:B------:R-:W-:Y:S01]  /*6bd0*/  HADD2.F32 R41, -RZ, R108.H0_H0 ;  /* 0x2000006cff297230 */ /* 0x000fe20000004100 */
[----:B------:R-:W-:Y:S01]  /*6be0*/  F2FP.F16.F32.PACK_AB R50, R49, R50 ;  /* 0x000000323132723e */ /* 0x000fe200000000ff */
[----:B------:R-:W-:Y:S02]  /*6bf0*/  HADD2.F32 R14, -RZ, R14.H1_H1 ;  /* 0x3000000eff0e7230 */ /* 0x000fe40000004100 */
[C---:B------:R-:W-:Y:S01]  /*6c00*/  FMUL.FTZ R53, R36.reuse, R53 ;  /* 0x0000003524357220 */ /* 0x040fe20000410000 */
[----:B------:R-:W-:-:S03]  /*6c10*/  FFMA.FTZ R36, R36, R41, -R57 ;  /* 0x0000002924247223 */ /* 0x000fc60000010839 */
[----:B------:R-:W-:Y:S01]  /*6c20*/  FFMA.FTZ R40, R40, R41, R53 ;  /* 0x0000002928287223 */ /* 0x000fe20000010035 */
[----:B------:R-:W-:Y:S02]  /*6c30*/  HADD2.F32 R41, -RZ, R38.H0_H0 ;  /* 0x20000026ff297230 */ /* 0x000fe40000004100 */
[-C--:B------:R-:W-:Y:S01]  /*6c40*/  FMUL.FTZ R53, R42, R39.reuse ;  /* 0x000000272a357220 */ /* 0x080fe20000410000 */
[----:B------:R-:W-:Y:S01]  /*6c50*/  FMUL.FTZ R57, R14, R39 ;  /* 0x000000270e397220 */ /* 0x000fe20000410000 */
[----:B------:R-:W-:Y:S01]  /*6c60*/  F2FP.F16.F32.PACK_AB R38, R12, R111 ;  /* 0x0000006f0c26723e */ /* 0x000fe200000000ff */
[----:B------:R-:W-:Y:S02]  /*6c70*/  IMAD.MOV.U32 R12, RZ, RZ, R50 ;  /* 0x000000ffff0c7224 */ /* 0x000fe400078e0032 */
[-C--:B------:R-:W-:Y:S01]  /*6c80*/  FFMA.FTZ R39, R14, R41.reuse, -R53 ;  /* 0x000000290e277223 */ /* 0x080fe20000010835 */
[----:B------:R-:W-:-:S04]  /*6c90*/  FFMA.FTZ R41, R42, R41, R57 ;  /* 0x000000292a297223 */ /* 0x000fc80000010039 */
[----:B------:R-:W-:Y:S02]  /*6ca0*/  F2FP.F16.F32.PACK_AB R14, R39, R36 ;  /* 0x00000024270e723e */ /* 0x000fe400000000ff */
[----:B------:R-:W-:Y:S01]  /*6cb0*/  F2FP.F16.F32.PACK_AB R42, R41, R40 ;  /* 0x00000028292a723e */ /* 0x000fe200000000ff */
[----:B------:R-:W-:Y:S02]  /*6cc0*/  IMAD.MOV.U32 R40, RZ, RZ, R38 ;  /* 0x000000ffff287224 */ /* 0x000fe400078e0026 */
[----:B------:R-:W-:-:S07]  /*6cd0*/  IMAD.MOV.U32 R41, RZ, RZ, R47 ;  /* 0x000000ffff297224 */ /* 0x000fce00078e002f */
.L_x_1435:
[----:B------:R-:W-:Y:S05]  /*6ce0*/  BSYNC B1 ;  /* 0x0000000000017941 */ /* 0x000fea0003800000 */
.L_x_1434:
[----:B---3--:R3:W-:Y:S01]  /*6cf0*/  ST.E.128 desc[UR52][R44.64], R12 ;  /* 0x0000000c2c007985 */ /* 0x0087e2000c101d34 */
[----:B------:R-:W-:-:S13]  /*6d00*/  ISETP.GE.AND P3, PT, R46, R11, PT ;  /* 0x0000000b2e00720c */ /* 0x000fda0003f66270 */
[----:B------:R-:W-:Y:S05]  /*6d10*/  @P3 BRA `(.L_x_1397) ;  /* 0x0000000400503947 */ /* 0x000fea0003800000 */
[----:B------:R-:W-:-:S05]  /*6d20*/  IMAD.WIDE R88, R46, 0x2, R88 ;  /* 0x000000022e587825 */ /* 0x000fca00078e0258 */
[----:B--2---:R2:W-:Y:S01]  /*6d30*/  ST.E.128 desc[UR52][R88.64], R40 ;  /* 0x0000002858007985 */ /* 0x0045e2000c101d34 */
[----:B------:R-:W-:Y:S05]  /*6d40*/  BRA `(.L_x_1397) ;  /* 0x0000000400447947 */ /* 0x000fea0003800000 */
.L_x_1389:
[----:B------:R-:W-:-:S06]  /*6d50*/  UISETP.NE.AND UP0, UPT, UR39, 0x3, UPT ;  /* 0x000000032700788c */ /* 0x000fcc000bf05270 */
[----:B------:R-:W-:-:S13]  /*6d60*/  PLOP3.LUT P2, PT, PT, PT, UP0, 0x80, 0x0 ;  /* 0x000000000000781c */ /* 0x000fda0003f4f008 */
[----:B------:R-:W-:Y:S05]  /*6d70*/  @!P2 BRA `(.L_x_1436) ;  /* 0x000000000004a947 */ /* 0x000fea0003800000 */
[----:B------:R-:W-:Y:S01]  /*6d80*/  BPT.TRAP 0x1 ;  /* 0x000000040000795c */ /* 0x000fe20000300000 */
.L_x_1436:
[----:B------:R-:W-:Y:S01]  /*6d90*/  IMAD R34, R22, 0x8, R2 ;  /* 0x0000000816227824 */ /* 0x000fe200078e0202 */
[----:B------:R-:W-:Y:S01]  /*6da0*/  SHF.L.U32 R86, R147, 0x1f, RZ ;  /* 0x0000001f93567819 */ /* 0x000fe200000006ff */
[----:B------:R-:W-:Y:S01]  /*6db0*/  BSSY B1, `(.L_x_1437) ;  /* 0x0000004000017945 */ /* 0x000fe20003800000 */
[----:B------:R-:W-:Y:S02]  /*6dc0*/  SHF.R.S32.HI R83, RZ, 0x1f, R82 ;  /* 0x0000001fff537819 */ /* 0x000fe40000011452 */
[----:B------:R-:W0:Y:S02]  /*6dd0*/  SYNCS.PHASECHK.TRANS64.TRYWAIT P3, [R34+URZ+0x2d890], R86 ;  /* 0x02d89056220075a7 */ /* 0x000e24000806017f */
[----:B0-----:R-:W-:Y:S05]  /*6de0*/  @!P3 BRA `(.L_x_1438) ;  /* 0x000001dc005cb947 */ /* 0x001fea0003800000 */
.L_x_1749:
[----:B------:R-:W-:Y:S05]  /*6df0*/  BSYNC B1 ;  /* 0x0000000000017941 */ /* 0x000fea0003800000 */
.L_x_1437:
[----:B------:R-:W1:Y:S01]  /*6e00*/  S2R R36, SR_TID.X ;  /* 0x0000000000247919 */ /* 0x000e620000002100 */
        /* <DEDUP_REMOVED lines=18> */
[----:B------:R-:W-:Y:S01]  /*6f30*/  LEA R43, P3, R12, UR6, 0x1 ;  /* 0x000000060c2b7c11 */ /* 0x000fe2000f8608ff */
[C---:B-1----:R-:W-:Y:S02]  /*6f40*/  VIADD R37, R36.reuse, 0xffffff80 ;  /* 0xffffff8024257836 */ /* 0x042fe40000000000 */
[----:B------:R-:W-:Y:S01]  /*6f50*/  VIADD R36, R36, 0xffffff80 ;  /* 0xffffff8024247836 */ /* 0x000fe20000000000 */
[----:B------:R-:W-:-:S04]  /*6f60*/  LEA.HI.X R13, R12, UR7, R13, 0x1, P3 ;  /* 0x000000070c0d7c11 */ /* 0x000fc800098f0c0d */
[----:B------:R-:W-:-:S04]  /*6f70*/  LEA.HI R36, R36, R37, RZ, 0x1 ;  /* 0x0000002524247211 */ /* 0x000fc800078f08ff */
[----:B------:R-:W-:-:S04]  /*6f80*/  SHF.R.S32.HI R36, RZ, 0x1, R36 ;  /* 0x00000001ff247819 */ /* 0x000fc80000011424 */
[----:B------:R-:W-:Y:S01]  /*6f90*/  ISETP.GT.AND P3, PT, R85, R36, PT ;  /* 0x000000245500720c */ /* 0x000fe20003f64270 */
[----:B------:R-:W-:-:S12]  /*6fa0*/  BRA.DIV UR4, `(.L_x_1439) ;  /* 0x000001de04007947 */ /* 0x000fd8000b800000 */
[----:B------:R1:W2:Y:S04]  /*6fb0*/  SHFL.IDX PT, R42, R13, RZ, 0x1e1f ;  /* 0x001e1fff0d2a7589 */ /* 0x0002a800000e0000 */
[----:B------:R-:W3:Y:S02]  /*6fc0*/  SHFL.IDX PT, R43, R43, RZ, 0x1e1f ;  /* 0x001e1fff2b2b7589 */ /* 0x000ee400000e0000 */
.L_x_1753:
[----:B------:R-:W-:Y:S05]  /*6fd0*/  @!P3 BRA `(.L_x_1397) ;  /* 0x0000000000a0b947 */ /* 0x000fea0003800000 */
[----:B-1----:R-:W4:Y:S01]  /*6fe0*/  LDL R13, [R1+0x4c] ;  /* 0x00004c00010d7983 */ /* 0x002f220000100800 */
[----:B------:R-:W-:-:S03]  /*6ff0*/  ULDC UR4, c[0x0][0x2f4] ;  /* 0x0000bd0000047ab9 */ /* 0x000fc60000000800 */
[----:B------:R-:W5:Y:S04]  /*7000*/  LDL R12, [R1+0x48] ;  /* 0x00004800010c7983 */ /* 0x000f680000100800 */
[----:B------:R-:W5:Y:S04]  /*7010*/  LDL R11, [R1+0x34] ;  /* 0x00003400010b7983 */ /* 0x000f680000100800 */
[----:B------:R-:W5:Y:S01]  /*7020*/  LDL R45, [R1+0x38] ;  /* 0x00003800012d7983 */ /* 0x000f620000100800 */
[C---:B------:R-:W-:Y:S02]  /*7030*/  ISETP.GE.AND P5, PT, R18.reuse, UR4, PT ;  /* 0x0000000412007c0c */ /* 0x040fe4000bfa6270 */
[----:B------:R-:W-:Y:S01]  /*7040*/  ISETP.GE.AND P4, PT, R137, UR4, PT ;  /* 0x0000000489007c0c */ /* 0x000fe2000bf86270 */
[----:B------:R-:W5:Y:S10]  /*7050*/  LDL R44, [R1+0x44] ;  /* 0x00004400012c7983 */ /* 0x000f740000100800 */
[----:B---3--:R-:W-:-:S04]  /*7060*/  @!P5 LEA R40, P3, R18, R43, 0x1 ;  /* 0x0000002b1228d211 */ /* 0x008fc800078608ff */
[----:B--2---:R-:W-:Y:S02]  /*7070*/  @!P5 LEA.HI.X R41, R18, R42, R19, 0x1, P3 ;  /* 0x0000002a1229d211 */ /* 0x004fe400018f0c13 */
[----:B------:R-:W-:-:S04]  /*7080*/  @!P4 LEA R38, P3, R137, R43, 0x1 ;  /* 0x0000002b8926c211 */ /* 0x000fc800078608ff */
[----:B----4-:R-:W-:Y:S02]  /*7090*/  @!P4 LEA.HI.X R39, R137, R42, R13, 0x1, P3 ;  /* 0x0000002a8927c211 */ /* 0x010fe400018f0c0d */
[----:B------:R-:W-:-:S13]  /*70a0*/  ISETP.GE.AND P3, PT, R136, UR4, PT ;  /* 0x0000000488007c0c */ /* 0x000fda000bf66270 */
[----:B------:R-:W-:-:S04]  /*70b0*/  @!P3 LEA R36, P6, R136, R43, 0x1 ;  /* 0x0000002b8824b211 */ /* 0x000fc800078c08ff */
[----:B-----5:R-:W-:Y:S02]  /*70c0*/  @!P3 LEA.HI.X R37, R136, R42, R12, 0x1, P6 ;  /* 0x0000002a8825b211 */ /* 0x020fe400030f0c0c */
[----:B------:R-:W1:Y:S04]  /*70d0*/  @!P5 LDS.128 R12, [R64+0x15000] ;  /* 0x01500000400cd984 */ /* 0x000e680000000c00 */
        /* <DEDUP_REMOVED lines=10> */
[----:B------:R-:W-:Y:S02]  /*7180*/  @!P5 IMAD.SHL.U32 R11, R45, 0x8, RZ ;  /* 0x000000082d0bd824 */ /* 0x000fe400078e00ff */
        /* <DEDUP_REMOVED lines=13> */
.L_x_1397:
[----:B------:R-:W-:Y:S05]  /*7260*/  BSYNC B0 ;  /* 0x0000000000007941 */ /* 0x000fea0003800000 */
.L_x_1388:
        /* <DEDUP_REMOVED lines=16> */
.L_x_1441:
[----:B------:R-:W-:Y:S05]  /*7370*/  BSYNC B0 ;  /* 0x0000000000007941 */ /* 0x000fea0003800000 */
.L_x_1440:
[----:B------:R-:W5:Y:S01]  /*7380*/  SYNCS.PHASECHK.TRANS64.TRYWAIT P2, [R34+URZ+0x2d8b0], R86 ;  /* 0x02d8b056220075a7 */ /* 0x000f62000804017f */
[----:B------:R-:W-:Y:S04]  /*7390*/  BSSY B0, `(.L_x_1442) ;  /* 0x0000002000007945 */ /* 0x000fe80003800000 */
[----:B-----5:R-:W-:Y:S05]  /*73a0*/  @!P2 BRA `(.L_x_1443) ;  /* 0x000001d80048a947 */ /* 0x020fea0003800000 */
.L_x_1754:
[----:B------:R-:W-:Y:S05]  /*73b0*/  BSYNC B0 ;  /* 0x0000000000007941 */ /* 0x000fea0003800000 */
.L_x_1442:
[----:B-1-34-:R-:W1:Y:S01]  /*73c0*/  S2R R14, SR_TID.X ;  /* 0x00000000000e7919 */ /* 0x01ae620000002100 */
[----:B------:R-:W-:Y:S01]  /*73d0*/  ULDC.64 UR4, c[0x0][0x328] ;  /* 0x0000ca0000047ab9 */ /* 0x000fe20000000a00 */
[----:B------:R-:W-:Y:S01]  /*73e0*/  ULDC.64 UR6, c[0x0][0x318] ;  /* 0x0000c60000067ab9 */ /* 0x000fe20000000a00 */
[----:B------:R-:W-:Y:S01]  /*73f0*/  IMAD R83, R83, UR4, RZ ;  /* 0x0000000453537c24 */ /* 0x000fe2000f8e02ff */
[----:B------:R-:W-:Y:S01]  /*7400*/  BSSY B0, `(.L_x_1444) ;  /* 0x000003c000007945 */ /* 0x000fe20003800000 */
[----:B--2---:R-:W-:-:S04]  /*7410*/  IMAD.WIDE.U32 R12, R82, UR4, RZ ;  /* 0x00000004520c7c25 */ /* 0x004fc8000f8e00ff */
[----:B------:R-:W-:Y:S01]  /*7420*/  IMAD R83, R82, UR5, R83 ;  /* 0x0000000552537c24 */ /* 0x000fe2000f8e0253 */
[----:B------:R-:W-:Y:S02]  /*7430*/  ULDC.64 UR4, c[0x0][0x338] ;  /* 0x0000ce0000047ab9 */ /* 0x000fe40000000a00 */
[----:B------:R-:W-:Y:S02]  /*7440*/  IMAD R84, R84, UR4, RZ ;  /* 0x0000000454547c24 */ /* 0x000fe4000f8e02ff */
[----:B------:R-:W-:Y:S02]  /*7450*/  IMAD.IADD R13, R13, 0x1, R83 ;  /* 0x000000010d0d7824 */ /* 0x000fe400078e0253 */
[C---:B0-----:R-:W-:Y:S02]  /*7460*/  IMAD R11, R81.reuse, UR5, R84 ;  /* 0x00000005510b7c24 */ /* 0x041fe4000f8e0254 */
[----:B------:R-:W-:Y:S01]  /*7470*/  IMAD.WIDE.U32 R12, R81, UR4, R12 ;  /* 0x00000004510c7c25 */ /* 0x000fe2000f8e000c */
[----:B------:R-:W-:-:S03]  /*7480*/  ULDC.64 UR4, c[0x0][0x330] ;  /* 0x0000cc0000047ab9 */ /* 0x000fc60000000a00 */
[----:B------:R-:W-:Y:S02]  /*7490*/  IMAD.IADD R13, R13, 0x1, R11 ;  /* 0x000000010d0d7824 */ /* 0x000fe400078e020b */
[----:B------:R-:W-:-:S04]  /*74a0*/  IMAD.WIDE.U32 R12, R141, UR4, R12 ;  /* 0x000000048d0c7c25 */ /* 0x000fc8000f8e000c */
[----:B------:R-:W-:Y:S01]  /*74b0*/  IMAD R13, R141, UR5, R13 ;  /* 0x000000058d0d7c24 */ /* 0x000fe2000f8e020d */
[----:B------:R-:W-:Y:S01]  /*74c0*/  LEA R11, P2, R12, UR6, 0x1 ;  /* 0x000000060c0b7c11 */ /* 0x000fe2000f8408ff */
[C---:B-1----:R-:W-:Y:S02]  /*74d0*/  VIADD R15, R14.reuse, 0xffffff80 ;  /* 0xffffff800e0f7836 */ /* 0x042fe40000000000 */
[----:B------:R-:W-:Y:S01]  /*74e0*/  VIADD R14, R14, 0xffffff80 ;  /* 0xffffff800e0e7836 */ /* 0x000fe20000000000 */
[----:B------:R-:W-:Y:S01]  /*74f0*/  LEA.HI.X R12, R12, UR7, R13, 0x1, P2 ;  /* 0x000000070c0c7c11 */ /* 0x000fe200090f0c0d */
[----:B------:R0:W1:Y:S03]  /*7500*/  SHFL.IDX PT, R40, R11, RZ, 0x1e1f ;  /* 0x001e1fff0b287589 */ /* 0x00006600000e0000 */
[----:B------:R-:W-:Y:S01]  /*7510*/  LEA.HI R14, R14, R15, RZ, 0x1 ;  /* 0x0000000f0e0e7211 */ /* 0x000fe200078f08ff */
[----:B------:R0:W2:Y:S03]  /*7520*/  SHFL.IDX PT, R41, R12, RZ, 0x1e1f ;  /* 0x001e1fff0c297589 */ /* 0x0000a600000e0000 */
[----:B------:R-:W-:-:S04]  /*7530*/  SHF.R.S32.HI R14, RZ, 0x1, R14 ;  /* 0x00000001ff0e7819 */ /* 0x000fc8000001140e */
[----:B------:R-:W-:-:S13]  /*7540*/  ISETP.GT.AND P2, PT, R85, R14, PT ;  /* 0x0000000e5500720c */ /* 0x000fda0003f44270 */
[----:B01----:R-:W-:Y:S05]  /*7550*/  @!P2 BRA `(.L_x_1445) ;  /* 0x000000000098a947 */ /* 0x003fea0003800000 */
[----:B------:R-:W3:Y:S01]  /*7560*/  LDL R15, [R1+0x4c] ;  /* 0x00004c00010f7983 */ /* 0x000ee20000100800 */
[----:B------:R-:W-:-:S03]  /*7570*/  ULDC UR4, c[0x0][0x2f4] ;  /* 0x0000bd0000047ab9 */ /* 0x000fc60000000800 */
[----:B------:R-:W4:Y:S04]  /*7580*/  LDL R14, [R1+0x48] ;  /* 0x00004800010e7983 */ /* 0x000f280000100800 */
[----:B------:R-:W5:Y:S04]  /*7590*/  LDL R46, [R1+0x34] ;  /* 0x00003400012e7983 */ /* 0x000f680000100800 */
[----:B------:R-:W5:Y:S01]  /*75a0*/  LDL R45, [R1+0x38] ;  /* 0x00003800012d7983 */ /* 0x000f620000100800 */
[C---:B------:R-:W-:Y:S02]  /*75b0*/  ISETP.GE.AND P5, PT, R18.reuse, UR4, PT ;  /* 0x0000000412007c0c */ /* 0x040fe4000bfa6270 */
[----:B------:R-:W-:Y:S01]  /*75c0*/  ISETP.GE.AND P4, PT, R137, UR4, PT ;  /* 0x0000000489007c0c */ /* 0x000fe2000bf86270 */
[----:B------:R-:W5:Y:S10]  /*75d0*/  LDL R44, [R1+0x44] ;  /* 0x00004400012c7983 */ /* 0x000f740000100800 */
[----:B------:R-:W-:-:S04]  /*75e0*/  @!P5 LEA R42, P2, R18, R40, 0x1 ;  /* 0x00000028122ad211 */ /* 0x000fc800078408ff */
[----:B--2---:R-:W-:Y:S02]  /*75f0*/  @!P5 LEA.HI.X R43, R18, R41, R19, 0x1, P2 ;  /* 0x00000029122bd211 */ /* 0x004fe400010f0c13 */
[----:B------:R-:W-:-:S04]  /*7600*/  @!P4 LEA R38, P2, R137, R40, 0x1 ;  /* 0x000000288926c211 */ /* 0x000fc800078408ff */
[----:B---3--:R-:W-:Y:S02]  /*7610*/  @!P4 LEA.HI.X R39, R137, R41, R15, 0x1, P2 ;  /* 0x000000298927c211 */ /* 0x008fe400010f0c0f */
[----:B------:R-:W-:-:S13]  /*7620*/  ISETP.GE.AND P2, PT, R136, UR4, PT ;  /* 0x0000000488007c0c */ /* 0x000fda000bf46270 */
[----:B------:R-:W-:-:S04]  /*7630*/  @!P2 LEA R36, P6, R136, R40, 0x1 ;  /* 0x000000288824a211 */ /* 0x000fc800078c08ff */
[----:B----4-:R-:W-:Y:S02]  /*7640*/  @!P2 LEA.HI.X R37, R136, R41, R14, 0x1, P6 ;  /* 0x000000298825a211 */ /* 0x010fe400030f0c0e */
[----:B------:R-:W0:Y:S04]  /*7650*/  @!P5 LDS.128 R12, [R64] ;  /* 0x00000000400cd984 */ /* 0x000e280000000c00 */
[----:B0-----:R0:W-:Y:S01]  /*7660*/  @!P5 ST.E.128 desc[UR52][R42.64], R12 ;  /* 0x0000000c2a00d985 */ /* 0x0011e2000c101d34 */
[----:B------:R-:W-:-:S13]  /*7670*/  ISETP.GE.AND P5, PT, R3, UR4, PT ;  /* 0x0000000403007c0c */ /* 0x000fda000bfa6270 */
[----:B------:R-:W1:Y:S01]  /*7680*/  @!P5 LDS.128 R12, [R35] ;  /* 0x00000000230cd984 */ /* 0x000e620000000c00 */
[----:B-----5:R-:W-:-:S04]  /*7690*/  @!P5 IMAD.SHL.U32 R11, R46, 0x8, RZ ;  /* 0x000000082e0bd824 */ /* 0x020fc800078e00ff */
        /* <DEDUP_REMOVED lines=18> */
.L_x_1445:
[----:B------:R-:W-:Y:S05]  /*77c0*/  BSYNC B0 ;  /* 0x0000000000007941 */ /* 0x000fea0003800000 */
.L_x_1444:
[----:B------:R-:W-:Y:S01]  /*77d0*/  @!PT LDS RZ, [RZ] ;  /* 0x00000000fffff984 */ /* 0x000fe20000000800 */
[----:B------:R-:W-:Y:S01]  /*77e0*/  @!PT LDS RZ, [RZ] ;  /* 0x00000000fffff984 */ /* 0x000fe20000000800 */
[----:B------:R-:W-:Y:S01]  /*77f0*/  @!PT LDS RZ, [RZ] ;  /* 0x00000000fffff984 */ /* 0x000fe20000000800 */
[----:B------:R-:W-:Y:S01]  /*7800*/  @!PT LDS RZ, [RZ] ;  /* 0x00000000fffff984 */ /* 0x000fe20000000800 */
[----:B------:R1:W-:Y:S06]  /*7810*/  MEMBAR.ALL.CTA ;  /* 0x0000000000007992 */ /* 0x0003ec0000008000 */
[----:B-1----:R-:W1:Y:S01]  /*7820*/  FENCE.VIEW.ASYNC.S ;  /* 0x00000000000073c6 */ /* 0x002e620000000000 */
[----:B------:R-:W-:Y:S02]  /*7830*/  VIADD R22, R22, 0x1 ;  /* 0x0000000116167836 */ /* 0x000fe40000000000 */
[----:B------:R-:W-:Y:S01]  /*7840*/  @!P3 VIADD R34, R34, 0x2d8c0 ;  /* 0x0002d8c02222b836 */ /* 0x000fe20000000000 */
[----:B-1----:R1:W-:Y:S02]  /*7850*/  BAR.SYNC.DEFER_BLOCKING R99, 0x80 ;  /* 0x000200630000751d */ /* 0x0023e40000010000 */
[----:B------:R-:W-:-:S02]  /*7860*/  ISETP.NE.AND P2, PT, R22, 0x2, PT ;  /* 0x000000021600780c */ /* 0x000fc40003f45270 */
[----:B------:R-:W-:Y:S02]  /*7870*/  @!P3 PRMT R34, RZ, 0x654, R34 ;  /* 0x00000654ff22b816 */ /* 0x000fe40000000022 */
[----:B0-----:R-:W-:Y:S02]  /*7880*/  SEL R12, RZ, 0x1, P2 ;  /* 0x00000001ff0c7807 */ /* 0x001fe40001000000 */
[----:B------:R-:W-:Y:S02]  /*7890*/  SEL R22, R22, RZ, P2 ;  /* 0x000000ff16167207 */ /* 0x000fe40001000000 */
[----:B------:R-:W-:Y:S01]  /*78a0*/  LOP3.LUT R147, R147, R12, RZ, 0x3c, !PT ;  /* 0x0000000c93937212 */ /* 0x000fe200078e3cff */
[----:B------:R1:W-:Y:S01]  /*78b0*/  @!P3 SYNCS.ARRIVE.TRANS64.RED.A1T0 RZ, [R34+URZ], RZ ;  /* 0x000000ff22ffb9a7 */ /* 0x0003e2000810043f */
[----:B------:R-:W-:Y:S05]  /*78c0*/  @P1 BRA `(.L_x_1446) ;  /* 0xffffffb4002c1947 */ /* 0x000fea000383ffff */
[----:B------:R-:W0:Y:S01]  /*78d0*/  S2R R11, SR_TID.X ;  /* 0x00000000000b7919 */ /* 0x000e220000002100 */
[----:B------:R-:W-:Y:S02]  /*78e0*/  PLOP3.LUT P0, PT, PT, PT, PT, 0x8, 0x0 ;  /* 0x000000000000781c */ /* 0x000fe40003f0e170 */
[----:B0-----:R-:W-:-:S04]  /*78f0*/  SHF.R.U32.HI R11, RZ, 0x7, R11 ;  /* 0x00000007ff0b7819 */ /* 0x001fc8000001160b */
[----:B------:R-:W-:-:S13]  /*7900*/  ISETP.NE.AND P4, PT, R11, 0x1, PT ;  /* 0x000000010b00780c */ /* 0x000fda0003f85270 */
[----:B------:R-:W-:Y:S06]  /*7910*/  @!P4 BAR.ARV 0x9, 0x100 ;  /* 0x024400000000cb1d */ /* 0x000fec0000002000 */
.L_x_1383:
[----:B------:R-:W3:Y:S01]  /*7920*/  LDL R9, [R1+0x30] ;  /* 0x0000300001097983 */ /* 0x000ee20000100800 */
[----:B------:R-:W0:Y:S01]  /*7930*/  LDC R0, c[0x0][0x448] ;  /* 0x00011200ff007b82 */ /* 0x000e220000000800 */
[----:B------:R-:W-:-:S07]  /*7940*/  IADD3 R7, R143, 0x1, -R140 ;  /* 0x000000018f077810 */ /* 0x000fce0007ffe88c */
[----:B------:R-:W4:Y:S01]  /*7950*/  LDC.64 R4, c[0x0][0x9e0] ;  /* 0x00027800ff047b82 */ /* 0x000f220000000a00 */
[----:B0-----:R-:W-:Y:S02]  /*7960*/  ISETP.NE.AND P1, PT, R0, 0x1, PT ;  /* 0x000000010000780c */ /* 0x001fe40003f25270 */
[----:B----4-:R-:W-:-:S11]  /*7970*/  ISETP.GE.AND P2, PT, R5, 0x1, PT ;  /* 0x000000010500780c */ /* 0x010fd60003f46270 */
[----:B------:R-:W0:Y:S08]  /*7980*/  @P1 LDC R3, c[0x0][0x44c] ;  /* 0x00011300ff031b82 */ /* 0x000e300000000800 */
[----:B------:R-:W4:Y:S01]  /*7990*/  @P1 LDC R6, c[0x0][0x450] ;  /* 0x00011400ff061b82 */ /* 0x000f220000000800 */
[----:B---3--:R-:W-:-:S04]  /*79a0*/  VIADD R0, R9, 0xbf ;  /* 0x000000bf09007836 */ /* 0x008fc80000000000 */
[----:B0-----:R-:W-:-:S05]  /*79b0*/  @P1 IMAD.HI.U32 R3, R0, R3, RZ ;  /* 0x0000000300031227 */ /* 0x001fca00078e00ff */
[----:B----4-:R-:W-:-:S05]  /*79c0*/  @P1 SHF.R.U32.HI R0, RZ, R6, R3 ;  /* 0x00000006ff001219 */ /* 0x010fca0000011603 */
[----:B------:R-:W-:Y:S01]  /*79d0*/  IMAD.IADD R3, R7, 0x1, R0 ;  /* 0x0000000107037824 */ /* 0x000fe200078e0200 */
[----:B------:R-:W-:Y:S06]  /*79e0*/  @P0 BRA `(.L_x_1447) ;  /* 0x00000000000c0947 */ /* 0x000fec0003800000 */
[----:B------:R-:W0:Y:S01]  /*79f0*/  FENCE.VIEW.ASYNC.G ;  /* 0x00000000000073c6 */ /* 0x000e220000000100 */
[----:B------:R-:W-:Y:S05]  /*7a00*/  WARPSYNC.ALL ;  /* 0x0000000000007948 */ /* 0x000fea0003800000 */
[----:B0-----:R-:W-:Y:S06]  /*7a10*/  BAR.ARV 0xc, 0x200 ;  /* 0x0308000000007b1d */ /* 0x001fec0000002000 */
.L_x_1447:
[----:B------:R-:W-:Y:S01]  /*7a20*/  IMAD.IADD R4, R3, 0x1, R4 ;  /* 0x0000000103047824 */ /* 0x000fe200078e0204 */
[----:B------:R-:W-:Y:S06]  /*7a30*/  @!P2 BRA `(.L_x_1448) ;  /* 0x000000000048a947 */ /* 0x000fec0003800000 */
        /* <DEDUP_REMOVED lines=11> */
.L_x_1450:
[----:B------:R-:W-:-:S13]  /*7af0*/  ISETP.NE.AND P0, PT, R5, 0x1, PT ;  /* 0x000000010500780c */ /* 0x000fda0003f05270 */
[----:B------:R-:W0:Y:S02]  /*7b00*/  @P0 LDC.64 R6, c[0x0][0x9e8] ;  /* 0x00027a00ff060b82 */ /* 0x000e240000000a00 */
[----:B0-----:R-:W-:-:S05]  /*7b10*/  @P0 IMAD.HI.U32 R6, R0, R6, RZ ;  /* 0x0000000600060227 */ /* 0x001fca00078e00ff */
[----:B------:R-:W-:-:S07]  /*7b20*/  @P0 SHF.R.U32.HI R0, RZ, R7, R6 ;  /* 0x00000007ff000219 */ /* 0x000fce0000011606 */
.L_x_1451:
[----:B------:R-:W-:Y:S05]  /*7b30*/  BSYNC B0 ;  /* 0x0000000000007941 */ /* 0x000fea0003800000 */
.L_x_1449:
[----:B------:R-:W-:-:S05]  /*7b40*/  IMAD R3, R0, R5, R5 ;  /* 0x0000000500037224 */ /* 0x000fca00078e0205 */
[----:B------:R-:W-:-:S07]  /*7b50*/  VIMNMX R4, R4, R3, PT ;  /* 0x0000000304047248 */ /* 0x000fce0003fe0100 */
.L_x_1448:
[----:B------:R-:W3:Y:S01]  /*7b60*/  LDL R8, [R1+0xc] ;  /* 0x00000c0001087983 */ /* 0x000ee20000100800 */
[----:B------:R-:W0:Y:S01]  /*7b70*/  @P1 LDC R0, c[0x0][0x44c] ;  /* 0x00011300ff001b82 */ /* 0x000e220000000800 */
[----:B------:R-:W-:Y:S01]  /*7b80*/  VIADD R4, R4, 0x7f ;  /* 0x0000007f04047836 */ /* 0x000fe20000000000 */
[----:B------:R-:W-:-:S04]  /*7b90*/  ULDC UR4, c[0x0][0x9dc] ;  /* 0x0002770000047ab9 */ /* 0x000fc80000000800 */
[----:B------:R-:W-:Y:S02]  /*7ba0*/  SHF.R.S32.HI R3, RZ, 0x1f, R4 ;  /* 0x0000001fff037819 */ /* 0x000fe40000011404 */
[----:B------:R-:W4:Y:S02]  /*7bb0*/  @P1 LDC R7, c[0x0][0x450] ;  /* 0x00011400ff071b82 */ /* 0x000f240000000800 */
[----:B------:R-:W-:-:S04]  /*7bc0*/  LEA.HI R3, R3, R4, RZ, 0x7 ;  /* 0x0000000403037211 */ /* 0x000fc800078f38ff */
[----:B------:R-:W-:-:S04]  /*7bd0*/  SHF.R.S32.HI R3, RZ, 0x7, R3 ;  /* 0x00000007ff037819 */ /* 0x000fc80000011403 */
[----:B------:R-:W-:Y:S01]  /*7be0*/  VIMNMX R100, R100, R3, PT ;  /* 0x0000000364647248 */ /* 0x000fe20003fe0100 */
[----:B0-----:R-:W-:-:S04]  /*7bf0*/  @P1 IMAD.HI.U32 R6, R9, R0, RZ ;  /* 0x0000000009061227 */ /* 0x001fc800078e00ff */
[----:B------:R-:W-:Y:S01]  /*7c00*/  IMAD.MOV.U32 R0, RZ, RZ, R9 ;  /* 0x000000ffff007224 */ /* 0x000fe200078e0009 */
[----:B----4-:R-:W-:-:S05]  /*7c10*/  @P1 SHF.R.U32.HI R0, RZ, R7, R6 ;  /* 0x00000007ff001219 */ /* 0x010fca0000011606 */
[----:B---3--:R-:W-:-:S04]  /*7c20*/  IMAD.IADD R0, R8, 0x1, R0 ;  /* 0x0000000108007824 */ /* 0x008fc800078e0200 */
        /* <DEDUP_REMOVED lines=12> */
.L_x_1454:
[----:B------:R-:W-:-:S13]  /*7cf0*/  ISETP.NE.AND P0, PT, R5, 0x1, PT ;  /* 0x000000010500780c */ /* 0x000fda0003f05270 */
[----:B------:R-:W0:Y:S02]  /*7d00*/  @P0 LDC.64 R6, c[0x0][0x9e8] ;  /* 0x00027a00ff060b82 */ /* 0x000e240000000a00 */
[----:B0-----:R-:W-:-:S05]  /*7d10*/  @P0 IMAD.HI.U32 R4, R0, R6, RZ ;  /* 0x0000000600040227 */ /* 0x001fca00078e00ff */
[----:B------:R-:W-:-:S07]  /*7d20*/  @P0 SHF.R.U32.HI R0, RZ, R7, R4 ;  /* 0x00000007ff000219 */ /* 0x000fce0000011604 */
.L_x_1455:
[----:B------:R-:W-:Y:S05]  /*7d30*/  BSYNC B0 ;  /* 0x0000000000007941 */ /* 0x000fea0003800000 */
.L_x_1453:
[----:B------:R-:W-:-:S05]  /*7d40*/  IMAD R0, R0, R5, RZ ;  /* 0x0000000500007224 */ /* 0x000fca00078e02ff */
[----:B------:R-:W-:-:S07]  /*7d50*/  VIMNMX R3, R3, R0, !PT ;  /* 0x0000000003037248 */ /* 0x000fce0007fe0100 */
.L_x_1452:
[----:B------:R-:W-:Y:S01]  /*7d60*/  SHF.R.S32.HI R0, RZ, 0x1f, R3 ;  /* 0x0000001fff007819 */ /* 0x000fe20000011403 */
[----:B------:R-:W-:Y:S01]  /*7d70*/  BSSY B0, `(.L_x_1456) ;  /* 0x0000027000007945 */ /* 0x000fe20003800000 */
[----:B------:R-:W-:Y:S02]  /*7d80*/  IMAD.MOV.U32 R97, RZ, RZ, RZ ;  /* 0x000000ffff617224 */ /* 0x000fe400078e00ff */
[----:B------:R-:W-:-:S04]  /*7d90*/  LEA.HI R0, R0, R3, RZ, 0x7 ;  /* 0x0000000300007211 */ /* 0x000fc800078f38ff */
[----:B------:R-:W-:-:S04]  /*7da0*/  SHF.R.S32.HI R0, RZ, 0x7, R0 ;  /* 0x00000007ff007819 */ /* 0x000fc80000011400 */
[----:B------:R-:W-:-:S04]  /*7db0*/  VIMNMX R9, RZ, R0, !PT ;  /* 0x00000000ff097248 */ /* 0x000fc80007fe0100 */
[----:B------:R-:W-:-:S13]  /*7dc0*/  ISETP.GT.AND P0, PT, R100, R9, PT ;  /* 0x000000096400720c */ /* 0x000fda0003f04270 */
[----:B------:R-:W-:Y:S05]  /*7dd0*/  @!P0 BRA `(.L_x_1457) ;  /* 0x0000000000808947 */ /* 0x000fea0003800000 */
[----:B------:R-:W3:Y:S01]  /*7de0*/  LDL R4, [R1+0x74] ;  /* 0x0000740001047983 */ /* 0x000ee20000100800 */
[----:B------:R-:W-:Y:S01]  /*7df0*/  ULDC UR4, c[0x0][0x9f0] ;  /* 0x00027c0000047ab9 */ /* 0x000fe20000000800 */
[----:B---3--:R-:W-:-:S04]  /*7e00*/  ISETP.NE.AND P0, PT, R4, RZ, PT ;  /* 0x000000ff0400720c */ /* 0x008fc80003f05270 */
        /* <DEDUP_REMOVED lines=12> */
[----:B------:R0:W3:Y:S02]  /*7ed0*/  F2I.FTZ.U32.TRUNC.NTZ R5, R4 ;  /* 0x0000000400057305 */ /* 0x0000e4000021f000 */
[----:B0-----:R-:W-:Y:S02]  /*7ee0*/  IMAD.MOV.U32 R4, RZ, RZ, RZ ;  /* 0x000000ffff047224 */ /* 0x001fe400078e00ff */
[----:B---3--:R-:W-:-:S04]  /*7ef0*/  IMAD.MOV R7, RZ, RZ, -R5 ;  /* 0x000000ffff077224 */ /* 0x008fc800078e0a05 */
        /* <DEDUP_REMOVED lines=13> */
[----:B------:R-:W-:-:S07]  /*7fd0*/  IMAD.MOV.U32 R97, RZ, RZ, R5 ;  /* 0x000000ffff617224 */ /* 0x000fce00078e0005 */
.L_x_1457:
[----:B------:R-:W-:Y:S05]  /*7fe0*/  BSYNC B0 ;  /* 0x0000000000007941 */ /* 0x000fea0003800000 */
.L_x_1456:
[----:B------:R-:W3:Y:S01]  /*7ff0*/  LDL R0, [R1+0x7c] ;  /* 0x00007c0001007983 */ /* 0x000ee20000100800 */
        /* <DEDUP_REMOVED lines=19> */
[----:B-1----:R-:W-:Y:S02]  /*8130*/  CS2R R98, SRZ ;  /* 0x0000000000627805 */ /* 0x002fe4000001ff00 */
[----:B------:R-:W-:Y:S02]  /*8140*/  CS2R R6, SRZ ;  /* 0x0000000000067805 */ /* 0x000fe4000001ff00 */
[----:B------:R-:W-:Y:S02]  /*8150*/  CS2R R94, SRZ ;  /* 0x00000000005e7805 */ /* 0x000fe4000001ff00 */
[----:B------:R-:W-:Y:S02]  /*8160*/  CS2R R92, SRZ ;  /* 0x00000000005c7805 */ /* 0x000fe4000001ff00 */
[----:B------:R-:W-:-:S02]  /*8170*/  CS2R R90, SRZ ;  /* 0x00000000005a7805 */ /* 0x000fc4000001ff00 */
[----:B------:R-:W-:Y:S01]  /*8180*/  CS2R R88, SRZ ;  /* 0x0000000000587805 */ /* 0x000fe2000001ff00 */
[----:B---3--:R-:W-:-:S05]  /*8190*/  IMAD R0, R0, R97, R9 ;  /* 0x0000006100007224 */ /* 0x008fca00078e0209 */
[----:B------:R0:W-:Y:S01]  /*81a0*/  STL [R1+0x6c], R0 ;  /* 0x00006c0001007387 */ /* 0x0001e20000100800 */
[----:B------:R-:W-:Y:S02]  /*81b0*/  VIADDMNMX R97, R0, R97, R100, PT ;  /* 0x0000006100617246 */ /* 0x000fe40003800164 */
[----:B------:R-:W-:Y:S02]  /*81c0*/  CS2R R100, SRZ ;  /* 0x0000000000647805 */ /* 0x000fe4000001ff00 */
[----:B------:R-:W-:-:S13]  /*81d0*/  ISETP.GT.AND P1, PT, R97, R0, PT ;  /* 0x000000006100720c */ /* 0x000fda0003f24270 */
[----:B0-----:R-:W-:Y:S05]  /*81e0*/  @!P1 BRA `(.L_x_1458) ;  /* 0x0000011400e89947 */ /* 0x001fea0003800000 */
[----:B------:R-:W0:Y:S01]  /*81f0*/  S2R R0, SR_TID.X ;  /* 0x0000000000007919 */ /* 0x000e220000002100 */
[----:B------:R-:W-:Y:S01]  /*8200*/  UMOV UR4, 0xffffffff ;  /* 0xffffffff00047882 */ /* 0x000fe20000000000 */
[----:B0-----:R-:W-:-:S05]  /*8210*/  VIADD R40, R0, 0xffffff80 ;  /* 0xffffff8000287836 */ /* 0x001fca0000000000 */
[----:B--2---:R-:W-:-:S04]  /*8220*/  SHF.R.S32.HI R41, RZ, 0x1f, R40 ;  /* 0x0000001fff297819 */ /* 0x004fc80000011428 */
[----:B------:R-:W-:-:S04]  /*8230*/  LEA.HI R13, R41, R40, RZ, 0x7 ;  /* 0x00000028290d7211 */ /* 0x000fc800078f38ff */
[----:B------:R-:W-:Y:S01]  /*8240*/  SHF.R.S32.HI R13, RZ, 0x7, R13 ;  /* 0x00000007ff0d7819 */ /* 0x000fe2000001140d */
[----:B------:R-:W-:Y:S06]  /*8250*/  BRA.DIV UR4, `(.L_x_1459) ;  /* 0x000001ca04b07947 */ /* 0x000fec000b800000 */
[----:B------:R-:W0:Y:S04]  /*8260*/  SHFL.IDX PT, R0, R13, RZ, 0x1f ;  /* 0x00001fff0d007589 */ /* 0x000e2800000e0000 */
[----:B0-----:R1:W-:Y:S02]  /*8270*/  STL [R1+0x10], R0 ;  /* 0x0000100001007387 */ /* 0x0013e40000100800 */
.L_x_1757:
[----:B------:R-:W1:Y:S01]  /*8280*/  LDL R3, [R1+0x10] ;  /* 0x0000100001037983 */ /* 0x000e620000100800 */
[----:B------:R-:W-:Y:S01]  /*8290*/  BSSY B6, `(.L_x_1460) ;  /* 0x0000020000067945 */ /* 0x000fe20003800000 */
[----:B-1----:R-:W-:-:S05]  /*82a0*/  IMAD.HI R0, R3, 0x55555556, RZ ;  /* 0x5555555603007827 */ /* 0x002fca00078e02ff */
[----:B------:R-:W-:-:S05]  /*82b0*/  LEA.HI R0, R0, R0, RZ, 0x1 ;  /* 0x0000000000007211 */ /* 0x000fca00078f08ff */
[----:B------:R-:W-:Y:S02]  /*82c0*/  IMAD R4, R0, -0x3, R3 ;  /* 0xfffffffd00047824 */ /* 0x000fe400078e0203 */
[----:B------:R-:W-:Y:S02]  /*82d0*/  VIADD R3, R2, 0x21800 ;  /* 0x0002180002037836 */ /* 0x000fe40000000000 */
[----:B------:R-:W-:Y:S01]  /*82e0*/  IMAD R0, R4, 0x1000, R2 ;  /* 0x0000100004007824 */ /* 0x000fe200078e0202 */
[----:B------:R1:W-:Y:S02]  /*82f0*/  STL [R1+0x2c], R4 ;  /* 0x00002c0401007387 */ /* 0x0003e40000100800 */
[----:B------:R-:W-:Y:S01]  /*8300*/  LOP3.LUT P0, RZ, R3, 0x3ff, RZ, 0xc0, !PT ;  /* 0x000003ff03ff7812 */ /* 0x000fe2000780c0ff */
[----:B------:R-:W-:-:S05]  /*8310*/  VIADD R0, R0, 0xc400 ;  /* 0x0000c40000007836 */ /* 0x000fca0000000000 */
[----:B------:R-:W-:Y:S01]  /*8320*/  SHF.R.U32.HI R0, RZ, 0x4, R0 ;  /* 0x00000004ff007819 */ /* 0x000fe20000011600 */
[----:B-1----:R-:W-:-:S03]  /*8330*/  IMAD R4, R4, 0x2000, R3 ;  /* 0x0000200004047824 */ /* 0x002fc600078e0203 */
[----:B------:R-:W-:Y:S02]  /*8340*/  LOP3.LUT R148, R0, 0x3fff, RZ, 0xc0, !PT ;  /* 0x00003fff00947812 */ /* 0x000fe400078ec0ff */
[----:B------:R-:W-:-:S04]  /*8350*/  SHF.R.U32.HI R4, RZ, 0x4, R4 ;  /* 0x00000004ff047819 */ /* 0x000fc80000011604 */
[----:B------:R-:W-:-:S05]  /*8360*/  LOP3.LUT R3, R4, 0x3fff, RZ, 0xc0, !PT ;  /* 0x00003fff04037812 */ /* 0x000fca00078ec0ff */
[----:B------:R1:W-:Y:S01]  /*8370*/  STL [R1+0x58], R3 ;  /* 0x0000580301007387 */ /* 0x0003e20000100800 */
        /* <DEDUP_REMOVED lines=16> */
[----:B01---5:R-:W-:Y:S05]  /*8480*/  CALL.ABS.NOINC R14 ;  /* 0x000000000e007343 */ /* 0x023fea0003c00000 */
.L_x_1461:
[----:B------:R-:W-:Y:S05]  /*8490*/  BSYNC B6 ;  /* 0x0000000000067941 */ /* 0x000fea0003800000 */
.L_x_1460:
[----:B------:R-:W-:Y:S02]  /*84a0*/  ULDC UR4, c[0x0][0x3f4] ;  /* 0x0000fd0000047ab9 */ /* 0x000fe40000000800 */
[----:B------:R-:W-:-:S13]  /*84b0*/  ISETP.LT.AND P0, PT, RZ, UR4, PT ;  /* 0x00000004ff007c0c */ /* 0x000fda000bf01270 */
[----:B------:R-:W-:Y:S05]  /*84c0*/  @P0 BRA `(.L_x_1462) ;  /* 0x0000000000400947 */ /* 0x000fea0003800000 */
[----:B------:R-:W-:-:S04]  /*84d0*/  ULEA.HI UR4, UR37, UR37, URZ, 0x1 ;  /* 0x0000002525047291 */ /* 0x000fc8000f8f083f */
[----:B------:R-:W-:-:S04]  /*84e0*/  ULOP3.LUT UR4, UR4, 0xfffffffe, URZ, 0xc0, !UPT ;  /* 0xfffffffe04047892 */ /* 0x000fc8000f8ec03f */
[----:B------:R-:W-:-:S06]  /*84f0*/  UIADD3 UR4, UR37, -UR4, URZ ;  /* 0x8000000425047290 */ /* 0x000fcc000fffe03f */
[----:B-1----:R-:W-:-:S05]  /*8500*/  IMAD.U32 R3, RZ, RZ, UR4 ;  /* 0x00000004ff037e24 */ /* 0x002fca000f8e00ff */
[----:B------:R-:W-:-:S04]  /*8510*/  SHF.L.U32 R3, R3, 0x1f, RZ ;  /* 0x0000001f03037819 */ /* 0x000fc800000006ff */
[----:B------:R1:W2:Y:S03]  /*8520*/  SYNCS.PHASECHK.TRANS64.TRYWAIT P0, [R2+URZ+0x2d800], R3 ;  /* 0x02d80003020075a7 */ /* 0x0002a6000800017f */
[----:B--2---:R-:W-:Y:S05]  /*8530*/  @!P0 NANOSLEEP.SYNCS 0x989680 ;  /* 0x009896800000895d */ /* 0x004fea0003900000 */
[----:B------:R-:W2:Y:S01]  /*8540*/  @!P0 SYNCS.PHASECHK.TRANS64 P0, [R2+URZ+0x2d800], R3 ;  /* 0x02d80003020085a7 */ /* 0x000ea2000800007f */
[----:B------:R-:W-:Y:S04]  /*8550*/  BSSY B0, `(.L_x_1463) ;  /* 0x0000006000007945 */ /* 0x000fe80003800000 */
[----:B--2---:R-:W-:Y:S05]  /*8560*/  @P0 BRA `(.L_x_1464) ;  /* 0x0000000000100947 */ /* 0x004fea0003800000 */
.L_x_1465:
[----:B--2---:R2:W3:Y:S02]  /*8570*/  SYNCS.PHASECHK.TRANS64.TRYWAIT P0, [R2+URZ+0x2d800], R3 ;  /* 0x02d80003020075a7 */ /* 0x0044e4000800017f */
[----:B---3--:R-:W-:Y:S05]  /*8580*/  @!P0 NANOSLEEP.SYNCS 0x989680 ;  /* 0x009896800000895d */ /* 0x008fea0003900000 */
[----:B------:R-:W3:Y:S02]  /*8590*/  @!P0 SYNCS.PHASECHK.TRANS64 P0, [R2+URZ+0x2d800], R3 ;  /* 0x02d80003020085a7 */ /* 0x000ee4000800007f */
[----:B---3--:R-:W-:Y:S05]  /*85a0*/  @!P0 BRA `(.L_x_1465) ;  /* 0xfffffffc00f08947 */ /* 0x008fea000383ffff */
.L_x_1464:
[----:B------:R-:W-:Y:S05]  /*85b0*/  BSYNC B0 ;  /* 0x0000000000007941 */ /* 0x000fea0003800000 */
.L_x_1463:
[----:B------:R-:W-:Y:S05]  /*85c0*/  BRA `(.L_x_1466) ;  /* 0x0000003c00b07947 */ /* 0x000fea0003800000 */
.L_x_1462:
[----:B------:R-:W-:Y:S01]  /*85d0*/  ULOP3.LUT UP0, URZ, UR40, 0x1bf, URZ, 0xc0, !UPT ;  /* 0x000001bf283f7892 */ /* 0x000fe2000f80c03f */
[----:B-----5:R-:W-:Y:S01]  /*85e0*/  SHF.R.S32.HI R0, RZ, 0x1f, R96 ;  /* 0x0000001fff007819 */ /* 0x020fe20000011460 */
[----:B------:R-:W-:Y:S01]  /*85f0*/  ULDC.64 UR4, c[0x0][0x3f8] ;  /* 0x0000fe0000047ab9 */ /* 0x000fe20000000a00 */
[----:B------:R-:W-:Y:S01]  /*8600*/  ULDC.64 UR6, c[0x0][0x408] ;  /* 0x0001020000067ab9 */ /* 0x000fe20000000a00 */
[----:B------:R-:W-:Y:S02]  /*8610*/  IMAD.WIDE.U32 R24, R96, UR4, RZ ;  /* 0x0000000460187c25 */ /* 0x000fe4000f8e00ff */
[----:B------:R-:W-:Y:S02]  /*8620*/  PLOP3.LUT P0, PT, PT, PT, UP0, 0x80, 0x0 ;  /* 0x000000000000781c */ /* 0x000fe40003f0f008 */
[C---:B-1----:R-:W-:Y:S02]  /*8630*/  IMAD R3, R0.reuse, UR4, RZ ;  /* 0x0000000400037c24 */ /* 0x042fe4000f8e02ff */
[----:B------:R-:W-:-:S02]  /*8640*/  IMAD R5, R0, UR6, RZ ;  /* 0x0000000600057c24 */ /* 0x000fc4000f8e02ff */
[C---:B------:R-:W-:Y:S02]  /*8650*/  IMAD R3, R96.reuse, UR5, R3 ;  /* 0x0000000560037c24 */ /* 0x040fe4000f8e0203 */
[C---:B------:R-:W-:Y:S02]  /*8660*/  IMAD R5, R96.reuse, UR7, R5 ;  /* 0x0000000760057c24 */ /* 0x040fe4000f8e0205 */
[----:B------:R-:W-:-:S04]  /*8670*/  IMAD.WIDE.U32 R26, R96, UR6, RZ ;  /* 0x00000006601a7c25 */ /* 0x000fc8000f8e00ff */
[----:B------:R-:W-:Y:S02]  /*8680*/  IMAD.IADD R29, R3, 0x1, R25 ;  /* 0x00000001031d7824 */ /* 0x000fe400078e0219 */
[----:B------:R-:W-:Y:S01]  /*8690*/  IMAD.IADD R31, R5, 0x1, R27 ;  /* 0x00000001051f7824 */ /* 0x000fe200078e021b */
        /* <DEDUP_REMOVED lines=17> */
.L_x_1467:
[----:B------:R-:W2:Y:S01]  /*87b0*/  LDL R20, [R1+0x30] ;  /* 0x0000300001147983 */ /* 0x000ea20000100800 */
[----:B------:R-:W-:Y:S01]  /*87c0*/  ULDC.U8 UR4, c[0x0][0x410] ;  /* 0x0001040000047ab9 */ /* 0x000fe20000000000 */
[----:B------:R-:W1:Y:S01]  /*87d0*/  S2R R21, SR_TID.X ;  /* 0x0000000000157919 */ /* 0x000e620000002100 */
[----:B------:R-:W-:Y:S01]  /*87e0*/  ISETP.NE.AND P0, PT, RZ, UR4, PT ;  /* 0x00000004ff007c0c */ /* 0x000fe2000bf05270 */
[----:B------:R-:W-:Y:S01]  /*87f0*/  BSSY B0, `(.L_x_1468) ;  /* 0x00003c1000007945 */ /* 0x000fe20003800000 */
[C---:B-1----:R-:W-:Y:S02]  /*8800*/  VIADD R51, R21.reuse, 0xffffff80 ;  /* 0xffffff8015337836 */ /* 0x042fe40000000000 */
[----:B------:R-:W-:-:S05]  /*8810*/  VIADD R49, R21, 0xffffff80 ;  /* 0xffffff8015317836 */ /* 0x000fca0000000000 */
[----:B------:R-:W-:-:S04]  /*8820*/  LEA.HI R49, R49, R51, RZ, 0x1 ;  /* 0x0000003331317211 */ /* 0x000fc800078f08ff */
[----:B------:R-:W-:-:S05]  /*8830*/  SHF.R.S32.HI R49, RZ, 0x1, R49 ;  /* 0x00000001ff317819 */ /* 0x000fca0000011431 */
[----:B--2---:R-:W-:Y:S01]  /*8840*/  IMAD.IADD R6, R49, 0x1, R20 ;  /* 0x0000000131067824 */ /* 0x004fe200078e0214 */
[----:B------:R-:W-:Y:S06]  /*8850*/  @!P0 BRA `(.L_x_1469) ;  /* 0x0000001c00688947 */ /* 0x000fec0003800000 */
[----:B------:R-:W1:Y:S01]  /*8860*/  LDC R5, c[0x0][0x448] ;  /* 0x00011200ff057b82 */ /* 0x000e620000000800 */
[----:B------:R-:W-:Y:S01]  /*8870*/  ULDC.64 UR4, c[0x0][0x3f8] ;  /* 0x0000fe0000047ab9 */ /* 0x000fe20000000a00 */
[----:B------:R-:W-:Y:S01]  /*8880*/  ULDC.64 UR6, c[0x0][0x408] ;  /* 0x0001020000067ab9 */ /* 0x000fe20000000a00 */
[----:B------:R-:W-:Y:S02]  /*8890*/  IMAD.MOV.U32 R25, RZ, RZ, R29 ;  /* 0x000000ffff197224 */ /* 0x000fe400078e001d */
[----:B------:R-:W-:Y:S01]  /*88a0*/  IMAD.MOV.U32 R27, RZ, RZ, R31 ;  /* 0x000000ffff1b7224 */ /* 0x000fe200078e001f */
[----:B-1----:R-:W-:-:S13]  /*88b0*/  ISETP.NE.AND P0, PT, R5, 0x1, PT ;  /* 0x000000010500780c */ /* 0x002fda0003f05270 */
[----:B------:R-:W1:Y:S08]  /*88c0*/  @P0 LDC R3, c[0x0][0x44c] ;  /* 0x00011300ff030b82 */ /* 0x000e700000000800 */
[----:B------:R-:W2:Y:S01]  /*88d0*/  @P0 LDC R7, c[0x0][0x450] ;  /* 0x00011400ff070b82 */ /* 0x000ea20000000800 */
[----:B-1----:R-:W-:-:S04]  /*88e0*/  @P0 IMAD.HI.U32 R0, R6, R3, RZ ;  /* 0x0000000306000227 */ /* 0x002fc800078e00ff */
[----:B------:R-:W-:Y:S01]  /*88f0*/  IMAD.MOV.U32 R3, RZ, RZ, R6 ;  /* 0x000000ffff037224 */ /* 0x000fe200078e0006 */
[----:B--2---:R-:W-:-:S04]  /*8900*/  @P0 SHF.R.U32.HI R3, RZ, R7, R0 ;  /* 0x00000007ff030219 */ /* 0x004fc80000011600 */
[----:B------:R-:W-:Y:S01]  /*8910*/  SHF.R.S32.HI R0, RZ, 0x1f, R3 ;  /* 0x0000001fff007819 */ /* 0x000fe20000011403 */
[----:B------:R-:W-:-:S04]  /*8920*/  IMAD.WIDE.U32 R24, R3, UR4, R24 ;  /* 0x0000000403187c25 */ /* 0x000fc8000f8e0018 */
[C---:B------:R-:W-:Y:S02]  /*8930*/  IMAD R4, R0.reuse, UR4, RZ ;  /* 0x0000000400047c24 */ /* 0x040fe4000f8e02ff */
[----:B------:R-:W-:Y:S02]  /*8940*/  IMAD R0, R0, UR6, RZ ;  /* 0x0000000600007c24 */ /* 0x000fe4000f8e02ff */
[C---:B------:R-:W-:Y:S01]  /*8950*/  IMAD R13, R3.reuse, UR5, R4 ;  /* 0x00000005030d7c24 */ /* 0x040fe2000f8e0204 */
[----:B------:R-:W-:Y:S01]  /*8960*/  ULDC.64 UR4, c[0x0][0x3e8] ;  /* 0x0000fa0000047ab9 */ /* 0x000fe20000000a00 */
[C---:B------:R-:W-:Y:S01]  /*8970*/  IMAD.WIDE.U32 R26, R3.reuse, UR6, R26 ;  /* 0x00000006031a7c25 */ /* 0x040fe2000f8e001a */
[----:B------:R-:W-:Y:S01]  /*8980*/  LEA R38, P0, R24, UR4, 0x1 ;  /* 0x0000000418267c11 */ /* 0x000fe2000f8008ff */
[----:B------:R-:W-:Y:S02]  /*8990*/  UMOV UR4, 0xffffffff ;  /* 0xffffffff00047882 */ /* 0x000fe40000000000 */
[----:B------:R-:W-:Y:S01]  /*89a0*/  IMAD R3, R3, UR7, R0 ;  /* 0x0000000703037c24 */ /* 0x000fe2000f8e0200 */
[----:B------:R-:W-:Y:S01]  /*89b0*/  ULDC.64 UR6, c[0x0][0x400] ;  /* 0x0001000000067ab9 */ /* 0x000fe20000000a00 */
[----:B------:R-:W-:Y:S01]  /*89c0*/  IMAD.IADD R13, R25, 0x1, R13 ;  /* 0x00000001190d7824 */ /* 0x000fe200078e020d */
[----:B------:R-:W-:Y:S01]  /*89d0*/  LEA R39, P1, R26, UR6, 0x1 ;  /* 0x000000061a277c11 */ /* 0x000fe2000f8208ff */
[----:B------:R-:W-:-:S03]  /*89e0*/  IMAD.IADD R3, R27, 0x1, R3 ;  /* 0x000000011b037824 */ /* 0x000fc600078e0203 */
[----:B------:R-:W-:Y:S02]  /*89f0*/  LEA.HI.X R13, R24, UR5, R13, 0x1, P0 ;  /* 0x00000005180d7c11 */ /* 0x000fe400080f0c0d */
[----:B------:R-:W-:Y:S01]  /*8a00*/  LEA.HI.X R0, R26, UR7, R3, 0x1, P1 ;  /* 0x000000071a007c11 */ /* 0x000fe200088f0c03 */
[----:B------:R-:W-:Y:S06]  /*8a10*/  BRA.DIV UR4, `(.L_x_1470) ;  /* 0x000001c204e87947 */ /* 0x000fec000b800000 */
[----:B------:R1:W2:Y:S04]  /*8a20*/  SHFL.IDX PT, R3, R13, RZ, 0x1e1f ;  /* 0x001e1fff0d037589 */ /* 0x0002a800000e0000 */
[----:B------:R-:W3:Y:S04]  /*8a30*/  SHFL.IDX PT, R38, R38, RZ, 0x1e1f ;  /* 0x001e1fff26267589 */ /* 0x000ee800000e0000 */
[----:B------:R-:W4:Y:S04]  /*8a40*/  SHFL.IDX PT, R0, R0, RZ, 0x1e1f ;  /* 0x001e1fff00007589 */ /* 0x000f2800000e0000 */
[----:B-1----:R-:W0:Y:S02]  /*8a50*/  SHFL.IDX PT, R39, R39, RZ, 0x1e1f ;  /* 0x001e1fff27277589 */ /* 0x002e2400000e0000 */
.L_x_1763:
[----:B------:R-:W-:Y:S01]  /*8a60*/  IMAD R42, R140, R5, RZ ;  /* 0x000000058c2a7224 */ /* 0x000fe200078e02ff */
[----:B------:R-:W-:Y:S01]  /*8a70*/  BSSY B1, `(.L_x_1471) ;  /* 0x000005e000017945 */ /* 0x000fe20003800000 */
[----:B------:R-:W-:Y:S02]  /*8a80*/  CS2R R34, SRZ ;  /* 0x0000000000227805 */ /* 0x000fe4000001ff00 */
[----:B------:R-:W-:Y:S02]  /*8a90*/  CS2R R30, SRZ ;  /* 0x00000000001e7805 */ /* 0x000fe4000001ff00 */
[----:B------:R-:W-:Y:S02]  /*8aa0*/  CS2R R26, SRZ ;  /* 0x00000000001a7805 */ /* 0x000fe4000001ff00 */
[----:B------:R-:W-:Y:S01]  /*8ab0*/  ISETP.GE.AND P0, PT, R6, R42, PT ;  /* 0x0000002a0600720c */ /* 0x000fe20003f06270 */
[----:B------:R-:W-:Y:S01]  /*8ac0*/  IMAD R42, R33, -0xc0, R42 ;  /* 0xffffff40212a7824 */ /* 0x000fe200078e022a */
[----:B------:R-:W-:-:S02]  /*8ad0*/  CS2R R20, SRZ ;  /* 0x0000000000147805 */ /* 0x000fc4000001ff00 */
[----:B------:R-:W-:Y:S02]  /*8ae0*/  CS2R R12, SRZ ;  /* 0x00000000000c7805 */ /* 0x000fe4000001ff00 */
[----:B------:R-:W-:Y:S02]  /*8af0*/  CS2R R8, SRZ ;  /* 0x0000000000087805 */ /* 0x000fe4000001ff00 */
[----:B------:R-:W-:Y:S02]  /*8b00*/  CS2R R36, SRZ ;  /* 0x0000000000247805 */ /* 0x000fe4000001ff00 */
[----:B------:R-:W-:Y:S02]  /*8b10*/  CS2R R32, SRZ ;  /* 0x0000000000207805 */ /* 0x000fe4000001ff00 */
[----:B------:R-:W-:Y:S02]  /*8b20*/  CS2R R28, SRZ ;  /* 0x00000000001c7805 */ /* 0x000fe4000001ff00 */
[----:B------:R-:W-:-:S02]  /*8b30*/  CS2R R24, SRZ ;  /* 0x0000000000187805 */ /* 0x000fc4000001ff00 */
[----:B0-----:R-:W-:Y:S02]  /*8b40*/  CS2R R14, SRZ ;  /* 0x00000000000e7805 */ /* 0x001fe4000001ff00 */
[----:B------:R-:W-:Y:S01]  /*8b50*/  CS2R R10, SRZ ;  /* 0x00000000000a7805 */ /* 0x000fe2000001ff00 */
[----:B------:R-:W-:Y:S06]  /*8b60*/  @P0 BRA `(.L_x_1472) ;  /* 0x0000000400380947 */ /* 0x000fec0003800000 */
[----:B------:R-:W2:Y:S01]  /*8b70*/  LDL R50, [R1+0x60] ;  /* 0x0000600001327983 */ /* 0x000ea20000100800 */
[----:B------:R-:W-:-:S03]  /*8b80*/  ULDC UR4, c[0x0][0x3f4] ;  /* 0x0000fd0000047ab9 */ /* 0x000fc60000000800 */
[----:B------:R-:W3:Y:S04]  /*8b90*/  LDL R48, [R1+0x54] ;  /* 0x0000540001307983 */ /* 0x000ee80000100800 */
[----:B------:R-:W4:Y:S04]  /*8ba0*/  LDL R47, [R1+0x5c] ;  /* 0x00005c00012f7983 */ /* 0x000f280000100800 */
[----:B------:R-:W4:Y:S04]  /*8bb0*/  LDL R46, [R1+0x50] ;  /* 0x00005000012e7983 */ /* 0x000f280000100800 */
[----:B------:R-:W4:Y:S04]  /*8bc0*/  LDL.64 R44, [R1+0x18] ;  /* 0x00001800012c7983 */ /* 0x000f280000100a00 */
[----:B------:R-:W4:Y:S01]  /*8bd0*/  LDL R43, [R1+0x64] ;  /* 0x00006400012b7983 */ /* 0x000f220000100800 */
[----:B------:R-:W-:-:S02]  /*8be0*/  CS2R R36, SRZ ;  /* 0x0000000000247805 */ /* 0x000fc4000001ff00 */
[----:B------:R-:W-:Y:S02]  /*8bf0*/  CS2R R34, SRZ ;  /* 0x0000000000227805 */ /* 0x000fe4000001ff00 */
[----:B------:R-:W-:Y:S02]  /*8c00*/  CS2R R32, SRZ ;  /* 0x0000000000207805 */ /* 0x000fe4000001ff00 */
[C---:B--2---:R-:W-:Y:S01]  /*8c10*/  ISETP.GE.AND P3, PT, R50.reuse, UR4, PT ;  /* 0x0000000432007c0c */ /* 0x044fe2000bf66270 */
[----:B------:R-:W-:Y:S01]  /*8c20*/  IMAD.SHL.U32 R24, R50, 0x2, RZ ;  /* 0x0000000232187824 */ /* 0x000fe200078e00ff */
[----:B------:R-:W-:Y:S02]  /*8c30*/  SHF.R.S32.HI R4, RZ, 0x1f, R50 ;  /* 0x0000001fff047819 */ /* 0x000fe40000011432 */
[C---:B---3--:R-:W-:Y:S01]  /*8c40*/  ISETP.GE.AND P2, PT, R48.reuse, UR4, PT ;  /* 0x0000000430007c0c */ /* 0x048fe2000bf46270 */
[----:B------:R-:W-:Y:S01]  /*8c50*/  IMAD.SHL.U32 R14, R48, 0x2, RZ ;  /* 0x00000002300e7824 */ /* 0x000fe200078e00ff */
[----:B------:R-:W-:-:S02]  /*8c60*/  SHF.L.U64.HI R4, R50, 0x1, R4 ;  /* 0x0000000132047819 */ /* 0x000fc40000010204 */
[C---:B----4-:R-:W-:Y:S01]  /*8c70*/  ISETP.GE.AND P1, PT, R47.reuse, UR4, PT ;  /* 0x000000042f007c0c */ /* 0x050fe2000bf26270 */
[----:B------:R-:W-:Y:S01]  /*8c80*/  IMAD.SHL.U32 R10, R47, 0x2, RZ ;  /* 0x000000022f0a7824 */ /* 0x000fe200078e00ff */
[----:B------:R-:W-:Y:S02]  /*8c90*/  SHF.R.S32.HI R5, RZ, 0x1f, R48 ;  /* 0x0000001fff057819 */ /* 0x000fe40000011430 */
[C---:B------:R-:W-:Y:S01]  /*8ca0*/  ISETP.GE.AND P0, PT, R46.reuse, UR4, PT ;  /* 0x000000042e007c0c */ /* 0x040fe2000bf06270 */
[----:B------:R-:W-:Y:S01]  /*8cb0*/  IMAD.SHL.U32 R28, R46, 0x2, RZ ;  /* 0x000000022e1c7824 */ /* 0x000fe200078e00ff */
[-C--:B------:R-:W-:Y:S02]  /*8cc0*/  @!P3 IADD3 R26, P4, R38, R24.reuse, RZ ;  /* 0x00000018261ab210 */ /* 0x080fe40007f9e0ff */
[----:B------:R-:W-:Y:S02]  /*8cd0*/  @!P3 IADD3 R24, P5, R39, R24, RZ ;  /* 0x000000182718b210 */ /* 0x000fe40007fbe0ff */
[----:B------:R-:W-:Y:S01]  /*8ce0*/  SHF.L.U64.HI R5, R48, 0x1, R5 ;  /* 0x0000000130057819 */ /* 0x000fe20000010205 */
[--C-:B------:R-:W-:Y:S01]  /*8cf0*/  @!P3 IMAD.X R27, R3, 0x1, R4.reuse, P4 ;  /* 0x00000001031bb824 */ /* 0x100fe200020e0604 */
[-C--:B------:R-:W-:Y:S01]  /*8d00*/  @!P2 IADD3 R20, P4, R38, R14.reuse, RZ ;  /* 0x0000000e2614a210 */ /* 0x080fe20007f9e0ff */
[----:B------:R-:W-:Y:S01]  /*8d10*/  @!P3 IMAD.X R25, R0, 0x1, R4, P5 ;  /* 0x000000010019b824 */ /* 0x000fe200028e0604 */
[----:B------:R-:W-:Y:S01]  /*8d20*/  @!P2 IADD3 R14, P5, R39, R14, RZ ;  /* 0x0000000e270ea210 */ /* 0x000fe20007fbe0ff */
[----:B------:R-:W-:Y:S01]  /*8d30*/  IMAD.SHL.U32 R31, R43, 0x2, RZ ;  /* 0x000000022b1f7824 */ /* 0x000fe200078e00ff */
[----:B------:R-:W-:Y:S01]  /*8d40*/  SHF.R.S32.HI R6, RZ, 0x1f, R47 ;  /* 0x0000001fff067819 */ /* 0x000fe2000001142f */
[--C-:B------:R-:W-:Y:S01]  /*8d50*/  @!P2 IMAD.X R21, R3, 0x1, R5.reuse, P4 ;  /* 0x000000010315a824 */ /* 0x100fe200020e0605 */
[-C--:B------:R-:W-:Y:S01]  /*8d60*/  @!P1 IADD3 R12, P4, R38, R10.reuse, RZ ;  /* 0x0000000a260c9210 */ /* 0x080fe20007f9e0ff */
[----:B------:R-:W-:Y:S01]  /*8d70*/  @!P2 IMAD.X R15, R0, 0x1, R5, P5 ;  /* 0x00000001000fa824 */ /* 0x000fe200028e0605 */
[----:B------:R-:W-:Y:S01]  /*8d80*/  SHF.L.U64.HI R6, R47, 0x1, R6 ;  /* 0x000000012f067819 */ /* 0x000fe20000010206 */
[----:B------:R-:W5:Y:S01]  /*8d90*/  @!P3 LD.E.64 R32, desc[UR52][R26.64] ;  /* 0x000000341a20b980 */ /* 0x000f62000c101b00 */
[----:B------:R-:W-:-:S02]  /*8da0*/  @!P1 IADD3 R10, P5, R39, R10, RZ ;  /* 0x0000000a270a9210 */ /* 0x000fc40007fbe0ff */
[----:B------:R-:W-:Y:S01]  /*8db0*/  SHF.R.S32.HI R7, RZ, 0x1f, R46 ;  /* 0x0000001fff077819 */ /* 0x000fe2000001142e */
[--C-:B------:R-:W-:Y:S01]  /*8dc0*/  @!P1 IMAD.X R13, R3, 0x1, R6.reuse, P4 ;  /* 0x00000001030d9824 */ /* 0x100fe200020e0606 */
[----:B------:R-:W-:Y:S01]  /*8dd0*/  ISETP.GE.AND P4, PT, R44, UR4, PT ;  /* 0x000000042c007c0c */ /* 0x000fe2000bf86270 */
[----:B------:R-:W-:Y:S01]  /*8de0*/  @!P1 IMAD.X R11, R0, 0x1, R6, P5 ;  /* 0x00000001000b9824 */ /* 0x000fe200028e0606 */
[----:B------:R-:W-:Y:S02]  /*8df0*/  SHF.L.U64.HI R7, R46, 0x1, R7 ;  /* 0x000000012e077819 */ /* 0x000fe40000010207 */
[----:B------:R-:W-:Y:S02]  /*8e00*/  @!P0 IADD3 R8, P5, R38, R28, RZ ;  /* 0x0000001c26088210 */ /* 0x000fe40007fbe0ff */
[----:B------:R-:W-:-:S03]  /*8e10*/  SHF.R.S32.HI R30, RZ, 0x1f, R43 ;  /* 0x0000001fff1e7819 */ /* 0x000fc6000001142b */
[----:B------:R-:W-:Y:S01]  /*8e20*/  @!P0 IMAD.X R9, R3, 0x1, R7, P5 ;  /* 0x0000000103098824 */ /* 0x000fe200028e0607 */
[----:B------:R-:W-:-:S03]  /*8e30*/  @!P0 IADD3 R4, P5, R39, R28, RZ ;  /* 0x0000001c27048210 */ /* 0x000fc60007fbe0ff */
[----:B------:R-:W-:Y:S02]  /*8e40*/  @!P4 IMAD.MOV.U32 R28, RZ, RZ, R38 ;  /* 0x000000ffff1cc224 */ /* 0x000fe400078e0026 */
[----:B------:R-:W-:Y:S01]  /*8e50*/  @!P0 IMAD.X R5, R0, 0x1, R7, P5 ;  /* 0x0000000100058824 */ /* 0x000fe200028e0607 */
[----:B------:R-:W-:Y:S01]  /*8e60*/  ISETP.GE.AND P5, PT, R43, UR4, PT ;  /* 0x000000042b007c0c */ /* 0x000fe2000bfa6270 */
        /* <DEDUP_REMOVED lines=30> */
.L_x_1472:
[----:B------:R-:W-:Y:S05]  /*9050*/  BSYNC B1 ;  /* 0x0000000000017941 */ /* 0x000fea0003800000 */
.L_x_1471:
[----:B------:R-:W-:Y:S01]  /*9060*/  ULEA.HI UR4, UR37, UR37, URZ, 0x1 ;  /* 0x0000002525047291 */ /* 0x000fe2000f8f083f */
[----:B--2--5:R-:W-:Y:S01]  /*9070*/  IMAD.MOV.U32 R3, RZ, RZ, R35 ;  /* 0x000000ffff037224 */ /* 0x024fe200078e0023 */
[----:B------:R-:W-:Y:S01]  /*9080*/  VIMNMX R42, R42, 0xc0, PT ;  /* 0x000000c02a2a7848 */ /* 0x000fe20003fe0100 */
[----:B----4-:R-:W-:Y:S01]  /*9090*/  IMAD.MOV.U32 R0, RZ, RZ, R34 ;  /* 0x000000ffff007224 */ /* 0x010fe200078e0022 */
[----:B------:R-:W-:Y:S01]  /*90a0*/  ULOP3.LUT UR4, UR4, 0xfffffffe, URZ, 0xc0, !UPT ;  /* 0xfffffffe04047892 */ /* 0x000fe2000f8ec03f */
[----:B0-----:R-:W-:Y:S01]  /*90b0*/  IMAD.MOV.U32 R4, RZ, RZ, R30 ;  /* 0x000000ffff047224 */ /* 0x001fe200078e001e */
        /* <DEDUP_REMOVED lines=11> */
[----:B------:R-:W-:Y:S01]  /*9170*/  PRMT R47, R4, 0x7610, R47 ;  /* 0x00007610042f7816 */ /* 0x000fe2000000002f */
[----:B------:R-:W-:Y:S01]  /*9180*/  IMAD.MOV.U32 R4, RZ, RZ, R21 ;  /* 0x000000ffff047224 */ /* 0x000fe200078e0015 */
[----:B------:R-:W-:Y:S01]  /*9190*/  SHF.L.U32 R3, R3, 0x1f, RZ ;  /* 0x0000001f03037819 */ /* 0x000fe200000006ff */
[----:B------:R-:W-:Y:S01]  /*91a0*/  IMAD.MOV.U32 R5, RZ, RZ, R12 ;  /* 0x000000ffff057224 */ /* 0x000fe200078e000c */
[----:B------:R-:W-:Y:S01]  /*91b0*/  ISETP.GE.AND P1, PT, R49, R42, PT ;  /* 0x0000002a3100720c */ /* 0x000fe20003f26270 */
[----:B------:R-:W-:Y:S01]  /*91c0*/  IMAD.MOV.U32 R6, RZ, RZ, R13 ;  /* 0x000000ffff067224 */ /* 0x000fe200078e000d */
[----:B------:R-:W0:Y:S01]  /*91d0*/  SYNCS.PHASECHK.TRANS64.TRYWAIT P0, [R2+URZ+0x2d800], R3 ;  /* 0x02d80003020075a7 */ /* 0x000e22000800017f */
[----:B------:R-:W-:Y:S01]  /*91e0*/  PRMT R44, R0, 0x5410, R4 ;  /* 0x00005410002c7816 */ /* 0x000fe20000000004 */
[----:B------:R-:W-:Y:S01]  /*91f0*/  IMAD.MOV.U32 R0, RZ, RZ, R8 ;  /* 0x000000ffff007224 */ /* 0x000fe200078e0008 */
[----:B------:R-:W-:Y:S01]  /*9200*/  BSSY B1, `(.L_x_1473) ;  /* 0x0000018000017945 */ /* 0x000fe20003800000 */
[----:B------:R-:W-:Y:S01]  /*9210*/  PRMT R42, R5, 0x5410, R6 ;  /* 0x00005410052a7816 */ /* 0x000fe20000000006 */
[----:B------:R-:W-:-:S02]  /*9220*/  IMAD.MOV.U32 R4, RZ, RZ, R9 ;  /* 0x000000ffff047224 */ /* 0x000fc400078e0009 */
[----:B------:R-:W-:Y:S02]  /*9230*/  IMAD.MOV.U32 R5, RZ, RZ, R36 ;  /* 0x000000ffff057224 */ /* 0x000fe400078e0024 */
[----:B------:R-:W-:Y:S01]  /*9240*/  IMAD.MOV.U32 R6, RZ, RZ, R37 ;  /* 0x000000ffff067224 */ /* 0x000fe200078e0025 */
[----:B---3--:R-:W-:Y:S01]  /*9250*/  PRMT R38, R0, 0x5410, R4 ;  /* 0x0000541000267816 */ /* 0x008fe20000000004 */
[----:B------:R-:W-:Y:S01]  /*9260*/  IMAD.MOV.U32 R0, RZ, RZ, R32 ;  /* 0x000000ffff007224 */ /* 0x000fe200078e0020 */
[----:B------:R-:W-:Y:S01]  /*9270*/  PRMT R50, R50, 0x5410, R5 ;  /* 0x0000541032327816 */ /* 0x000fe20000000005 */
[----:B------:R-:W-:Y:S01]  /*9280*/  IMAD.MOV.U32 R4, RZ, RZ, R33 ;  /* 0x000000ffff047224 */ /* 0x000fe200078e0021 */
[----:B------:R-:W-:Y:S01]  /*9290*/  PRMT R56, R56, 0x5410, R6 ;  /* 0x0000541038387816 */ /* 0x000fe20000000006 */
[----:B------:R-:W-:Y:S02]  /*92a0*/  IMAD.MOV.U32 R5, RZ, RZ, R28 ;  /* 0x000000ffff057224 */ /* 0x000fe400078e001c */
[----:B------:R-:W-:Y:S01]  /*92b0*/  IMAD.MOV.U32 R6, RZ, RZ, R29 ;  /* 0x000000ffff067224 */ /* 0x000fe200078e001d */
[----:B------:R-:W-:Y:S01]  /*92c0*/  PRMT R57, R0, 0x5410, R4 ;  /* 0x0000541000397816 */ /* 0x000fe20000000004 */
[----:B------:R-:W-:Y:S01]  /*92d0*/  IMAD.MOV.U32 R0, RZ, RZ, R24 ;  /* 0x000000ffff007224 */ /* 0x000fe200078e0018 */
[----:B------:R-:W-:Y:S01]  /*92e0*/  PRMT R47, R47, 0x5410, R5 ;  /* 0x000054102f2f7816 */ /* 0x000fe20000000005 */
[----:B------:R-:W-:Y:S01]  /*92f0*/  IMAD.MOV.U32 R4, RZ, RZ, R25 ;  /* 0x000000ffff047224 */ /* 0x000fe200078e0019 */
[----:B------:R-:W-:Y:S01]  /*9300*/  PRMT R46, R6, 0x7610, R46 ;  /* 0x00007610062e7816 */ /* 0x000fe2000000002e */
[----:B------:R-:W-:-:S02]  /*9310*/  IMAD.MOV.U32 R5, RZ, RZ, R14 ;  /* 0x000000ffff057224 */ /* 0x000fc400078e000e */
[----:B------:R-:W-:Y:S01]  /*9320*/  IMAD.MOV.U32 R6, RZ, RZ, R15 ;  /* 0x000000ffff067224 */ /* 0x000fe200078e000f */
[----:B------:R-:W-:Y:S01]  /*9330*/  PRMT R45, R0, 0x5410, R4 ;  /* 0x00005410002d7816 */ /* 0x000fe20000000004 */
[----:B------:R-:W-:Y:S02]  /*9340*/  IMAD.MOV.U32 R0, RZ, RZ, R10 ;  /* 0x000000ffff007224 */ /* 0x000fe400078e000a */
[----:B------:R-:W-:Y:S01]  /*9350*/  IMAD.MOV.U32 R4, RZ, RZ, R11 ;  /* 0x000000ffff047224 */ /* 0x000fe200078e000b */
[----:B------:R-:W-:Y:S01]  /*9360*/  PRMT R43, R5, 0x5410, R6 ;  /* 0x00005410052b7816 */ /* 0x000fe20000000006 */
[----:B0-----:R-:W-:Y:S06]  /*9370*/  @!P0 BRA `(.L_x_1474) ;  /* 0x000001bc00008947 */ /* 0x001fec0003800000 */
.L_x_1764:
[----:B------:R-:W-:Y:S05]  /*9380*/  BSYNC B1 ;  /* 0x0000000000017941 */ /* 0x000fea0003800000 */
.L_x_1473:
[----:B------:R-:W-:Y:S01]  /*9390*/  PRMT R39, R0, 0x5410, R4 ;  /* 0x0000541000277816 */ /* 0x000fe20000000004 */
[----:B------:R-:W-:Y:S06]  /*93a0*/  @P1 BRA `(.L_x_1475) ;  /* 0x0000003000141947 */ /* 0x000fec0003800000 */
[----:B------:R-:W2:Y:S01]  /*93b0*/  LDL.64 R54, [R1+0x18] ;  /* 0x0000180001367983 */ /* 0x000ea20000100a00 */
[----:B------:R-:W2:Y:S03]  /*93c0*/  LDC R4, c[0x0][0x3f4] ;  /* 0x0000fd00ff047b82 */ /* 0x000ea60000000800 */
[----:B------:R-:W3:Y:S04]  /*93d0*/  LDL R53, [R1+0x70] ;  /* 0x0000700001357983 */ /* 0x000ee80000100800 */
[----:B------:R-:W4:Y:S04]  /*93e0*/  LDL R52, [R1+0x60] ;  /* 0x0000600001347983 */ /* 0x000f280000100800 */
[----:B------:R-:W5:Y:S04]  /*93f0*/  LDL R51, [R1+0x54] ;  /* 0x0000540001337983 */ /* 0x000f680000100800 */
[----:B------:R-:W5:Y:S04]  /*9400*/  LDL R49, [R1+0x5c] ;  /* 0x00005c0001317983 */ /* 0x000f680000100800 */
[----:B------:R-:W5:Y:S04]  /*9410*/  LDL R7, [R1+0x50] ;  /* 0x0000500001077983 */ /* 0x000f680000100800 */
[----:B------:R-:W5:Y:S01]  /*9420*/  LDL R6, [R1+0x64] ;  /* 0x0000640001067983 */ /* 0x000f620000100800 */
[----:B------:R-:W-:-:S04]  /*9430*/  LEA.HI R40, R41, R40, RZ, 0x2 ;  /* 0x0000002829287211 */ /* 0x000fc800078f10ff */
[--C-:B------:R-:W-:Y:S02]  /*9440*/  SHF.R.S32.HI R0, RZ, 0x2, R40.reuse ;  /* 0x00000002ff007819 */ /* 0x100fe40000011428 */
[----:B0-----:R-:W-:-:S04]  /*9450*/  SHF.R.S32.HI R3, RZ, 0x1f, R40 ;  /* 0x0000001fff037819 */ /* 0x001fc80000011428 */
[----:B------:R-:W-:-:S04]  /*9460*/  LEA.HI R3, R3, R0, RZ, 0x2 ;  /* 0x0000000003037211 */ /* 0x000fc800078f10ff */
[----:B------:R-:W-:Y:S01]  /*9470*/  LOP3.LUT R5, R3, 0xfffffffc, RZ, 0xc0, !PT ;  /* 0xfffffffc03057812 */ /* 0x000fe200078ec0ff */
[----:B------:R-:W-:Y:S04]  /*9480*/  BSSY B1, `(.L_x_1476) ;  /* 0x0000036000017945 */ /* 0x000fe80003800000 */
[----:B------:R-:W-:-:S05]  /*9490*/  IMAD.IADD R5, R0, 0x1, -R5 ;  /* 0x0000000100057824 */ /* 0x000fca00078e0a05 */
[----:B------:R-:W-:Y:S02]  /*94a0*/  LOP3.LUT P0, RZ, R5, 0x2, RZ, 0xc0, !PT ;  /* 0x0000000205ff7812 */ /* 0x000fe4000780c0ff */
[----:B--2---:R-:W-:Y:S01]  /*94b0*/  ISETP.GE.AND P6, PT, R54, R4, PT ;  /* 0x000000043600720c */ /* 0x004fe20003fc6270 */
[----:B---3--:R-:W-:-:S04]  /*94c0*/  IMAD R3, R53, 0x2, R2 ;  /* 0x0000000235037824 */ /* 0x008fc800078e0202 */
[----:B------:R-:W-:Y:S01]  /*94d0*/  VIADD R0, R3, 0x20 ;  /* 0x0000002003007836 */ /* 0x000fe20000000000 */
[-C--:B----4-:R-:W-:Y:S02]  /*94e0*/  ISETP.GE.AND P1, PT, R52, R4.reuse, PT ;  /* 0x000000043400720c */ /* 0x090fe40003f26270 */
[-C--:B-----5:R-:W-:Y:S02]  /*94f0*/  ISETP.GE.AND P2, PT, R51, R4.reuse, PT ;  /* 0x000000043300720c */ /* 0x0a0fe40003f46270 */
[-C--:B------:R-:W-:Y:S02]  /*9500*/  ISETP.GE.AND P3, PT, R49, R4.reuse, PT ;  /* 0x000000043100720c */ /* 0x080fe40003f66270 */
[-C--:B------:R-:W-:Y:S02]  /*9510*/  ISETP.GE.AND P4, PT, R7, R4.reuse, PT ;  /* 0x000000040700720c */ /* 0x080fe40003f86270 */
        /* <DEDUP_REMOVED lines=11> */
[----:B------:R-:W-:-:S02]  /*95d0*/  HADD2.F32 R36, -RZ, R36.H0_H0 ;  /* 0x20000024ff247230 */ /* 0x000fc40000004100 */
[--C-:B0-----:R-:W-:Y:S02]  /*95e0*/  HADD2.F32 R37, -RZ, R7.reuse.H0_H0 ;  /* 0x20000007ff257230 */ /* 0x101fe40000004100 */
[----:B------:R-:W-:Y:S02]  /*95f0*/  HADD2.F32 R40, -RZ, R7.H1_H1 ;  /* 0x30000007ff287230 */ /* 0x000fe40000004100 */
[--C-:B------:R-:W-:Y:S02]  /*9600*/  HADD2.F32 R7, -RZ, R4.reuse.H0_H0 ;  /* 0x20000004ff077230 */ /* 0x100fe40000004100 */
[----:B------:R-:W-:Y:S02]  /*9610*/  HADD2.F32 R4, -RZ, R4.H1_H1 ;  /* 0x30000004ff047230 */ /* 0x000fe40000004100 */
[C---:B------:R-:W-:Y:S01]  /*9620*/  FMUL.FTZ R52, R40.reuse, R51 ;  /* 0x0000003328347220 */ /* 0x040fe20000410000 */
[----:B------:R-:W-:Y:S01]  /*9630*/  FMUL.FTZ R54, R40, R49 ;  /* 0x0000003128367220 */ /* 0x000fe20000410000 */
[----:B------:R-:W-:-:S02]  /*9640*/  HADD2.F32 R34, -RZ, R6.H0_H0 ;  /* 0x20000006ff227230 */ /* 0x000fc40000004100 */
[CC--:B------:R-:W-:Y:S01]  /*9650*/  FMUL.FTZ R40, R4.reuse, R50.reuse ;  /* 0x0000003204287220 */ /* 0x0c0fe20000410000 */
[----:B------:R-:W-:Y:S01]  /*9660*/  FFMA.FTZ R53, R37, R49, -R52 ;  /* 0x0000003125357223 */ /* 0x000fe20000010834 */
[-C--:B------:R-:W-:Y:S01]  /*9670*/  FMUL.FTZ R52, R4, R41.reuse ;  /* 0x0000002904347220 */ /* 0x080fe20000410000 */
[----:B------:R-:W-:Y:S02]  /*9680*/  HADD2.F32 R35, -RZ, R6.H1_H1 ;  /* 0x30000006ff237230 */ /* 0x000fe40000004100 */
[----:B------:R-:W-:Y:S01]  /*9690*/  FFMA.FTZ R41, R7, R41, -R40 ;  /* 0x0000002907297223 */ /* 0x000fe20000010828 */
[--C-:B------:R-:W-:Y:S02]  /*96a0*/  HADD2.F32 R6, -RZ, R5.reuse.H0_H0 ;  /* 0x20000005ff067230 */ /* 0x100fe40000004100 */
[----:B------:R-:W-:Y:S01]  /*96b0*/  FFMA.FTZ R54, R37, R51, R54 ;  /* 0x0000003325367223 */ /* 0x000fe20000010036 */
[----:B------:R-:W-:Y:S02]  /*96c0*/  HADD2.F32 R40, -RZ, R48.H1_H1 ;  /* 0x30000030ff287230 */ /* 0x000fe40000004100 */
[----:B------:R-:W-:Y:S01]  /*96d0*/  FFMA.FTZ R52, R7, R50, R52 ;  /* 0x0000003207347223 */ /* 0x000fe20000010034 */
[----:B------:R-:W-:-:S02]  /*96e0*/  HADD2.F32 R5, -RZ, R5.H1_H1 ;  /* 0x30000005ff057230 */ /* 0x000fc40000004100 */
[----:B------:R-:W-:Y:S02]  /*96f0*/  HADD2.F32 R4, -RZ, R56.H1_H1 ;  /* 0x30000038ff047230 */ /* 0x000fe40000004100 */
[----:B------:R-:W-:Y:S01]  /*9700*/  FMUL.FTZ R49, R35, R40 ;  /* 0x0000002823317220 */ /* 0x000fe20000410000 */
[----:B------:R-:W-:Y:S02]  /*9710*/  HADD2.F32 R37, -RZ, R55.H0_H0 ;  /* 0x20000037ff257230 */ /* 0x000fe40000004100 */
[----:B------:R-:W-:Y:S01]  /*9720*/  FMUL.FTZ R50, R5, R36 ;  /* 0x0000002405327220 */ /* 0x000fe20000410000 */
[-C--:B------:R-:W-:Y:S01]  /*9730*/  FMUL.FTZ R35, R35, R4.reuse ;  /* 0x0000000423237220 */ /* 0x080fe20000410000 */
[----:B------:R-:W-:Y:S01]  /*9740*/  FFMA.FTZ R49, R34, R4, -R49 ;  /* 0x0000000422317223 */ /* 0x000fe20000010831 */
[-C--:B------:R-:W-:Y:S01]  /*9750*/  FMUL.FTZ R7, R5, R37.reuse ;  /* 0x0000002505077220 */ /* 0x080fe20000410000 */
[----:B------:R-:W-:Y:S01]  /*9760*/  FFMA.FTZ R50, R6, R37, R50 ;  /* 0x0000002506327223 */ /* 0x000fe20000010032 */
[----:B------:R-:W-:Y:S01]  /*9770*/  FFMA.FTZ R34, R34, R40, R35 ;  /* 0x0000002822227223 */ /* 0x000fe20000010023 */
[----:B------:R-:W-:Y:S01]  /*9780*/  F2FP.F16.F32.PACK_AB R4, R52, R41 ;  /* 0x000000293404723e */ /* 0x000fe200000000ff */
[----:B------:R-:W-:Y:S01]  /*9790*/  FFMA.FTZ R5, R6, R36, -R7 ;  /* 0x0000002406057223 */ /* 0x000fe20000010807 */
[----:B------:R-:W-:-:S02]  /*97a0*/  F2FP.F16.F32.PACK_AB R7, R54, R53 ;  /* 0x000000353607723e */ /* 0x000fc400000000ff */
[----:B------:R-:W-:Y:S02]  /*97b0*/  F2FP.F16.F32.PACK_AB R6, R34, R49 ;  /* 0x000000312206723e */ /* 0x000fe400000000ff */
[----:B------:R-:W-:-:S05]  /*97c0*/  F2FP.F16.F32.PACK_AB R5, R50, R5 ;  /* 0x000000053205723e */ /* 0x000fca00000000ff */
[----:B------:R0:W-:Y:S02]  /*97d0*/  STS.128 [R3+0xc400], R4 ;  /* 0x00c4000403007388 */ /* 0x0001e40000000c00 */
.L_x_1477:
[----:B------:R-:W-:Y:S05]  /*97e0*/  BSYNC B1 ;  /* 0x0000000000017941 */ /* 0x000fea0003800000 */
.L_x_1476:
[----:B------:R-:W-:Y:S01]  /*97f0*/  BSSY B1, `(.L_x_1478) ;  /* 0x000002d000017945 */ /* 0x000fe20003800000 */
[----:B------:R-:W-:-:S03]  /*9800*/  @P0 VIADD R0, R3, 0xffffffe0 ;  /* 0xffffffe003000836 */ /* 0x000fc60000000000 */
[----:B------:R-:W-:Y:S05]  /*9810*/  @P1 BRA `(.L_x_1479) ;  /* 0x0000000000a81947 */ /* 0x000fea0003800000 */
[----:B0-----:R-:W0:Y:S01]  /*9820*/  LDS.128 R4, [R0+0xc400] ;  /* 0x00c4000000047984 */ /* 0x001e220000000c00 */
        /* <DEDUP_REMOVED lines=8> */
[----:B------:R-:W-:-:S02]  /*98b0*/  HADD2.F32 R48, -RZ, R48.H0_H0 ;  /* 0x20000030ff307230 */ /* 0x000fc40000004100 */
        /* <DEDUP_REMOVED lines=23> */
[----:B------:R-:W-:Y:S01]  /*9a30*/  FMUL.FTZ R34, R5, R4 ;  /* 0x0000000405227220 */ /* 0x000fe20000410000 */
        /* <DEDUP_REMOVED lines=8> */
.L_x_1479:
[----:B------:R-:W-:Y:S05]  /*9ac0*/  BSYNC B1 ;  /* 0x0000000000017941 */ /* 0x000fea0003800000 */
.L_x_1478:
        /* <DEDUP_REMOVED lines=21> */
[--C-:B------:R-:W-:Y:S02]  /*9c20*/  HADD2.F32 R29, -RZ, R46.reuse.H1_H1 ;  /* 0x3000002eff1d7230 */ /* 0x100fe40000004100 */
[----:B------:R-:W-:Y:S01]  /*9c30*/  FFMA.FTZ R33, R28, R31, -R33 ;  /* 0x0000001f1c217223 */ /* 0x000fe20000010821 */
[--C-:B------:R-:W-:Y:S02]  /*9c40*/  HADD2.F32 R6, -RZ, R5.reuse.H0_H0 ;  /* 0x20000005ff067230 */ /* 0x100fe40000004100 */
[-C--:B------:R-:W-:Y:S01]  /*9c50*/  FMUL.FTZ R32, R4, R30.reuse ;  /* 0x0000001e04207220 */ /* 0x080fe20000410000 */
[----:B------:R-:W-:Y:S02]  /*9c60*/  HADD2.F32 R46, -RZ, R46.H0_H0 ;  /* 0x2000002eff2e7230 */ /* 0x000fe40000004100 */
[----:B------:R-:W-:Y:S01]  /*9c70*/  FFMA.FTZ R34, R7, R30, -R34 ;  /* 0x0000001e07227223 */ /* 0x000fe20000010822 */
[----:B------:R-:W-:-:S02]  /*9c80*/  HADD2.F32 R5, -RZ, R5.H1_H1 ;  /* 0x30000005ff057230 */ /* 0x000fc40000004100 */
[----:B------:R-:W-:Y:S01]  /*9c90*/  FFMA.FTZ R47, R7, R47, R32 ;  /* 0x0000002f072f7223 */ /* 0x000fe20000010020 */
[----:B------:R-:W-:Y:S02]  /*9ca0*/  HADD2.F32 R28, -RZ, R35.H0_H0 ;  /* 0x20000023ff1c7230 */ /* 0x000fe40000004100 */
[CC--:B------:R-:W-:Y:S01]  /*9cb0*/  FMUL.FTZ R31, R27.reuse, R29.reuse ;  /* 0x0000001d1b1f7220 */ /* 0x0c0fe20000410000 */
[----:B------:R-:W-:Y:S02]  /*9cc0*/  HADD2.F32 R4, -RZ, R37.H0_H0 ;  /* 0x20000025ff047230 */ /* 0x000fe40000004100 */
[----:B------:R-:W-:Y:S01]  /*9cd0*/  FMUL.FTZ R30, R27, R46 ;  /* 0x0000002e1b1e7220 */ /* 0x000fe20000410000 */
        /* <DEDUP_REMOVED lines=11> */
.L_x_1481:
[----:B------:R-:W-:Y:S05]  /*9d90*/  BSYNC B1 ;  /* 0x0000000000017941 */ /* 0x000fea0003800000 */
.L_x_1480:
[----:B------:R-:W-:Y:S04]  /*9da0*/  BSSY B1, `(.L_x_1482) ;  /* 0x000002c000017945 */ /* 0x000fe80003800000 */
[----:B------:R-:W-:Y:S05]  /*9db0*/  @P3 BRA `(.L_x_1483) ;  /* 0x0000000000a83947 */ /* 0x000fea0003800000 */
[----:B012---:R-:W0:Y:S01]  /*9dc0*/  LDS.128 R4, [R0+0xf400] ;  /* 0x00f4000000047984 */ /* 0x007e220000000c00 */
        /* <DEDUP_REMOVED lines=41> */
.L_x_1483:
[----:B------:R-:W-:Y:S05]  /*a060*/  BSYNC B1 ;  /* 0x0000000000017941 */ /* 0x000fea0003800000 */
.L_x_1482:
        /* <DEDUP_REMOVED lines=44> */
.L_x_1485:
[----:B------:R-:W-:Y:S05]  /*a330*/  BSYNC B1 ;  /* 0x0000000000017941 */ /* 0x000fea0003800000 */
.L_x_1484:
        /* <DEDUP_REMOVED lines=44> */
.L_x_1469:
        /* <DEDUP_REMOVED lines=17> */
[----:B------:R-:W-:-:S04]  /*a710*/  IMAD.WIDE.U32 R26, R3, UR6, R26 ;  /* 0x00000006031a7c25 */ /* 0x000fc8000f8e001a */
[----:B------:R-:W-:Y:S01]  /*a720*/  IMAD R5, R3, UR7, R0 ;  /* 0x0000000703057c24 */ /* 0x000fe2000f8e0200 */
[----:B------:R-:W-:Y:S01]  /*a730*/  ULDC.64 UR6, c[0x0][0x400] ;  /* 0x0001000000067ab9 */ /* 0x000fe20000000a00 */
[----:B------:R-:W-:Y:S01]  /*a740*/  IMAD.IADD R13, R25, 0x1, R13 ;  /* 0x00000001190d7824 */ /* 0x000fe200078e020d */
[----:B------:R-:W-:Y:S01]  /*a750*/  LEA R3, P0, R24, UR4, 0x1 ;  /* 0x0000000418037c11 */ /* 0x000fe2000f8008ff */
[----:B------:R-:W-:Y:S01]  /*a760*/  IMAD.IADD R5, R27, 0x1, R5 ;  /* 0x000000011b057824 */ /* 0x000fe200078e0205 */
[----:B------:R-:W-:Y:S01]  /*a770*/  LEA R38, P1, R26, UR6, 0x1 ;  /* 0x000000061a267c11 */ /* 0x000fe2000f8208ff */
[----:B------:R-:W-:Y:S01]  /*a780*/  UMOV UR4, 0xffffffff ;  /* 0xffffffff00047882 */ /* 0x000fe20000000000 */
[----:B------:R-:W-:Y:S02]  /*a790*/  LEA.HI.X R13, R24, UR5, R13, 0x1, P0 ;  /* 0x00000005180d7c11 */ /* 0x000fe400080f0c0d */
[----:B------:R-:W-:Y:S01]  /*a7a0*/  LEA.HI.X R26, R26, UR7, R5, 0x1, P1 ;  /* 0x000000071a1a7c11 */ /* 0x000fe200088f0c05 */
[----:B------:R-:W-:Y:S08]  /*a7b0*/  BRA.DIV UR4, `(.L_x_1486) ;  /* 0x000001aa04047947 */ /* 0x000ff0000b800000 */
[----:B------:R1:W2:Y:S04]  /*a7c0*/  SHFL.IDX PT, R0, R13, RZ, 0x1e1f ;  /* 0x001e1fff0d007589 */ /* 0x0002a800000e0000 */
[----:B------:R-:W3:Y:S04]  /*a7d0*/  SHFL.IDX PT, R3, R3, RZ, 0x1e1f ;  /* 0x001e1fff03037589 */ /* 0x000ee800000e0000 */
[----:B------:R1:W4:Y:S04]  /*a7e0*/  SHFL.IDX PT, R37, R26, RZ, 0x1e1f ;  /* 0x001e1fff1a257589 */ /* 0x00032800000e0000 */
[----:B------:R-:W0:Y:S02]  /*a7f0*/  SHFL.IDX PT, R38, R38, RZ, 0x1e1f ;  /* 0x001e1fff26267589 */ /* 0x000e2400000e0000 */
.L_x_1770:
[----:B------:R-:W-:Y:S01]  /*a800*/  IMAD R7, R140, R7, RZ ;  /* 0x000000078c077224 */ /* 0x000fe200078e02ff */
[----:B------:R-:W-:Y:S01]  /*a810*/  BSSY B1, `(.L_x_1487) ;  /* 0x000003a000017945 */ /* 0x000fe20003800000 */
[----:B------:R-:W-:Y:S02]  /*a820*/  CS2R R4, SRZ ;  /* 0x0000000000047805 */ /* 0x000fe4000001ff00 */
[----:B------:R-:W-:Y:S01]  /*a830*/  CS2R R8, SRZ ;  /* 0x0000000000087805 */ /* 0x000fe2000001ff00 */
[----:B------:R-:W-:Y:S01]  /*a840*/  IMAD R40, R33, -0xc0, R7 ;  /* 0xffffff4021287824 */ /* 0x000fe200078e0207 */
[----:B------:R-:W-:Y:S02]  /*a850*/  ISETP.GE.AND P0, PT, R6, R7, PT ;  /* 0x000000070600720c */ /* 0x000fe40003f06270 */
[----:B------:R-:W-:Y:S02]  /*a860*/  CS2R R6, SRZ ;  /* 0x0000000000067805 */ /* 0x000fe4000001ff00 */
[----:B------:R-:W-:-:S02]  /*a870*/  CS2R R10, SRZ ;  /* 0x00000000000a7805 */ /* 0x000fc4000001ff00 */
[----:B-1----:R-:W-:Y:S02]  /*a880*/  CS2R R12, SRZ ;  /* 0x00000000000c7805 */ /* 0x002fe4000001ff00 */
[----:B0-----:R-:W-:Y:S02]  /*a890*/  CS2R R14, SRZ ;  /* 0x00000000000e7805 */ /* 0x001fe4000001ff00 */
[----:B------:R-:W-:Y:S02]  /*a8a0*/  CS2R R24, SRZ ;  /* 0x0000000000187805 */ /* 0x000fe4000001ff00 */
[----:B------:R-:W-:Y:S02]  /*a8b0*/  CS2R R26, SRZ ;  /* 0x00000000001a7805 */ /* 0x000fe4000001ff00 */
[----:B------:R-:W-:Y:S02]  /*a8c0*/  CS2R R28, SRZ ;  /* 0x00000000001c7805 */ /* 0x000fe4000001ff00 */
[----:B------:R-:W-:-:S02]  /*a8d0*/  CS2R R30, SRZ ;  /* 0x00000000001e7805 */ /* 0x000fc4000001ff00 */
[----:B------:R-:W-:Y:S02]  /*a8e0*/  CS2R R32, SRZ ;  /* 0x0000000000207805 */ /* 0x000fe4000001ff00 */
[----:B------:R-:W-:Y:S01]  /*a8f0*/  CS2R R34, SRZ ;  /* 0x0000000000227805 */ /* 0x000fe2000001ff00 */
[----:B------:R-:W-:Y:S06]  /*a900*/  @P0 BRA `(.L_x_1488) ;  /* 0x0000000000a80947 */ /* 0x000fec0003800000 */
[----:B------:R-:W4:Y:S04]  /*a910*/  LDL R21, [R1+0x34] ;  /* 0x0000340001157983 */ /* 0x000f280000100800 */
[----:B------:R-:W4:Y:S01]  /*a920*/  LDL R20, [R1+0x38] ;  /* 0x0000380001147983 */ /* 0x000f220000100800 */
[C---:B------:R-:W-:Y:S01]  /*a930*/  VIADD R4, R18.reuse, 0x10 ;  /* 0x0000001012047836 */ /* 0x040fe20000000000 */
[----:B------:R-:W-:Y:S01]  /*a940*/  ULDC UR4, c[0x0][0x3f4] ;  /* 0x0000fd0000047ab9 */ /* 0x000fe20000000800 */
[C---:B------:R-:W-:Y:S01]  /*a950*/  VIADD R5, R18.reuse, 0x20 ;  /* 0x0000002012057836 */ /* 0x040fe20000000000 */
[----:B------:R-:W-:Y:S01]  /*a960*/  ISETP.GE.AND P2, PT, R18, UR4, PT ;  /* 0x0000000412007c0c */ /* 0x000fe2000bf46270 */
[----:B---3--:R-:W-:Y:S01]  /*a970*/  IMAD.MOV.U32 R6, RZ, RZ, R3 ;  /* 0x000000ffff067224 */ /* 0x008fe200078e0003 */
[----:B------:R-:W-:Y:S01]  /*a980*/  ISETP.GE.AND P3, PT, R4, UR4, PT ;  /* 0x0000000404007c0c */ /* 0x000fe2000bf66270 */
[----:B--2---:R-:W-:Y:S01]  /*a990*/  IMAD.MOV.U32 R7, RZ, RZ, R0 ;  /* 0x000000ffff077224 */ /* 0x004fe200078e0000 */
[----:B------:R-:W-:Y:S01]  /*a9a0*/  ISETP.GE.AND P4, PT, R5, UR4, PT ;  /* 0x0000000405007c0c */ /* 0x000fe2000bf86270 */
[----:B------:R-:W-:Y:S01]  /*a9b0*/  IMAD.MOV.U32 R8, RZ, RZ, R38 ;  /* 0x000000ffff087224 */ /* 0x000fe200078e0026 */
[----:B------:R-:W-:Y:S01]  /*a9c0*/  CS2R R28, SRZ ;  /* 0x00000000001c7805 */ /* 0x000fe2000001ff00 */
[----:B----4-:R-:W-:Y:S01]  /*a9d0*/  IMAD.MOV.U32 R9, RZ, RZ, R37 ;  /* 0x000000ffff097224 */ /* 0x010fe200078e0025 */
[----:B------:R-:W-:-:S02]  /*a9e0*/  CS2R R30, SRZ ;  /* 0x00000000001e7805 */ /* 0x000fc4000001ff00 */
[----:B------:R-:W-:Y:S02]  /*a9f0*/  CS2R R10, SRZ ;  /* 0x00000000000a7805 */ /* 0x000fe4000001ff00 */
[----:B------:R-:W-:Y:S02]  /*aa00*/  CS2R R32, SRZ ;  /* 0x0000000000207805 */ /* 0x000fe4000001ff00 */
[----:B------:R-:W-:Y:S01]  /*aa10*/  CS2R R34, SRZ ;  /* 0x0000000000227805 */ /* 0x000fe2000001ff00 */
[----:B------:R-:W-:Y:S01]  /*aa20*/  @!P2 IMAD.SHL.U32 R36, R18, 0x2, RZ ;  /* 0x000000021224a824 */ /* 0x000fe200078e00ff */
[----:B------:R-:W-:Y:S02]  /*aa30*/  CS2R R14, SRZ ;  /* 0x00000000000e7805 */ /* 0x000fe4000001ff00 */
[----:B------:R-:W-:Y:S02]  /*aa40*/  CS2R R24, SRZ ;  /* 0x0000000000187805 */ /* 0x000fe4000001ff00 */
[----:B------:R-:W-:Y:S01]  /*aa50*/  CS2R R26, SRZ ;  /* 0x00000000001a7805 */ /* 0x000fe2000001ff00 */
[----:B------:R-:W-:-:S02]  /*aa60*/  @!P3 IMAD.SHL.U32 R13, R21, 0x8, RZ ;  /* 0x00000008150db824 */ /* 0x000fc400078e00ff */
[----:B------:R-:W-:Y:S01]  /*aa70*/  @!P4 IMAD.SHL.U32 R39, R20, 0x8, RZ ;  /* 0x000000081427c824 */ /* 0x000fe200078e00ff */
[-C--:B------:R-:W-:Y:S01]  /*aa80*/  @!P2 IADD3 R20, P0, R3, R36.reuse, RZ ;  /* 0x000000240314a210 */ /* 0x080fe20007f1e0ff */
[----:B------:R-:W-:Y:S01]  /*aa90*/  @!P3 IMAD.WIDE R4, R13, 0x2, R6 ;  /* 0x000000020d04b825 */ /* 0x000fe200078e0206 */
[----:B------:R-:W-:Y:S02]  /*aaa0*/  @!P2 IADD3 R36, P1, R38, R36, RZ ;  /* 0x000000242624a210 */ /* 0x000fe40007f3e0ff */
[----:B------:R-:W-:Y:S01]  /*aab0*/  @!P2 SHF.L.U64.HI R3, R18, 0x1, R19 ;  /* 0x000000011203a819 */ /* 0x000fe20000010213 */
[----:B------:R-:W-:Y:S01]  /*aac0*/  @!P4 IMAD.WIDE R6, R39, 0x2, R6 ;  /* 0x000000022706c825 */ /* 0x000fe200078e0206 */
[----:B------:R0:W5:Y:S03]  /*aad0*/  @!P3 LD.E.128 R28, desc[UR52][R4.64] ;  /* 0x00000034041cb980 */ /* 0x000166000c101d00 */
[--C-:B------:R-:W-:Y:S01]  /*aae0*/  @!P3 IMAD.WIDE R12, R13, 0x2, R8.reuse ;  /* 0x000000020d0cb825 */ /* 0x100fe200078e0208 */
[----:B------:R1:W5:Y:S03]  /*aaf0*/  @!P4 LD.E.128 R32, desc[UR52][R6.64] ;  /* 0x000000340620c980 */ /* 0x000366000c101d00 */
[----:B------:R-:W-:Y:S01]  /*ab00*/  @!P4 IMAD.WIDE R38, R39, 0x2, R8 ;  /* 0x000000022726c825 */ /* 0x000fe200078e0208 */
[----:B------:R-:W-:-:S02]  /*ab10*/  CS2R R8, SRZ ;  /* 0x0000000000087805 */ /* 0x000fc4000001ff00 */
[----:B0-----:R-:W-:Y:S01]  /*ab20*/  CS2R R4, SRZ ;  /* 0x0000000000047805 */ /* 0x001fe2000001ff00 */
[--C-:B------:R-:W-:Y:S02]  /*ab30*/  @!P2 IMAD.X R21, R0, 0x1, R3.reuse, P0 ;  /* 0x000000010015a824 */ /* 0x100fe400000e0603 */
[----:B------:R-:W-:Y:S01]  /*ab40*/  @!P2 IMAD.X R37, R37, 0x1, R3, P1 ;  /* 0x000000012525a824 */ /* 0x000fe200008e0603 */
[----:B------:R0:W5:Y:S01]  /*ab50*/  @!P3 LD.E.128 R8, desc[UR52][R12.64] ;  /* 0x000000340c08b980 */ /* 0x000162000c101d00 */
[----:B-1----:R-:W-:-:S03]  /*ab60*/  CS2R R6, SRZ ;  /* 0x0000000000067805 */ /* 0x002fc6000001ff00 */
[----:B------:R1:W5:Y:S04]  /*ab70*/  @!P2 LD.E.128 R24, desc[UR52][R20.64] ;  /* 0x000000341418a980 */ /* 0x000368000c101d00 */
[----:B------:R1:W5:Y:S01]  /*ab80*/  @!P2 LD.E.128 R4, desc[UR52][R36.64] ;  /* 0x000000342404a980 */ /* 0x000362000c101d00 */
[----:B0-----:R-:W-:-:S06]  /*ab90*/  CS2R R12, SRZ ;  /* 0x00000000000c7805 */ /* 0x001fcc000001ff00 */
[----:B------:R1:W5:Y:S02]  /*aba0*/  @!P4 LD.E.128 R12, desc[UR52][R38.64] ;  /* 0x00000034260cc980 */ /* 0x000364000c101d00 */
.L_x_1488:
[----:B------:R-:W-:Y:S05]  /*abb0*/  BSYNC B1 ;  /* 0x0000000000017941 */ /* 0x000fea0003800000 */
.L_x_1487:
[----:B---3--:R-:W0:Y:S01]  /*abc0*/  S2R R3, SR_TID.X ;  /* 0x0000000000037919 */ /* 0x008e220000002100 */
[----:B------:R-:W-:Y:S01]  /*abd0*/  ULEA.HI UR4, UR37, UR37, URZ, 0x1 ;  /* 0x0000002525047291 */ /* 0x000fe2000f8f083f */
[----:B--2--5:R-:W-:Y:S01]  /*abe0*/  IMAD.MOV.U32 R0, RZ, RZ, R4 ;  /* 0x000000ffff007224 */ /* 0x024fe200078e0004 */
[----:B------:R-:W-:Y:S01]  /*abf0*/  VIMNMX R40, R40, 0xc0, PT ;  /* 0x000000c028287848 */ /* 0x000fe20003fe0100 */
[----:B-1----:R-:W-:Y:S01]  /*ac00*/  IMAD.MOV.U32 R20, RZ, RZ, R6 ;  /* 0x000000ffff147224 */ /* 0x002fe200078e0006 */
[----:B------:R-:W-:Y:S01]  /*ac10*/  ULOP3.LUT UR4, UR4, 0xfffffffe, URZ, 0xc0, !UPT ;  /* 0xfffffffe04047892 */ /* 0x000fe2000f8ec03f */
[----:B----4-:R-:W-:Y:S01]  /*ac20*/  IMAD.MOV.U32 R37, RZ, RZ, R25 ;  /* 0x000000ffff257224 */ /* 0x010fe200078e0019 */
        /* <DEDUP_REMOVED lines=11> */
[----:B------:R-:W-:Y:S02]  /*ace0*/  BSSY B1, `(.L_x_1489) ;  /* 0x0000027000017945 */ /* 0x000fe40003800000 */
[----:B------:R-:W-:Y:S01]  /*acf0*/  PRMT R48, R48, 0x5410, R0 ;  /* 0x0000541030307816 */ /* 0x000fe20000000000 */
[----:B------:R-:W-:Y:S01]  /*ad00*/  IMAD.MOV.U32 R0, RZ, RZ, R14 ;  /* 0x000000ffff007224 */ /* 0x000fe200078e000e */
[----:B------:R-:W-:Y:S01]  /*ad10*/  PRMT R47, R20, 0x7610, R47 ;  /* 0x00007610142f7816 */ /* 0x000fe2000000002f */
[----:B------:R-:W-:-:S05]  /*ad20*/  IMAD.MOV.U32 R20, RZ, RZ, R15 ;  /* 0x000000ffff147224 */ /* 0x000fca00078e000f */
[----:B------:R-:W-:Y:S01]  /*ad30*/  PRMT R44, R0, 0x5410, R20 ;  /* 0x00005410002c7816 */ /* 0x000fe20000000014 */
[----:B------:R-:W-:Y:S02]  /*ad40*/  IMAD.MOV.U32 R0, RZ, RZ, R26 ;  /* 0x000000ffff007224 */ /* 0x000fe400078e001a */
[----:B------:R-:W-:Y:S02]  /*ad50*/  IMAD.MOV.U32 R20, RZ, RZ, R27 ;  /* 0x000000ffff147224 */ /* 0x000fe400078e001b */
[C---:B0-----:R-:W-:Y:S02]  /*ad60*/  VIADD R36, R3.reuse, 0xffffff80 ;  /* 0xffffff8003247836 */ /* 0x041fe40000000000 */
[----:B------:R-:W-:Y:S01]  /*ad70*/  VIADD R21, R3, 0xffffff80 ;  /* 0xffffff8003157836 */ /* 0x000fe20000000000 */
[----:B------:R-:W-:Y:S01]  /*ad80*/  PRMT R68, R0, 0x5410, R20 ;  /* 0x0000541000447816 */ /* 0x000fe20000000014 */
[----:B------:R-:W-:Y:S02]  /*ad90*/  IMAD.MOV.U32 R3, RZ, RZ, R5 ;  /* 0x000000ffff037224 */ /* 0x000fe400078e0005 */
[----:B------:R-:W-:Y:S01]  /*ada0*/  IMAD.MOV.U32 R0, RZ, RZ, R30 ;  /* 0x000000ffff007224 */ /* 0x000fe200078e001e */
[----:B------:R-:W-:Y:S01]  /*adb0*/  LEA.HI R21, R21, R36, RZ, 0x1 ;  /* 0x0000002415157211 */ /* 0x000fe200078f08ff */
[----:B------:R-:W-:Y:S01]  /*adc0*/  IMAD.MOV.U32 R36, RZ, RZ, R13 ;  /* 0x000000ffff247224 */ /* 0x000fe200078e000d */
[----:B------:R-:W-:Y:S01]  /*add0*/  PRMT R62, R3, 0x7610, R62 ;  /* 0x00007610033e7816 */ /* 0x000fe2000000003e */
[----:B------:R-:W-:Y:S01]  /*ade0*/  IMAD.U32 R3, RZ, RZ, UR4 ;  /* 0x00000004ff037e24 */ /* 0x000fe2000f8e00ff */
[----:B------:R-:W-:Y:S01]  /*adf0*/  SHF.R.S32.HI R21, RZ, 0x1, R21 ;  /* 0x00000001ff157819 */ /* 0x000fe20000011415 */
[----:B------:R-:W-:Y:S01]  /*ae00*/  IMAD.MOV.U32 R20, RZ, RZ, R31 ;  /* 0x000000ffff147224 */ /* 0x000fe200078e001f */
[----:B------:R-:W-:Y:S01]  /*ae10*/  PRMT R47, R47, 0x5410, R0 ;  /* 0x000054102f2f7816 */ /* 0x000fe20000000000 */
[----:B------:R-:W-:Y:S01]  /*ae20*/  IMAD.MOV.U32 R0, RZ, RZ, R34 ;  /* 0x000000ffff007224 */ /* 0x000fe200078e0022 */
[----:B------:R-:W-:-:S02]  /*ae30*/  SHF.L.U32 R3, R3, 0x1f, RZ ;  /* 0x0000001f03037819 */ /* 0x000fc400000006ff */
[----:B------:R-:W-:Y:S01]  /*ae40*/  ISETP.GE.AND P1, PT, R21, R40, PT ;  /* 0x000000281500720c */ /* 0x000fe20003f26270 */
[----:B------:R-:W-:Y:S01]  /*ae50*/  IMAD.MOV.U32 R21, RZ, RZ, R9 ;  /* 0x000000ffff157224 */ /* 0x000fe200078e0009 */
[----:B------:R-:W0:Y:S01]  /*ae60*/  SYNCS.PHASECHK.TRANS64.TRYWAIT P0, [R2+URZ+0x2d800], R3 ;  /* 0x02d80003020075a7 */ /* 0x000e22000800017f */
[----:B------:R-:W-:Y:S01]  /*ae70*/  PRMT R48, R20, 0x7610, R48 ;  /* 0x0000761014307816 */ /* 0x000fe20000000030 */
[----:B------:R-:W-:Y:S02]  /*ae80*/  IMAD.MOV.U32 R20, RZ, RZ, R35 ;  /* 0x000000ffff147224 */ /* 0x000fe400078e0023 */
[----:B------:R-:W-:Y:S01]  /*ae90*/  PRMT R51, R21, 0x7610, R51 ;  /* 0x0000761015337816 */ /* 0x000fe20000000033 */
[----:B------:R-:W-:-:S03]  /*aea0*/  IMAD.MOV.U32 R21, RZ, RZ, R12 ;  /* 0x000000ffff157224 */ /* 0x000fc600078e000c */
[----:B------:R-:W-:Y:S01]  /*aeb0*/  PRMT R51, R51, 0x5410, R37 ;  /* 0x0000541033337816 */ /* 0x000fe20000000025 */
[----:B------:R-:W-:Y:S01]  /*aec0*/  IMAD.MOV.U32 R37, RZ, RZ, R33 ;  /* 0x000000ffff257224 */ /* 0x000fe200078e0021 */
[----:B------:R-:W-:Y:S01]  /*aed0*/  PRMT R21, R21, 0x5410, R36 ;  /* 0x0000541015157816 */ /* 0x000fe20000000024 */
[----:B------:R-:W-:-:S05]  /*aee0*/  IMAD.MOV.U32 R36, RZ, RZ, R24 ;  /* 0x000000ffff247224 */ /* 0x000fca00078e0018 */
[----:B------:R-:W-:Y:S01]  /*aef0*/  PRMT R65, R36, 0x7610, R65 ;  /* 0x0000761024417816 */ /* 0x000fe20000000041 */
[----:B------:R-:W-:-:S05]  /*af00*/  IMAD.MOV.U32 R36, RZ, RZ, R28 ;  /* 0x000000ffff247224 */ /* 0x000fca00078e001c */
[----:B------:R-:W-:Y:S01]  /*af10*/  PRMT R49, R36, 0x7610, R49 ;  /* 0x0000761024317816 */ /* 0x000fe20000000031 */
[----:B------:R-:W-:-:S05]  /*af20*/  IMAD.MOV.U32 R36, RZ, RZ, R32 ;  /* 0x000000ffff247224 */ /* 0x000fca00078e0020 */
[----:B------:R-:W-:Y:S01]  /*af30*/  PRMT R45, R36, 0x5410, R37 ;  /* 0x00005410242d7816 */ /* 0x000fe20000000025 */
[----:B0-----:R-:W-:Y:S06]  /*af40*/  @!P0 BRA `(.L_x_1490) ;  /* 0x000001a000908947 */ /* 0x001fec0003800000 */
.L_x_1771:
[----:B------:R-:W-:Y:S05]  /*af50*/  BSYNC B1 ;  /* 0x0000000000017941 */ /* 0x000fea0003800000 */
.L_x_1489:
[----:B------:R-:W-:Y:S01]  /*af60*/  PRMT R46, R0, 0x5410, R20 ;  /* 0x00005410002e7816 */ /* 0x000fe20000000014 */
[----:B------:R-:W-:Y:S06]  /*af70*/  @P1 BRA `(.L_x_1475) ;  /* 0x0000001400201947 */ /* 0x000fec0003800000 */
[----:B------:R1:W5:Y:S01]  /*af80*/  LDL R71, [R1+0x20] ;  /* 0x0000200001477983 */ /* 0x0003620000100800 */
[----:B0-----:R-:W0:Y:S03]  /*af90*/  LDC R3, c[0x0][0x3f4] ;  /* 0x0000fd00ff037b82 */ /* 0x001e260000000800 */
[----:B------:R1:W5:Y:S04]  /*afa0*/  LDL R70, [R1+0x28] ;  /* 0x0000280001467983 */ /* 0x0003680000100800 */
[----:B------:R1:W5:Y:S01]  /*afb0*/  LDL R69, [R1+0x24] ;  /* 0x0000240001457983 */ /* 0x0003620000100800 */
[C---:B------:R-:W-:Y:S01]  /*afc0*/  VIADD R0, R18.reuse, 0x10 ;  /* 0x0000001012007836 */ /* 0x040fe20000000000 */
[----:B------:R-:W-:Y:S01]  /*afd0*/  BSSY B1, `(.L_x_1491) ;  /* 0x0000066000017945 */ /* 0x000fe20003800000 */
[C---:B------:R-:W-:Y:S01]  /*afe0*/  VIADD R20, R18.reuse, 0x20 ;  /* 0x0000002012147836 */ /* 0x040fe20000000000 */
[----:B0-----:R-:W-:-:S02]  /*aff0*/  ISETP.GE.AND P0, PT, R18, R3, PT ;  /* 0x000000031200720c */ /* 0x001fc40003f06270 */
[-C--:B------:R-:W-:Y:S02]  /*b000*/  ISETP.GE.AND P1, PT, R0, R3.reuse, PT ;  /* 0x000000030000720c */ /* 0x080fe40003f26270 */
[----:B------:R-:W-:-:S09]  /*b010*/  ISETP.GE.AND P2, PT, R20, R3, PT ;  /* 0x000000031400720c */ /* 0x000fd20003f46270 */
[----:B-1----:R-:W-:Y:S05]  /*b020*/  @P0 BRA `(.L_x_1492) ;  /* 0x0000000400800947 */ /* 0x002fea0003800000 */
[----:B------:R-:W2:Y:S04]  /*b030*/  LDL R36, [R1+0x80] ;  /* 0x0000800001247983 */ /* 0x000ea80000100800 */
[----:B------:R-:W3:Y:S01]  /*b040*/  LDL R72, [R1+0x88] ;  /* 0x0000880001487983 */ /* 0x000ee20000100800 */
[--C-:B------:R-:W-:Y:S01]  /*b050*/  SHF.R.U64 R4, R4, 0x10, R5.reuse ;  /* 0x0000001004047819 */ /* 0x100fe20000001205 */
[----:B------:R-:W-:Y:S01]  /*b060*/  HADD2.F32 R60, -RZ, R60.H0_H0 ;  /* 0x2000003cff3c7230 */ /* 0x000fe20000004100 */
[----:B------:R-:W-:Y:S01]  /*b070*/  SHF.R.U32.HI R57, RZ, 0x10, R5 ;  /* 0x00000010ff397819 */ /* 0x000fe20000011605 */
[----:B------:R-:W-:Y:S01]  /*b080*/  HADD2.F32 R62, -RZ, R62.H0_H0 ;  /* 0x2000003eff3e7230 */ /* 0x000fe20000004100 */
[--C-:B------:R-:W-:Y:S01]  /*b090*/  SHF.R.U64 R5, R26, 0x10, R27.reuse ;  /* 0x000000101a057819 */ /* 0x100fe2000000121b */
[----:B------:R-:W-:Y:S01]  /*b0a0*/  HADD2.F32 R59, -RZ, R59.H0_H0 ;  /* 0x2000003bff3b7230 */ /* 0x000fe20000004100 */
[----:B------:R-:W-:Y:S01]  /*b0b0*/  SHF.R.U32.HI R26, RZ, 0x10, R27 ;  /* 0x00000010ff1a7819 */ /* 0x000fe2000001161b */
[----:B------:R-:W-:Y:S01]  /*b0c0*/  HADD2.F32 R61, -RZ, R57.H0_H0 ;  /* 0x20000039ff3d7230 */ /* 0x000fe20000004100 */
[----:B------:R-:W-:Y:S01]  /*b0d0*/  SHF.R.U32.HI R52, RZ, 0x10, R25 ;  /* 0x00000010ff347819 */ /* 0x000fe20000011619 */
[----:B------:R-:W-:Y:S01]  /*b0e0*/  HADD2.F32 R5, -RZ, R5.H0_H0 ;  /* 0x20000005ff057230 */ /* 0x000fe20000004100 */
[----:B------:R-:W-:-:S02]  /*b0f0*/  SHF.R.U64 R6, R6, 0x10, R7 ;  /* 0x0000001006067819 */ /* 0x000fc40000001207 */
[----:B------:R-:W-:Y:S01]  /*b100*/  SHF.R.U32.HI R7, RZ, 0x10, R7 ;  /* 0x00000010ff077819 */ /* 0x000fe20000011607 */
[----:B------:R-:W-:Y:S01]  /*b110*/  HADD2.F32 R57, -RZ, R52.H0_H0 ;  /* 0x20000034ff397230 */ /* 0x000fe20000004100 */
[----:B--2---:R-:W-:-:S04]  /*b120*/  LEA.HI R0, R3, R36, RZ, 0x1d ;  /* 0x0000002403007211 */ /* 0x004fc800078fe8ff */
[----:B------:R-:W-:-:S04]  /*b130*/  SHF.R.S32.HI R37, RZ, 0x1f, R0 ;  /* 0x0000001fff257819 */ /* 0x000fc80000011400 */
[----:B------:R-:W-:Y:S01]  /*b140*/  LEA.HI R37, R37, R0, RZ, 0x2 ;  /* 0x0000000025257211 */ /* 0x000fe200078f10ff */
[----:B------:R-:W-:-:S03]  /*b150*/  IMAD.SHL.U32 R0, R0, 0x8, RZ ;  /* 0x0000000800007824 */ /* 0x000fc600078e00ff */
[----:B------:R-:W-:Y:S02]  /*b160*/  SHF.R.S32.HI R37, RZ, 0x2, R37 ;  /* 0x00000002ff257819 */ /* 0x000fe40000011425 */
[----:B-----5:R-:W-:-:S03]  /*b170*/  LOP3.LUT R0, R71, 0x18, R0, 0xf8, !PT ;  /* 0x0000001847007812 */ /* 0x020fc600078ef800 */
[----:B------:R-:W-:Y:S01]  /*b180*/  IMAD R20, R37, 0x1800, R70 ;  /* 0x0000180025147824 */ /* 0x000fe200078e0246 */
[----:B------:R-:W-:Y:S01]  /*b190*/  LOP3.LUT R41, R0, R69, RZ, 0x3c, !PT ;  /* 0x0000004500297212 */ /* 0x000fe200078e3cff */
[----:B---3--:R-:W0:Y:S04]  /*b1a0*/  LDS.128 R36, [R72] ;  /* 0x0000000048247984 */ /* 0x008e280000000c00 */
[----:B------:R-:W-:Y:S01]  /*b1b0*/  IMAD.IADD R41, R20, 0x1, R41 ;  /* 0x0000000114297824 */ /* 0x000fe200078e0229 */
[----:B------:R-:W-:-:S03]  /*b1c0*/  SHF.R.U64 R20, R24, 0x10, R25 ;  /* 0x0000001018147819 */ /* 0x000fc60000001219 */
        /* <DEDUP_REMOVED lines=20> */
[----:B------:R-:W-:Y:S01]  /*b310*/  FFMA.FTZ R52, R54, R57, -R63 ;  /* 0x0000003936347223 */ /* 0x000fe2000001083f */
[C---:B------:R-:W-:Y:S01]  /*b320*/  FMUL.FTZ R57, R56.reuse, R59 ;  /* 0x0000003b38397220 */ /* 0x040fe20000410000 */
[----:B------:R-:W-:Y:S02]  /*b330*/  HADD2.F32 R58, -RZ, R67.H0_H0 ;  /* 0x20000043ff3a7230 */ /* 0x000fe40000004100 */
[----:B------:R-:W-:Y:S01]  /*b340*/  FMUL.FTZ R60, R56, R55 ;  /* 0x00000037383c7220 */ /* 0x000fe20000410000 */
[----:B------:R-:W-:-:S02]  /*b350*/  HADD2.F32 R56, -RZ, R68.H0_H0 ;  /* 0x20000044ff387230 */ /* 0x000fc40000004100 */
[C---:B------:R-:W-:Y:S01]  /*b360*/  FFMA.FTZ R55, R50.reuse, R55, -R57 ;  /* 0x0000003732377223 */ /* 0x040fe20000010839 */
[----:B------:R-:W-:Y:S02]  /*b370*/  HADD2.F32 R41, -RZ, R43.H0_H0 ;  /* 0x2000002bff297230 */ /* 0x000fe40000004100 */
[----:B------:R-:W-:Y:S01]  /*b380*/  FFMA.FTZ R50, R50, R59, R60 ;  /* 0x0000003b32327223 */ /* 0x000fe2000001003c */
[C---:B------:R-:W-:Y:S01]  /*b390*/  FMUL.FTZ R60, R53.reuse, R58 ;  /* 0x0000003a353c7220 */ /* 0x040fe20000410000 */
[----:B------:R-:W-:Y:S02]  /*b3a0*/  HADD2.F32 R57, -RZ, R68.H1_H1 ;  /* 0x30000044ff397230 */ /* 0x000fe40000004100 */
[-C--:B------:R-:W-:Y:S01]  /*b3b0*/  FMUL.FTZ R62, R53, R56.reuse ;  /* 0x00000038353e7220 */ /* 0x080fe20000410000 */
[----:B------:R-:W-:Y:S02]  /*b3c0*/  HADD2.F32 R59, -RZ, R67.H1_H1 ;  /* 0x30000043ff3b7230 */ /* 0x000fe40000004100 */
[----:B------:R-:W-:Y:S01]  /*b3d0*/  FFMA.FTZ R53, R25, R56, -R60 ;  /* 0x0000003819357223 */ /* 0x000fe2000001083c */
[----:B------:R-:W-:-:S02]  /*b3e0*/  HADD2.F32 R60, -RZ, R7.H0_H0 ;  /* 0x20000007ff3c7230 */ /* 0x000fc40000004100 */
[C---:B------:R-:W-:Y:S01]  /*b3f0*/  FMUL.FTZ R64, R41.reuse, R57 ;  /* 0x0000003929407220 */ /* 0x040fe20000410000 */
[----:B------:R-:W-:Y:S02]  /*b400*/  HADD2.F32 R43, -RZ, R43.H1_H1 ;  /* 0x3000002bff2b7230 */ /* 0x000fe40000004100 */
[-C--:B------:R-:W-:Y:S01]  /*b410*/  FMUL.FTZ R7, R41, R59.reuse ;  /* 0x0000003b29077220 */ /* 0x080fe20000410000 */
[----:B------:R-:W-:Y:S02]  /*b420*/  HADD2.F32 R56, -RZ, R26.H0_H0 ;  /* 0x2000001aff387230 */ /* 0x000fe40000004100 */
[----:B------:R-:W-:Y:S01]  /*b430*/  FFMA.FTZ R26, R25, R58, R62 ;  /* 0x0000003a191a7223 */ /* 0x000fe2000001003e */
[C---:B------:R-:W-:Y:S01]  /*b440*/  FFMA.FTZ R64, R24.reuse, R59, R64 ;  /* 0x0000003b18407223 */ /* 0x040fe20000010040 */
[----:B------:R-:W-:Y:S01]  /*b450*/  FFMA.FTZ R57, R24, R57, -R7 ;  /* 0x0000003918397223 */ /* 0x000fe20000010807 */
        /* <DEDUP_REMOVED lines=15> */
[----:B------:R-:W-:Y:S01]  /*b550*/  FFMA.FTZ R6, R38, R5, -R43 ;  /* 0x0000000526067223 */ /* 0x000fe2000001082b */
[----:B------:R-:W-:Y:S01]  /*b560*/  FFMA.FTZ R54, R54, R61, R65 ;  /* 0x0000003d36367223 */ /* 0x000fe20000010041 */
[----:B------:R-:W-:Y:S01]  /*b570*/  FFMA.FTZ R39, R36, R25, R40 ;  /* 0x0000001924277223 */ /* 0x000fe20000010028 */
        /* <DEDUP_REMOVED lines=11> */
.L_x_1492:
[----:B------:R-:W-:Y:S05]  /*b630*/  BSYNC B1 ;  /* 0x0000000000017941 */ /* 0x000fea0003800000 */
.L_x_1491:
[----:B------:R-:W-:Y:S04]  /*b640*/  BSSY B1, `(.L_x_1493) ;  /* 0x000006d000017945 */ /* 0x000fe80003800000 */
[----:B------:R-:W-:Y:S05]  /*b650*/  @P1 BRA `(.L_x_1494) ;  /* 0x0000000400ac1947 */ /* 0x000fea0003800000 */
[----:B0-----:R-:W2:Y:S04]  /*b660*/  LDL R6, [R1+0x54] ;  /* 0x0000540001067983 */ /* 0x001ea80000100800 */
[----:B------:R-:W2:Y:S04]  /*b670*/  LDL.64 R4, [R1+0x18] ;  /* 0x0000180001047983 */ /* 0x000ea80000100a00 */
[----:B------:R-:W3:Y:S01]  /*b680*/  LDL R0, [R1+0x34] ;  /* 0x0000340001007983 */ /* 0x000ee20000100800 */
[--C-:B------:R-:W-:Y:S01]  /*b690*/  HADD2.F32 R53, -RZ, R51.reuse.H1_H1 ;  /* 0x30000033ff357230 */ /* 0x100fe20000004100 */
[----:B------:R-:W-:Y:S01]  /*b6a0*/  SHF.R.U32.HI R54, RZ, 0x10, R9 ;  /* 0x00000010ff367819 */ /* 0x000fe20000011609 */
[----:B------:R-:W-:Y:S01]  /*b6b0*/  HADD2.F32 R51, -RZ, R51.H0_H0 ;  /* 0x20000033ff337230 */ /* 0x000fe20000004100 */
[--C-:B------:R-:W-:Y:S01]  /*b6c0*/  SHF.R.U64 R28, R28, 0x10, R29.reuse ;  /* 0x000000101c1c7819 */ /* 0x100fe2000000121d */
[----:B------:R-:W-:Y:S01]  /*b6d0*/  HADD2.F32 R52, -RZ, R49.H1_H1 ;  /* 0x30000031ff347230 */ /* 0x000fe20000004100 */
[----:B------:R-:W-:Y:S01]  /*b6e0*/  SHF.R.U32.HI R50, RZ, 0x10, R29 ;  /* 0x00000010ff327819 */ /* 0x000fe2000001161d */
[----:B------:R-:W-:Y:S01]  /*b6f0*/  HADD2.F32 R54, -RZ, R54.H0_H0 ;  /* 0x20000036ff367230 */ /* 0x000fe20000004100 */
[----:B------:R-:W-:-:S02]  /*b700*/  SHF.R.U64 R29, R8, 0x10, R9 ;  /* 0x00000010081d7819 */ /* 0x000fc40000001209 */
[--C-:B------:R-:W-:Y:S01]  /*b710*/  SHF.R.U64 R8, R30, 0x10, R31.reuse ;  /* 0x000000101e087819 */ /* 0x100fe2000000121f */
[----:B------:R-:W-:Y:S01]  /*b720*/  HADD2.F32 R50, -RZ, R50.H0_H0 ;  /* 0x20000032ff327230 */ /* 0x000fe20000004100 */
[----:B------:R-:W-:Y:S01]  /*b730*/  SHF.R.U32.HI R30, RZ, 0x10, R31 ;  /* 0x00000010ff1e7819 */ /* 0x000fe2000001161f */
[----:B------:R-:W-:Y:S01]  /*b740*/  HADD2.F32 R29, -RZ, R29.H0_H0 ;  /* 0x2000001dff1d7230 */ /* 0x000fe20000004100 */
[--C-:B------:R-:W-:Y:S02]  /*b750*/  SHF.R.U64 R9, R10, 0x10, R11.reuse ;  /* 0x000000100a097819 */ /* 0x100fe4000000120b */
[----:B------:R-:W-:Y:S01]  /*b760*/  SHF.R.U32.HI R10, RZ, 0x10, R11 ;  /* 0x00000010ff0a7819 */ /* 0x000fe2000001160b */
[----:B------:R-:W-:-:S04]  /*b770*/  HADD2.F32 R30, -RZ, R30.H0_H0 ;  /* 0x2000001eff1e7230 */ /* 0x000fc80000004100 */
[----:B------:R-:W-:Y:S02]  /*b780*/  HADD2.F32 R10, -RZ, R10.H0_H0 ;  /* 0x2000000aff0a7230 */ /* 0x000fe40000004100 */
[----:B--2---:R-:W-:Y:S01]  /*b790*/  IMAD.IADD R4, R4, 0x1, R6 ;  /* 0x0000000104047824 */ /* 0x004fe200078e0206 */
[----:B---3--:R-:W-:-:S04]  /*b7a0*/  LEA.HI R0, R3, R0, RZ, 0x1d ;  /* 0x0000000003007211 */ /* 0x008fc800078fe8ff */
[----:B------:R-:W-:-:S04]  /*b7b0*/  SHF.R.S32.HI R5, RZ, 0x1f, R4 ;  /* 0x0000001fff057819 */ /* 0x000fc80000011404 */
[CC--:B------:R-:W-:Y:S02]  /*b7c0*/  LEA.HI R6, R5.reuse, R4.reuse, RZ, 0x5 ;  /* 0x0000000405067211 */ /* 0x0c0fe400078f28ff */
[----:B------:R-:W-:Y:S02]  /*b7d0*/  LEA.HI R4, R5, R4, RZ, 0x3 ;  /* 0x0000000405047211 */ /* 0x000fe400078f18ff */
[----:B------:R-:W-:Y:S02]  /*b7e0*/  SHF.R.S32.HI R5, RZ, 0x1f, R0 ;  /* 0x0000001fff057819 */ /* 0x000fe40000011400 */
[----:B-----5:R-:W-:Y:S02]  /*b7f0*/  LOP3.LUT R4, R71, 0x18, R4, 0xf8, !PT ;  /* 0x0000001847047812 */ /* 0x020fe400078ef804 */
[----:B------:R-:W-:Y:S01]  /*b800*/  LEA.HI R5, R5, R0, RZ, 0x2 ;  /* 0x0000000005057211 */ /* 0x000fe200078f10ff */
[----:B------:R-:W-:Y:S01]  /*b810*/  IMAD.SHL.U32 R0, R0, 0x8, RZ ;  /* 0x0000000800007824 */ /* 0x000fe200078e00ff */
[----:B------:R-:W-:-:S02]  /*b820*/  LOP3.LUT R7, R4, R69, RZ, 0x3c, !PT ;  /* 0x0000004504077212 */ /* 0x000fc400078e3cff */
[----:B------:R-:W-:Y:S02]  /*b830*/  SHF.R.S32.HI R5, RZ, 0x2, R5 ;  /* 0x00000002ff057819 */ /* 0x000fe40000011405 */
[----:B------:R-:W-:Y:S02]  /*b840*/  LOP3.LUT R4, R71, 0x18, R0, 0xf8, !PT ;  /* 0x0000001847047812 */ /* 0x000fe400078ef800 */
[----:B------:R-:W-:Y:S01]  /*b850*/  SHF.R.S32.HI R6, RZ, 0x5, R6 ;  /* 0x00000005ff067819 */ /* 0x000fe20000011406 */
[----:B------:R-:W-:Y:S01]  /*b860*/  IMAD R20, R5, 0x1800, R70 ;  /* 0x0000180005147824 */ /* 0x000fe200078e0246 */
[----:B------:R-:W-:-:S03]  /*b870*/  LOP3.LUT R25, R4, R69, RZ, 0x3c, !PT ;  /* 0x0000004504197212 */ /* 0x000fc600078e3cff */
[----:B------:R-:W-:Y:S02]  /*b880*/  IMAD R6, R6, 0x1800, R70 ;  /* 0x0000180006067824 */ /* 0x000fe400078e0246 */
[----:B------:R-:W-:Y:S02]  /*b890*/  IMAD.IADD R25, R20, 0x1, R25 ;  /* 0x0000000114197824 */ /* 0x000fe400078e0219 */
[----:B------:R-:W-:Y:S02]  /*b8a0*/  IMAD.IADD R6, R6, 0x1, R7 ;  /* 0x0000000106067824 */ /* 0x000fe400078e0207 */
[----:B------:R-:W-:-:S03]  /*b8b0*/  IMAD R20, R25, 0x2, R2 ;  /* 0x0000000219147824 */ /* 0x000fc600078e0202 */
[----:B------:R-:W-:Y:S02]  /*b8c0*/  LEA R0, R6, UR40, 0x1 ;  /* 0x0000002806007c11 */ /* 0x000fe4000f8e08ff */
[----:B------:R-:W0:Y:S04]  /*b8d0*/  LDS.128 R24, [R20+0xc400] ;  /* 0x00c4000014187984 */ /* 0x000e280000000c00 */
[----:B------:R-:W1:Y:S01]  /*b8e0*/  LDS.128 R4, [R0] ;  /* 0x0000000000047984 */ /* 0x000e620000000c00 */
[--C-:B0-----:R-:W-:Y:S02]  /*b8f0*/  HADD2.F32 R40, -RZ, R25.reuse.H0_H0 ;  /* 0x20000019ff287230 */ /* 0x101fe40000004100 */
[----:B------:R-:W-:Y:S02]  /*b900*/  HADD2.F32 R41, -RZ, R25.H1_H1 ;  /* 0x30000019ff297230 */ /* 0x000fe40000004100 */
[----:B-1----:R-:W-:-:S02]  /*b910*/  HADD2.F32 R36, -RZ, R5.H0_H0 ;  /* 0x20000005ff247230 */ /* 0x002fc40000004100 */
[C---:B------:R-:W-:Y:S01]  /*b920*/  FMUL.FTZ R25, R40.reuse, R51 ;  /* 0x0000003328197220 */ /* 0x040fe20000410000 */
[--C-:B------:R-:W-:Y:S02]  /*b930*/  HADD2.F32 R43, -RZ, R27.reuse.H0_H0 ;  /* 0x2000001bff2b7230 */ /* 0x100fe40000004100 */
[----:B------:R-:W-:Y:S02]  /*b940*/  HADD2.F32 R31, -RZ, R27.H1_H1 ;  /* 0x3000001bff1f7230 */ /* 0x000fe40000004100 */
[-C--:B------:R-:W-:Y:S01]  /*b950*/  FMUL.FTZ R27, R40, R53.reuse ;  /* 0x00000035281b7220 */ /* 0x080fe20000410000 */
[----:B------:R-:W-:Y:S02]  /*b960*/  HADD2.F32 R38, -RZ, R5.H1_H1 ;  /* 0x30000005ff267230 */ /* 0x000fe40000004100 */
[----:B------:R-:W-:Y:S01]  /*b970*/  FFMA.FTZ R25, R36, R53, -R25 ;  /* 0x0000003524197223 */ /* 0x000fe20000010819 */
[----:B------:R-:W-:Y:S02]  /*b980*/  HADD2.F32 R37, -RZ, R24.H0_H0 ;  /* 0x20000018ff257230 */ /* 0x000fe40000004100 */
[----:B------:R-:W-:Y:S01]  /*b990*/  FMUL.FTZ R53, R41, R54 ;  /* 0x0000003629357220 */ /* 0x000fe20000410000 */
[----:B------:R-:W-:-:S02]  /*b9a0*/  HADD2.F32 R40, -RZ, R49.H0_H0 ;  /* 0x20000031ff287230 */ /* 0x000fc40000004100 */
[----:B------:R-:W-:Y:S01]  /*b9b0*/  FFMA.FTZ R27, R36, R51, R27 ;  /* 0x00000033241b7223 */ /* 0x000fe2000001001b */
[----:B------:R-:W-:Y:S02]  /*b9c0*/  HADD2.F32 R39, -RZ, R4.H0_H0 ;  /* 0x20000004ff277230 */ /* 0x000fe40000004100 */
[-C--:B------:R-:W-:Y:S01]  /*b9d0*/  FMUL.FTZ R51, R41, R50.reuse ;  /* 0x0000003229337220 */ /* 0x080fe20000410000 */
[----:B------:R-:W-:Y:S01]  /*b9e0*/  FFMA.FTZ R36, R38, R50, -R53 ;  /* 0x0000003226247223 */ /* 0x000fe20000010835 */
[C---:B------:R-:W-:Y:S01]  /*b9f0*/  FMUL.FTZ R50, R37.reuse, R52 ;  /* 0x0000003425327220 */ /* 0x040fe20000410000 */
[----:B------:R-:W-:Y:S02]  /*ba00*/  HADD2.F32 R42, -RZ, R26.H0_H0 ;  /* 0x2000001aff2a7230 */ /* 0x000fe40000004100 */
[-C--:B------:R-:W-:Y:S01]  /*ba10*/  FMUL.FTZ R49, R37, R40.reuse ;  /* 0x0000002825317220 */ /* 0x080fe20000410000 */
[----:B------:R-:W-:Y:S02]  /*ba20*/  HADD2.F32 R41, -RZ, R48.H1_H1 ;  /* 0x30000030ff297230 */ /* 0x000fe40000004100 */
[----:B------:R-:W-:Y:S01]  /*ba30*/  FFMA.FTZ R37, R39, R40, -R50 ;  /* 0x0000002827257223 */ /* 0x000fe20000010832 */
[----:B------:R-:W-:-:S02]  /*ba40*/  HADD2.F32 R5, -RZ, R6.H0_H0 ;  /* 0x20000006ff057230 */ /* 0x000fc40000004100 */
[----:B------:R-:W-:Y:S01]  /*ba50*/  FFMA.FTZ R49, R39, R52, R49 ;  /* 0x0000003427317223 */ /* 0x000fe20000010031 */
[--C-:B------:R-:W-:Y:S02]  /*ba60*/  HADD2.F32 R40, -RZ, R47.reuse.H1_H1 ;  /* 0x3000002fff287230 */ /* 0x100fe40000004100 */
[----:B------:R-:W-:Y:S01]  /*ba70*/  FMUL.FTZ R52, R42, R41 ;  /* 0x000000292a347220 */ /* 0x000fe20000410000 */
[----:B------:R-:W-:Y:S02]  /*ba80*/  HADD2.F32 R50, -RZ, R47.H0_H0 ;  /* 0x2000002fff327230 */ /* 0x000fe40000004100 */
[----:B------:R-:W-:Y:S01]  /*ba90*/  FFMA.FTZ R38, R38, R54, R51 ;  /* 0x0000003626267223 */ /* 0x000fe20000010033 */
[----:B------:R-:W-:Y:S02]  /*baa0*/  HADD2.F32 R48, -RZ, R48.H0_H0 ;  /* 0x20000030ff307230 */ /* 0x000fe40000004100 */
[----:B------:R-:W-:Y:S01]  /*bab0*/  FMUL.FTZ R42, R42, R40 ;  /* 0x000000282a2a7220 */ /* 0x000fe20000410000 */
[----:B------:R-:W-:-:S02]  /*bac0*/  HADD2.F32 R11, -RZ, R7.H0_H0 ;  /* 0x20000007ff0b7230 */ /* 0x000fc40000004100 */
[----:B------:R-:W-:Y:S01]  /*bad0*/  FFMA.FTZ R52, R5, R40, -R52 ;  /* 0x0000002805347223 */ /* 0x000fe20000010834 */
[C---:B------:R-:W-:Y:S01]  /*bae0*/  FMUL.FTZ R40, R43.reuse, R50 ;  /* 0x000000322b287220 */ /* 0x040fe20000410000 */
[-C--:B------:R-:W-:Y:S01]  /*baf0*/  FMUL.FTZ R43, R43, R48.reuse ;  /* 0x000000302b2b7220 */ /* 0x080fe20000410000 */
[----:B------:R-:W-:Y:S02]  /*bb00*/  HADD2.F32 R7, -RZ, R7.H1_H1 ;  /* 0x30000007ff077230 */ /* 0x000fe40000004100 */
[----:B------:R-:W-:Y:S01]  /*bb10*/  FFMA.FTZ R42, R5, R41, R42 ;  /* 0x00000029052a7223 */ /* 0x000fe2000001002a */
[----:B------:R-:W-:Y:S01]  /*bb20*/  FFMA.FTZ R40, R11, R48, -R40 ;  /* 0x000000300b287223 */ /* 0x000fe20000010828 */
[----:B------:R-:W-:Y:S02]  /*bb30*/  HADD2.F32 R24, -RZ, R24.H1_H1 ;  /* 0x30000018ff187230 */ /* 0x000fe40000004100 */
[----:B------:R-:W-:Y:S01]  /*bb40*/  FMUL.FTZ R54, R31, R10 ;  /* 0x0000000a1f367220 */ /* 0x000fe20000410000 */
[----:B------:R-:W-:Y:S01]  /*bb50*/  FFMA.FTZ R43, R11, R50, R43 ;  /* 0x000000320b2b7223 */ /* 0x000fe2000001002b */
[----:B------:R-:W-:Y:S01]  /*bb60*/  FMUL.FTZ R48, R31, R30 ;  /* 0x0000001e1f307220 */ /* 0x000fe20000410000 */
[----:B------:R-:W-:-:S02]  /*bb70*/  HADD2.F32 R26, -RZ, R26.H1_H1 ;  /* 0x3000001aff1a7230 */ /* 0x000fc40000004100 */
[C---:B------:R-:W-:Y:S01]  /*bb80*/  FFMA.FTZ R39, R7.reuse, R30, -R54 ;  /* 0x0000001e07277223 */ /* 0x040fe20000010836 */
[----:B------:R-:W-:Y:S02]  /*bb90*/  HADD2.F32 R5, -RZ, R28.H0_H0 ;  /* 0x2000001cff057230 */ /* 0x000fe40000004100 */
[----:B------:R-:W-:Y:S01]  /*bba0*/  FFMA.FTZ R48, R7, R10, R48 ;  /* 0x0000000a07307223 */ /* 0x000fe20000010030 */
[----:B------:R-:W-:Y:S02]  /*bbb0*/  HADD2.F32 R11, -RZ, R9.H0_H0 ;  /* 0x20000009ff0b7230 */ /* 0x000fe40000004100 */
[C---:B------:R-:W-:Y:S01]  /*bbc0*/  FMUL.FTZ R7, R24.reuse, R29 ;  /* 0x0000001d18077220 */ /* 0x040fe20000410000 */
[----:B------:R-:W-:Y:S02]  /*bbd0*/  HADD2.F32 R9, -RZ, R8.H0_H0 ;  /* 0x20000008ff097230 */ /* 0x000fe40000004100 */
[----:B------:R-:W-:Y:S01]  /*bbe0*/  FMUL.FTZ R24, R24, R5 ;  /* 0x0000000518187220 */ /* 0x000fe20000410000 */
[----:B------:R-:W-:-:S02]  /*bbf0*/  HADD2.F32 R4, -RZ, R4.H1_H1 ;  /* 0x30000004ff047230 */ /* 0x000fc40000004100 */
[C---:B------:R-:W-:Y:S01]  /*bc00*/  FMUL.FTZ R31, R26.reuse, R11 ;  /* 0x0000000b1a1f7220 */ /* 0x040fe20000410000 */
        /* <DEDUP_REMOVED lines=16> */
.L_x_1494:
[----:B------:R-:W-:Y:S05]  /*bd10*/  BSYNC B1 ;  /* 0x0000000000017941 */ /* 0x000fea0003800000 */
.L_x_1493:
[----:B------:R-:W-:Y:S05]  /*bd20*/  @P2 BRA `(.L_x_1475) ;  /* 0x0000000400b42947 */ /* 0x000fea0003800000 */
[----:B01----:R-:W2:Y:S04]  /*bd30*/  LDL.64 R4, [R1+0x18] ;  /* 0x0000180001047983 */ /* 0x003ea80000100a00 */
[----:B------:R-:W3:Y:S01]  /*bd40*/  LDL R0, [R1+0x50] ;  /* 0x0000500001007983 */ /* 0x000ee20000100800 */
[----:B--2---:R-:W-:-:S03]  /*bd50*/  IMAD.MOV.U32 R6, RZ, RZ, R4 ;  /* 0x000000ffff067224 */ /* 0x004fc600078e0004 */
[----:B------:R-:W2:Y:S01]  /*bd60*/  LDL R4, [R1+0x38] ;  /* 0x0000380001047983 */ /* 0x000ea20000100800 */
[----:B------:R-:W-:Y:S02]  /*bd70*/  IMAD.MOV.U32 R7, RZ, RZ, R5 ;  /* 0x000000ffff077224 */ /* 0x000fe400078e0005 */
[----:B---3--:R-:W-:-:S05]  /*bd80*/  IMAD.IADD R0, R6, 0x1, R0 ;  /* 0x0000000106007824 */ /* 0x008fca00078e0200 */
[----:B------:R-:W-:Y:S02]  /*bd90*/  SHF.R.S32.HI R5, RZ, 0x1f, R0 ;  /* 0x0000001fff057819 */ /* 0x000fe40000011400 */
[--C-:B------:R-:W-:Y:S01]  /*bda0*/  SHF.R.U64 R20, R32, 0x10, R33.reuse ;  /* 0x0000001020147819 */ /* 0x100fe20000001221 */
[----:B------:R-:W-:Y:S01]  /*bdb0*/  HADD2.F32 R31, -RZ, R45.H1_H1 ;  /* 0x3000002dff1f7230 */ /* 0x000fe20000004100 */
[----:B------:R-:W-:Y:S01]  /*bdc0*/  SHF.R.U32.HI R36, RZ, 0x10, R33 ;  /* 0x00000010ff247819 */ /* 0x000fe20000011621 */
[----:B------:R-:W-:Y:S01]  /*bdd0*/  HADD2.F32 R33, -RZ, R21.H1_H1 ;  /* 0x30000015ff217230 */ /* 0x000fe20000004100 */
[--C-:B------:R-:W-:Y:S02]  /*bde0*/  SHF.R.U32.HI R32, RZ, 0x10, R13.reuse ;  /* 0x00000010ff207819 */ /* 0x100fe4000001160d */
[----:B------:R-:W-:Y:S02]  /*bdf0*/  SHF.R.U64 R24, R12, 0x10, R13 ;  /* 0x000000100c187819 */ /* 0x000fe4000000120d */
[----:B------:R-:W-:Y:S01]  /*be00*/  SHF.R.U64 R12, R34, 0x10, R35 ;  /* 0x00000010220c7819 */ /* 0x000fe20000001223 */
[----:B------:R-:W-:Y:S01]  /*be10*/  HADD2.F32 R34, -RZ, R32.H0_H0 ;  /* 0x20000020ff227230 */ /* 0x000fe20000004100 */
[----:B------:R-:W-:-:S02]  /*be20*/  SHF.R.U64 R13, R14, 0x10, R15 ;  /* 0x000000100e0d7819 */ /* 0x000fc4000000120f */
[----:B------:R-:W-:Y:S02]  /*be30*/  SHF.R.U32.HI R41, RZ, 0x10, R35 ;  /* 0x00000010ff297819 */ /* 0x000fe40000011623 */
[----:B------:R-:W-:Y:S01]  /*be40*/  SHF.R.U32.HI R39, RZ, 0x10, R15 ;  /* 0x00000010ff277819 */ /* 0x000fe2000001160f */
[----:B------:R-:W-:Y:S02]  /*be50*/  HADD2.F32 R32, -RZ, R21.H0_H0 ;  /* 0x20000015ff207230 */ /* 0x000fe40000004100 */
[----:B------:R-:W-:Y:S01]  /*be60*/  HADD2.F32 R13, -RZ, R13.H0_H0 ;  /* 0x2000000dff0d7230 */ /* 0x000fe20000004100 */
[----:B--2---:R-:W-:Y:S02]  /*be70*/  LEA.HI R3, R3, R4, RZ, 0x1d ;  /* 0x0000000403037211 */ /* 0x004fe400078fe8ff */
[CC--:B------:R-:W-:Y:S02]  /*be80*/  LEA.HI R4, R5.reuse, R0.reuse, RZ, 0x5 ;  /* 0x0000000005047211 */ /* 0x0c0fe400078f28ff */
[----:B------:R-:W-:-:S02]  /*be90*/  LEA.HI R5, R5, R0, RZ, 0x3 ;  /* 0x0000000005057211 */ /* 0x000fc400078f18ff */
[----:B------:R-:W-:Y:S02]  /*bea0*/  SHF.R.S32.HI R0, RZ, 0x1f, R3 ;  /* 0x0000001fff007819 */ /* 0x000fe40000011403 */
[----:B------:R-:W-:Y:S02]  /*beb0*/  SHF.R.S32.HI R4, RZ, 0x5, R4 ;  /* 0x00000005ff047819 */ /* 0x000fe40000011404 */
[----:B------:R-:W-:Y:S01]  /*bec0*/  LEA.HI R0, R0, R3, RZ, 0x2 ;  /* 0x0000000300007211 */ /* 0x000fe200078f10ff */
[----:B------:R-:W-:Y:S02]  /*bed0*/  IMAD.SHL.U32 R3, R3, 0x8, RZ ;  /* 0x0000000803037824 */ /* 0x000fe400078e00ff */
[----:B-----5:R-:W-:Y:S01]  /*bee0*/  IMAD R6, R4, 0x1800, R70 ;  /* 0x0000180004067824 */ /* 0x020fe200078e0246 */
[----:B------:R-:W-:Y:S02]  /*bef0*/  SHF.R.S32.HI R4, RZ, 0x2, R0 ;  /* 0x00000002ff047819 */ /* 0x000fe40000011400 */
[----:B------:R-:W-:-:S02]  /*bf00*/  LOP3.LUT R3, R71, 0x18, R3, 0xf8, !PT ;  /* 0x0000001847037812 */ /* 0x000fc400078ef803 */
[----:B------:R-:W-:Y:S01]  /*bf10*/  LOP3.LUT R5, R71, 0x18, R5, 0xf8, !PT ;  /* 0x0000001847057812 */ /* 0x000fe200078ef805 */
[----:B------:R-:W-:Y:S01]  /*bf20*/  IMAD R8, R4, 0x1800, R70 ;  /* 0x0000180004087824 */ /* 0x000fe200078e0246 */
[-C--:B------:R-:W-:Y:S02]  /*bf30*/  LOP3.LUT R3, R3, R69.reuse, RZ, 0x3c, !PT ;  /* 0x0000004503037212 */ /* 0x080fe400078e3cff */
[----:B------:R-:W-:-:S03]  /*bf40*/  LOP3.LUT R5, R5, R69, RZ, 0x3c, !PT ;  /* 0x0000004505057212 */ /* 0x000fc600078e3cff */
        /* <DEDUP_REMOVED lines=10> */
[-C--:B------:R-:W-:Y:S01]  /*bff0*/  FMUL.FTZ R37, R27, R31.reuse ;  /* 0x0000001f1b257220 */ /* 0x080fe20000410000 */
[----:B------:R-:W-:Y:S02]  /*c000*/  HADD2.F32 R15, -RZ, R5.H1_H1 ;  /* 0x30000005ff0f7230 */ /* 0x000fe40000004100 */
[----:B------:R-:W-:Y:S02]  /*c010*/  HADD2.F32 R27, -RZ, R36.H0_H0 ;  /* 0x20000024ff1b7230 */ /* 0x000fe40000004100 */
[----:B------:R-:W-:Y:S01]  /*c020*/  FFMA.FTZ R35, R14, R31, -R35 ;  /* 0x0000001f0e237223 */ /* 0x000fe20000010823 */
[----:B------:R-:W-:Y:S02]  /*c030*/  HADD2.F32 R9, -RZ, R8.H0_H0 ;  /* 0x20000008ff097230 */ /* 0x000fe40000004100 */
[----:B------:R-:W-:Y:S01]  /*c040*/  FMUL.FTZ R36, R28, R34 ;  /* 0x000000221c247220 */ /* 0x000fe20000410000 */
[----:B------:R-:W-:Y:S01]  /*c050*/  FFMA.FTZ R37, R14, R33, R37 ;  /* 0x000000210e257223 */ /* 0x000fe20000010025 */
[----:B------:R-:W-:-:S02]  /*c060*/  HADD2.F32 R14, -RZ, R45.H0_H0 ;  /* 0x2000002dff0e7230 */ /* 0x000fc40000004100 */
[-C--:B------:R-:W-:Y:S01]  /*c070*/  FMUL.FTZ R40, R28, R27.reuse ;  /* 0x0000001b1c287220 */ /* 0x080fe20000410000 */
[----:B------:R-:W-:Y:S01]  /*c080*/  FFMA.FTZ R38, R15, R27, -R36 ;  /* 0x0000001b0f267223 */ /* 0x000fe20000010824 */
[----:B------:R-:W-:Y:S02]  /*c090*/  HADD2.F32 R5, -RZ, R4.H0_H0 ;  /* 0x20000004ff057230 */ /* 0x000fe40000004100 */
[C---:B------:R-:W-:Y:S01]  /*c0a0*/  FMUL.FTZ R36, R9.reuse, R32 ;  /* 0x0000002009247220 */ /* 0x040fe20000410000 */
[----:B------:R-:W-:Y:S01]  /*c0b0*/  FMUL.FTZ R9, R9, R14 ;  /* 0x0000000e09097220 */ /* 0x000fe20000410000 */
[----:B------:R-:W-:Y:S02]  /*c0c0*/  HADD2.F32 R29, -RZ, R10.H0_H0 ;  /* 0x2000000aff1d7230 */ /* 0x000fe40000004100 */
[----:B------:R-:W-:Y:S02]  /*c0d0*/  HADD2.F32 R28, -RZ, R44.H0_H0 ;  /* 0x2000002cff1c7230 */ /* 0x000fe40000004100 */
[----:B------:R-:W-:Y:S01]  /*c0e0*/  FFMA.FTZ R40, R15, R34, R40 ;  /* 0x000000220f287223 */ /* 0x000fe20000010028 */
[C---:B------:R-:W-:Y:S01]  /*c0f0*/  FFMA.FTZ R36, R5.reuse, R14, -R36 ;  /* 0x0000000e05247223 */ /* 0x040fe20000010824 */
[----:B------:R-:W-:Y:S01]  /*c100*/  FFMA.FTZ R15, R5, R32, R9 ;  /* 0x00000020050f7223 */ /* 0x000fe20000010009 */
[----:B------:R-:W-:-:S02]  /*c110*/  HADD2.F32 R25, -RZ, R6.H0_H0 ;  /* 0x20000006ff197230 */ /* 0x000fc40000004100 */
[C---:B------:R-:W-:Y:S01]  /*c120*/  FMUL.FTZ R32, R29.reuse, R28 ;  /* 0x0000001c1d207220 */ /* 0x040fe20000410000 */
[----:B------:R-:W-:Y:S02]  /*c130*/  HADD2.F32 R30, -RZ, R11.H0_H0 ;  /* 0x2000000bff1e7230 */ /* 0x000fe40000004100 */
[----:B------:R-:W-:Y:S02]  /*c140*/  HADD2.F32 R14, -RZ, R46.H0_H0 ;  /* 0x2000002eff0e7230 */ /* 0x000fe40000004100 */
[----:B------:R-:W-:Y:S02]  /*c150*/  HADD2.F32 R9, -RZ, R44.H1_H1 ;  /* 0x3000002cff097230 */ /* 0x000fe40000004100 */
[----:B------:R-:W-:Y:S02]  /*c160*/  HADD2.F32 R5, -RZ, R46.H1_H1 ;  /* 0x3000002eff057230 */ /* 0x000fe40000004100 */
[----:B------:R-:W-:Y:S01]  /*c170*/  FMUL.FTZ R34, R29, R14 ;  /* 0x0000000e1d227220 */ /* 0x000fe20000410000 */
[----:B------:R-:W-:-:S02]  /*c180*/  HADD2.F32 R26, -RZ, R7.H0_H0 ;  /* 0x20000007ff1a7230 */ /* 0x000fc40000004100 */
[C---:B------:R-:W-:Y:S01]  /*c190*/  FFMA.FTZ R27, R25.reuse, R14, -R32 ;  /* 0x0000000e191b7223 */ /* 0x040fe20000010820 */
[C---:B------:R-:W-:Y:S01]  /*c1a0*/  FMUL.FTZ R21, R30.reuse, R9 ;  /* 0x000000091e157220 */ /* 0x040fe20000410000 */
[----:B------:R-:W-:Y:S02]  /*c1b0*/  HADD2.F32 R11, -RZ, R11.H1_H1 ;  /* 0x3000000bff0b7230 */ /* 0x000fe40000004100 */
[-C--:B------:R-:W-:Y:S01]  /*c1c0*/  FMUL.FTZ R30, R30, R5.reuse ;  /* 0x000000051e1e7220 */ /* 0x080fe20000410000 */
[----:B------:R-:W-:Y:S02]  /*c1d0*/  HADD2.F32 R32, -RZ, R39.H0_H0 ;  /* 0x20000027ff207230 */ /* 0x000fe40000004100 */
[----:B------:R-:W-:Y:S02]  /*c1e0*/  HADD2.F32 R14, -RZ, R41.H0_H0 ;  /* 0x20000029ff0e7230 */ /* 0x000fe40000004100 */
[----:B------:R-:W-:Y:S01]  /*c1f0*/  FFMA.FTZ R34, R25, R28, R34 ;  /* 0x0000001c19227223 */ /* 0x000fe20000010022 */
[C---:B------:R-:W-:Y:S01]  /*c200*/  FFMA.FTZ R28, R26.reuse, R5, -R21 ;  /* 0x000000051a1c7223 */ /* 0x040fe20000010815 */
[----:B------:R-:W-:Y:S01]  /*c210*/  FFMA.FTZ R30, R26, R9, R30 ;  /* 0x000000091a1e7223 */ /* 0x000fe2000001001e */
[----:B------:R-:W-:-:S02]  /*c220*/  HADD2.F32 R7, -RZ, R7.H1_H1 ;  /* 0x30000007ff077230 */ /* 0x000fc40000004100 */
[C---:B------:R-:W-:Y:S01]  /*c230*/  FMUL.FTZ R42, R11.reuse, R32 ;  /* 0x000000200b2a7220 */ /* 0x040fe20000410000 */
[----:B------:R-:W-:Y:S01]  /*c240*/  FMUL.FTZ R26, R11, R14 ;  /* 0x0000000e0b1a7220 */ /* 0x000fe20000410000 */
[----:B------:R-:W-:Y:S02]  /*c250*/  HADD2.F32 R8, -RZ, R8.H1_H1 ;  /* 0x30000008ff087230 */ /* 0x000fe40000004100 */
[----:B------:R-:W-:Y:S02]  /*c260*/  HADD2.F32 R10, -RZ, R10.H1_H1 ;  /* 0x3000000aff0a7230 */ /* 0x000fe40000004100 */
[----:B------:R-:W-:Y:S02]  /*c270*/  HADD2.F32 R11, -RZ, R24.H0_H0 ;  /* 0x20000018ff0b7230 */ /* 0x000fe40000004100 */
[----:B------:R-:W-:Y:S02]  /*c280*/  HADD2.F32 R5, -RZ, R20.H0_H0 ;  /* 0x20000014ff057230 */ /* 0x000fe40000004100 */
[----:B------:R-:W-:-:S02]  /*c290*/  HADD2.F32 R9, -RZ, R12.H0_H0 ;  /* 0x2000000cff097230 */ /* 0x000fc40000004100 */
[C---:B------:R-:W-:Y:S01]  /*c2a0*/  FFMA.FTZ R29, R7.reuse, R14, -R42 ;  /* 0x0000000e071d7223 */ /* 0x040fe2000001082a */
[----:B------:R-:W-:Y:S02]  /*c2b0*/  HADD2.F32 R4, -RZ, R4.H1_H1 ;  /* 0x30000004ff047230 */ /* 0x000fe40000004100 */
[----:B------:R-:W-:Y:S01]  /*c2c0*/  FFMA.FTZ R31, R7, R32, R26 ;  /* 0x00000020071f7223 */ /* 0x000fe2000001001a */
[----:B------:R-:W-:Y:S02]  /*c2d0*/  HADD2.F32 R6, -RZ, R6.H1_H1 ;  /* 0x30000006ff067230 */ /* 0x000fe40000004100 */
[----:B------:R-:W-:Y:S01]  /*c2e0*/  FMUL.FTZ R7, R8, R11 ;  /* 0x0000000b08077220 */ /* 0x000fe20000410000 */
[----:B------:R-:W-:Y:S01]  /*c2f0*/  FMUL.FTZ R25, R10, R13 ;  /* 0x0000000d0a197220 */ /* 0x000fe20000410000 */
[----:B------:R-:W-:Y:S01]  /*c300*/  FMUL.FTZ R8, R8, R5 ;  /* 0x0000000508087220 */ /* 0x000fe20000410000 */
[----:B------:R-:W-:Y:S01]  /*c310*/  FMUL.FTZ R12, R10, R9 ;  /* 0x000000090a0c7220 */ /* 0x000fe20000410000 */
[----:B------:R-:W-:Y:S01]  /*c320*/  FFMA.FTZ R21, R4, R5, -R7 ;  /* 0x0000000504157223 */ /* 0x000fe20000010807 */
[----:B------:R-:W-:Y:S01]  /*c330*/  FFMA.FTZ R10, R6, R9, -R25 ;  /* 0x00000009060a7223 */ /* 0x000fe20000010819 */
[----:B------:R-:W-:Y:S01]  /*c340*/  FFMA.FTZ R8, R4, R11, R8 ;  /* 0x0000000b04087223 */ /* 0x000fe20000010008 */
[----:B------:R-:W-:Y:S01]  /*c350*/  FFMA.FTZ R13, R6, R13, R12 ;  /* 0x0000000d060d7223 */ /* 0x000fe2000001000c */
[----:B------:R-:W-:-:S02]  /*c360*/  F2FP.F16.F32.PACK_AB R7, R29, R28 ;  /* 0x0000001c1d07723e */ /* 0x000fc400000000ff */
[----:B------:R-:W-:Y:S02]  /*c370*/  F2FP.F16.F32.PACK_AB R5, R38, R35 ;  /* 0x000000232605723e */ /* 0x000fe400000000ff */
[----:B------:R-:W-:Y:S02]  /*c380*/  F2FP.F16.F32.PACK_AB R4, R21, R36 ;  /* 0x000000241504723e */ /* 0x000fe400000000ff */
[----:B------:R-:W-:Y:S02]  /*c390*/  F2FP.F16.F32.PACK_AB R6, R10, R27 ;  /* 0x0000001b0a06723e */ /* 0x000fe400000000ff */
[----:B------:R-:W-:Y:S02]  /*c3a0*/  F2FP.F16.F32.PACK_AB R11, R31, R30 ;  /* 0x0000001e1f0b723e */ /* 0x000fe400000000ff */
[----:B------:R-:W-:Y:S02]  /*c3b0*/  F2FP.F16.F32.PACK_AB R9, R40, R37 ;  /* 0x000000252809723e */ /* 0x000fe400000000ff */
[----:B------:R-:W-:-:S02]  /*c3c0*/  F2FP.F16.F32.PACK_AB R8, R8, R15 ;  /* 0x0000000f0808723e */ /* 0x000fc400000000ff */
[----:B------:R-:W-:Y:S01]  /*c3d0*/  F2FP.F16.F32.PACK_AB R10, R13, R34 ;  /* 0x000000220d0a723e */ /* 0x000fe200000000ff */
[----:B------:R0:W-:Y:S04]  /*c3e0*/  STS.128 [R0], R4 ;  /* 0x0000000400007388 */ /* 0x0001e80000000c00 */
[----:B------:R0:W-:Y:S02]  /*c3f0*/  STS.128 [R3+0xc400], R8 ;  /* 0x00c4000803007388 */ /* 0x0001e40000000c00 */
.L_x_1475:
[----:B------:R-:W-:Y:S05]  /*c400*/  BSYNC B0 ;  /* 0x0000000000007941 */ /* 0x000fea0003800000 */
.L_x_1468:
[----:B------:R-:W-:Y:S01]  /*c410*/  @!PT LDS RZ, [RZ] ;  /* 0x00000000fffff984 */ /* 0x000fe20000000800 */
[----:B------:R-:W-:Y:S01]  /*c420*/  @!PT LDS RZ, [RZ] ;  /* 0x00000000fffff984 */ /* 0x000fe20000000800 */
[----:B------:R-:W-:Y:S01]  /*c430*/  @!PT LDS RZ, [RZ] ;  /* 0x00000000fffff984 */ /* 0x000fe20000000800 */
[----:B------:R-:W-:Y:S01]  /*c440*/  @!PT LDS RZ, [RZ] ;  /* 0x00000000fffff984 */ /* 0x000fe20000000800 */
[----:B------:R1:W-:Y:S06]  /*c450*/  MEMBAR.ALL.CTA ;  /* 0x0000000000007992 */ /* 0x0003ec0000008000 */
[----:B-1----:R-:W1:Y:S01]  /*c460*/  FENCE.VIEW.ASYNC.S ;  /* 0x00000000000073c6 */ /* 0x002e620000000000 */
[----:B------:R-:W-:Y:S05]  /*c470*/  WARPSYNC.ALL ;  /* 0x0000000000007948 */ /* 0x000fea0003800000 */
[----:B-1----:R-:W-:Y:S06]  /*c480*/  BAR.SYNC.DEFER_BLOCKING 0xd, 0x180 ;  /* 0x0346000000007b1d */ /* 0x002fec0000010000 */
.L_x_1466:
[----:B0--3--:R-:W-:-:S05]  /*c490*/  IMAD.U32 R0, RZ, RZ, UR39 ;  /* 0x00000027ff007e24 */ /* 0x009fca000f8e00ff */
[----:B------:R-:W-:-:S13]  /*c4a0*/  ISETP.NE.AND P0, PT, R0, 0x3, PT ;  /* 0x000000030000780c */ /* 0x000fda0003f05270 */
[----:B------:R-:W-:Y:S05]  /*c4b0*/  @!P0 BRA `(.L_x_1495) ;  /* 0x0000000000048947 */ /* 0x000fea0003800000 */
[----:B------:R-:W-:Y:S01]  /*c4c0*/  BPT.TRAP 0x1 ;  /* 0x000000040000795c */ /* 0x000fe20000300000 */
.L_x_1495:
[----:B------:R-:W-:Y:S01]  /*c4d0*/  IMAD R0, R17, 0x8, R2 ;  /* 0x0000000811007824 */ /* 0x000fe200078e0202 */
[----:B--2-4-:R-:W-:-:S04]  /*c4e0*/  SHF.L.U32 R5, R23, 0x1f, RZ ;  /* 0x0000001f17057819 */ /* 0x014fc800000006ff */
[----:B------:R0:W2:Y:S01]  /*c4f0*/  SYNCS.PHASECHK.TRANS64.TRYWAIT P1, [R0+URZ+0x2d830], R5 ;  /* 0x02d83005000075a7 */ /* 0x0000a2000802017f */
[----:B------:R-:W-:Y:S05]  /*c500*/  @!P0 BRA `(.L_x_1496) ;  /* 0x0000000000048947 */ /* 0x000fea0003800000 */
[----:B------:R-:W-:Y:S01]  /*c510*/  BPT.TRAP 0x1 ;  /* 0x000000040000795c */ /* 0x000fe20000300000 */
.L_x_1496:
[----:B-1----:R-:W-:Y:S01]  /*c520*/  VIADD R3, R2, 0x15400 ;  /* 0x0001540002037836 */ /* 0x002fe20000000000 */
[----:B------:R-:W-:Y:S01]  /*c530*/  LOP3.LUT R148, R148, 0x10000, RZ, 0xfc, !PT ;  /* 0x0001000094947812 */ /* 0x000fe200078efcff */
[----:B------:R-:W-:-:S03]  /*c540*/  IMAD.MOV.U32 R149, RZ, RZ, -0x7fffffe0 ;  /* 0x80000020ff957424 */ /* 0x000fc600078e00ff */
[----:B------:R-:W-:-:S04]  /*c550*/  SHF.R.U32.HI R3, RZ, 0x4, R3 ;  /* 0x00000004ff037819 */ /* 0x000fc80000011603 */
[----:B------:R-:W-:-:S04]  /*c560*/  LOP3.LUT R3, R3, 0x3fff, RZ, 0xc0, !PT ;  /* 0x00003fff03037812 */ /* 0x000fc800078ec0ff */
[----:B------:R-:W-:-:S05]  /*c570*/  LOP3.LUT R3, R3, 0x10000, RZ, 0xfc, !PT ;  /* 0x0001000003037812 */ /* 0x000fca00078efcff */
[----:B------:R1:W-:Y:S01]  /*c580*/  STL [R1+0x14], R3 ;  /* 0x0000140301007387 */ /* 0x0003e20000100800 */
[----:B--2---:R-:W-:Y:S05]  /*c590*/  @P1 BRA `(.L_x_1497) ;  /* 0x0000000000081947 */ /* 0x004fea0003800000 */
[----:B------:R-:W2:Y:S02]  /*c5a0*/  SYNCS.PHASECHK.TRANS64.TRYWAIT P1, [R0+URZ+0x2d830], R5 ;  /* 0x02d83005000075a7 */ /* 0x000ea4000802017f */
[----:B--2---:R-:W-:Y:S05]  /*c5b0*/  @!P1 BRA `(.L_x_1498) ;  /* 0x0000018c00089947 */ /* 0x004fea0003800000 */
.L_x_1497:
[----:B-1----:R-:W3:Y:S01]  /*c5c0*/  LDL R3, [R1+0x14] ;  /* 0x0000140001037983 */ /* 0x002ee20000100800 */
[----:B0-2---:R-:W-:Y:S01]  /*c5d0*/  IMAD.MOV.U32 R5, RZ, RZ, -0x7fffffe0 ;  /* 0x80000020ff057424 */ /* 0x005fe200078e00ff */
[----:B------:R-:W-:Y:S05]  /*c5e0*/  WARPSYNC.ALL ;  /* 0x0000000000007948 */ /* 0x000fea0003800000 */
[C---:B------:R-:W-:Y:S01]  /*c5f0*/  R2UR UR4, R148.reuse ;  /* 0x00000000940472ca */ /* 0x040fe200000e0000 */
[----:B-----5:R-:W-:Y:S01]  /*c600*/  WARPGROUP.ARRIVE ;  /* 0x00000000000079c5 */ /* 0x020fe20000000000 */
[----:B------:R-:W-:Y:S01]  /*c610*/  R2UR UR5, R149 ;  /* 0x00000000950572ca */ /* 0x000fe200000e0000 */
[----:B------:R-:W-:Y:S01]  /*c620*/  IMAD.MOV.U32 R7, RZ, RZ, -0x7fffffe0 ;  /* 0x80000020ff077424 */ /* 0x000fe200078e00ff */
[----:B------:R-:W-:Y:S01]  /*c630*/  R2UR UR7, R5 ;  /* 0x00000000050772ca */ /* 0x000fe200000e0000 */
[----:B------:R-:W-:-:S02]  /*c640*/  VIADD R8, R148, 0x2 ;  /* 0x0000000294087836 */ /* 0x000fc40000000000 */
[----:B------:R-:W-:Y:S02]  /*c650*/  IMAD.MOV.U32 R9, RZ, RZ, -0x7fffffe0 ;  /* 0x80000020ff097424 */ /* 0x000fe400078e00ff */
[C---:B------:R-:W-:Y:S02]  /*c660*/  VIADD R156, R148.reuse, 0x300 ;  /* 0x00000300949c7836 */ /* 0x040fe40000000000 */
[----:B------:R-:W-:Y:S01]  /*c670*/  IMAD.MOV.U32 R157, RZ, RZ, -0x7fffffe0 ;  /* 0x80000020ff9d7424 */ /* 0x000fe200078e00ff */
[----:B------:R0:W-:Y:S01]  /*c680*/  STL.64 [R1], R8 ;  /* 0x0000000801007387 */ /* 0x0001e20000100a00 */
[C---:B------:R-:W-:Y:S02]  /*c690*/  VIADD R154, R148.reuse, 0x302 ;  /* 0x00000302949a7836 */ /* 0x040fe40000000000 */
[----:B------:R-:W-:Y:S02]  /*c6a0*/  IMAD.MOV.U32 R155, RZ, RZ, -0x7fffffe0 ;  /* 0x80000020ff9b7424 */ /* 0x000fe400078e00ff */
[----:B------:R-:W-:-:S02]  /*c6b0*/  VIADD R152, R148, 0x600 ;  /* 0x0000060094987836 */ /* 0x000fc40000000000 */
[----:B------:R-:W-:Y:S02]  /*c6c0*/  IMAD.MOV.U32 R153, RZ, RZ, -0x7fffffe0 ;  /* 0x80000020ff997424 */ /* 0x000fe400078e00ff */
[----:B------:R-:W-:Y:S02]  /*c6d0*/  IMAD.MOV.U32 R5, RZ, RZ, -0x7fffffe0 ;  /* 0x80000020ff057424 */ /* 0x000fe400078e00ff */
[----:B------:R-:W-:Y:S02]  /*c6e0*/  VIADD R150, R148, 0x602 ;  /* 0x0000060294967836 */ /* 0x000fe40000000000 */
[----:B------:R-:W-:Y:S02]  /*c6f0*/  IMAD.MOV.U32 R151, RZ, RZ, -0x7fffffe0 ;  /* 0x80000020ff977424 */ /* 0x000fe400078e00ff */
[----:B---3--:R-:W-:-:S04]  /*c700*/  IMAD R4, R17, 0x600, R3 ;  /* 0x0000060011047824 */ /* 0x008fc800078e0203 */
[C---:B------:R-:W-:Y:S01]  /*c710*/  VIADD R6, R4.reuse, 0x2 ;  /* 0x0000000204067836 */ /* 0x040fe20000000000 */
[----:B------:R-:W-:-:S13]  /*c720*/  R2UR UR6, R4 ;  /* 0x00000000040672ca */ /* 0x000fda00000e0000 */
[----:B------:R-:W-:Y:S01]  /*c730*/  HGMMA.64x128x16.F32 R24, gdesc[UR4], RZ, !UPT, gsb0 ;  /* 0x01e00000041879f0 */ /* 0x000fe2000c0008ff */
        /* <DEDUP_REMOVED lines=22> */
[----:B------:R-:W-:Y:S01]  /*c8a0*/  R2UR UR4, R154 ;  /* 0x000000009a0472ca */ /* 0x000fe200000e0000 */
[----:B------:R-:W-:Y:S01]  /*c8b0*/  VIADD R4, R4, 0x402 ;  /* 0x0000040204047836 */ /* 0x000fe20000000000 */
        /* <DEDUP_REMOVED lines=19> */
[----:B0-----:R-:W-:Y:S05]  /*c9f0*/  @!P0 BRA `(.L_x_1499) ;  /* 0x0000000000048947 */ /* 0x001fea0003800000 */
[----:B------:R-:W-:Y:S01]  /*ca00*/  BPT.TRAP 0x1 ;  /* 0x000000040000795c */ /* 0x000fe20000300000 */
.L_x_1499:
[----:B------:R-:W2:Y:S01]  /*ca10*/  LDL R5, [R1+0x68] ;  /* 0x0000680001057983 */ /* 0x000ea20000100800 */
[----:B------:R-:W0:Y:S03]  /*ca20*/  LDC R89, c[0x0][0x448] ;  /* 0x00011200ff597b82 */ /* 0x000e260000000800 */
[----:B------:R-:W2:Y:S01]  /*ca30*/  LDL R88, [R1+0x30] ;  /* 0x0000300001587983 */ /* 0x000ea20000100800 */
[----:B------:R-:W-:Y:S01]  /*ca40*/  IMAD.MOV.U32 R8, RZ, RZ, -0x80 ;  /* 0xffffff80ff087424 */ /* 0x000fe200078e00ff */
[----:B------:R-:W-:Y:S01]  /*ca50*/  ULDC.64 UR6, c[0x0][0x9e0] ;  /* 0x0002780000067ab9 */ /* 0x000fe20000000a00 */
[----:B------:R-:W-:Y:S01]  /*ca60*/  LOP3.LUT R16, R16, 0xffffffdf, RZ, 0xc0, !PT ;  /* 0xffffffdf10107812 */ /* 0x000fe200078ec0ff */
[----:B------:R-:W-:Y:S01]  /*ca70*/  UISETP.GE.AND UP0, UPT, UR7, 0x1, UPT ;  /* 0x000000010700788c */ /* 0x000fe2000bf06270 */
[----:B------:R-:W-:Y:S01]  /*ca80*/  IMAD R8, R97, R8, 0x80 ;  /* 0x0000008061087424 */ /* 0x000fe200078e0208 */
[----:B------:R-:W-:Y:S01]  /*ca90*/  ULDC UR50, c[0x0][0x9dc] ;  /* 0x0002770000327ab9 */ /* 0x000fe20000000800 */
[----:B------:R-:W-:Y:S01]  /*caa0*/  VIADD R0, R0, 0x2d840 ;  /* 0x0002d84000007836 */ /* 0x000fe20000000000 */
[----:B------:R-:W-:-:S02]  /*cab0*/  ULOP3.LUT UR4, URZ, UR50, URZ, 0x33, !UPT ;  /* 0x000000323f047292 */ /* 0x000fc4000f8e333f */
[----:B------:R-:W-:-:S04]  /*cac0*/  IADD3 R6, -R142, 0x1, R8 ;  /* 0x000000018e067810 */ /* 0x000fc80007ffe108 */
[----:B------:R-:W-:-:S05]  /*cad0*/  IADD3 R6, -R140, R6, R143 ;  /* 0x000000068c067210 */ /* 0x000fca0007ffe18f */
[C---:B------:R-:W-:Y:S01]  /*cae0*/  VIADD R7, R6.reuse, UR6 ;  /* 0x0000000606077c36 */ /* 0x040fe20008000000 */
[----:B0-----:R-:W-:Y:S01]  /*caf0*/  ISETP.NE.AND P1, PT, R89, 0x1, PT ;  /* 0x000000015900780c */ /* 0x001fe20003f25270 */
[----:B------:R-:W-:-:S12]  /*cb00*/  VIADD R6, R6, UR4 ;  /* 0x0000000406067c36 */ /* 0x000fd80008000000 */
[----:B------:R-:W0:Y:S01]  /*cb10*/  @P1 LDC R4, c[0x0][0x44c] ;  /* 0x00011300ff041b82 */ /* 0x000e220000000800 */
[----:B------:R-:W-:-:S07]  /*cb20*/  @P1 LOP3.LUT R16, R16, 0x20, RZ, 0xfc, !PT ;  /* 0x0000002010101812 */ /* 0x000fce00078efcff */
[----:B------:R-:W1:Y:S01]  /*cb30*/  @P1 LDC R3, c[0x0][0x450] ;  /* 0x00011400ff031b82 */ /* 0x000e620000000800 */
[----:B--2---:R-:W-:Y:S01]  /*cb40*/  IMAD.IADD R9, R5, 0x1, R88 ;  /* 0x0000000105097824 */ /* 0x004fe200078e0258 */
[----:B------:R-:W-:-:S03]  /*cb50*/  IADD3 R5, -R142, R143, R8 ;  /* 0x0000008f8e057210 */ /* 0x000fc60007ffe108 */
[----:B0-----:R-:W-:-:S05]  /*cb60*/  @P1 IMAD.HI.U32 R4, R9, R4, RZ ;  /* 0x0000000409041227 */ /* 0x001fca00078e00ff */
[----:B-1----:R-:W-:Y:S01]  /*cb70*/  @P1 SHF.R.U32.HI R9, RZ, R3, R4 ;  /* 0x00000003ff091219 */ /* 0x002fe20000011604 */
[----:B------:R-:W-:Y:S01]  /*cb80*/  IMAD.U32 R3, RZ, RZ, UR38 ;  /* 0x00000026ff037e24 */ /* 0x000fe2000f8e00ff */
[----:B------:R-:W-:Y:S02]  /*cb90*/  PLOP3.LUT P1, PT, PT, PT, UP0, 0x40, 0x0 ;  /* 0x000000000000781c */ /* 0x000fe40003f2e808 */
[----:B------:R-:W-:Y:S01]  /*cba0*/  LEA R4, R97, 0xffffff80, 0x7 ;  /* 0xffffff8061047811 */ /* 0x000fe200078e38ff */
[----:B------:R-:W0:Y:S01]  /*cbb0*/  SHFL.IDX PT, R10, R9, RZ, 0x1c1f ;  /* 0x001c1fff090a7589 */ /* 0x000e2200000e0000 */
[----:B------:R-:W-:-:S04]  /*cbc0*/  PRMT R0, R3, 0x654, R0 ;  /* 0x0000065403007816 */ /* 0x000fc80000000000 */
[----:B------:R1:W-:Y:S01]  /*cbd0*/  SYNCS.ARRIVE.TRANS64.RED.A1T0 RZ, [R0+URZ], RZ ;  /* 0x000000ff00ff79a7 */ /* 0x0003e2000810043f */
[----:B0-----:R-:W-:Y:S01]  /*cbe0*/  VIADDMNMX R3, R10, R7, R5, PT ;  /* 0x000000070a037246 */ /* 0x001fe20003800105 */
[----:B-1----:R-:W-:-:S03]  /*cbf0*/  IMAD.IADD R0, R6, 0x1, R10 ;  /* 0x0000000106007824 */ /* 0x002fc600078e020a */
[----:B------:R-:W-:Y:S05]  /*cc00*/  @P1 BRA `(.L_x_1500) ;  /* 0x0000000000581947 */ /* 0x000fea0003800000 */
[----:B------:R-:W-:Y:S01]  /*cc10*/  IADD3 R10, -R140, R143, R10 ;  /* 0x0000008f8c0a7210 */ /* 0x000fe20007ffe10a */
[----:B------:R-:W-:Y:S03]  /*cc20*/  BSSY B0, `(.L_x_1501) ;  /* 0x0000010000007945 */ /* 0x000fe60003800000 */
[----:B------:R-:W-:-:S13]  /*cc30*/  ISETP.GT.AND P1, PT, R10, -0x1, PT ;  /* 0xffffffff0a00780c */ /* 0x000fda0003f24270 */
[----:B------:R-:W-:Y:S05]  /*cc40*/  @P1 BRA `(.L_x_1502) ;  /* 0x0000000000201947 */ /* 0x000fea0003800000 */
[----:B------:R-:W-:Y:S01]  /*cc50*/  UISETP.NE.AND UP1, UPT, UR7, 0x1, UPT ;  /* 0x000000010700788c */ /* 0x000fe2000bf25270 */
[----:B------:R-:W-:-:S05]  /*cc60*/  LOP3.LUT R10, RZ, R10, RZ, 0x33, !PT ;  /* 0x0000000aff0a7212 */ /* 0x000fca00078e33ff */
[----:B------:R-:W-:-:S05]  /*cc70*/  PLOP3.LUT P1, PT, PT, PT, UP1, 0x80, 0x0 ;  /* 0x000000000000781c */ /* 0x000fca0003f2f018 */
[----:B------:R-:W-:-:S08]  /*cc80*/  @UP1 ULDC.64 UR4, c[0x0][0x9e8] ;  /* 0x00027a0000041ab9 */ /* 0x000fd00000000a00 */
[----:B------:R-:W-:-:S05]  /*cc90*/  @P1 IMAD.HI.U32 R11, R10, UR4, RZ ;  /* 0x000000040a0b1c27 */ /* 0x000fca000f8e00ff */
[----:B------:R-:W-:-:S04]  /*cca0*/  @P1 SHF.R.U32.HI R10, RZ, UR5, R11 ;  /* 0x00000005ff0a1c19 */ /* 0x000fc8000801160b */
[----:B------:R-:W-:Y:S01]  /*ccb0*/  LOP3.LUT R10, RZ, R10, RZ, 0x33, !PT ;  /* 0x0000000aff0a7212 */ /* 0x000fe200078e33ff */
[----:B------:R-:W-:Y:S06]  /*ccc0*/  BRA `(.L_x_1503) ;  /* 0x0000000000147947 */ /* 0x000fec0003800000 */
.L_x_1502:
[----:B------:R-:W-:-:S06]  /*ccd0*/  UISETP.NE.AND UP1, UPT, UR7, 0x1, UPT ;  /* 0x000000010700788c */ /* 0x000fcc000bf25270 */
[----:B------:R-:W-:-:S05]  /*cce0*/  PLOP3.LUT P1, PT, PT, PT, UP1, 0x80, 0x0 ;  /* 0x000000000000781c */ /* 0x000fca0003f2f018 */
[----:B------:R-:W-:-:S08]  /*ccf0*/  @UP1 ULDC.64 UR4, c[0x0][0x9e8] ;  /* 0x00027a0000041ab9 */ /* 0x000fd00000000a00 */
[----:B------:R-:W-:-:S05]  /*cd00*/  @P1 IMAD.HI.U32 R11, R10, UR4, RZ ;  /* 0x000000040a0b1c27 */ /* 0x000fca000f8e00ff */
[----:B------:R-:W-:-:S07]  /*cd10*/  @P1 SHF.R.U32.HI R10, RZ, UR5, R11 ;  /* 0x00000005ff0a1c19 */ /* 0x000fce000801160b */
.L_x_1503:
[----:B------:R-:W-:Y:S05]  /*cd20*/  BSYNC B0 ;  /* 0x0000000000007941 */ /* 0x000fea0003800000 */
.L_x_1501:
[----:B------:R-:W-:-:S04]  /*cd30*/  IMAD R10, R10, UR7, -R4 ;  /* 0x000000070a0a7c24 */ /* 0x000fc8000f8e0a04 */
[----:B------:R-:W-:-:S05]  /*cd40*/  IMAD.IADD R10, R10, 0x1, -R142 ;  /* 0x000000010a0a7824 */ /* 0x000fca00078e0a8e */
[----:B------:R-:W-:Y:S02]  /*cd50*/  VIMNMX R0, R0, R10, !PT ;  /* 0x0000000a00007248 */ /* 0x000fe40007fe0100 */
[----:B------:R-:W-:-:S07]  /*cd60*/  VIADDMNMX R3, R10, UR7, R3, PT ;  /* 0x000000070a037c46 */ /* 0x000fce000b800103 */
.L_x_1500:
[C---:B------:R-:W-:Y:S01]  /*cd70*/  ISETP.GE.AND P2, PT, R8.reuse, 0x9, PT ;  /* 0x000000090800780c */ /* 0x040fe20003f46270 */
[----:B------:R-:W0:Y:S01]  /*cd80*/  SHFL.IDX PT, R9, R9, 0x1, 0x1c1f ;  /* 0x003c1f0009097f89 */ /* 0x000e2200000e0000 */
[----:B------:R-:W-:Y:S02]  /*cd90*/  ISETP.GE.AND P1, PT, R8, 0x2, PT ;  /* 0x000000020800780c */ /* 0x000fe40003f26270 */
[----:B------:R-:W-:Y:S02]  /*cda0*/  LOP3.LUT R16, R16, 0xfffffffe, RZ, 0xc0, !PT ;  /* 0xfffffffe10107812 */ /* 0x000fe400078ec0ff */
[----:B------:R-:W-:Y:S02]  /*cdb0*/  ISETP.GT.AND P3, PT, R0, 0x1, !P1 ;  /* 0x000000010000780c */ /* 0x000fe40004f64270 */
[----:B------:R-:W-:Y:S02]  /*cdc0*/  ISETP.GE.AND P4, PT, R8, 0xa, PT ;  /* 0x0000000a0800780c */ /* 0x000fe40003f86270 */
[----:B------:R-:W-:-:S02]  /*cdd0*/  ISETP.LT.OR P3, PT, R3, 0x2, P3 ;  /* 0x000000020300780c */ /* 0x000fc40001f61670 */
[----:B------:R-:W-:Y:S02]  /*cde0*/  ISETP.GE.AND P6, PT, R8, 0x1, PT ;  /* 0x000000010800780c */ /* 0x000fe40003fc6270 */
[----:B------:R-:W-:Y:S02]  /*cdf0*/  @P2 LOP3.LUT R16, R16, 0x1, RZ, 0xfc, !PT ;  /* 0x0000000110102812 */ /* 0x000fe400078efcff */
[----:B------:R-:W-:Y:S02]  /*ce00*/  ISETP.GT.AND P2, PT, R0, 0x8, !P2 ;  /* 0x000000080000780c */ /* 0x000fe40005744270 */
[----:B------:R-:W-:Y:S02]  /*ce10*/  FSEL R25, R25, -INF , !P3 ;  /* 0xff80000019197808 */ /* 0x000fe40005800000 */
[----:B------:R-:W-:Y:S02]  /*ce20*/  ISETP.LT.OR P2, PT, R3, 0x9, P2 ;  /* 0x000000090300780c */ /* 0x000fe40001741670 */
[----:B------:R-:W-:-:S02]  /*ce30*/  ISETP.GE.AND P3, PT, R8, 0x11, PT ;  /* 0x000000110800780c */ /* 0x000fc40003f66270 */
[----:B------:R-:W-:Y:S01]  /*ce40*/  LOP3.LUT R16, R16, 0xfffffffd, RZ, 0xc0, !PT ;  /* 0xfffffffd10107812 */ /* 0x000fe200078ec0ff */
[----:B0-----:R-:W-:Y:S01]  /*ce50*/  IMAD.IADD R6, R6, 0x1, R9 ;  /* 0x0000000106067824 */ /* 0x001fe200078e0209 */
[----:B------:R-:W-:Y:S02]  /*ce60*/  FSEL R28, R28, -INF , !P2 ;  /* 0xff8000001c1c7808 */ /* 0x000fe40005000000 */
[----:B------:R-:W-:Y:S02]  /*ce70*/  ISETP.GT.AND P2, PT, R0, 0x9, !P4 ;  /* 0x000000090000780c */ /* 0x000fe40006744270 */
[----:B------:R-:W-:Y:S02]  /*ce80*/  @P4 LOP3.LUT R16, R16, 0x2, RZ, 0xfc, !PT ;  /* 0x0000000210104812 */ /* 0x000fe400078efcff */
[----:B------:R-:W-:Y:S02]  /*ce90*/  ISETP.LT.OR P2, PT, R3, 0xa, P2 ;  /* 0x0000000a0300780c */ /* 0x000fe40001741670 */
[----:B------:R-:W-:-:S02]  /*cea0*/  LOP3.LUT R16, R16, 0xfffffffb, RZ, 0xc0, !PT ;  /* 0xfffffffb10107812 */ /* 0x000fc400078ec0ff */
[----:B------:R-:W-:Y:S02]  /*ceb0*/  FSEL R29, R29, -INF , !P2 ;  /* 0xff8000001d1d7808 */ /* 0x000fe40005000000 */
[----:B------:R-:W-:Y:S02]  /*cec0*/  @P3 LOP3.LUT R16, R16, 0x4, RZ, 0xfc, !PT ;  /* 0x0000000410103812 */ /* 0x000fe400078efcff */
[----:B------:R-:W-:Y:S02]  /*ced0*/  ISETP.GT.AND P2, PT, R0, 0x10, !P3 ;  /* 0x000000100000780c */ /* 0x000fe40005f44270 */
[----:B------:R-:W-:Y:S02]  /*cee0*/  ISETP.GE.AND P3, PT, R8, 0x12, PT ;  /* 0x000000120800780c */ /* 0x000fe40003f66270 */
[----:B------:R-:W-:Y:S02]  /*cef0*/  ISETP.LT.OR P2, PT, R3, 0x11, P2 ;  /* 0x000000110300780c */ /* 0x000fe40001741670 */
[----:B------:R-:W-:-:S02]  /*cf00*/  LOP3.LUT R16, R16, 0xfdffffff, RZ, 0xc0, !PT ;  /* 0xfdffffff10107812 */ /* 0x000fc400078ec0ff */
[----:B------:R-:W-:Y:S02]  /*cf10*/  FSEL R32, R32, -INF , !P2 ;  /* 0xff80000020207808 */ /* 0x000fe40005000000 */
[----:B------:R-:W-:Y:S02]  /*cf20*/  ISETP.GT.AND P2, PT, R0, 0x11, !P3 ;  /* 0x000000110000780c */ /* 0x000fe40005f44270 */
[----:B------:R-:W-:Y:S02]  /*cf30*/  VIADDMNMX R5, R9, R7, R5, PT ;  /* 0x0000000709057246 */ /* 0x000fe40003800105 */
[----:B------:R-:W-:Y:S02]  /*cf40*/  ISETP.LT.OR P2, PT, R3, 0x12, P2 ;  /* 0x000000120300780c */ /* 0x000fe40001741670 */
[----:B------:R-:W-:Y:S02]  /*cf50*/  @P3 LOP3.LUT R16, R16, 0x2000000, RZ, 0xfc, !PT ;  /* 0x0200000010103812 */ /* 0x000fe400078efcff */
[----:B------:R-:W-:-:S02]  /*cf60*/  ISETP.GE.AND P3, PT, R8, 0x19, PT ;  /* 0x000000190800780c */ /* 0x000fc40003f66270 */
        /* <DEDUP_REMOVED lines=145> */
[----:B------:R-:W-:-:S04]  /*d880*/  ISETP.GT.AND P5, PT, R0, RZ, !P6 ;  /* 0x000000ff0000720c */ /* 0x000fc800077a4270 */
[----:B------:R-:W-:-:S04]  /*d890*/  ISETP.LT.OR P5, PT, R3, 0x1, P5 ;  /* 0x000000010300780c */ /* 0x000fc80002fa1670 */
[----:B------:R-:W-:Y:S02]  /*d8a0*/  FSEL R24, R24, -INF , !P5 ;  /* 0xff80000018187808 */ /* 0x000fe40006800000 */
[----:B------:R-:W-:-:S13]  /*d8b0*/  ISETP.GE.AND P5, PT, R8, 0x7a, PT ;  /* 0x0000007a0800780c */ /* 0x000fda0003fa6270 */
[----:B------:R-:W-:Y:S02]  /*d8c0*/  @P5 LOP3.LUT R16, R16, 0x8000000, RZ, 0xfc, !PT ;  /* 0x0800000010105812 */ /* 0x000fe400078efcff */
[----:B------:R-:W-:-:S04]  /*d8d0*/  ISETP.GT.AND P5, PT, R0, 0x79, !P5 ;  /* 0x000000790000780c */ /* 0x000fc80006fa4270 */
[----:B------:R-:W-:-:S04]  /*d8e0*/  ISETP.LT.OR P5, PT, R3, 0x7a, P5 ;  /* 0x0000007a0300780c */ /* 0x000fc80002fa1670 */
[----:B------:R-:W-:Y:S02]  /*d8f0*/  FSEL R85, R85, -INF , !P5 ;  /* 0xff80000055557808 */ /* 0x000fe40006800000 */
[----:B------:R-:W-:-:S13]  /*d900*/  PLOP3.LUT P5, PT, PT, PT, UP0, 0x40, 0x0 ;  /* 0x000000000000781c */ /* 0x000fda0003fae808 */
        /* <DEDUP_REMOVED lines=9> */
[----:B------:R-:W-:Y:S01]  /*d9a0*/  @P5 IMAD.HI.U32 R3, R0, UR4, RZ ;  /* 0x0000000400035c27 */ /* 0x000fe2000f8e00ff */
[----:B------:R-:W-:-:S13]  /*d9b0*/  PLOP3.LUT P5, PT, PT, PT, UP1, 0x80, 0x0 ;  /* 0x000000000000781c */ /* 0x000fda0003faf018 */
[----:B------:R-:W-:-:S04]  /*d9c0*/  @P5 SHF.R.U32.HI R0, RZ, UR5, R3 ;  /* 0x00000005ff005c19 */ /* 0x000fc80008011603 */
[----:B------:R-:W-:Y:S01]  /*d9d0*/  LOP3.LUT R0, RZ, R0, RZ, 0x33, !PT ;  /* 0x00000000ff007212 */ /* 0x000fe200078e33ff */
[----:B------:R-:W-:Y:S06]  /*d9e0*/  BRA `(.L_x_1507) ;  /* 0x0000000000187947 */ /* 0x000fec0003800000 */
.L_x_1506:
[----:B------:R-:W-:-:S06]  /*d9f0*/  UISETP.NE.AND UP1, UPT, UR7, 0x1, UPT ;  /* 0x000000010700788c */ /* 0x000fcc000bf25270 */
[----:B------:R-:W-:-:S05]  /*da00*/  PLOP3.LUT P5, PT, PT, PT, UP1, 0x80, 0x0 ;  /* 0x000000000000781c */ /* 0x000fca0003faf018 */
[----:B------:R-:W-:-:S08]  /*da10*/  @UP1 ULDC.64 UR4, c[0x0][0x9e8] ;  /* 0x00027a0000041ab9 */ /* 0x000fd00000000a00 */
[----:B------:R-:W-:Y:S01]  /*da20*/  @P5 IMAD.HI.U32 R3, R0, UR4, RZ ;  /* 0x0000000400035c27 */ /* 0x000fe2000f8e00ff */
[----:B------:R-:W-:-:S13]  /*da30*/  PLOP3.LUT P5, PT, PT, PT, UP1, 0x80, 0x0 ;  /* 0x000000000000781c */ /* 0x000fda0003faf018 */
[----:B------:R-:W-:-:S07]  /*da40*/  @P5 SHF.R.U32.HI R0, RZ, UR5, R3 ;  /* 0x00000005ff005c19 */ /* 0x000fce0008011603 */
.L_x_1507:
[----:B------:R-:W-:Y:S05]  /*da50*/  BSYNC B0 ;  /* 0x0000000000007941 */ /* 0x000fea0003800000 */
.L_x_1505:
[----:B------:R-:W-:-:S04]  /*da60*/  IMAD R0, R0, UR7, -R4 ;  /* 0x0000000700007c24 */ /* 0x000fc8000f8e0a04 */
[----:B------:R-:W-:-:S05]  /*da70*/  IMAD.IADD R0, R0, 0x1, -R142 ;  /* 0x0000000100007824 */ /* 0x000fca00078e0a8e */
[----:B------:R-:W-:Y:S02]  /*da80*/  VIMNMX R6, R6, R0, !PT ;  /* 0x0000000006067248 */ /* 0x000fe40007fe0100 */
[----:B------:R-:W-:-:S07]  /*da90*/  VIADDMNMX R5, R0, UR7, R5, PT ;  /* 0x0000000700057c46 */ /* 0x000fce000b800105 */
.L_x_1504:
[----:B------:R-:W-:Y:S01]  /*daa0*/  ISETP.GT.AND P1, PT, R6, 0x1, !P1 ;  /* 0x000000010600780c */ /* 0x000fe20004f24270 */
[----:B------:R-:W2:Y:S01]  /*dab0*/  LDL R90, [R1+0x3c] ;  /* 0x00003c00015a7983 */ /* 0x000ea20000100800 */
[----:B------:R-:W-:Y:S01]  /*dac0*/  LOP3.LUT P5, RZ, R16, 0x4, RZ, 0xc0, !PT ;  /* 0x0000000410ff7812 */ /* 0x000fe200078ac0ff */
[----:B------:R-:W-:Y:S01]  /*dad0*/  ULDC UR51, c[0x0][0x988] ;  /* 0x0002620000337ab9 */ /* 0x000fe20000000800 */
        /* <DEDUP_REMOVED lines=20> */
[----:B------:R-:W-:Y:S02]  /*dc20*/  LOP3.LUT P5, RZ, R16, 0x8000, RZ, 0xc0, !PT ;  /* 0x0000800010ff7812 */ /* 0x000fe400078ac0ff */
        /* <DEDUP_REMOVED lines=8> */
[----:B------:R-:W-:Y:S02]  /*dcb0*/  LOP3.LUT P1, RZ, R16, 0x1000000, RZ, 0xc0, !PT ;  /* 0x0100000010ff7812 */ /* 0x000fe4000782c0ff */
[----:B------:R-:W-:Y:S02]  /*dcc0*/  FMNMX.FTZ R0, R48, R0, !PT ;  /* 0x0000000030007209 */ /* 0x000fe40007810000 */
[----:B------:R-:W-:Y:S02]  /*dcd0*/  ISETP.GT.AND P1, PT, R6, 0x18, !P1 ;  /* 0x000000180600780c */ /* 0x000fe40004f24270 */
[----:B------:R-:W-:Y:S02]  /*dce0*/  FMNMX.FTZ R0, R49, R0, !PT ;  /* 0x0000000031007209 */ /* 0x000fe40007810000 */
        /* <DEDUP_REMOVED lines=43> */
[----:B------:R-:W-:Y:S01]  /*dfa0*/  ISETP.GT.AND P6, PT, R6, RZ, !P6 ;  /* 0x000000ff0600720c */ /* 0x000fe200077c4270 */
[----:B------:R-:W0:Y:S01]  /*dfb0*/  SHFL.BFLY PT, R3, R0, 0x2, 0x1f ;  /* 0x0c401f0000037f89 */ /* 0x000e2200000e0000 */
[----:B------:R-:W-:Y:S02]  /*dfc0*/  FSEL R50, R50, -INF , !P1 ;  /* 0xff80000032327808 */ /* 0x000fe40004800000 */
[----:B------:R-:W-:Y:S02]  /*dfd0*/  LOP3.LUT P1, RZ, R16, 0x20000, RZ, 0xc0, !PT ;  /* 0x0002000010ff7812 */ /* 0x000fe4000782c0ff */
[----:B------:R-:W-:Y:S02]  /*dfe0*/  ISETP.LT.OR P6, PT, R5, 0x1, P6 ;  /* 0x000000010500780c */ /* 0x000fe400037c1670 */
[----:B------:R-:W-:Y:S02]  /*dff0*/  ISETP.GT.AND P1, PT, R6, 0x31, !P1 ;  /* 0x000000310600780c */ /* 0x000fe40004f24270 */
[----:B------:R-:W-:-:S02]  /*e000*/  FSEL R26, R26, -INF , !P6 ;  /* 0xff8000001a1a7808 */ /* 0x000fc40007000000 */
[----:B------:R-:W-:Y:S02]  /*e010*/  ISETP.LT.OR P1, PT, R5, 0x32, P1 ;  /* 0x000000320500780c */ /* 0x000fe40000f21670 */
[----:B------:R-:W-:Y:S02]  /*e020*/  FMNMX.FTZ R7, R26, R27, !PT ;  /* 0x0000001b1a077209 */ /* 0x000fe40007810000 */
[----:B------:R-:W-:Y:S02]  /*e030*/  FSEL R51, R51, -INF , !P1 ;  /* 0xff80000033337808 */ /* 0x000fe40004800000 */
[----:B------:R-:W-:Y:S02]  /*e040*/  LOP3.LUT P1, RZ, R16, 0x10000, RZ, 0xc0, !PT ;  /* 0x0001000010ff7812 */ /* 0x000fe4000782c0ff */
[C---:B------:R-:W-:Y:S02]  /*e050*/  ISETP.GT.AND P2, PT, R6.reuse, 0x70, !P2 ;  /* 0x000000700600780c */ /* 0x040fe40005744270 */
[----:B------:R-:W-:-:S02]  /*e060*/  ISETP.GT.AND P1, PT, R6, 0x38, !P1 ;  /* 0x000000380600780c */ /* 0x000fc40004f24270 */
[----:B------:R-:W-:Y:S02]  /*e070*/  ISETP.GT.AND P3, PT, R6, 0x71, !P3 ;  /* 0x000000710600780c */ /* 0x000fe40005f64270 */
[----:B------:R-:W-:Y:S02]  /*e080*/  ISETP.LT.OR P1, PT, R5, 0x39, P1 ;  /* 0x000000390500780c */ /* 0x000fe40000f21670 */
[----:B0-----:R-:W-:Y:S02]  /*e090*/  FMNMX.FTZ R3, R0, R3, !PT ;  /* 0x0000000300037209 */ /* 0x001fe40007810000 */
[----:B------:R-:W-:Y:S02]  /*e0a0*/  FSEL R54, R54, -INF , !P1 ;  /* 0xff80000036367808 */ /* 0x000fe40004800000 */
[----:B------:R-:W-:Y:S01]  /*e0b0*/  ISETP.GT.AND P1, PT, R6, 0x39, !P5 ;  /* 0x000000390600780c */ /* 0x000fe20006f24270 */
[----:B------:R-:W0:Y:S01]  /*e0c0*/  SHFL.BFLY PT, R0, R3, 0x1, 0x1f ;  /* 0x0c201f0003007f89 */ /* 0x000e2200000e0000 */
[----:B------:R-:W-:-:S02]  /*e0d0*/  LOP3.LUT P5, RZ, R16, 0x8, RZ, 0xc0, !PT ;  /* 0x0000000810ff7812 */ /* 0x000fc400078ac0ff */
[C---:B------:R-:W-:Y:S02]  /*e0e0*/  ISETP.LT.OR P1, PT, R5.reuse, 0x3a, P1 ;  /* 0x0000003a0500780c */ /* 0x040fe40000f21670 */
[----:B------:R-:W-:Y:S02]  /*e0f0*/  ISETP.LT.OR P2, PT, R5, 0x71, P2 ;  /* 0x000000710500780c */ /* 0x000fe40001741670 */
[----:B------:R-:W-:Y:S02]  /*e100*/  FSEL R55, R55, -INF , !P1 ;  /* 0xff80000037377808 */ /* 0x000fe40004800000 */
[----:B------:R-:W-:Y:S02]  /*e110*/  LOP3.LUT P1, RZ, R16, 0x4000, RZ, 0xc0, !PT ;  /* 0x0000400010ff7812 */ /* 0x000fe4000782c0ff */
[C---:B------:R-:W-:Y:S02]  /*e120*/  ISETP.GT.AND P4, PT, R6.reuse, 0x78, !P4 ;  /* 0x000000780600780c */ /* 0x040fe40006784270 */
[----:B------:R-:W-:-:S02]  /*e130*/  ISETP.GT.AND P1, PT, R6, 0x40, !P1 ;  /* 0x000000400600780c */ /* 0x000fc40004f24270 */
[C---:B------:R-:W-:Y:S02]  /*e140*/  ISETP.LT.OR P3, PT, R5.reuse, 0x72, P3 ;  /* 0x000000720500780c */ /* 0x040fe40001f61670 */
[----:B------:R-:W-:Y:S02]  /*e150*/  ISETP.LT.OR P1, PT, R5, 0x41, P1 ;  /* 0x000000410500780c */ /* 0x000fe40000f21670 */
[----:B------:R-:W-:Y:S02]  /*e160*/  FSEL R82, R82, -INF , !P2 ;  /* 0xff80000052527808 */ /* 0x000fe40005000000 */
[----:B------:R-:W-:Y:S02]  /*e170*/  FSEL R58, R58, -INF , !P1 ;  /* 0xff8000003a3a7808 */ /* 0x000fe40004800000 */
[----:B------:R-:W-:Y:S02]  /*e180*/  LOP3.LUT P1, RZ, R16, 0x2000, RZ, 0xc0, !PT ;  /* 0x0000200010ff7812 */ /* 0x000fe4000782c0ff */
[----:B0-----:R-:W-:-:S02]  /*e190*/  FMNMX.FTZ R3, R3, R0, !PT ;  /* 0x0000000003037209 */ /* 0x001fc40007810000 */
[----:B------:R-:W-:Y:S02]  /*e1a0*/  ISETP.GT.AND P1, PT, R6, 0x41, !P1 ;  /* 0x000000410600780c */ /* 0x000fe40004f24270 */
[----:B------:R-:W-:Y:S01]  /*e1b0*/  ISETP.LT.OR P4, PT, R5, 0x79, P4 ;  /* 0x000000790500780c */ /* 0x000fe20002781670 */
[----:B------:R-:W-:Y:S01]  /*e1c0*/  FMUL.FTZ R0, R3, UR51 ;  /* 0x0000003303007c20 */ /* 0x000fe20008410000 */
[----:B------:R-:W-:Y:S02]  /*e1d0*/  ISETP.LT.OR P1, PT, R5, 0x42, P1 ;  /* 0x000000420500780c */ /* 0x000fe40000f21670 */
[----:B------:R-:W-:Y:S02]  /*e1e0*/  FSEL R83, R83, -INF , !P3 ;  /* 0xff80000053537808 */ /* 0x000fe40005800000 */
[----:B------:R-:W-:Y:S02]  /*e1f0*/  FSEL R59, R59, -INF , !P1 ;  /* 0xff8000003b3b7808 */ /* 0x000fe40004800000 */
[----:B------:R-:W-:-:S02]  /*e200*/  LOP3.LUT P1, RZ, R16, 0x1000, RZ, 0xc0, !PT ;  /* 0x0000100010ff7812 */ /* 0x000fc4000782c0ff */
[----:B------:R-:W-:Y:S02]  /*e210*/  FSEL R86, R86, -INF , !P4 ;  /* 0xff80000056567808 */ /* 0x000fe40006000000 */
        /* <DEDUP_REMOVED lines=31> */
[----:B------:R-:W-:Y:S02]  /*e410*/  ISETP.GT.AND P1, PT, R6, 0x68, !P5 ;  /* 0x000000680600780c */ /* 0x000fe40006f24270 */
[----:B------:R-:W-:Y:S02]  /*e420*/  LOP3.LUT P5, RZ, R16, 0x4000000, RZ, 0xc0, !PT ;  /* 0x0400000010ff7812 */ /* 0x000fe400078ac0ff */
[----:B------:R-:W-:-:S04]  /*e430*/  ISETP.LT.OR P1, PT, R5, 0x69, P1 ;  /* 0x000000690500780c */ /* 0x000fc80000f21670 */
[----:B------:R-:W-:Y:S02]  /*e440*/  FSEL R78, R78, -INF , !P1 ;  /* 0xff8000004e4e7808 */ /* 0x000fe40004800000 */
[----:B------:R-:W-:-:S04]  /*e450*/  FSETP.NEU.FTZ.AND P1, PT, R3, -INF , PT ;  /* 0xff8000000300780b */ /* 0x000fc80003f3d000 */
[----:B------:R-:W-:Y:S02]  /*e460*/  FSEL R0, R0, RZ, P1 ;  /* 0x000000ff00007208 */ /* 0x000fe40000800000 */
[----:B------:R-:W-:Y:S02]  /*e470*/  ISETP.GT.AND P1, PT, R6, 0x69, !P5 ;  /* 0x000000690600780c */ /* 0x000fe40006f24270 */
[----:B------:R-:W-:Y:S01]  /*e480*/  LOP3.LUT P5, RZ, R16, 0x8000000, RZ, 0xc0, !PT ;  /* 0x0800000010ff7812 */ /* 0x000fe200078ac0ff */
        /* <DEDUP_REMOVED lines=34> */
[----:B------:R-:W-:-:S02]  /*e6b0*/  ISETP.LT.OR P1, PT, R5, 0x6a, P1 ;  /* 0x0000006a0500780c */ /* 0x000fc40000f21670 */
[----:B------:R-:W-:Y:S02]  /*e6c0*/  FMNMX.FTZ R7, R31, R0, !PT ;  /* 0x000000001f077209 */ /* 0x000fe40007810000 */
[----:B------:R-:W-:Y:S02]  /*e6d0*/  FSEL R79, R79, -INF , !P1 ;  /* 0xff8000004f4f7808 */ /* 0x000fe40004800000 */
[----:B------:R-:W-:Y:S01]  /*e6e0*/  FMNMX.FTZ R0, R34, R7, !PT ;  /* 0x0000000722007209 */ /* 0x000fe20007810000 */
[----:B------:R-:W0:Y:S01]  /*e6f0*/  MUFU.EX2 R25, R25 ;  /* 0x0000001900197308 */ /* 0x000e220000000800 */
[----:B------:R-:W-:Y:S02]  /*e700*/  ISETP.GT.AND P1, PT, R6, 0x79, !P5 ;  /* 0x000000790600780c */ /* 0x000fe40006f24270 */
[----:B------:R-:W-:Y:S02]  /*e710*/  FMNMX.FTZ R7, R35, R0, !PT ;  /* 0x0000000023077209 */ /* 0x000fe40007810000 */
[----:B------:R-:W-:-:S02]  /*e720*/  ISETP.LT.OR P1, PT, R5, 0x7a, P1 ;  /* 0x0000007a0500780c */ /* 0x000fc40000f21670 */
[----:B------:R-:W-:Y:S01]  /*e730*/  FMNMX.FTZ R0, R38, R7, !PT ;  /* 0x0000000726007209 */ /* 0x000fe20007810000 */
[----:B------:R-:W1:Y:S01]  /*e740*/  MUFU.EX2 R6, R28 ;  /* 0x0000001c00067308 */ /* 0x000e620000000800 */
[----:B------:R-:W-:Y:S02]  /*e750*/  FSEL R87, R87, -INF , !P1 ;  /* 0xff80000057577808 */ /* 0x000fe40004800000 */
[----:B------:R-:W-:-:S04]  /*e760*/  FMNMX.FTZ R7, R39, R0, !PT ;  /* 0x0000000027077209 */ /* 0x000fc80007810000 */
[----:B------:R-:W-:Y:S01]  /*e770*/  FMNMX.FTZ R0, R42, R7, !PT ;  /* 0x000000072a007209 */ /* 0x000fe20007810000 */
[----:B------:R-:W3:Y:S01]  /*e780*/  MUFU.EX2 R29, R29 ;  /* 0x0000001d001d7308 */ /* 0x000ee20000000800 */
[----:B0-----:R-:W-:Y:S01]  /*e790*/  FADD.FTZ R5, R4, R25 ;  /* 0x0000001904057221 */ /* 0x001fe20000010000 */
[----:B------:R-:W-:Y:S02]  /*e7a0*/  F2FP.F16.F32.PACK_AB R4, R25, R4 ;  /* 0x000000041904723e */ /* 0x000fe400000000ff */
[----:B------:R-:W-:-:S04]  /*e7b0*/  FMNMX.FTZ R7, R43, R0, !PT ;  /* 0x000000002b077209 */ /* 0x000fc80007810000 */
[----:B------:R-:W-:Y:S01]  /*e7c0*/  FMNMX.FTZ R0, R46, R7, !PT ;  /* 0x000000072e007209 */ /* 0x000fe20007810000 */
[----:B------:R-:W0:Y:S01]  /*e7d0*/  MUFU.EX2 R8, R32 ;  /* 0x0000002000087308 */ /* 0x000e220000000800 */
[----:B-1----:R-:W-:Y:S02]  /*e7e0*/  FADD.FTZ R20, R6, R5 ;  /* 0x0000000506147221 */ /* 0x002fe40000010000 */
[----:B------:R-:W-:-:S04]  /*e7f0*/  FMNMX.FTZ R7, R47, R0, !PT ;  /* 0x000000002f077209 */ /* 0x000fc80007810000 */
[----:B------:R-:W-:Y:S01]  /*e800*/  FMNMX.FTZ R0, R50, R7, !PT ;  /* 0x0000000732007209 */ /* 0x000fe20007810000 */
[----:B------:R-:W1:Y:S01]  /*e810*/  MUFU.EX2 R33, R33 ;  /* 0x0000002100217308 */ /* 0x000e620000000800 */
[C---:B---3--:R-:W-:Y:S01]  /*e820*/  FADD.FTZ R5, R29.reuse, R20 ;  /* 0x000000141d057221 */ /* 0x048fe20000010000 */
[----:B------:R-:W-:Y:S02]  /*e830*/  F2FP.F16.F32.PACK_AB R6, R29, R6 ;  /* 0x000000061d06723e */ /* 0x000fe400000000ff */
[----:B------:R-:W-:Y:S01]  /*e840*/  FMNMX.FTZ R7, R51, R0, !PT ;  /* 0x0000000033077209 */ /* 0x000fe20007810000 */
[----:B------:R-:W3:Y:S03]  /*e850*/  LDL R29, [R1+0x40] ;  /* 0x00004000011d7983 */ /* 0x000ee60000100800 */
[----:B------:R-:W-:Y:S01]  /*e860*/  FMNMX.FTZ R0, R54, R7, !PT ;  /* 0x0000000736007209 */ /* 0x000fe20007810000 */
[----:B------:R-:W4:Y:S01]  /*e870*/  MUFU.EX2 R10, R36 ;  /* 0x00000024000a7308 */ /* 0x000f220000000800 */
[----:B0-----:R-:W-:-:S02]  /*e880*/  FADD.FTZ R5, R8, R5 ;  /* 0x0000000508057221 */ /* 0x001fc40000010000 */
[----:B------:R-:W-:-:S04]  /*e890*/  FMNMX.FTZ R7, R55, R0, !PT ;  /* 0x0000000037077209 */ /* 0x000fc80007810000 */
[----:B------:R-:W-:Y:S01]  /*e8a0*/  FMNMX.FTZ R0, R58, R7, !PT ;  /* 0x000000073a007209 */ /* 0x000fe20007810000 */
[----:B------:R-:W0:Y:S01]  /*e8b0*/  MUFU.EX2 R37, R37 ;  /* 0x0000002500257308 */ /* 0x000e220000000800 */
[C---:B-1----:R-:W-:Y:S01]  /*e8c0*/  FADD.FTZ R5, R33.reuse, R5 ;  /* 0x0000000521057221 */ /* 0x042fe20000010000 */
[----:B------:R-:W-:Y:S02]  /*e8d0*/  F2FP.F16.F32.PACK_AB R8, R33, R8 ;  /* 0x000000082108723e */ /* 0x000fe400000000ff */
[----:B------:R-:W-:-:S04]  /*e8e0*/  FMNMX.FTZ R7, R59, R0, !PT ;  /* 0x000000003b077209 */ /* 0x000fc80007810000 */
[----:B------:R-:W-:Y:S01]  /*e8f0*/  FMNMX.FTZ R0, R62, R7, !PT ;  /* 0x000000073e007209 */ /* 0x000fe20007810000 */
[----:B------:R-:W1:Y:S01]  /*e900*/  MUFU.EX2 R12, R40 ;  /* 0x00000028000c7308 */ /* 0x000e620000000800 */
[----:B----4-:R-:W-:Y:S02]  /*e910*/  FADD.FTZ R20, R10, R5 ;  /* 0x000000050a147221 */ /* 0x010fe40000010000 */
[----:B------:R-:W-:-:S04]  /*e920*/  FMNMX.FTZ R7, R63, R0, !PT ;  /* 0x000000003f077209 */ /* 0x000fc80007810000 */
[----:B------:R-:W-:Y:S01]  /*e930*/  FMNMX.FTZ R0, R66, R7, !PT ;  /* 0x0000000742007209 */ /* 0x000fe20007810000 */
[----:B------:R-:W4:Y:S01]  /*e940*/  MUFU.EX2 R41, R41 ;  /* 0x0000002900297308 */ /* 0x000f220000000800 */
[C---:B0-----:R-:W-:Y:S01]  /*e950*/  FADD.FTZ R5, R37.reuse, R20 ;  /* 0x0000001425057221 */ /* 0x041fe20000010000 */
        /* <DEDUP_REMOVED lines=8> */
[C---:B----4-:R-:W-:Y:S01]  /*e9e0*/  FADD.FTZ R5, R41.reuse, R20 ;  /* 0x0000001429057221 */ /* 0x050fe20000010000 */
[----:B------:R-:W-:Y:S02]  /*e9f0*/  F2FP.F16.F32.PACK_AB R12, R41, R12 ;  /* 0x0000000c290c723e */ /* 0x000fe400000000ff */
[----:B------:R-:W-:-:S04]  /*ea00*/  FMNMX.FTZ R7, R75, R0, !PT ;  /* 0x000000004b077209 */ /* 0x000fc80007810000 */
[----:B------:R-:W-:Y:S01]  /*ea10*/  FMNMX.FTZ R0, R78, R7, !PT ;  /* 0x000000074e007209 */ /* 0x000fe20007810000 */
[----:B------:R-:W4:Y:S01]  /*ea20*/  MUFU.EX2 R24, R48 ;  /* 0x0000003000187308 */ /* 0x000f220000000800 */
[----:B0-----:R-:W-:Y:S02]  /*ea30*/  FADD.FTZ R20, R14, R5 ;  /* 0x000000050e147221 */ /* 0x001fe40000010000 */
        /* <DEDUP_REMOVED lines=9> */
[----:B------:R-:W-:-:S05]  /*ead0*/  FMNMX.FTZ R0, R87, R0, !PT ;  /* 0x0000000057007209 */ /* 0x000fca0007810000 */
[----:B------:R-:W4:Y:S01]  /*eae0*/  SHFL.BFLY PT, R7, R0, 0x2, 0x1f ;  /* 0x0c401f0000077f89 */ /* 0x000f2200000e0000 */
[----:B------:R-:W5:Y:S01]  /*eaf0*/  MUFU.EX2 R53, R53 ;  /* 0x0000003500357308 */ /* 0x000f620000000800 */
[----:B0-----:R-:W-:-:S07]  /*eb00*/  FADD.FTZ R21, R49, R20 ;  /* 0x0000001431157221 */ /* 0x001fce0000010000 */
[----:B------:R-:W0:Y:S01]  /*eb10*/  MUFU.EX2 R56, R56 ;  /* 0x0000003800387308 */ /* 0x000e220000000800 */
[----:B-1----:R-:W-:-:S07]  /*eb20*/  FADD.FTZ R20, R52, R21 ;  /* 0x0000001534147221 */ /* 0x002fce0000010000 */
[----:B------:R-:W-:Y:S01]  /*eb30*/  MUFU.EX2 R57, R57 ;  /* 0x0000003900397308 */ /* 0x000fe20000000800 */
[----:B-----5:R-:W-:Y:S01]  /*eb40*/  FADD.FTZ R21, R53, R20 ;  /* 0x0000001435157221 */ /* 0x020fe20000010000 */
[----:B----4-:R-:W-:-:S06]  /*eb50*/  FMNMX.FTZ R0, R0, R7, !PT ;  /* 0x0000000700007209 */ /* 0x010fcc0007810000 */
[----:B------:R-:W-:Y:S01]  /*eb60*/  MUFU.EX2 R60, R60 ;  /* 0x0000003c003c7308 */ /* 0x000fe20000000800 */
[----:B0-----:R-:W-:Y:S01]  /*eb70*/  FADD.FTZ R20, R56, R21 ;  /* 0x0000001538147221 */ /* 0x001fe20000010000 */
        /* <DEDUP_REMOVED lines=45> */
[----:B0-----:R-:W-:Y:S01]  /*ee50*/  FADD.FTZ R28, R26, R27 ;  /* 0x0000001b1a1c7221 */ /* 0x001fe20000010000 */
[----:B------:R-:W-:-:S06]  /*ee60*/  F2FP.F16.F32.PACK_AB R5, R27, R26 ;  /* 0x0000001a1b05723e */ /* 0x000fcc00000000ff */
[----:B------:R-:W0:Y:S08]  /*ee70*/  MUFU.EX2 R7, R30 ;  /* 0x0000001e00077308 */ /* 0x000e300000000800 */
[----:B------:R-:W1:Y:S08]  /*ee80*/  MUFU.EX2 R9, R34 ;  /* 0x0000002200097308 */ /* 0x000e700000000800 */
[----:B------:R-:W4:Y:S01]  /*ee90*/  MUFU.EX2 R35, R35 ;  /* 0x0000002300237308 */ /* 0x000f220000000800 */
[----:B0-----:R-:W-:-:S07]  /*eea0*/  FADD.FTZ R28, R7, R28 ;  /* 0x0000001c071c7221 */ /* 0x001fce0000010000 */
[----:B------:R-:W0:Y:S01]  /*eeb0*/  MUFU.EX2 R11, R38 ;  /* 0x00000026000b7308 */ /* 0x000e220000000800 */
[----:B------:R-:W-:-:S07]  /*eec0*/  FADD.FTZ R28, R31, R28 ;  /* 0x0000001c1f1c7221 */ /* 0x000fce0000010000 */
[----:B------:R-:W5:Y:S01]  /*eed0*/  MUFU.EX2 R39, R39 ;  /* 0x0000002700277308 */ /* 0x000f620000000800 */
[----:B-1----:R-:W-:-:S07]  /*eee0*/  FADD.FTZ R28, R9, R28 ;  /* 0x0000001c091c7221 */ /* 0x002fce0000010000 */
[----:B------:R-:W1:Y:S01]  /*eef0*/  MUFU.EX2 R13, R42 ;  /* 0x0000002a000d7308 */ /* 0x000e620000000800 */
[----:B----4-:R-:W-:-:S07]  /*ef00*/  FADD.FTZ R28, R35, R28 ;  /* 0x0000001c231c7221 */ /* 0x010fce0000010000 */
[----:B------:R-:W4:Y:S01]  /*ef10*/  MUFU.EX2 R43, R43 ;  /* 0x0000002b002b7308 */ /* 0x000f220000000800 */
[----:B0-----:R-:W-:-:S07]  /*ef20*/  FADD.FTZ R28, R11, R28 ;  /* 0x0000001c0b1c7221 */ /* 0x001fce0000010000 */
[----:B------:R-:W0:Y:S01]  /*ef30*/  MUFU.EX2 R15, R46 ;  /* 0x0000002e000f7308 */ /* 0x000e220000000800 */
[----:B-----5:R-:W-:-:S07]  /*ef40*/  FADD.FTZ R28, R39, R28 ;  /* 0x0000001c271c7221 */ /* 0x020fce0000010000 */
[----:B------:R-:W5:Y:S01]  /*ef50*/  MUFU.EX2 R47, R47 ;  /* 0x0000002f002f7308 */ /* 0x000f620000000800 */
[----:B-1----:R-:W-:-:S07]  /*ef60*/  FADD.FTZ R28, R13, R28 ;  /* 0x0000001c0d1c7221 */ /* 0x002fce0000010000 */
[----:B------:R-:W1:Y:S01]  /*ef70*/  MUFU.EX2 R25, R50 ;  /* 0x0000003200197308 */ /* 0x000e620000000800 */
[----:B----4-:R-:W-:-:S07]  /*ef80*/  FADD.FTZ R28, R43, R28 ;  /* 0x0000001c2b1c7221 */ /* 0x010fce0000010000 */
[----:B------:R-:W4:Y:S01]  /*ef90*/  MUFU.EX2 R51, R51 ;  /* 0x0000003300337308 */ /* 0x000f220000000800 */
[----:B0-----:R-:W-:-:S07]  /*efa0*/  FADD.FTZ R28, R15, R28 ;  /* 0x0000001c0f1c7221 */ /* 0x001fce0000010000 */
[----:B------:R-:W-:Y:S01]  /*efb0*/  MUFU.EX2 R54, R54 ;  /* 0x0000003600367308 */ /* 0x000fe20000000800 */
[----:B-----5:R-:W-:-:S07]  /*efc0*/  FADD.FTZ R28, R47, R28 ;  /* 0x0000001c2f1c7221 */ /* 0x020fce0000010000 */
[----:B------:R-:W0:Y:S01]  /*efd0*/  MUFU.EX2 R55, R55 ;  /* 0x0000003700377308 */ /* 0x000e220000000800 */
[----:B-1----:R-:W-:Y:S01]  /*efe0*/  FADD.FTZ R28, R25, R28 ;  /* 0x0000001c191c7221 */ /* 0x002fe20000010000 */
[----:B------:R-:W-:Y:S01]  /*eff0*/  FADD.FTZ R27, R57, R20 ;  /* 0x00000014391b7221 */ /* 0x000fe20000010000 */
[----:B------:R-:W-:Y:S02]  /*f000*/  F2FP.F16.F32.PACK_AB R7, R31, R7 ;  /* 0x000000071f07723e */ /* 0x000fe400000000ff */
[----:B------:R-:W-:Y:S01]  /*f010*/  F2FP.F16.F32.PACK_AB R9, R35, R9 ;  /* 0x000000092309723e */ /* 0x000fe200000000ff */
[----:B----4-:R-:W-:Y:S01]  /*f020*/  FADD.FTZ R21, R51, R28 ;  /* 0x0000001c33157221 */ /* 0x010fe20000010000 */
[----:B------:R-:W-:Y:S01]  /*f030*/  F2FP.F16.F32.PACK_AB R11, R39, R11 ;  /* 0x0000000b270b723e */ /* 0x000fe200000000ff */
[----:B------:R-:W-:Y:S01]  /*f040*/  FADD.FTZ R28, R60, R27 ;  /* 0x0000001b3c1c7221 */ /* 0x000fe20000010000 */
[----:B------:R-:W-:Y:S01]  /*f050*/  F2FP.F16.F32.PACK_AB R13, R43, R13 ;  /* 0x0000000d2b0d723e */ /* 0x000fe200000000ff */
[----:B------:R-:W-:Y:S01]  /*f060*/  STSM.16.M88.4 [R144+0x21800], R4 ;  /* 0x0218000490007844 */ /* 0x000fe20000000200 */
[----:B------:R-:W-:Y:S01]  /*f070*/  F2FP.F16.F32.PACK_AB R15, R47, R15 ;  /* 0x0000000f2f0f723e */ /* 0x000fe200000000ff */
[----:B------:R-:W1:Y:S01]  /*f080*/  MUFU.EX2 R58, R58 ;  /* 0x0000003a003a7308 */ /* 0x000e620000000800 */
[----:B------:R-:W-:Y:S01]  /*f090*/  F2FP.F16.F32.PACK_AB R24, R49, R24 ;  /* 0x000000183118723e */ /* 0x000fe200000000ff */
[----:B--2---:R-:W-:Y:S01]  /*f0a0*/  STSM.16.M88.4 [R90], R8 ;  /* 0x000000085a007844 */ /* 0x004fe20000000200 */
[----:B------:R-:W-:-:S02]  /*f0b0*/  F2FP.F16.F32.PACK_AB R26, R53, R52 ;  /* 0x00000034351a723e */ /* 0x000fc400000000ff */
[----:B------:R-:W-:Y:S02]  /*f0c0*/  F2FP.F16.F32.PACK_AB R25, R51, R25 ;  /* 0x000000193319723e */ /* 0x000fe400000000ff */
[----:B0-----:R-:W-:Y:S01]  /*f0d0*/  F2FP.F16.F32.PACK_AB R27, R55, R54 ;  /* 0x00000036371b723e */ /* 0x001fe200000000ff */
[----:B------:R-:W-:Y:S01]  /*f0e0*/  STSM.16.M88.4 [R146], R12 ;  /* 0x0000000c92007844 */ /* 0x000fe20000000200 */
[----:B------:R-:W0:Y:S03]  /*f0f0*/  MUFU.EX2 R59, R59 ;  /* 0x0000003b003b7308 */ /* 0x000e260000000800 */
[----:B------:R2:W-:Y:S05]  /*f100*/  STSM.16.M88.4 [R145], R24 ;  /* 0x0000001891007844 */ /* 0x0005ea0000000200 */
[----:B------:R-:W4:Y:S08]  /*f110*/  MUFU.EX2 R62, R62 ;  /* 0x0000003e003e7308 */ /* 0x000f300000000800 */
[----:B------:R-:W5:Y:S01]  /*f120*/  MUFU.EX2 R63, R63 ;  /* 0x0000003f003f7308 */ /* 0x000f620000000800 */
[----:B--2---:R-:W2:Y:S01]  /*f130*/  LDL.LU R26, [R1+0xc] ;  /* 0x00000c00011a7983 */ /* 0x004ea20000300800 */
[----:B------:R-:W-:Y:S01]  /*f140*/  FADD.FTZ R20, R54, R21 ;  /* 0x0000001536147221 */ /* 0x000fe20000010000 */
[----:B------:R-:W-:-:S03]  /*f150*/  FADD.FTZ R5, R61, R28 ;  /* 0x0000001c3d057221 */ /* 0x000fc60000010000 */
[----:B------:R-:W-:Y:S02]  /*f160*/  FADD.FTZ R21, R55, R20 ;  /* 0x0000001437157221 */ /* 0x000fe40000010000 */
[----:B------:R-:W3:Y:S02]  /*f170*/  MUFU.EX2 R66, R66 ;  /* 0x0000004200427308 */ /* 0x000ee40000000800 */
[----:B-1----:R-:W-:Y:S01]  /*f180*/  FADD.FTZ R8, R58, R21 ;  /* 0x000000153a087221 */ /* 0x002fe20000010000 */
[----:B------:R-:W-:-:S03]  /*f190*/  FADD.FTZ R10, R64, R5 ;  /* 0x00000005400a7221 */ /* 0x000fc60000010000 */
[----:B0-----:R-:W-:Y:S02]  /*f1a0*/  FADD.FTZ R5, R59, R8 ;  /* 0x000000083b057221 */ /* 0x001fe40000010000 */
[----:B------:R-:W0:Y:S02]  /*f1b0*/  MUFU.EX2 R67, R67 ;  /* 0x0000004300437308 */ /* 0x000e240000000800 */
[----:B----4-:R-:W-:-:S06]  /*f1c0*/  FADD.FTZ R8, R62, R5 ;  /* 0x000000053e087221 */ /* 0x010fcc0000010000 */
[----:B------:R-:W1:Y:S01]  /*f1d0*/  MUFU.EX2 R70, R70 ;  /* 0x0000004600467308 */ /* 0x000e620000000800 */
[----:B-----5:R-:W-:Y:S01]  /*f1e0*/  FADD.FTZ R9, R63, R8 ;  /* 0x000000083f097221 */ /* 0x020fe20000010000 */
[----:B------:R-:W-:-:S06]  /*f1f0*/  FADD.FTZ R7, R65, R10 ;  /* 0x0000000a41077221 */ /* 0x000fcc0000010000 */
[----:B------:R-:W4:Y:S01]  /*f200*/  MUFU.EX2 R72, R72 ;  /* 0x0000004800487308 */ /* 0x000f220000000800 */
[----:B---3--:R-:W-:-:S07]  /*f210*/  FADD.FTZ R8, R66, R9 ;  /* 0x0000000942087221 */ /* 0x008fce0000010000 */
[----:B------:R-:W3:Y:S01]  /*f220*/  MUFU.EX2 R71, R71 ;  /* 0x0000004700477308 */ /* 0x000ee20000000800 */
[----:B------:R-:W-:Y:S01]  /*f230*/  FADD.FTZ R10, R68, R7 ;  /* 0x00000007440a7221 */ /* 0x000fe20000010000 */
[----:B0-----:R-:W-:-:S06]  /*f240*/  FADD.FTZ R9, R67, R8 ;  /* 0x0000000843097221 */ /* 0x001fcc0000010000 */
[----:B------:R-:W0:Y:S08]  /*f250*/  MUFU.EX2 R73, R73 ;  /* 0x0000004900497308 */ /* 0x000e300000000800 */
[----:B------:R-:W5:Y:S01]  /*f260*/  MUFU.EX2 R74, R74 ;  /* 0x0000004a004a7308 */ /* 0x000f620000000800 */
[----:B------:R-:W-:Y:S01]  /*f270*/  FADD.FTZ R11, R69, R10 ;  /* 0x0000000a450b7221 */ /* 0x000fe20000010000 */
[----:B------:R-:W-:-:S06]  /*f280*/  ISETP.NE.AND P5, PT, R89, 0x1, PT ;  /* 0x000000015900780c */ /* 0x000fcc0003fa5270 */
[----:B------:R-:W5:Y:S01]  /*f290*/  MUFU.EX2 R76, R76 ;  /* 0x0000004c004c7308 */ /* 0x000f620000000800 */
[----:B-1----:R-:W-:-:S07]  /*f2a0*/  FADD.FTZ R8, R70, R9 ;  /* 0x0000000946087221 */ /* 0x002fce0000010000 */
[----:B------:R-:W1:Y:S01]  /*f2b0*/  MUFU.EX2 R75, R75 ;  /* 0x0000004b004b7308 */ /* 0x000e620000000800 */
[----:B----4-:R-:W-:Y:S01]  /*f2c0*/  FADD.FTZ R10, R72, R11 ;  /* 0x0000000b480a7221 */ /* 0x010fe20000010000 */
[----:B---3--:R-:W-:-:S06]  /*f2d0*/  FADD.FTZ R9, R71, R8 ;  /* 0x0000000847097221 */ /* 0x008fcc0000010000 */
[----:B------:R-:W3:Y:S08]  /*f2e0*/  MUFU.EX2 R77, R77 ;  /* 0x0000004d004d7308 */ /* 0x000ef00000000800 */
[----:B------:R-:W4:Y:S01]  /*f2f0*/  MUFU.EX2 R78, R78 ;  /* 0x0000004e004e7308 */ /* 0x000f220000000800 */
[----:B0-----:R-:W-:-:S07]  /*f300*/  FADD.FTZ R11, R73, R10 ;  /* 0x0000000a490b7221 */ /* 0x001fce0000010000 */
[----:B------:R-:W0:Y:S01]  /*f310*/  MUFU.EX2 R79, R79 ;  /* 0x0000004f004f7308 */ /* 0x000e220000000800 */
[----:B-----5:R-:W-:-:S07]  /*f320*/  FADD.FTZ R12, R74, R9 ;  /* 0x000000094a0c7221 */ /* 0x020fce0000010000 */
[----:B------:R-:W-:Y:S08]  /*f330*/  MUFU.EX2 R80, R80 ;  /* 0x0000005000507308 */ /* 0x000ff00000000800 */
[----:B------:R-:W5:Y:S08]  /*f340*/  MUFU.EX2 R81, R81 ;  /* 0x0000005100517308 */ /* 0x000f700000000800 */
[----:B------:R-:W-:Y:S08]  /*f350*/  MUFU.EX2 R84, R84 ;  /* 0x0000005400547308 */ /* 0x000ff00000000800 */
[----:B------:R-:W5:Y:S08]  /*f360*/  MUFU.EX2 R85, R85 ;  /* 0x0000005500557308 */ /* 0x000f700000000800 */
[----:B------:R-:W-:Y:S08]  /*f370*/  MUFU.EX2 R82, R82 ;  /* 0x0000005200527308 */ /* 0x000ff00000000800 */
[----:B------:R-:W5:Y:S08]  /*f380*/  MUFU.EX2 R83, R83 ;  /* 0x0000005300537308 */ /* 0x000f700000000800 */
[----:B------:R-:W-:Y:S08]  /*f390*/  MUFU.EX2 R86, R86 ;  /* 0x0000005600567308 */ /* 0x000ff00000000800 */
[----:B------:R-:W5:Y:S01]  /*f3a0*/  MUFU.EX2 R87, R87 ;  /* 0x0000005700577308 */ /* 0x000f620000000800 */
[----:B------:R-:W-:Y:S01]  /*f3b0*/  F2FP.F16.F32.PACK_AB R4, R57, R56 ;  /* 0x000000383904723e */ /* 0x000fe200000000ff */
[----:B------:R-:W-:Y:S01]  /*f3c0*/  FADD.FTZ R10, R76, R11 ;  /* 0x0000000b4c0a7221 */ /* 0x000fe20000010000 */
[----:B------:R-:W-:-:S02]  /*f3d0*/  F2FP.F16.F32.PACK_AB R6, R61, R60 ;  /* 0x0000003c3d06723e */ /* 0x000fc400000000ff */
[----:B------:R-:W-:Y:S02]  /*f3e0*/  F2FP.F16.F32.PACK_AB R5, R59, R58 ;  /* 0x0000003a3b05723e */ /* 0x000fe400000000ff */
[----:B------:R-:W-:Y:S01]  /*f3f0*/  F2FP.F16.F32.PACK_AB R7, R63, R62 ;  /* 0x0000003e3f07723e */ /* 0x000fe200000000ff */
[----:B-1----:R-:W-:Y:S01]  /*f400*/  FADD.FTZ R11, R75, R12 ;  /* 0x0000000c4b0b7221 */ /* 0x002fe20000010000 */
[----:B------:R-:W1:Y:S01]  /*f410*/  @P5 LDC R24, c[0x0][0x44c] ;  /* 0x00011300ff185b82 */ /* 0x000e620000000800 */
[----:B---3--:R-:W-:Y:S02]  /*f420*/  FADD.FTZ R21, R77, R10 ;  /* 0x0000000a4d157221 */ /* 0x008fe40000010000 */
[----:B------:R3:W-:Y:S01]  /*f430*/  STSM.16.M88.4 [R144+0x27800], R4 ;  /* 0x0278000490007844 */ /* 0x0007e20000000200 */
[----:B----4-:R-:W-:Y:S01]  /*f440*/  FADD.FTZ R20, R78, R11 ;  /* 0x0000000b4e147221 */ /* 0x010fe20000010000 */
[----:B------:R-:W-:Y:S02]  /*f450*/  F2FP.F16.F32.PACK_AB R8, R73, R72 ;  /* 0x000000484908723e */ /* 0x000fe400000000ff */
[----:B------:R-:W-:Y:S01]  /*f460*/  F2FP.F16.F32.PACK_AB R10, R77, R76 ;  /* 0x0000004c4d0a723e */ /* 0x000fe200000000ff */
[----:B------:R-:W4:Y:S01]  /*f470*/  @P5 LDC R25, c[0x0][0x450] ;  /* 0x00011400ff195b82 */ /* 0x000f220000000800 */
[----:B------:R-:W-:-:S02]  /*f480*/  F2FP.F16.F32.PACK_AB R9, R75, R74 ;  /* 0x0000004a4b09723e */ /* 0x000fc400000000ff */
[----:B0-----:R-:W-:Y:S02]  /*f490*/  F2FP.F16.F32.PACK_AB R11, R79, R78 ;  /* 0x0000004e4f0b723e */ /* 0x001fe400000000ff */
[----:B-----5:R-:W-:Y:S02]  /*f4a0*/  F2FP.F16.F32.PACK_AB R12, R81, R80 ;  /* 0x00000050510c723e */ /* 0x020fe400000000ff */
[----:B------:R-:W-:Y:S02]  /*f4b0*/  F2FP.F16.F32.PACK_AB R14, R85, R84 ;  /* 0x00000054550e723e */ /* 0x000fe400000000ff */
[----:B------:R-:W-:Y:S02]  /*f4c0*/  F2FP.F16.F32.PACK_AB R13, R83, R82 ;  /* 0x00000052530d723e */ /* 0x000fe400000000ff */
[----:B---3--:R-:W-:Y:S02]  /*f4d0*/  F2FP.F16.F32.PACK_AB R4, R65, R64 ;  /* 0x000000404104723e */ /* 0x008fe400000000ff */
[----:B------:R-:W-:-:S02]  /*f4e0*/  F2FP.F16.F32.PACK_AB R6, R69, R68 ;  /* 0x000000444506723e */ /* 0x000fc400000000ff */
[----:B------:R-:W-:Y:S02]  /*f4f0*/  F2FP.F16.F32.PACK_AB R5, R67, R66 ;  /* 0x000000424305723e */ /* 0x000fe400000000ff */
[----:B------:R-:W-:Y:S02]  /*f500*/  F2FP.F16.F32.PACK_AB R7, R71, R70 ;  /* 0x000000464707723e */ /* 0x000fe400000000ff */
[----:B------:R-:W-:-:S03]  /*f510*/  F2FP.F16.F32.PACK_AB R15, R87, R86 ;  /* 0x00000056570f723e */ /* 0x000fc600000000ff */
[----:B------:R0:W-:Y:S04]  /*f520*/  STSM.16.M88.4 [R29], R4 ;  /* 0x000000041d007844 */ /* 0x0001e80000000200 */
[----:B------:R2:W-:Y:S04]  /*f530*/  STSM.16.M88.4 [R146+0x6000], R8 ;  /* 0x0060000892007844 */ /* 0x0005e80000000200 */
[----:B------:R3:W-:Y:S01]  /*f540*/  STSM.16.M88.4 [R145+0x6000], R12 ;  /* 0x0060000c91007844 */ /* 0x0007e20000000200 */
[----:B------:R5:W-:Y:S06]  /*f550*/  MEMBAR.ALL.CTA ;  /* 0x0000000000007992 */ /* 0x000bec0000008000 */
[----:B-----5:R-:W5:Y:S01]  /*f560*/  FENCE.VIEW.ASYNC.S ;  /* 0x00000000000073c6 */ /* 0x020f620000000000 */
[----:B------:R-:W-:Y:S01]  /*f570*/  FADD.FTZ R79, R79, R20 ;  /* 0x000000144f4f7221 */ /* 0x000fe20000010000 */
[----:B------:R-:W-:Y:S01]  /*f580*/  PLOP3.LUT P1, PT, PT, PT, UP0, 0x40, 0x0 ;  /* 0x000000000000781c */ /* 0x000fe20003f2e808 */
[----:B-1----:R-:W-:-:S04]  /*f590*/  @P5 IMAD.HI.U32 R24, R88, R24, RZ ;  /* 0x0000001858185227 */ /* 0x002fc800078e00ff */
[----:B------:R-:W-:Y:S01]  /*f5a0*/  FADD.FTZ R80, R80, R21 ;  /* 0x0000001550507221 */ /* 0x000fe20000010000 */
[----:B------:R-:W-:Y:S01]  /*f5b0*/  FADD.FTZ R82, R82, R79 ;  /* 0x0000004f52527221 */ /* 0x000fe20000010000 */
[----:B------:R-:W-:Y:S01]  /*f5c0*/  IMAD.MOV.U32 R20, RZ, RZ, R88 ;  /* 0x000000ffff147224 */ /* 0x000fe200078e0058 */
[----:B----4-:R-:W-:Y:S01]  /*f5d0*/  @P5 SHF.R.U32.HI R20, RZ, R25, R24 ;  /* 0x00000019ff145219 */ /* 0x010fe20000011618 */
[----:B------:R-:W-:Y:S01]  /*f5e0*/  FADD.FTZ R81, R81, R80 ;  /* 0x0000005051517221 */ /* 0x000fe20000010000 */
[----:B------:R-:W-:-:S03]  /*f5f0*/  FADD.FTZ R83, R83, R82 ;  /* 0x0000005253537221 */ /* 0x000fc60000010000 */
[----:B------:R-:W-:Y:S01]  /*f600*/  FADD.FTZ R84, R84, R81 ;  /* 0x0000005154547221 */ /* 0x000fe20000010000 */
[----:B------:R-:W-:Y:S01]  /*f610*/  FADD.FTZ R86, R86, R83 ;  /* 0x0000005356567221 */ /* 0x000fe20000010000 */
[----:B0-----:R-:W-:Y:S02]  /*f620*/  VIADD R4, R97, 0xfffffffe ;  /* 0xfffffffe61047836 */ /* 0x001fe40000000000 */
[----:B------:R-:W-:Y:S01]  /*f630*/  FADD.FTZ R139, R85, R84 ;  /* 0x00000054558b7221 */ /* 0x000fe20000010000 */
[----:B------:R-:W-:Y:S01]  /*f640*/  FADD.FTZ R5, R87, R86 ;  /* 0x0000005657057221 */ /* 0x000fe20000010000 */
[----:B--2---:R-:W-:-:S04]  /*f650*/  IMAD.IADD R8, R26, 0x1, R20 ;  /* 0x000000011a087824 */ /* 0x004fc800078e0214 */
[----:B------:R-:W-:Y:S01]  /*f660*/  VIADD R6, R8, UR6 ;  /* 0x0000000608067c36 */ /* 0x000fe20008000000 */
[----:B-----5:R-:W-:Y:S01]  /*f670*/  NOP ;  /* 0x0000000000007918 */ /* 0x020fe20000000000 */
[----:B---3--:R-:W-:Y:S05]  /*f680*/  @P1 BRA `(.L_x_1508) ;  /* 0x0000000000541947 */ /* 0x008fea0003800000 */
[C---:B------:R-:W-:Y:S01]  /*f690*/  ISETP.GT.AND P1, PT, R8.reuse, RZ, PT ;  /* 0x000000ff0800720c */ /* 0x040fe20003f24270 */
[----:B------:R-:W-:Y:S01]  /*f6a0*/  BSSY B0, `(.L_x_1509) ;  /* 0x0000010000007945 */ /* 0x000fe20003800000 */
[----:B------:R-:W-:-:S11]  /*f6b0*/  VIADD R7, R8, 0xffffffff ;  /* 0xffffffff08077836 */ /* 0x000fd60000000000 */
[----:B------:R-:W-:Y:S05]  /*f6c0*/  @P1 BRA `(.L_x_1510) ;  /* 0x0000000000201947 */ /* 0x000fea0003800000 */
[----:B------:R-:W-:Y:S01]  /*f6d0*/  UISETP.NE.AND UP1, UPT, UR7, 0x1, UPT ;  /* 0x000000010700788c */ /* 0x000fe2000bf25270 */
[----:B------:R-:W-:-:S05]  /*f6e0*/  IMAD.MOV R7, RZ, RZ, -R8 ;  /* 0x000000ffff077224 */ /* 0x000fca00078e0a08 */
[----:B------:R-:W-:-:S05]  /*f6f0*/  PLOP3.LUT P1, PT, PT, PT, UP1, 0x80, 0x0 ;  /* 0x000000000000781c */ /* 0x000fca0003f2f018 */
[----:B------:R-:W-:-:S08]  /*f700*/  @UP1 ULDC.64 UR4, c[0x0][0x9e8] ;  /* 0x00027a0000041ab9 */ /* 0x000fd00000000a00 */
[----:B------:R-:W-:-:S05]  /*f710*/  @P1 IMAD.HI.U32 R8, R7, UR4, RZ ;  /* 0x0000000407081c27 */ /* 0x000fca000f8e00ff */
[----:B------:R-:W-:-:S04]  /*f720*/  @P1 SHF.R.U32.HI R7, RZ, UR5, R8 ;  /* 0x00000005ff071c19 */ /* 0x000fc80008011608 */
[----:B------:R-:W-:Y:S01]  /*f730*/  LOP3.LUT R7, RZ, R7, RZ, 0x33, !PT ;  /* 0x00000007ff077212 */ /* 0x000fe200078e33ff */
[----:B------:R-:W-:Y:S06]  /*f740*/  BRA `(.L_x_1511) ;  /* 0x0000000000147947 */ /* 0x000fec0003800000 */
.L_x_1510:
[----:B------:R-:W-:-:S06]  /*f750*/  UISETP.NE.AND UP1, UPT, UR7, 0x1, UPT ;  /* 0x000000010700788c */ /* 0x000fcc000bf25270 */
[----:B------:R-:W-:-:S05]  /*f760*/  PLOP3.LUT P1, PT, PT, PT, UP1, 0x80, 0x0 ;  /* 0x000000000000781c */ /* 0x000fca0003f2f018 */
[----:B------:R-:W-:-:S08]  /*f770*/  @UP1 ULDC.64 UR4, c[0x0][0x9e8] ;  /* 0x00027a0000041ab9 */ /* 0x000fd00000000a00 */
[----:B------:R-:W-:-:S05]  /*f780*/  @P1 IMAD.HI.U32 R8, R7, UR4, RZ ;  /* 0x0000000407081c27 */ /* 0x000fca000f8e00ff */
[----:B------:R-:W-:-:S07]  /*f790*/  @P1 SHF.R.U32.HI R7, RZ, UR5, R8 ;  /* 0x00000005ff071c19 */ /* 0x000fce0008011608 */
.L_x_1511:
[----:B------:R-:W-:Y:S05]  /*f7a0*/  BSYNC B0 ;  /* 0x0000000000007941 */ /* 0x000fea0003800000 */
.L_x_1509:
[----:B------:R-:W-:-:S04]  /*f7b0*/  IMAD.U32 R8, RZ, RZ, UR7 ;  /* 0x00000007ff087e24 */ /* 0x000fc8000f8e00ff */
[----:B------:R-:W-:-:S05]  /*f7c0*/  IMAD R7, R7, R8, UR7 ;  /* 0x0000000707077e24 */ /* 0x000fca000f8e0208 */
[----:B------:R-:W-:-:S07]  /*f7d0*/  VIMNMX R6, R6, R7, PT ;  /* 0x0000000706067248 */ /* 0x000fce0003fe0100 */
.L_x_1508:
[----:B------:R-:W2:Y:S01]  /*f7e0*/  LDL R8, [R1+0x6c] ;  /* 0x00006c0001087983 */ /* 0x000ea20000100800 */
[----:B------:R-:W-:Y:S01]  /*f7f0*/  SHF.R.S32.HI R7, RZ, 0x1f, R6 ;  /* 0x0000001fff077819 */ /* 0x000fe20000011406 */
[----:B------:R-:W-:Y:S01]  /*f800*/  ULDC UR41, c[0x0][0x9e4] ;  /* 0x0002790000297ab9 */ /* 0x000fe20000000800 */
[----:B------:R-:W-:Y:S01]  /*f810*/  ULDC UR5, c[0x0][0x9e4] ;  /* 0x0002790000057ab9 */ /* 0x000fe20000000800 */
[----:B------:R-:W-:Y:S01]  /*f820*/  ULDC UR42, c[0x0][0x9dc] ;  /* 0x00027700002a7ab9 */ /* 0x000fe20000000800 */
[----:B------:R-:W-:Y:S01]  /*f830*/  LEA.HI R7, R7, R6, RZ, 0x7 ;  /* 0x0000000607077211 */ /* 0x000fe200078f38ff */
[----:B------:R-:W-:Y:S01]  /*f840*/  ULDC UR48, c[0x0][0x9dc] ;  /* 0x0002770000307ab9 */ /* 0x000fe20000000800 */
[----:B------:R-:W-:Y:S01]  /*f850*/  ULDC UR4, c[0x0][0x988] ;  /* 0x0002620000047ab9 */ /* 0x000fe20000000800 */
[----:B------:R-:W-:Y:S01]  /*f860*/  ULDC UR7, c[0x0][0x988] ;  /* 0x0002620000077ab9 */ /* 0x000fe20000000800 */
[----:B------:R-:W-:Y:S01]  /*f870*/  SHF.R.S32.HI R7, RZ, 0x7, R7 ;  /* 0x00000007ff077819 */ /* 0x000fe20000011407 */
[----:B------:R-:W-:Y:S01]  /*f880*/  ULDC UR6, c[0x0][0x988] ;  /* 0x0002620000067ab9 */ /* 0x000fe20000000800 */
[----:B------:R-:W-:Y:S01]  /*f890*/  ULDC UR49, c[0x0][0x9e0] ;  /* 0x0002780000317ab9 */ /* 0x000fe20000000800 */
[----:B------:R-:W-:Y:S01]  /*f8a0*/  ULDC UR43, c[0x0][0x9e0] ;  /* 0x00027800002b7ab9 */ /* 0x000fe20000000800 */
        /* <DEDUP_REMOVED lines=24> */
[----:B--2---:R-:W-:-:S04]  /*fa30*/  VIMNMX R8, R8, R7, !PT ;  /* 0x0000000708087248 */ /* 0x004fc80007fe0100 */
[----:B------:R-:W-:Y:S01]  /*fa40*/  ISETP.GE.AND P1, PT, R4, R8, PT ;  /* 0x000000080400720c */ /* 0x000fe20003f26270 */
[----:B------:R0:W-:-:S12]  /*fa50*/  STL [R1+0xc], R8 ;  /* 0x00000c0801007387 */ /* 0x0001d80000100800 */
[----:B0-----:R-:W-:Y:S05]  /*fa60*/  @!P1 BRA `(.L_x_1512) ;  /* 0x0000003400749947 */ /* 0x001fea0003800000 */
[----:B------:R-:W-:-:S07]  /*fa70*/  IMAD.MOV.U32 R135, RZ, RZ, RZ ;  /* 0x000000ffff877224 */ /* 0x000fce00078e00ff */
.L_x_1532:
[----:B------:R-:W2:Y:S01]  /*fa80*/  LDL R7, [R1+0x10] ;  /* 0x0000100001077983 */ /* 0x000ea20000100800 */
[----:B------:R-:W-:Y:S01]  /*fa90*/  VIADD R6, R17, 0x1 ;  /* 0x0000000111067836 */ /* 0x000fe20000000000 */
[----:B------:R-:W-:Y:S05]  /*faa0*/  YIELD ;  /* 0x0000000000007946 */ /* 0x000fea0003800000 */
[----:B------:R-:W-:-:S04]  /*fab0*/  ISETP.NE.AND P2, PT, R6, 0x2, PT ;  /* 0x000000020600780c */ /* 0x000fc80003f45270 */
[----:B------:R-:W-:Y:S02]  /*fac0*/  SEL R8, RZ, 0x1, P2 ;  /* 0x00000001ff087807 */ /* 0x000fe40001000000 */
[----:B------:R-:W-:Y:S02]  /*fad0*/  SEL R6, R6, RZ, P2 ;  /* 0x000000ff06067207 */ /* 0x000fe40001000000 */
[----:B--2---:R-:W-:Y:S02]  /*fae0*/  ISETP.NE.AND P1, PT, R7, RZ, PT ;  /* 0x000000ff0700720c */ /* 0x004fe40003f25270 */
[----:B------:R-:W-:-:S11]  /*faf0*/  LOP3.LUT R7, R23, R8, RZ, 0x3c, !PT ;  /* 0x0000000817077212 */ /* 0x000fd600078e3cff */
[----:B------:R-:W-:Y:S05]  /*fb00*/  @P1 BRA `(.L_x_1513) ;  /* 0x0000000000301947 */ /* 0x000fea0003800000 */
[----:B------:R-:W-:Y:S05]  /*fb10*/  @!P0 BRA `(.L_x_1514) ;  /* 0x0000000000048947 */ /* 0x000fea0003800000 */
[----:B------:R-:W-:Y:S01]  /*fb20*/  BPT.TRAP 0x1 ;  /* 0x000000040000795c */ /* 0x000fe20000300000 */
.L_x_1514:
[----:B------:R-:W-:Y:S01]  /*fb30*/  IMAD R9, R6, 0x8, R2 ;  /* 0x0000000806097824 */ /* 0x000fe200078e0202 */
[----:B------:R-:W-:-:S04]  /*fb40*/  SHF.L.U32 R8, R7, 0x1f, RZ ;  /* 0x0000001f07087819 */ /* 0x000fc800000006ff */
[----:B------:R0:W1:Y:S01]  /*fb50*/  SYNCS.PHASECHK.TRANS64.TRYWAIT P2, [R9+URZ+0x2d830], R8 ;  /* 0x02d83008090075a7 */ /* 0x000062000804017f */
[----:B------:R-:W-:Y:S05]  /*fb60*/  @!P0 BRA `(.L_x_1515) ;  /* 0x0000000000048947 */ /* 0x000fea0003800000 */
[----:B------:R-:W-:Y:S01]  /*fb70*/  BPT.TRAP 0x1 ;  /* 0x000000040000795c */ /* 0x000fe20000300000 */
.L_x_1515:
[----:B------:R-:W-:Y:S04]  /*fb80*/  BSSY B0, `(.L_x_1513) ;  /* 0x0000004000007945 */ /* 0x000fe80003800000 */
[----:B-1----:R-:W-:Y:S05]  /*fb90*/  @P2 BRA `(.L_x_1516) ;  /* 0x0000000000082947 */ /* 0x002fea0003800000 */
[----:B------:R-:W1:Y:S02]  /*fba0*/  SYNCS.PHASECHK.TRANS64.TRYWAIT P2, [R9+URZ+0x2d830], R8 ;  /* 0x02d83008090075a7 */ /* 0x000e64000804017f */
[----:B-1----:R-:W-:Y:S05]  /*fbb0*/  @!P2 BRA `(.L_x_1517) ;  /* 0x00000154009ca947 */ /* 0x002fea0003800000 */
.L_x_1516:
[----:B------:R-:W-:Y:S05]  /*fbc0*/  BSYNC B0 ;  /* 0x0000000000007941 */ /* 0x000fea0003800000 */
.L_x_1513:
[----:B01----:R-:W2:Y:S01]  /*fbd0*/  LDL R8, [R1+0x14] ;  /* 0x0000140001087983 */ /* 0x003ea20000100800 */
[----:B------:R-:W0:Y:S01]  /*fbe0*/  S2R R10, SR_TID.X ;  /* 0x00000000000a7919 */ /* 0x000e220000002100 */
[----:B------:R-:W-:Y:S05]  /*fbf0*/  WARPSYNC.ALL ;  /* 0x0000000000007948 */ /* 0x000fea0003800000 */
[----:B0-----:R-:W-:-:S05]  /*fc00*/  SHF.R.U32.HI R10, RZ, 0x7, R10 ;  /* 0x00000007ff0a7819 */ /* 0x001fca000001160a */
[----:B------:R-:W-:-:S05]  /*fc10*/  VIADD R20, R10, 0x8 ;  /* 0x000000080a147836 */ /* 0x000fca0000000000 */
[----:B------:R0:W-:Y:S06]  /*fc20*/  BAR.SYNC.DEFER_BLOCKING R20, 0x100 ;  /* 0x000400140000751d */ /* 0x0001ec0000010000 */
[----:B0-----:R-:W3:Y:S01]  /*fc30*/  LDL.64 R20, [R1] ;  /* 0x0000000001147983 */ /* 0x001ee20000100a00 */
[----:B------:R-:W-:Y:S01]  /*fc40*/  IMAD.MOV.U32 R9, RZ, RZ, -0x7fffffe0 ;  /* 0x80000020ff097424 */ /* 0x000fe200078e00ff */
[----:B------:R-:W-:Y:S02]  /*fc50*/  R2UR UR8, R148 ;  /* 0x00000000940872ca */ /* 0x000fe400000e0000 */
[----:B------:R-:W-:-:S02]  /*fc60*/  R2UR UR9, R149 ;  /* 0x00000000950972ca */ /* 0x000fc400000e0000 */
[----:B------:R-:W-:Y:S01]  /*fc70*/  R2UR UR11, R9 ;  /* 0x00000000090b72ca */ /* 0x000fe200000e0000 */
[----:B------:R-:W-:Y:S01]  /*fc80*/  WARPGROUP.ARRIVE ;  /* 0x00000000000079c5 */ /* 0x000fe20000000000 */
[----:B------:R-:W-:-:S05]  /*fc90*/  IMAD.MOV.U32 R13, RZ, RZ, -0x7fffffe0 ;  /* 0x80000020ff0d7424 */ /* 0x000fca00078e00ff */
[----:B------:R-:W-:Y:S01]  /*fca0*/  R2UR UR15, R13 ;  /* 0x000000000d0f72ca */ /* 0x000fe200000e0000 */
[----:B--2---:R-:W-:-:S05]  /*fcb0*/  IMAD R8, R6, 0x600, R8 ;  /* 0x0000060006087824 */ /* 0x004fca00078e0208 */
[----:B------:R-:W-:-:S13]  /*fcc0*/  R2UR UR10, R8 ;  /* 0x00000000080a72ca */ /* 0x000fda00000e0000 */
[----:B------:R-:W-:Y:S01]  /*fcd0*/  HGMMA.64x128x16.F32 R24, gdesc[UR8], RZ, !UPT, gsb0 ;  /* 0x01e00000081879f0 */ /* 0x000fe2000c0008ff */
[----:B------:R-:W-:-:S05]  /*fce0*/  VIADD R12, R8, 0x2 ;  /* 0x00000002080c7836 */ /* 0x000fca0000000000 */
[----:B------:R-:W-:Y:S02]  /*fcf0*/  R2UR UR14, R12 ;  /* 0x000000000c0e72ca */ /* 0x000fe400000e0000 */
[----:B---3--:R-:W-:Y:S02]  /*fd00*/  R2UR UR12, R20 ;  /* 0x00000000140c72ca */ /* 0x008fe400000e0000 */
[----:B------:R-:W-:Y:S01]  /*fd10*/  R2UR UR13, R21 ;  /* 0x00000000150d72ca */ /* 0x000fe200000e0000 */
[----:B------:R-:W-:Y:S02]  /*fd20*/  WARPGROUP.DEPBAR.LE gsb0, 0x0 ;  /* 0x00008000000079c5 */ /* 0x000fe40000010000 */
[----:B------:R-:W-:-:S10]  /*fd30*/  WARPGROUP.ARRIVE ;  /* 0x00000000000079c5 */ /* 0x000fd40000000000 */
[----:B------:R-:W-:Y:S01]  /*fd40*/  HGMMA.64x128x16.F32 R24, gdesc[UR12], R24, gsb0 ;  /* 0x01e000000c1879f0 */ /* 0x000fe20008000818 */
[----:B------:R-:W-:Y:S02]  /*fd50*/  VIADD R10, R8, 0x200 ;  /* 0x00000200080a7836 */ /* 0x000fe40000000000 */
[----:B------:R-:W-:Y:S01]  /*fd60*/  IMAD.MOV.U32 R11, RZ, RZ, -0x7fffffe0 ;  /* 0x80000020ff0b7424 */ /* 0x000fe200078e00ff */
[----:B------:R-:W-:Y:S02]  /*fd70*/  R2UR UR16, R156 ;  /* 0x000000009c1072ca */ /* 0x000fe400000e0000 */
[----:B------:R-:W-:Y:S02]  /*fd80*/  R2UR UR18, R10 ;  /* 0x000000000a1272ca */ /* 0x000fe400000e0000 */
[----:B------:R-:W-:Y:S02]  /*fd90*/  R2UR UR19, R11 ;  /* 0x000000000b1372ca */ /* 0x000fe400000e0000 */
[----:B------:R-:W-:Y:S01]  /*fda0*/  R2UR UR17, R157 ;  /* 0x000000009d1172ca */ /* 0x000fe200000e0000 */
[----:B------:R-:W-:Y:S01]  /*fdb0*/  VIADD R12, R8, 0x202 ;  /* 0x00000202080c7836 */ /* 0x000fe20000000000 */
[----:B------:R-:W-:-:S02]  /*fdc0*/  R2UR UR23, R13 ;  /* 0x000000000d1772ca */ /* 0x000fc400000e0000 */
[----:B------:R-:W-:Y:S02]  /*fdd0*/  R2UR UR20, R154 ;  /* 0x000000009a1472ca */ /* 0x000fe400000e0000 */
[----:B------:R-:W-:Y:S02]  /*fde0*/  R2UR UR22, R12 ;  /* 0x000000000c1672ca */ /* 0x000fe400000e0000 */
[----:B------:R-:W-:Y:S01]  /*fdf0*/  R2UR UR21, R155 ;  /* 0x000000009b1572ca */ /* 0x000fe200000e0000 */
[----:B------:R-:W-:Y:S02]  /*fe00*/  WARPGROUP.DEPBAR.LE gsb0, 0x0 ;  /* 0x00008000000079c5 */ /* 0x000fe40000010000 */
[----:B------:R-:W-:-:S06]  /*fe10*/  WARPGROUP.ARRIVE ;  /* 0x00000000000079c5 */ /* 0x000fcc0000000000 */
[----:B------:R-:W-:Y:S01]  /*fe20*/  HGMMA.64x128x16.F32 R24, gdesc[UR16], R24, gsb0 ;  /* 0x01e00000101879f0 */ /* 0x000fe20008000818 */
[----:B------:R-:W-:Y:S02]  /*fe30*/  VIADD R14, R8, 0x400 ;  /* 0x00000400080e7836 */ /* 0x000fe40000000000 */
[----:B------:R-:W-:Y:S01]  /*fe40*/  IMAD.MOV.U32 R15, RZ, RZ, -0x7fffffe0 ;  /* 0x80000020ff0f7424 */ /* 0x000fe200078e00ff */
[----:B------:R-:W-:Y:S02]  /*fe50*/  R2UR UR24, R152 ;  /* 0x00000000981872ca */ /* 0x000fe400000e0000 */
[----:B------:R-:W-:Y:S02]  /*fe60*/  R2UR UR26, R14 ;  /* 0x000000000e1a72ca */ /* 0x000fe400000e0000 */
[----:B------:R-:W-:Y:S02]  /*fe70*/  R2UR UR27, R15 ;  /* 0x000000000f1b72ca */ /* 0x000fe400000e0000 */
[----:B------:R-:W-:Y:S01]  /*fe80*/  R2UR UR25, R153 ;  /* 0x00000000991972ca */ /* 0x000fe200000e0000 */
[----:B------:R-:W-:-:S02]  /*fe90*/  WARPGROUP.DEPBAR.LE gsb0, 0x0 ;  /* 0x00008000000079c5 */ /* 0x000fc40000010000 */
[----:B------:R-:W-:-:S06]  /*fea0*/  WARPGROUP.ARRIVE ;  /* 0x00000000000079c5 */ /* 0x000fcc0000000000 */
[----:B------:R-:W-:Y:S01]  /*feb0*/  HGMMA.64x128x16.F32 R24, gdesc[UR20], R24, gsb0 ;  /* 0x01e00000141879f0 */ /* 0x000fe20008000818 */
[----:B------:R-:W-:Y:S01]  /*fec0*/  VIADD R8, R8, 0x402 ;  /* 0x0000040208087836 */ /* 0x000fe20000000000 */
[----:B------:R-:W-:Y:S02]  /*fed0*/  R2UR UR31, R9 ;  /* 0x00000000091f72ca */ /* 0x000fe400000e0000 */
[----:B------:R-:W-:Y:S02]  /*fee0*/  R2UR UR28, R150 ;  /* 0x00000000961c72ca */ /* 0x000fe400000e0000 */
        /* <DEDUP_REMOVED lines=12> */
.L_x_1519:
[----:B------:R-:W-:Y:S01]  /*ffb0*/  SHF.L.U32 R8, R23, 0x1f, RZ ;  /* 0x0000001f17087819 */ /* 0x000fe200000006ff */
[----:B------:R-:W-:-:S04]  /*ffc0*/  IMAD R9, R17, 0x8, R2 ;  /* 0x0000000811097824 */ /* 0x000fc800078e0202 */
[----:B------:R0:W1:Y:S01]  /*ffd0*/  SYNCS.PHASECHK.TRANS64.TRYWAIT P1, [R9+URZ+0x2d850], R8 ;  /* 0x02d85008090075a7 */ /* 0x000062000802017f */
[----:B------:R-:W-:Y:S05]  /*ffe0*/  @!P0 BRA `(.L_x_1520) ;  /* 0x0000000000048947 */ /* 0x000fea0003800000 */
[----:B------:R-:W-:Y:S01]  /*fff0*/  BPT.TRAP 0x1 ;  /* 0x000000040000795c */ /* 0x000fe20000300000 */
.L_x_1520:
[----:B-1----:R-:W-:Y:S05]  /*10000*/  @P1 BRA `(.L_x_1518) ;  /* 0x0000000000081947 */ /* 0x002fea0003800000 */
[----:B------:R-:W1:Y:S02]  /*10010*/  SYNCS.PHASECHK.TRANS64.TRYWAIT P1, [R9+URZ+0x2d850], R8 ;  /* 0x02d85008090075a7 */ /* 0x000e64000802017f */
[----:B-1----:R-:W-:Y:S05]  /*10020*/  @!P1 BRA `(.L_x_1521) ;  /* 0x0000015000949947 */ /* 0x002fea0003800000 */
.L_x_1518:
[----:B------:R-:W2:Y:S01]  /*10030*/  LDL R12, [R1+0x2c] ;  /* 0x00002c00010c7983 */ /* 0x000ea20000100800 */
[----:B01----:R-:W-:Y:S01]  /*10040*/  VIADD R8, R2, 0x400 ;  /* 0x0000040002087836 */ /* 0x003fe20000000000 */
[----:B------:R-:W-:Y:S05]  /*10050*/  WARPSYNC.ALL ;  /* 0x0000000000007948 */ /* 0x000fea0003800000 */
[----:B------:R-:W-:Y:S01]  /*10060*/  SHF.R.U32.HI R8, RZ, 0x4, R8 ;  /* 0x00000004ff087819 */ /* 0x000fe20000011608 */
[----:B------:R-:W-:Y:S01]  /*10070*/  IMAD.MOV.U32 R9, RZ, RZ, -0x7fffffe0 ;  /* 0x80000020ff097424 */ /* 0x000fe200078e00ff */
[----:B------:R-:W-:Y:S01]  /*10080*/  WARPGROUP.ARRIVE ;  /* 0x00000000000079c5 */ /* 0x000fe20000000000 */
[----:B------:R-:W-:Y:S01]  /*10090*/  UMOV UR9, 0x40000040 ;  /* 0x4000004000097882 */ /* 0x000fe20000000000 */
[----:B------:R-:W-:Y:S01]  /*100a0*/  LOP3.LUT R8, R8, 0x3fff, RZ, 0xc0, !PT ;  /* 0x00003fff08087812 */ /* 0x000fe200078ec0ff */
[----:B------:R-:W-:Y:S01]  /*100b0*/  IMAD.MOV.U32 R11, RZ, RZ, -0x7fffffe0 ;  /* 0x80000020ff0b7424 */ /* 0x000fe200078e00ff */
[----:B------:R-:W-:Y:S01]  /*100c0*/  R2UR UR11, R9 ;  /* 0x00000000090b72ca */ /* 0x000fe200000e0000 */
[----:B------:R-:W-:Y:S01]  /*100d0*/  UMOV UR13, 0x40000040 ;  /* 0x40000040000d7882 */ /* 0x000fe20000000000 */
[----:B------:R-:W-:Y:S01]  /*100e0*/  LOP3.LUT R8, R8, 0x2000000, RZ, 0xfc, !PT ;  /* 0x0200000008087812 */ /* 0x000fe200078efcff */
[----:B------:R-:W-:Y:S01]  /*100f0*/  UMOV UR17, 0x40000040 ;  /* 0x4000004000117882 */ /* 0x000fe20000000000 */
[C---:B------:R-:W-:Y:S01]  /*10100*/  R2UR UR15, R11.reuse ;  /* 0x000000000b0f72ca */ /* 0x040fe200000e0000 */
[----:B------:R-:W-:Y:S01]  /*10110*/  UMOV UR21, 0x40000040 ;  /* 0x4000004000157882 */ /* 0x000fe20000000000 */
[----:B------:R-:W-:Y:S01]  /*10120*/  R2UR UR19, R11 ;  /* 0x000000000b1372ca */ /* 0x000fe200000e0000 */
[----:B------:R-:W-:Y:S01]  /*10130*/  IMAD R8, R17, 0x600, R8 ;  /* 0x0000060011087824 */ /* 0x000fe200078e0208 */
[C---:B------:R-:W-:Y:S01]  /*10140*/  R2UR UR23, R11.reuse ;  /* 0x000000000b1772ca */ /* 0x040fe200000e0000 */
[----:B------:R-:W-:Y:S01]  /*10150*/  UMOV UR25, 0x40000040 ;  /* 0x4000004000197882 */ /* 0x000fe20000000000 */
[C---:B------:R-:W-:Y:S01]  /*10160*/  R2UR UR27, R11.reuse ;  /* 0x000000000b1b72ca */ /* 0x040fe200000e0000 */
[C---:B------:R-:W-:Y:S01]  /*10170*/  VIADD R10, R8.reuse, 0x40 ;  /* 0x00000040080a7836 */ /* 0x040fe20000000000 */
[----:B------:R-:W-:Y:S01]  /*10180*/  R2UR UR10, R8 ;  /* 0x00000000080a72ca */ /* 0x000fe200000e0000 */
[----:B------:R-:W-:Y:S01]  /*10190*/  UMOV UR29, 0x40000040 ;  /* 0x40000040001d7882 */ /* 0x000fe20000000000 */
[C---:B------:R-:W-:Y:S01]  /*101a0*/  R2UR UR31, R11.reuse ;  /* 0x000000000b1f72ca */ /* 0x040fe200000e0000 */
[----:B------:R-:W-:Y:S01]  /*101b0*/  UMOV UR33, 0x40000040 ;  /* 0x4000004000217882 */ /* 0x000fe20000000000 */
[----:B------:R-:W-:Y:S01]  /*101c0*/  R2UR UR14, R10 ;  /* 0x000000000a0e72ca */ /* 0x000fe200000e0000 */
[----:B------:R-:W-:Y:S01]  /*101d0*/  VIADD R10, R8, 0x80 ;  /* 0x00000080080a7836 */ /* 0x000fe20000000000 */
[----:B------:R-:W-:Y:S01]  /*101e0*/  R2UR UR35, R11 ;  /* 0x000000000b2372ca */ /* 0x000fe200000e0000 */
[----:B------:R-:W-:Y:S01]  /*101f0*/  UMOV UR45, 0x40000040 ;  /* 0x40000040002d7882 */ /* 0x000fe20000000000 */
[----:B------:R-:W-:Y:S01]  /*10200*/  R2UR UR47, R9 ;  /* 0x00000000092f72ca */ /* 0x000fe200000e0000 */
[----:B------:R-:W0:Y:S01]  /*10210*/  S2R R13, SR_TID.X ;  /* 0x00000000000d7919 */ /* 0x000e220000002100 */
[----:B------:R-:W-:Y:S01]  /*10220*/  R2UR UR18, R10 ;  /* 0x000000000a1272ca */ /* 0x000fe200000e0000 */
[----:B------:R-:W-:-:S05]  /*10230*/  VIADD R10, R8, 0xc0 ;  /* 0x000000c0080a7836 */ /* 0x000fca0000000000 */
[----:B------:R-:W-:Y:S01]  /*10240*/  R2UR UR22, R10 ;  /* 0x000000000a1672ca */ /* 0x000fe200000e0000 */
[----:B------:R-:W-:-:S05]  /*10250*/  VIADD R10, R8, 0x100 ;  /* 0x00000100080a7836 */ /* 0x000fca0000000000 */
[----:B------:R-:W-:Y:S01]  /*10260*/  R2UR UR26, R10 ;  /* 0x000000000a1a72ca */ /* 0x000fe200000e0000 */
[----:B------:R-:W-:-:S05]  /*10270*/  VIADD R10, R8, 0x140 ;  /* 0x00000140080a7836 */ /* 0x000fca0000000000 */
[----:B------:R-:W-:Y:S01]  /*10280*/  R2UR UR30, R10 ;  /* 0x000000000a1e72ca */ /* 0x000fe200000e0000 */
[C---:B------:R-:W-:Y:S02]  /*10290*/  VIADD R10, R8.reuse, 0x180 ;  /* 0x00000180080a7836 */ /* 0x040fe40000000000 */
[----:B------:R-:W-:-:S03]  /*102a0*/  VIADD R8, R8, 0x1c0 ;  /* 0x000001c008087836 */ /* 0x000fc60000000000 */
[----:B------:R-:W-:Y:S02]  /*102b0*/  R2UR UR34, R10 ;  /* 0x000000000a2272ca */ /* 0x000fe400000e0000 */
[----:B------:R-:W-:Y:S02]  /*102c0*/  R2UR UR46, R8 ;  /* 0x00000000082e72ca */ /* 0x000fe400000e0000 */
[----:B0-----:R-:W-:Y:S01]  /*102d0*/  ISETP.GE.U32.AND P1, PT, R13, 0x180, PT ;  /* 0x000001800d00780c */ /* 0x001fe20003f26070 */
[----:B--2---:R-:W-:Y:S01]  /*102e0*/  IMAD R8, R12, 0x2000, R2 ;  /* 0x000020000c087824 */ /* 0x004fe200078e0202 */
[----:B------:R-:W-:-:S04]  /*102f0*/  SHF.R.U32.HI R12, RZ, 0x7, R13 ;  /* 0x00000007ff0c7819 */ /* 0x000fc8000001160d */
[----:B------:R-:W-:Y:S01]  /*10300*/  R2UR UR8, R8 ;  /* 0x00000000080872ca */ /* 0x000fe200000e0000 */
[----:B------:R-:W-:-:S05]  /*10310*/  VIADD R8, R12, 0x9 ;  /* 0x000000090c087836 */ /* 0x000fca0000000000 */
[----:B------:R-:W-:-:S07]  /*10320*/  SEL R8, R8, 0x9, !P1 ;  /* 0x0000000908087807 */ /* 0x000fce0004800000 */
[----:B------:R-:W-:-:S04]  /*10330*/  UIADD3 UR8, UR8, 0x21800, URZ ;  /* 0x0002180008087890 */ /* 0x000fc8000fffe03f */
[----:B------:R-:W-:-:S04]  /*10340*/  USHF.R.U32.HI UR8, URZ, 0x4, UR8 ;  /* 0x000000043f087899 */ /* 0x000fc80008011608 */
[----:B------:R-:W-:-:S04]  /*10350*/  ULOP3.LUT UR8, UR8, 0x3fff, URZ, 0xc0, !UPT ;  /* 0x00003fff08087892 */ /* 0x000fc8000f8ec03f */
[----:B------:R-:W-:-:S04]  /*10360*/  ULOP3.LUT UR8, UR8, 0x10000, URZ, 0xfc, !UPT ;  /* 0x0001000008087892 */ /* 0x000fc8000f8efc3f */
[----:B------:R-:W-:Y:S02]  /*10370*/  UIADD3 UR12, UR8, 0x2, URZ ;  /* 0x00000002080c7890 */ /* 0x000fe4000fffe03f */
[----:B------:R-:W-:Y:S02]  /*10380*/  UIADD3 UR16, UR8, 0x4, URZ ;  /* 0x0000000408107890 */ /* 0x000fe4000fffe03f */
[----:B------:R-:W-:Y:S02]  /*10390*/  UIADD3 UR20, UR8, 0x6, URZ ;  /* 0x0000000608147890 */ /* 0x000fe4000fffe03f */
[----:B------:R-:W-:Y:S01]  /*103a0*/  HGMMA.64x96x16.F32 R88, gdesc[UR8].tnspB, R88, gsb0 ;  /* 0x41600000085879f0 */ /* 0x000fe20008000858 */
[----:B------:R-:W-:Y:S02]  /*103b0*/  UIADD3 UR24, UR8, 0x600, URZ ;  /* 0x0000060008187890 */ /* 0x000fe4000fffe03f */
[----:B------:R-:W-:Y:S02]  /*103c0*/  UIADD3 UR28, UR8, 0x602, URZ ;  /* 0x00000602081c7890 */ /* 0x000fe4000fffe03f */
[----:B------:R-:W-:-:S02]  /*103d0*/  UIADD3 UR32, UR8, 0x604, URZ ;  /* 0x0000060408207890 */ /* 0x000fc4000fffe03f */
        /* <DEDUP_REMOVED lines=26> */
.L_x_1522:
[----:B------:R-:W2:Y:S01]  /*10580*/  LDL R11, [R1+0x30] ;  /* 0x00003000010b7983 */ /* 0x000ea20000100800 */
[----:B0-----:R-:W0:Y:S03]  /*10590*/  LDC R8, c[0x0][0x448] ;  /* 0x00011200ff087b82 */ /* 0x001e260000000800 */
[----:B------:R-:W2:Y:S01]  /*105a0*/  LDL R10, [R1+0x68] ;  /* 0x00006800010a7983 */ /* 0x000ea20000100800 */
[----:B0-----:R-:W-:-:S13]  /*105b0*/  ISETP.NE.AND P1, PT, R8, 0x1, PT ;  /* 0x000000010800780c */ /* 0x001fda0003f25270 */
[----:B------:R-:W0:Y:S08]  /*105c0*/  @P1 LDC R9, c[0x0][0x44c] ;  /* 0x00011300ff091b82 */ /* 0x000e300000000800 */
[----:B------:R-:W1:Y:S01]  /*105d0*/  @P1 LDC R8, c[0x0][0x450] ;  /* 0x00011400ff081b82 */ /* 0x000e620000000800 */
[----:B------:R-:W-:Y:S02]  /*105e0*/  UMOV UR50, UR42 ;  /* 0x0000002a00327c82 */ /* 0x000fe40008000000 */
[----:B------:R-:W-:Y:S01]  /*105f0*/  ULOP3.LUT UR8, URZ, UR50, URZ, 0x33, !UPT ;  /* 0x000000323f087292 */ /* 0x000fe2000f8e333f */
[----:B--2---:R-:W-:-:S04]  /*10600*/  IMAD.IADD R13, R10, 0x1, R11 ;  /* 0x000000010a0d7824 */ /* 0x004fc800078e020b */
[----:B0-----:R-:W-:-:S05]  /*10610*/  @P1 IMAD.HI.U32 R9, R13, R9, RZ ;  /* 0x000000090d091227 */ /* 0x001fca00078e00ff */
[----:B-1----:R-:W-:Y:S01]  /*10620*/  @P1 SHF.R.U32.HI R13, RZ, R8, R9 ;  /* 0x00000008ff0d1219 */ /* 0x002fe20000011609 */
[----:B------:R-:W-:Y:S02]  /*10630*/  IMAD R8, R6, 0x8, R2 ;  /* 0x0000000806087824 */ /* 0x000fe400078e0202 */
[----:B------:R-:W-:Y:S02]  /*10640*/  IMAD.U32 R9, RZ, RZ, UR38 ;  /* 0x00000026ff097e24 */ /* 0x000fe4000f8e00ff */
[----:B------:R-:W-:Y:S01]  /*10650*/  VIADD R8, R8, 0x2d840 ;  /* 0x0002d84008087836 */ /* 0x000fe20000000000 */
[----:B------:R-:W0:Y:S04]  /*10660*/  SHFL.IDX PT, R20, R13, RZ, 0x1c1f ;  /* 0x001c1fff0d147589 */ /* 0x000e2800000e0000 */
[----:B------:R-:W-:-:S04]  /*10670*/  PRMT R8, R9, 0x654, R8 ;  /* 0x0000065409087816 */ /* 0x000fc80000000008 */
[----:B------:R1:W-:Y:S01]  /*10680*/  SYNCS.ARRIVE.TRANS64.RED.A1T0 RZ, [R8+URZ], RZ ;  /* 0x000000ff08ff79a7 */ /* 0x0003e2000810043f */
[----:B------:R-:W-:Y:S01]  /*10690*/  PLOP3.LUT P1, PT, PT, PT, UP0, 0x40, 0x0 ;  /* 0x000000000000781c */ /* 0x000fe20003f2e808 */
[----:B-1----:R-:W-:-:S05]  /*106a0*/  IMAD.SHL.U32 R8, R4, 0x80, RZ ;  /* 0x0000008004087824 */ /* 0x002fca00078e00ff */
[----:B------:R-:W-:-:S04]  /*106b0*/  IADD3 R11, -R142, 0x1, -R8 ;  /* 0x000000018e0b7810 */ /* 0x000fc80007ffe908 */
[----:B------:R-:W-:-:S05]  /*106c0*/  IADD3 R11, -R140, R11, R143 ;  /* 0x0000000b8c0b7210 */ /* 0x000fca0007ffe18f */
[C---:B------:R-:W-:Y:S02]  /*106d0*/  VIADD R12, R11.reuse, UR49 ;  /* 0x000000310b0c7c36 */ /* 0x040fe40008000000 */
[----:B------:R-:W-:Y:S02]  /*106e0*/  VIADD R11, R11, UR8 ;  /* 0x000000080b0b7c36 */ /* 0x000fe40008000000 */
[C---:B0-----:R-:W-:Y:S02]  /*106f0*/  IMAD.IADD R10, R20.reuse, 0x1, R12 ;  /* 0x00000001140a7824 */ /* 0x041fe400078e020c */
[----:B------:R-:W-:Y:S01]  /*10700*/  IMAD.IADD R9, R20, 0x1, R11 ;  /* 0x0000000114097824 */ /* 0x000fe200078e020b */
[----:B------:R-:W-:Y:S06]  /*10710*/  @P1 BRA `(.L_x_1523) ;  /* 0x0000000000581947 */ /* 0x000fec0003800000 */
[----:B------:R-:W-:Y:S01]  /*10720*/  IADD3 R20, -R140, R143, R20 ;  /* 0x0000008f8c147210 */ /* 0x000fe20007ffe114 */
[----:B------:R-:W-:Y:S03]  /*10730*/  BSSY B0, `(.L_x_1524) ;  /* 0x0000010000007945 */ /* 0x000fe60003800000 */
        /* <DEDUP_REMOVED lines=10> */
.L_x_1525:
[----:B------:R-:W-:-:S05]  /*107e0*/  IMAD.U32 R21, RZ, RZ, UR41 ;  /* 0x00000029ff157e24 */ /* 0x000fca000f8e00ff */
[----:B------:R-:W-:-:S13]  /*107f0*/  ISETP.NE.AND P1, PT, R21, 0x1, PT ;  /* 0x000000011500780c */ /* 0x000fda0003f25270 */
[----:B------:R-:W0:Y:S02]  /*10800*/  @P1 LDC.64 R14, c[0x0][0x9e8] ;  /* 0x00027a00ff0e1b82 */ /* 0x000e240000000a00 */
[----:B0-----:R-:W-:-:S05]  /*10810*/  @P1 IMAD.HI.U32 R14, R20, R14, RZ ;  /* 0x0000000e140e1227 */ /* 0x001fca00078e00ff */
[----:B------:R-:W-:-:S07]  /*10820*/  @P1 SHF.R.U32.HI R20, RZ, R15, R14 ;  /* 0x0000000fff141219 */ /* 0x000fce000001160e */
.L_x_1526:
[----:B------:R-:W-:Y:S05]  /*10830*/  BSYNC B0 ;  /* 0x0000000000007941 */ /* 0x000fea0003800000 */
.L_x_1524:
[----:B------:R-:W-:-:S04]  /*10840*/  IMAD R20, R20, R21, -R8 ;  /* 0x0000001514147224 */ /* 0x000fc800078e0a08 */
[----:B------:R-:W-:-:S05]  /*10850*/  IMAD.IADD R20, R20, 0x1, -R142 ;  /* 0x0000000114147824 */ /* 0x000fca00078e0a8e */
[----:B------:R-:W-:Y:S02]  /*10860*/  VIMNMX R9, R9, R20, !PT ;  /* 0x0000001409097248 */ /* 0x000fe40007fe0100 */
[----:B------:R-:W-:-:S07]  /*10870*/  VIADDMNMX R10, R20, R21, R10, PT ;  /* 0x00000015140a7246 */ /* 0x000fce000380010a */
.L_x_1523:
[----:B------:R-:W-:Y:S01]  /*10880*/  ISETP.GT.AND P1, PT, R4, -0x1, PT ;  /* 0xffffffff0400780c */ /* 0x000fe20003f24270 */
[----:B------:R-:W0:Y:S03]  /*10890*/  SHFL.IDX PT, R13, R13, 0x1, 0x1c1f ;  /* 0x003c1f000d0d7f89 */ /* 0x000e2600000e0000 */
        /* <DEDUP_REMOVED lines=13> */
[----:B------:R-:W-:Y:S02]  /*10970*/  ISETP.GT.AND P2, PT, R9, 0x10, P1 ;  /* 0x000000100900780c */ /* 0x000fe40000f44270 */
[----:B------:R-:W-:Y:S02]  /*10980*/  FSEL R33, R33, -INF , !P4 ;  /* 0xff80000021217808 */ /* 0x000fe40006000000 */
[----:B------:R-:W-:Y:S02]  /*10990*/  ISETP.GT.AND P4, PT, R9, 0x20, P1 ;  /* 0x000000200900780c */ /* 0x000fe40000f84270 */
[----:B------:R-:W-:-:S02]  /*109a0*/  ISETP.LT.OR P3, PT, R10, 0xa, P3 ;  /* 0x0000000a0a00780c */ /* 0x000fc40001f61670 */
[C---:B------:R-:W-:Y:S02]  /*109b0*/  ISETP.LT.OR P2, PT, R10.reuse, 0x11, P2 ;  /* 0x000000110a00780c */ /* 0x040fe40001741670 */
[----:B------:R-:W-:Y:S02]  /*109c0*/  ISETP.LT.OR P4, PT, R10, 0x21, P4 ;  /* 0x000000210a00780c */ /* 0x000fe40002781670 */
[----:B------:R-:W-:Y:S02]  /*109d0*/  FSEL R29, R29, -INF , !P3 ;  /* 0xff8000001d1d7808 */ /* 0x000fe40005800000 */
[----:B------:R-:W-:Y:S02]  /*109e0*/  FSEL R32, R32, -INF , !P2 ;  /* 0xff80000020207808 */ /* 0x000fe40005000000 */
[C---:B------:R-:W-:Y:S02]  /*109f0*/  ISETP.GT.AND P3, PT, R9.reuse, 0x18, P1 ;  /* 0x000000180900780c */ /* 0x040fe40000f64270 */
        /* <DEDUP_REMOVED lines=65> */
[----:B------:R-:W-:Y:S02]  /*10e10*/  PLOP3.LUT P4, PT, PT, PT, UP0, 0x40, 0x0 ;  /* 0x000000000000781c */ /* 0x000fe40003f8e808 */
[----:B------:R-:W-:-:S02]  /*10e20*/  ISETP.LT.OR P3, PT, R10, 0x6a, P3 ;  /* 0x0000006a0a00780c */ /* 0x000fc40001f61670 */
[----:B------:R-:W-:Y:S02]  /*10e30*/  ISETP.LT.OR P2, PT, R10, 0x71, P2 ;  /* 0x000000710a00780c */ /* 0x000fe40001741670 */
[----:B------:R-:W-:Y:S02]  /*10e40*/  FSEL R77, R77, -INF , !P3 ;  /* 0xff8000004d4d7808 */ /* 0x000fe40005800000 */
[----:B------:R-:W-:Y:S02]  /*10e50*/  FSEL R80, R80, -INF , !P2 ;  /* 0xff80000050507808 */ /* 0x000fe40005000000 */
[C---:B------:R-:W-:Y:S02]  /*10e60*/  ISETP.GT.AND P3, PT, R9.reuse, 0x78, P1 ;  /* 0x000000780900780c */ /* 0x040fe40000f64270 */
[----:B------:R-:W-:Y:S01]  /*10e70*/  ISETP.GT.AND P2, PT, R9, 0x79, P1 ;  /* 0x000000790900780c */ /* 0x000fe20000f44270 */
[----:B------:R-:W-:Y:S01]  /*10e80*/  IMAD.IADD R9, R11, 0x1, R13 ;  /* 0x000000010b097824 */ /* 0x000fe200078e020d */
[----:B------:R-:W-:-:S02]  /*10e90*/  ISETP.LT.OR P3, PT, R10, 0x79, P3 ;  /* 0x000000790a00780c */ /* 0x000fc40001f61670 */
[----:B------:R-:W-:Y:S02]  /*10ea0*/  ISETP.LT.OR P2, PT, R10, 0x7a, P2 ;  /* 0x0000007a0a00780c */ /* 0x000fe40001741670 */
[----:B------:R-:W-:Y:S02]  /*10eb0*/  FSEL R84, R84, -INF , !P3 ;  /* 0xff80000054547808 */ /* 0x000fe40005800000 */
[----:B------:R-:W-:Y:S01]  /*10ec0*/  FSEL R85, R85, -INF , !P2 ;  /* 0xff80000055557808 */ /* 0x000fe20005000000 */
[----:B------:R-:W-:Y:S08]  /*10ed0*/  @P4 BRA `(.L_x_1527) ;  /* 0x0000000000584947 */ /* 0x000ff00003800000 */
        /* <DEDUP_REMOVED lines=12> */
.L_x_1529:
[----:B------:R-:W-:-:S05]  /*10fa0*/  IMAD.U32 R14, RZ, RZ, UR41 ;  /* 0x00000029ff0e7e24 */ /* 0x000fca000f8e00ff */
[----:B------:R-:W-:-:S13]  /*10fb0*/  ISETP.NE.AND P2, PT, R14, 0x1, PT ;  /* 0x000000010e00780c */ /* 0x000fda0003f45270 */
[----:B------:R-:W0:Y:S02]  /*10fc0*/  @P2 LDC.64 R10, c[0x0][0x9e8] ;  /* 0x00027a00ff0a2b82 */ /* 0x000e240000000a00 */
[----:B0-----:R-:W-:-:S05]  /*10fd0*/  @P2 IMAD.HI.U32 R10, R13, R10, RZ ;  /* 0x0000000a0d0a2227 */ /* 0x001fca00078e00ff */
[----:B------:R-:W-:-:S07]  /*10fe0*/  @P2 SHF.R.U32.HI R13, RZ, R11, R10 ;  /* 0x0000000bff0d2219 */ /* 0x000fce000001160a */
.L_x_1530:
[----:B------:R-:W-:Y:S05]  /*10ff0*/  BSYNC B0 ;  /* 0x0000000000007941 */ /* 0x000fea0003800000 */
.L_x_1528:
[----:B------:R-:W-:-:S04]  /*11000*/  IMAD R8, R13, R14, -R8 ;  /* 0x0000000e0d087224 */ /* 0x000fc800078e0a08 */
[----:B------:R-:W-:-:S05]  /*11010*/  IMAD.IADD R8, R8, 0x1, -R142 ;  /* 0x0000000108087824 */ /* 0x000fca00078e0a8e */
[----:B------:R-:W-:Y:S02]  /*11020*/  VIMNMX R9, R9, R8, !PT ;  /* 0x0000000809097248 */ /* 0x000fe40007fe0100 */
[----:B------:R-:W-:-:S07]  /*11030*/  VIADDMNMX R12, R8, R14, R12, PT ;  /* 0x0000000e080c7246 */ /* 0x000fce000380010c */
.L_x_1527:
[----:B------:R-:W-:Y:S01]  /*11040*/  FMNMX.FTZ R8, R24, R3, !PT ;  /* 0x0000000318087209 */ /* 0x000fe20007810000 */
[----:B------:R-:W-:Y:S01]  /*11050*/  UMOV UR51, UR7 ;  /* 0x0000000700337c82 */ /* 0x000fe20008000000 */
[C---:B------:R-:W-:Y:S02]  /*11060*/  ISETP.GT.AND P4, PT, R9.reuse, 0x1, P1 ;  /* 0x000000010900780c */ /* 0x040fe40000f84270 */
[C---:B------:R-:W-:Y:S02]  /*11070*/  ISETP.GT.AND P2, PT, R9.reuse, 0x8, P1 ;  /* 0x000000080900780c */ /* 0x040fe40000f44270 */
[----:B------:R-:W-:Y:S02]  /*11080*/  ISETP.GT.AND P3, PT, R9, 0x9, P1 ;  /* 0x000000090900780c */ /* 0x000fe40000f64270 */
[----:B------:R-:W-:Y:S02]  /*11090*/  FMNMX.FTZ R8, R25, R8, !PT ;  /* 0x0000000819087209 */ /* 0x000fe40007810000 */
[----:B------:R-:W-:-:S02]  /*110a0*/  ISETP.LT.OR P4, PT, R12, 0x2, P4 ;  /* 0x000000020c00780c */ /* 0x000fc40002781670 */
[C---:B------:R-:W-:Y:S02]  /*110b0*/  ISETP.LT.OR P2, PT, R12.reuse, 0x9, P2 ;  /* 0x000000090c00780c */ /* 0x040fe40001741670 */
[----:B------:R-:W-:Y:S02]  /*110c0*/  ISETP.LT.OR P3, PT, R12, 0xa, P3 ;  /* 0x0000000a0c00780c */ /* 0x000fe40001f61670 */
[----:B------:R-:W-:Y:S02]  /*110d0*/  FMNMX.FTZ R8, R28, R8, !PT ;  /* 0x000000081c087209 */ /* 0x000fe40007810000 */
[----:B------:R-:W-:Y:S02]  /*110e0*/  FSEL R27, R27, -INF , !P4 ;  /* 0xff8000001b1b7808 */ /* 0x000fe40006000000 */
[----:B------:R-:W-:Y:S02]  /*110f0*/  FSEL R30, R30, -INF , !P2 ;  /* 0xff8000001e1e7808 */ /* 0x000fe40005000000 */
[----:B------:R-:W-:-:S02]  /*11100*/  FSEL R31, R31, -INF , !P3 ;  /* 0xff8000001f1f7808 */ /* 0x000fc40005800000 */
[----:B------:R-:W-:Y:S02]  /*11110*/  FMNMX.FTZ R8, R29, R8, !PT ;  /* 0x000000081d087209 */ /* 0x000fe40007810000 */
        /* <DEDUP_REMOVED lines=11> */
[C---:B------:R-:W-:Y:S02]  /*111d0*/  ISETP.GT.AND P4, PT, R9.reuse, 0x19, P1 ;  /* 0x000000190900780c */ /* 0x040fe40000f84270 */
[C---:B------:R-:W-:Y:S02]  /*111e0*/  ISETP.GT.AND P2, PT, R9.reuse, 0x20, P1 ;  /* 0x000000200900780c */ /* 0x040fe40000f44270 */
[----:B------:R-:W-:Y:S02]  /*111f0*/  ISETP.GT.AND P3, PT, R9, 0x21, P1 ;  /* 0x000000210900780c */ /* 0x000fe40000f64270 */
[----:B------:R-:W-:Y:S02]  /*11200*/  FMNMX.FTZ R8, R36, R8, !PT ;  /* 0x0000000824087209 */ /* 0x000fe40007810000 */
[C---:B------:R-:W-:Y:S02]  /*11210*/  ISETP.LT.OR P4, PT, R12.reuse, 0x1a, P4 ;  /* 0x0000001a0c00780c */ /* 0x040fe40002781670 */
[----:B------:R-:W-:-:S02]  /*11220*/  ISETP.LT.OR P2, PT, R12, 0x21, P2 ;  /* 0x000000210c00780c */ /* 0x000fc40001741670 */
[----:B------:R-:W-:Y:S02]  /*11230*/  ISETP.LT.OR P3, PT, R12, 0x22, P3 ;  /* 0x000000220c00780c */ /* 0x000fe40001f61670 */
[----:B------:R-:W-:Y:S02]  /*11240*/  FMNMX.FTZ R8, R37, R8, !PT ;  /* 0x0000000825087209 */ /* 0x000fe40007810000 */
[----:B------:R-:W-:Y:S02]  /*11250*/  FSEL R39, R39, -INF , !P4 ;  /* 0xff80000027277808 */ /* 0x000fe40006000000 */
[----:B------:R-:W-:Y:S02]  /*11260*/  FSEL R42, R42, -INF , !P2 ;  /* 0xff8000002a2a7808 */ /* 0x000fe40005000000 */
[----:B------:R-:W-:Y:S02]  /*11270*/  FSEL R43, R43, -INF , !P3 ;  /* 0xff8000002b2b7808 */ /* 0x000fe40005800000 */
[----:B------:R-:W-:-:S02]  /*11280*/  ISETP.GT.AND P4, PT, R9, 0x28, P1 ;  /* 0x000000280900780c */ /* 0x000fc40000f84270 */
[C---:B------:R-:W-:Y:S02]  /*11290*/  ISETP.GT.AND P2, PT, R9.reuse, 0x29, P1 ;  /* 0x000000290900780c */ /* 0x040fe40000f44270 */
[----:B------:R-:W-:Y:S02]  /*112a0*/  ISETP.GT.AND P3, PT, R9, 0x30, P1 ;  /* 0x000000300900780c */ /* 0x000fe40000f64270 */
[----:B------:R-:W-:Y:S02]  /*112b0*/  FMNMX.FTZ R8, R40, R8, !PT ;  /* 0x0000000828087209 */ /* 0x000fe40007810000 */
[C---:B------:R-:W-:Y:S02]  /*112c0*/  ISETP.LT.OR P4, PT, R12.reuse, 0x29, P4 ;  /* 0x000000290c00780c */ /* 0x040fe40002781670 */
[C---:B------:R-:W-:Y:S02]  /*112d0*/  ISETP.LT.OR P2, PT, R12.reuse, 0x2a, P2 ;  /* 0x0000002a0c00780c */ /* 0x040fe40001741670 */
[----:B------:R-:W-:-:S02]  /*112e0*/  ISETP.LT.OR P3, PT, R12, 0x31, P3 ;  /* 0x000000310c00780c */ /* 0x000fc40001f61670 */
[----:B------:R-:W-:Y:S02]  /*112f0*/  FMNMX.FTZ R8, R41, R8, !PT ;  /* 0x0000000829087209 */ /* 0x000fe40007810000 */
[----:B------:R-:W-:Y:S02]  /*11300*/  FSEL R46, R46, -INF , !P4 ;  /* 0xff8000002e2e7808 */ /* 0x000fe40006000000 */
[----:B------:R-:W-:Y:S02]  /*11310*/  FSEL R47, R47, -INF , !P2 ;  /* 0xff8000002f2f7808 */ /* 0x000fe40005000000 */
[----:B------:R-:W-:Y:S02]  /*11320*/  FSEL R50, R50, -INF , !P3 ;  /* 0xff80000032327808 */ /* 0x000fe40005800000 */
[C---:B------:R-:W-:Y:S02]  /*11330*/  ISETP.GT.AND P4, PT, R9.reuse, 0x31, P1 ;  /* 0x000000310900780c */ /* 0x040fe40000f84270 */
[----:B------:R-:W-:-:S02]  /*11340*/  ISETP.GT.AND P2, PT, R9, 0x38, P1 ;  /* 0x000000380900780c */ /* 0x000fc40000f44270 */
[----:B------:R-:W-:Y:S02]  /*11350*/  ISETP.GT.AND P3, PT, R9, 0x39, P1 ;  /* 0x000000390900780c */ /* 0x000fe40000f64270 */
[----:B------:R-:W-:Y:S02]  /*11360*/  FMNMX.FTZ R8, R44, R8, !PT ;  /* 0x000000082c087209 */ /* 0x000fe40007810000 */
[C---:B------:R-:W-:Y:S02]  /*11370*/  ISETP.LT.OR P4, PT, R12.reuse, 0x32, P4 ;  /* 0x000000320c00780c */ /* 0x040fe40002781670 */
[C---:B------:R-:W-:Y:S02]  /*11380*/  ISETP.LT.OR P2, PT, R12.reuse, 0x39, P2 ;  /* 0x000000390c00780c */ /* 0x040fe40001741670 */
[----:B------:R-:W-:Y:S02]  /*11390*/  ISETP.LT.OR P3, PT, R12, 0x3a, P3 ;  /* 0x0000003a0c00780c */ /* 0x000fe40001f61670 */
[----:B------:R-:W-:-:S02]  /*113a0*/  FMNMX.FTZ R8, R45, R8, !PT ;  /* 0x000000082d087209 */ /* 0x000fc40007810000 */
[----:B------:R-:W-:Y:S02]  /*113b0*/  FSEL R51, R51, -INF , !P4 ;  /* 0xff80000033337808 */ /* 0x000fe40006000000 */
[----:B------:R-:W-:Y:S02]  /*113c0*/  FSEL R54, R54, -INF , !P2 ;  /* 0xff80000036367808 */ /* 0x000fe40005000000 */
[----:B------:R-:W-:Y:S02]  /*113d0*/  FSEL R55, R55, -INF , !P3 ;  /* 0xff80000037377808 */ /* 0x000fe40005800000 */
[----:B------:R-:W-:Y:S02]  /*113e0*/  FMNMX.FTZ R8, R48, R8, !PT ;  /* 0x0000000830087209 */ /* 0x000fe40007810000 */
[----:B------:R-:W-:Y:S02]  /*113f0*/  LOP3.LUT R16, R16, 0xdfffffff, RZ, 0xc0, !PT ;  /* 0xdfffffff10107812 */ /* 0x000fe400078ec0ff */
[----:B------:R-:W-:-:S02]  /*11400*/  ISETP.GT.AND P4, PT, R9, 0x40, P1 ;  /* 0x000000400900780c */ /* 0x000fc40000f84270 */
[C---:B------:R-:W-:Y:S02]  /*11410*/  ISETP.GT.AND P2, PT, R9.reuse, 0x41, P1 ;  /* 0x000000410900780c */ /* 0x040fe40000f44270 */
[----:B------:R-:W-:Y:S02]  /*11420*/  ISETP.GT.AND P3, PT, R9, 0x48, P1 ;  /* 0x000000480900780c */ /* 0x000fe40000f64270 */
[----:B------:R-:W-:Y:S02]  /*11430*/  FMNMX.FTZ R8, R49, R8, !PT ;  /* 0x0000000831087209 */ /* 0x000fe40007810000 */
[----:B------:R-:W-:Y:S02]  /*11440*/  @P0 LOP3.LUT R16, R16, 0x20000000, RZ, 0xfc, !PT ;  /* 0x2000000010100812 */ /* 0x000fe400078efcff */
[C---:B------:R-:W-:Y:S02]  /*11450*/  ISETP.LT.OR P4, PT, R12.reuse, 0x41, P4 ;  /* 0x000000410c00780c */ /* 0x040fe40002781670 */
[----:B------:R-:W-:-:S02]  /*11460*/  ISETP.LT.OR P2, PT, R12, 0x42, P2 ;  /* 0x000000420c00780c */ /* 0x000fc40001741670 */
[----:B------:R-:W-:Y:S02]  /*11470*/  ISETP.LT.OR P3, PT, R12, 0x49, P3 ;  /* 0x000000490c00780c */ /* 0x000fe40001f61670 */
[----:B------:R-:W-:Y:S02]  /*11480*/  ISETP.GT.AND P0, PT, R9, 0x61, P1 ;  /* 0x000000610900780c */ /* 0x000fe40000f04270 */
        /* <DEDUP_REMOVED lines=11> */
[----:B------:R-:W-:Y:S02]  /*11540*/  LOP3.LUT R16, R16, 0x7fffffff, RZ, 0xc0, !PT ;  /* 0x7fffffff10107812 */ /* 0x000fe400078ec0ff */
[----:B------:R-:W-:Y:S02]  /*11550*/  FMNMX.FTZ R8, R56, R8, !PT ;  /* 0x0000000838087209 */ /* 0x000fe40007810000 */
[----:B------:R-:W-:Y:S02]  /*11560*/  FSEL R63, R63, -INF , !P4 ;  /* 0xff8000003f3f7808 */ /* 0x000fe40006000000 */
[----:B------:R-:W-:Y:S02]  /*11570*/  FSEL R66, R66, -INF , !P2 ;  /* 0xff80000042427808 */ /* 0x000fe40005000000 */
[----:B------:R-:W-:-:S02]  /*11580*/  FSEL R67, R67, -INF , !P3 ;  /* 0xff80000043437808 */ /* 0x000fc40005800000 */
[C---:B------:R-:W-:Y:S02]  /*11590*/  ISETP.GT.AND P4, PT, R9.reuse, 0x58, P1 ;  /* 0x000000580900780c */ /* 0x040fe40000f84270 */
[C---:B------:R-:W-:Y:S02]  /*115a0*/  ISETP.GT.AND P2, PT, R9.reuse, 0x59, P1 ;  /* 0x000000590900780c */ /* 0x040fe40000f44270 */
[C---:B------:R-:W-:Y:S02]  /*115b0*/  ISETP.GT.AND P3, PT, R9.reuse, 0x60, P1 ;  /* 0x000000600900780c */ /* 0x040fe40000f64270 */
[----:B------:R-:W-:Y:S02]  /*115c0*/  @P0 LOP3.LUT R16, R16, 0x80000000, RZ, 0xfc, !PT ;  /* 0x8000000010100812 */ /* 0x000fe400078efcff */
[----:B------:R-:W-:Y:S02]  /*115d0*/  ISETP.GT.AND P0, PT, R9, RZ, P1 ;  /* 0x000000ff0900720c */ /* 0x000fe40000f04270 */
[----:B------:R-:W-:-:S02]  /*115e0*/  FMNMX.FTZ R8, R57, R8, !PT ;  /* 0x0000000839087209 */ /* 0x000fc40007810000 */
[C---:B------:R-:W-:Y:S02]  /*115f0*/  ISETP.LT.OR P4, PT, R12.reuse, 0x59, P4 ;  /* 0x000000590c00780c */ /* 0x040fe40002781670 */
[C---:B------:R-:W-:Y:S02]  /*11600*/  ISETP.LT.OR P2, PT, R12.reuse, 0x5a, P2 ;  /* 0x0000005a0c00780c */ /* 0x040fe40001741670 */
[----:B------:R-:W-:Y:S02]  /*11610*/  ISETP.LT.OR P3, PT, R12, 0x61, P3 ;  /* 0x000000610c00780c */ /* 0x000fe40001f61670 */
[----:B------:R-:W-:Y:S02]  /*11620*/  FMNMX.FTZ R8, R60, R8, !PT ;  /* 0x000000083c087209 */ /* 0x000fe40007810000 */
        /* <DEDUP_REMOVED lines=9> */
[----:B------:R-:W-:Y:S02]  /*116c0*/  LOP3.LUT R16, R16, 0xfffffff7, RZ, 0xc0, !PT ;  /* 0xfffffff710107812 */ /* 0x000fe400078ec0ff */
[----:B------:R-:W-:Y:S02]  /*116d0*/  ISETP.GT.AND P1, PT, R9, 0x79, P1 ;  /* 0x000000790900780c */ /* 0x000fe40000f24270 */
[----:B------:R-:W-:Y:S02]  /*116e0*/  FMNMX.FTZ R8, R64, R8, !PT ;  /* 0x0000000840087209 */ /* 0x000fe40007810000 */
[----:B------:R-:W-:Y:S02]  /*116f0*/  @P0 LOP3.LUT R16, R16, 0x8, RZ, 0xfc, !PT ;  /* 0x0000000810100812 */ /* 0x000fe400078efcff */
[----:B------:R-:W-:-:S02]  /*11700*/  FMNMX.FTZ R8, R65, R8, !PT ;  /* 0x0000000841087209 */ /* 0x000fc40007810000 */
[C---:B------:R-:W-:Y:S02]  /*11710*/  LOP3.LUT P0, RZ, R16.reuse, 0x80000000, RZ, 0xc0, !PT ;  /* 0x8000000010ff7812 */ /* 0x040fe4000780c0ff */
[----:B------:R-:W-:Y:S02]  /*11720*/  LOP3.LUT R16, R16, 0xfffffffd, RZ, 0xc0, !PT ;  /* 0xfffffffd10107812 */ /* 0x000fe400078ec0ff */
[----:B------:R-:W-:Y:S02]  /*11730*/  FMNMX.FTZ R8, R68, R8, !PT ;  /* 0x0000000844087209 */ /* 0x000fe40007810000 */
[----:B------:R-:W-:Y:S02]  /*11740*/  @P1 LOP3.LUT R16, R16, 0x2, RZ, 0xfc, !PT ;  /* 0x0000000210101812 */ /* 0x000fe400078efcff */
[----:B------:R-:W-:Y:S02]  /*11750*/  FMNMX.FTZ R8, R69, R8, !PT ;  /* 0x0000000845087209 */ /* 0x000fe40007810000 */
[----:B------:R-:W-:-:S02]  /*11760*/  LOP3.LUT P1, RZ, R16, 0x8, RZ, 0xc0, !PT ;  /* 0x0000000810ff7812 */ /* 0x000fc4000782c0ff */
[----:B------:R-:W-:Y:S02]  /*11770*/  FMNMX.FTZ R8, R72, R8, !PT ;  /* 0x0000000848087209 */ /* 0x000fe40007810000 */
[----:B------:R-:W-:Y:S02]  /*11780*/  ISETP.LT.OR P1, PT, R12, 0x1, P1 ;  /* 0x000000010c00780c */ /* 0x000fe40000f21670 */
[----:B------:R-:W-:Y:S02]  /*11790*/  FMNMX.FTZ R8, R73, R8, !PT ;  /* 0x0000000849087209 */ /* 0x000fe40007810000 */
[----:B------:R-:W-:Y:S02]  /*117a0*/  FSEL R26, R26, -INF , !P1 ;  /* 0xff8000001a1a7808 */ /* 0x000fe40004800000 */
        /* <DEDUP_REMOVED lines=12> */
[----:B------:R-:W-:Y:S01]  /*11870*/  ISETP.LT.OR P0, PT, R12, 0x62, P0 ;  /* 0x000000620c00780c */ /* 0x000fe20000701670 */
[----:B------:R-:W0:Y:S01]  /*11880*/  SHFL.BFLY PT, R9, R8, 0x2, 0x1f ;  /* 0x0c401f0008097f89 */ /* 0x000e2200000e0000 */
[----:B------:R-:W-:-:S02]  /*11890*/  FMNMX.FTZ R10, R38, R10, !PT ;  /* 0x0000000a260a7209 */ /* 0x000fc40007810000 */
[----:B------:R-:W-:Y:S02]  /*118a0*/  LOP3.LUT R16, R16, 0xffffffef, RZ, 0xc0, !PT ;  /* 0xffffffef10107812 */ /* 0x000fe400078ec0ff */
[----:B------:R-:W-:Y:S02]  /*118b0*/  FMNMX.FTZ R10, R39, R10, !PT ;  /* 0x0000000a270a7209 */ /* 0x000fe40007810000 */
[----:B------:R-:W-:Y:S02]  /*118c0*/  ISETP.LT.OR P4, PT, R12, 0x71, P4 ;  /* 0x000000710c00780c */ /* 0x000fe40002781670 */
[----:B------:R-:W-:Y:S02]  /*118d0*/  FMNMX.FTZ R10, R42, R10, !PT ;  /* 0x0000000a2a0a7209 */ /* 0x000fe40007810000 */
[----:B------:R-:W-:Y:S02]  /*118e0*/  ISETP.LT.OR P5, PT, R12, 0x72, P5 ;  /* 0x000000720c00780c */ /* 0x000fe40002fa1670 */
[----:B------:R-:W-:-:S02]  /*118f0*/  FMNMX.FTZ R10, R43, R10, !PT ;  /* 0x0000000a2b0a7209 */ /* 0x000fc40007810000 */
[----:B------:R-:W-:Y:S02]  /*11900*/  @P0 LOP3.LUT R16, R16, 0x10, RZ, 0xfc, !PT ;  /* 0x0000001010100812 */ /* 0x000fe400078efcff */
[----:B------:R-:W-:Y:S02]  /*11910*/  FMNMX.FTZ R10, R46, R10, !PT ;  /* 0x0000000a2e0a7209 */ /* 0x000fe40007810000 */
[----:B------:R-:W-:Y:S02]  /*11920*/  ISETP.LT.OR P0, PT, R12, 0x69, P2 ;  /* 0x000000690c00780c */ /* 0x000fe40001701670 */
[----:B------:R-:W-:Y:S02]  /*11930*/  FMNMX.FTZ R10, R47, R10, !PT ;  /* 0x0000000a2f0a7209 */ /* 0x000fe40007810000 */
[----:B------:R-:W-:Y:S02]  /*11940*/  LOP3.LUT P2, RZ, R16, 0x2, RZ, 0xc0, !PT ;  /* 0x0000000210ff7812 */ /* 0x000fe4000784c0ff */
[----:B0-----:R-:W-:-:S02]  /*11950*/  FMNMX.FTZ R8, R8, R9, !PT ;  /* 0x0000000908087209 */ /* 0x001fc40007810000 */
[----:B------:R-:W-:Y:S02]  /*11960*/  FMNMX.FTZ R10, R50, R10, !PT ;  /* 0x0000000a320a7209 */ /* 0x000fe40007810000 */
[----:B------:R-:W-:Y:S01]  /*11970*/  LOP3.LUT R16, R16, 0xfffffffb, RZ, 0xc0, !PT ;  /* 0xfffffffb10107812 */ /* 0x000fe200078ec0ff */
[----:B------:R-:W0:Y:S01]  /*11980*/  SHFL.BFLY PT, R9, R8, 0x1, 0x1f ;  /* 0x0c201f0008097f89 */ /* 0x000e2200000e0000 */
[----:B------:R-:W-:Y:S02]  /*11990*/  FMNMX.FTZ R10, R51, R10, !PT ;  /* 0x0000000a330a7209 */ /* 0x000fe40007810000 */
[----:B------:R-:W-:Y:S02]  /*119a0*/  @P0 LOP3.LUT R16, R16, 0x4, RZ, 0xfc, !PT ;  /* 0x0000000410100812 */ /* 0x000fe400078efcff */
[----:B------:R-:W-:Y:S02]  /*119b0*/  FMNMX.FTZ R10, R54, R10, !PT ;  /* 0x0000000a360a7209 */ /* 0x000fe40007810000 */
[----:B------:R-:W-:-:S02]  /*119c0*/  ISETP.LT.OR P0, PT, R12, 0x6a, P3 ;  /* 0x0000006a0c00780c */ /* 0x000fc40001f01670 */
[----:B------:R-:W-:Y:S02]  /*119d0*/  FMNMX.FTZ R10, R55, R10, !PT ;  /* 0x0000000a370a7209 */ /* 0x000fe40007810000 */
[----:B------:R-:W-:Y:S02]  /*119e0*/  LOP3.LUT R16, R16, 0xbfffffff, RZ, 0xc0, !PT ;  /* 0xbfffffff10107812 */ /* 0x000fe400078ec0ff */
[----:B------:R-:W-:Y:S02]  /*119f0*/  FMNMX.FTZ R10, R58, R10, !PT ;  /* 0x0000000a3a0a7209 */ /* 0x000fe40007810000 */
[----:B------:R-:W-:Y:S02]  /*11a00*/  FSEL R82, R82, -INF , !P4 ;  /* 0xff80000052527808 */ /* 0x000fe40006000000 */
[----:B------:R-:W-:Y:S02]  /*11a10*/  FMNMX.FTZ R10, R59, R10, !PT ;  /* 0x0000000a3b0a7209 */ /* 0x000fe40007810000 */
[----:B------:R-:W-:-:S02]  /*11a20*/  ISETP.LT.OR P6, PT, R12, 0x79, P6 ;  /* 0x000000790c00780c */ /* 0x000fc400037c1670 */
[----:B------:R-:W-:Y:S02]  /*11a30*/  FMNMX.FTZ R10, R62, R10, !PT ;  /* 0x0000000a3e0a7209 */ /* 0x000fe40007810000 */
[----:B------:R-:W-:Y:S02]  /*11a40*/  @P0 LOP3.LUT R16, R16, 0x40000000, RZ, 0xfc, !PT ;  /* 0x4000000010100812 */ /* 0x000fe400078efcff */
[----:B0-----:R-:W-:Y:S02]  /*11a50*/  FMNMX.FTZ R8, R8, R9, !PT ;  /* 0x0000000908087209 */ /* 0x001fe40007810000 */
[----:B------:R-:W-:Y:S02]  /*11a60*/  FMNMX.FTZ R10, R63, R10, !PT ;  /* 0x0000000a3f0a7209 */ /* 0x000fe40007810000 */
[----:B------:R-:W-:Y:S02]  /*11a70*/  FSETP.NEU.FTZ.AND P3, PT, R8, -INF , PT ;  /* 0xff8000000800780b */ /* 0x000fe40003f7d000 */
[----:B------:R-:W-:-:S02]  /*11a80*/  FMNMX.FTZ R10, R66, R10, !PT ;  /* 0x0000000a420a7209 */ /* 0x000fc40007810000 */
[----:B------:R-:W-:Y:S02]  /*11a90*/  FSEL R9, R8, RZ, P3 ;  /* 0x000000ff08097208 */ /* 0x000fe40001800000 */
[----:B------:R-:W-:Y:S02]  /*11aa0*/  FMNMX.FTZ R10, R67, R10, !PT ;  /* 0x0000000a430a7209 */ /* 0x000fe40007810000 */
[----:B------:R-:W-:Y:S01]  /*11ab0*/  LOP3.LUT P0, RZ, R16, 0x10, RZ, 0xc0, !PT ;  /* 0x0000001010ff7812 */ /* 0x000fe2000780c0ff */
[----:B------:R-:W-:Y:S01]  /*11ac0*/  FADD.FTZ R3, -R9, R3 ;  /* 0x0000000309037221 */ /* 0x000fe20000010100 */
[----:B------:R-:W-:Y:S01]  /*11ad0*/  FMNMX.FTZ R10, R70, R10, !PT ;  /* 0x0000000a460a7209 */ /* 0x000fe20007810000 */
[----:B------:R-:W-:Y:S01]  /*11ae0*/  FMUL.FTZ R9, R8, UR51 ;  /* 0x0000003308097c20 */ /* 0x000fe20008410000 */
[----:B------:R-:W-:Y:S02]  /*11af0*/  FSEL R75, R75, -INF , !P0 ;  /* 0xff8000004b4b7808 */ /* 0x000fe40004000000 */
[----:B------:R-:W-:-:S02]  /*11b00*/  FMNMX.FTZ R10, R71, R10, !PT ;  /* 0x0000000a470a7209 */ /* 0x000fc40007810000 */
[----:B------:R-:W-:Y:S02]  /*11b10*/  FSEL R9, R9, RZ, P3 ;  /* 0x000000ff09097208 */ /* 0x000fe40001800000 */
[----:B------:R-:W-:Y:S02]  /*11b20*/  LOP3.LUT P3, RZ, R16, 0x4, RZ, 0xc0, !PT ;  /* 0x0000000410ff7812 */ /* 0x000fe4000786c0ff */
[----:B------:R-:W-:Y:S01]  /*11b30*/  FMNMX.FTZ R10, R74, R10, !PT ;  /* 0x0000000a4a0a7209 */ /* 0x000fe20007810000 */
[--C-:B------:R-:W-:Y:S01]  /*11b40*/  FFMA.FTZ R24, R24, UR51, -R9.reuse ;  /* 0x0000003318187c23 */ /* 0x100fe20008010809 */
[----:B------:R-:W-:Y:S01]  /*11b50*/  LOP3.LUT P0, RZ, R16, 0x40000000, RZ, 0xc0, !PT ;  /* 0x4000000010ff7812 */ /* 0x000fe2000780c0ff */
[--C-:B------:R-:W-:Y:S01]  /*11b60*/  FFMA.FTZ R25, R25, UR51, -R9.reuse ;  /* 0x0000003319197c23 */ /* 0x100fe20008010809 */
[----:B------:R-:W-:Y:S01]  /*11b70*/  FSEL R78, R78, -INF , !P3 ;  /* 0xff8000004e4e7808 */ /* 0x000fe20005800000 */
[--C-:B------:R-:W-:Y:S01]  /*11b80*/  FFMA.FTZ R28, R28, UR51, -R9.reuse ;  /* 0x000000331c1c7c23 */ /* 0x100fe20008010809 */
[----:B------:R-:W-:Y:S01]  /*11b90*/  FMNMX.FTZ R10, R75, R10, !PT ;  /* 0x0000000a4b0a7209 */ /* 0x000fe20007810000 */
[----:B------:R-:W-:Y:S01]  /*11ba0*/  MUFU.EX2 R24, R24 ;  /* 0x0000001800187308 */ /* 0x000fe20000000800 */
[----:B------:R-:W-:Y:S01]  /*11bb0*/  FSEL R79, R79, -INF , !P0 ;  /* 0xff8000004f4f7808 */ /* 0x000fe20004000000 */
        /* <DEDUP_REMOVED lines=8> */
[----:B------:R-:W-:Y:S01]  /*11c40*/  FMUL.FTZ R12, R3, UR51 ;  /* 0x00000033030c7c20 */ /* 0x000fe20008410000 */
[----:B------:R-:W-:Y:S01]  /*11c50*/  FMNMX.FTZ R10, R82, R10, !PT ;  /* 0x0000000a520a7209 */ /* 0x000fe20007810000 */
        /* <DEDUP_REMOVED lines=15> */
[--C-:B------:R-:W-:Y:S01]  /*11d50*/  FFMA.FTZ R52, R52, UR51, -R9.reuse ;  /* 0x0000003334347c23 */ /* 0x100fe20008010809 */
[----:B------:R-:W0:Y:S01]  /*11d60*/  SHFL.BFLY PT, R11, R10, 0x2, 0x1f ;  /* 0x0c401f000a0b7f89 */ /* 0x000e2200000e0000 */
        /* <DEDUP_REMOVED lines=20> */
[----:B------:R-:W-:-:S02]  /*11eb0*/  LOP3.LUT P0, RZ, R16, 0x20000000, RZ, 0xc0, !PT ;  /* 0x2000000010ff7812 */ /* 0x000fc4000780c0ff */
[----:B0-----:R-:W-:-:S05]  /*11ec0*/  FMNMX.FTZ R10, R10, R11, !PT ;  /* 0x0000000b0a0a7209 */ /* 0x001fca0007810000 */
        /* <DEDUP_REMOVED lines=165> */
.L_x_1531:
[----:B------:R-:W2:Y:S04]  /*12920*/  LDL R38, [R1+0x3c] ;  /* 0x00003c0001267983 */ /* 0x000ea80000100800 */
[----:B------:R-:W3:Y:S01]  /*12930*/  LDL R30, [R1+0x40] ;  /* 0x00004000011e7983 */ /* 0x000ee20000100800 */
[----:B------:R-:W-:Y:S01]  /*12940*/  F2FP.F16.F32.PACK_AB R80, R81, R80 ;  /* 0x000000505150723e */ /* 0x000fe200000000ff */
[----:B------:R-:W-:Y:S01]  /*12950*/  IMAD R17, R17, 0x8, R2 ;  /* 0x0000000811117824 */ /* 0x000fe200078e0202 */
[----:B------:R-:W-:Y:S01]  /*12960*/  F2FP.F16.F32.PACK_AB R81, R83, R82 ;  /* 0x000000525351723e */ /* 0x000fe200000000ff */
[----:B------:R-:W-:Y:S01]  /*12970*/  IMAD.U32 R23, RZ, RZ, UR38 ;  /* 0x00000026ff177e24 */ /* 0x000fe2000f8e00ff */
[----:B------:R-:W-:Y:S01]  /*12980*/  F2FP.F16.F32.PACK_AB R82, R9, R84 ;  /* 0x000000540952723e */ /* 0x000fe200000000ff */
[----:B------:R-:W-:Y:S01]  /*12990*/  VIADD R17, R17, 0x2d860 ;  /* 0x0002d86011117836 */ /* 0x000fe20000000000 */
[----:B------:R-:W4:Y:S01]  /*129a0*/  LDL R9, [R1+0xc] ;  /* 0x00000c0001097983 */ /* 0x000f220000100800 */
[----:B------:R-:W-:-:S02]  /*129b0*/  F2FP.F16.F32.PACK_AB R24, R25, R24 ;  /* 0x000000181918723e */ /* 0x000fc400000000ff */
[----:B------:R-:W-:Y:S02]  /*129c0*/  F2FP.F16.F32.PACK_AB R25, R14, R26 ;  /* 0x0000001a0e19723e */ /* 0x000fe400000000ff */
[----:B------:R-:W-:Y:S02]  /*129d0*/  F2FP.F16.F32.PACK_AB R32, R33, R32 ;  /* 0x000000202120723e */ /* 0x000fe400000000ff */
[----:B------:R-:W-:Y:S02]  /*129e0*/  PRMT R17, R23, 0x654, R17 ;  /* 0x0000065417117816 */ /* 0x000fe40000000011 */
[----:B------:R-:W-:Y:S02]  /*129f0*/  F2FP.F16.F32.PACK_AB R26, R29, R28 ;  /* 0x0000001c1d1a723e */ /* 0x000fe400000000ff */
[----:B------:R-:W-:Y:S01]  /*12a00*/  F2FP.F16.F32.PACK_AB R27, R31, R27 ;  /* 0x0000001b1f1b723e */ /* 0x000fe200000000ff */
[----:B------:R0:W-:Y:S01]  /*12a10*/  SYNCS.ARRIVE.TRANS64.RED.A1T0 RZ, [R17+URZ], RZ ;  /* 0x000000ff11ff79a7 */ /* 0x0001e2000810043f */
[----:B------:R-:W-:-:S02]  /*12a20*/  F2FP.F16.F32.PACK_AB R33, R13, R34 ;  /* 0x000000220d21723e */ /* 0x000fc400000000ff */
[----:B------:R-:W-:Y:S01]  /*12a30*/  F2FP.F16.F32.PACK_AB R40, R41, R40 ;  /* 0x000000282928723e */ /* 0x000fe200000000ff */
[----:B------:R1:W-:Y:S01]  /*12a40*/  STSM.16.M88.4 [R144+0x21800], R24 ;  /* 0x0218001890007844 */ /* 0x0003e20000000200 */
        /* <DEDUP_REMOVED lines=70> */
[----:B------:R-:W-:-:S02]  /*12eb0*/  IMAD.MOV.U32 R0, RZ, RZ, R10 ;  /* 0x000000ffff007224 */ /* 0x000fc400078e000a */
[----:B------:R-:W-:Y:S02]  /*12ec0*/  IMAD.MOV.U32 R3, RZ, RZ, R8 ;  /* 0x000000ffff037224 */ /* 0x000fe400078e0008 */
[----:B------:R-:W-:Y:S02]  /*12ed0*/  IMAD.MOV.U32 R23, RZ, RZ, R7 ;  /* 0x000000ffff177224 */ /* 0x000fe400078e0007 */
[----:B0-----:R-:W-:Y:S01]  /*12ee0*/  IMAD.MOV.U32 R17, RZ, RZ, R6 ;  /* 0x000000ffff117224 */ /* 0x001fe200078e0006 */
[----:B--2---:R1:W-:Y:S04]  /*12ef0*/  STSM.16.M88.4 [R38], R32 ;  /* 0x0000002026007844 */ /* 0x0043e80000000200 */
[----:B------:R1:W-:Y:S04]  /*12f00*/  STSM.16.M88.4 [R146], R40 ;  /* 0x0000002892007844 */ /* 0x0003e80000000200 */
[----:B------:R1:W-:Y:S04]  /*12f10*/  STSM.16.M88.4 [R145], R48 ;  /* 0x0000003091007844 */ /* 0x0003e80000000200 */
[----:B------:R1:W-:Y:S04]  /*12f20*/  STSM.16.M88.4 [R144+0x27800], R56 ;  /* 0x0278003890007844 */ /* 0x0003e80000000200 */
[----:B---3--:R1:W-:Y:S04]  /*12f30*/  STSM.16.M88.4 [R30], R64 ;  /* 0x000000401e007844 */ /* 0x0083e80000000200 */
[----:B------:R1:W-:Y:S04]  /*12f40*/  STSM.16.M88.4 [R146+0x6000], R72 ;  /* 0x0060004892007844 */ /* 0x0003e80000000200 */
[----:B------:R1:W-:Y:S01]  /*12f50*/  STSM.16.M88.4 [R145+0x6000], R80 ;  /* 0x0060005091007844 */ /* 0x0003e20000000200 */
[----:B------:R-:W-:Y:S01]  /*12f60*/  @!PT LDS RZ, [RZ] ;  /* 0x00000000fffff984 */ /* 0x000fe20000000800 */
[----:B------:R-:W-:Y:S01]  /*12f70*/  @!PT LDS RZ, [RZ] ;  /* 0x00000000fffff984 */ /* 0x000fe20000000800 */
[----:B------:R-:W-:Y:S01]  /*12f80*/  @!PT LDS RZ, [RZ] ;  /* 0x00000000fffff984 */ /* 0x000fe20000000800 */
[----:B------:R-:W-:Y:S01]  /*12f90*/  @!PT LDS RZ, [RZ] ;  /* 0x00000000fffff984 */ /* 0x000fe20000000800 */
[----:B------:R0:W-:Y:S06]  /*12fa0*/  MEMBAR.ALL.CTA ;  /* 0x0000000000007992 */ /* 0x0001ec0000008000 */
[----:B0-----:R-:W0:Y:S01]  /*12fb0*/  FENCE.VIEW.ASYNC.S ;  /* 0x00000000000073c6 */ /* 0x001e220000000000 */
[C---:B----4-:R-:W-:Y:S01]  /*12fc0*/  ISETP.GT.AND P1, PT, R4.reuse, R9, PT ;  /* 0x000000090400720c */ /* 0x050fe20003f24270 */
[----:B------:R-:W-:Y:S01]  /*12fd0*/  VIADD R4, R4, 0xffffffff ;  /* 0xffffffff04047836 */ /* 0x000fe20000000000 */
[----:B0-----:R-:W-:-:S11]  /*12fe0*/  NOP ;  /* 0x0000000000007918 */ /* 0x001fd60000000000 */
[----:B-1----:R-:W-:Y:S05]  /*12ff0*/  @P1 BRA `(.L_x_1532) ;  /* 0xffffffc800a01947 */ /* 0x002fea000383ffff */
[----:B------:R-:W-:Y:S02]  /*13000*/  IMAD.MOV.U32 R0, RZ, RZ, R10 ;  /* 0x000000ffff007224 */ /* 0x000fe400078e000a */
[----:B------:R-:W-:Y:S02]  /*13010*/  IMAD.MOV.U32 R3, RZ, RZ, R8 ;  /* 0x000000ffff037224 */ /* 0x000fe400078e0008 */
[----:B------:R-:W-:Y:S02]  /*13020*/  IMAD.MOV.U32 R17, RZ, RZ, R6 ;  /* 0x000000ffff117224 */ /* 0x000fe400078e0006 */
[----:B------:R-:W-:-:S07]  /*13030*/  IMAD.MOV.U32 R23, RZ, RZ, R7 ;  /* 0x000000ffff177224 */ /* 0x000fce00078e0007 */
.L_x_1512:
[----:B------:R-:W2:Y:S01]  /*13040*/  LDL R6, [R1+0x30] ;  /* 0x0000300001067983 */ /* 0x000ea20000100800 */
[----:B------:R-:W0:Y:S01]  /*13050*/  LDC R7, c[0x0][0x448] ;  /* 0x00011200ff077b82 */ /* 0x000e220000000800 */
[----:B------:R-:W-:Y:S02]  /*13060*/  LOP3.LUT R16, R16, 0xfffffffb, RZ, 0xc0, !PT ;  /* 0xfffffffb10107812 */ /* 0x000fe400078ec0ff */
[----:B------:R-:W-:-:S05]  /*13070*/  IADD3 R9, R143, 0x1, -R140 ;  /* 0x000000018f097810 */ /* 0x000fca0007ffe88c */
[----:B------:R-:W1:Y:S01]  /*13080*/  LDC R10, c[0x0][0x9e4] ;  /* 0x00027900ff0a7b82 */ /* 0x000e620000000800 */
[----:B0-----:R-:W-:-:S13]  /*13090*/  ISETP.NE.AND P1, PT, R7, 0x1, PT ;  /* 0x000000010700780c */ /* 0x001fda0003f25270 */
[----:B------:R-:W0:Y:S01]  /*130a0*/  @P1 LDC R7, c[0x0][0x44c] ;  /* 0x00011300ff071b82 */ /* 0x000e220000000800 */
[----:B------:R-:W-:-:S04]  /*130b0*/  @P1 LOP3.LUT R16, R16, 0x4, RZ, 0xfc, !PT ;  /* 0x0000000410101812 */ /* 0x000fc800078efcff */
[----:B------:R-:W-:-:S03]  /*130c0*/  LOP3.LUT R16, R16, 0xfffffff7, RZ, 0xc0, !PT ;  /* 0xfffffff710107812 */ /* 0x000fc600078ec0ff */
[----:B------:R-:W3:Y:S01]  /*130d0*/  @P1 LDC R8, c[0x0][0x450] ;  /* 0x00011400ff081b82 */ /* 0x000ee20000000800 */
[----:B--2---:R-:W-:-:S04]  /*130e0*/  VIADD R6, R6, 0xbf ;  /* 0x000000bf06067836 */ /* 0x004fc80000000000 */
[----:B0-----:R-:W-:-:S05]  /*130f0*/  @P1 IMAD.HI.U32 R7, R6, R7, RZ ;  /* 0x0000000706071227 */ /* 0x001fca00078e00ff */
[----:B---3--:R-:W-:Y:S02]  /*13100*/  @P1 SHF.R.U32.HI R6, RZ, R8, R7 ;  /* 0x00000008ff061219 */ /* 0x008fe40000011607 */
[----:B-1----:R-:W-:-:S03]  /*13110*/  ISETP.GE.AND P1, PT, R10, 0x1, PT ;  /* 0x000000010a00780c */ /* 0x002fc60003f26270 */
[----:B------:R-:W-:-:S04]  /*13120*/  IMAD.IADD R6, R9, 0x1, R6 ;  /* 0x0000000109067824 */ /* 0x000fc800078e0206 */
[----:B------:R-:W-:-:S06]  /*13130*/  VIADD R8, R6, -UR50 ;  /* 0x8000003206087c36 */ /* 0x000fcc0008000000 */
[----:B------:R-:W-:Y:S01]  /*13140*/  @P1 LOP3.LUT R16, R16, 0x8, RZ, 0xfc, !PT ;  /* 0x0000000810101812 */ /* 0x000fe200078efcff */
[----:B------:R-:W-:Y:S06]  /*13150*/  @!P1 BRA `(.L_x_1533) ;  /* 0x0000000000489947 */ /* 0x000fec0003800000 */
[----:B------:R-:W-:Y:S01]  /*13160*/  IMAD.MOV.U32 R9, RZ, RZ, R6 ;  /* 0x000000ffff097224 */ /* 0x000fe200078e0006 */
[----:B------:R-:W-:Y:S04]  /*13170*/  BSSY B0, `(.L_x_1534) ;  /* 0x000000e000007945 */ /* 0x000fe80003800000 */
[----:B------:R-:W-:-:S13]  /*13180*/  ISETP.GT.AND P1, PT, R9, -0x1, PT ;  /* 0xffffffff0900780c */ /* 0x000fda0003f24270 */
        /* <DEDUP_REMOVED lines=8> */
.L_x_1535:
[----:B------:R-:W-:-:S13]  /*13210*/  ISETP.NE.AND P1, PT, R10, 0x1, PT ;  /* 0x000000010a00780c */ /* 0x000fda0003f25270 */
[----:B------:R-:W0:Y:S02]  /*13220*/  @P1 LDC.64 R6, c[0x0][0x9e8] ;  /* 0x00027a00ff061b82 */ /* 0x000e240000000a00 */
[----:B0-----:R-:W-:-:S05]  /*13230*/  @P1 IMAD.HI.U32 R6, R9, R6, RZ ;  /* 0x0000000609061227 */ /* 0x001fca00078e00ff */
[----:B------:R-:W-:-:S07]  /*13240*/  @P1 SHF.R.U32.HI R9, RZ, R7, R6 ;  /* 0x00000007ff091219 */ /* 0x000fce0000011606 */
.L_x_1536:
[----:B------:R-:W-:Y:S05]  /*13250*/  BSYNC B0 ;  /* 0x0000000000007941 */ /* 0x000fea0003800000 */
.L_x_1534:
[----:B------:R-:W-:-:S05]  /*13260*/  IMAD R9, R9, R10, RZ ;  /* 0x0000000a09097224 */ /* 0x000fca00078e02ff */
[----:B------:R-:W-:-:S07]  /*13270*/  VIMNMX R8, R8, R9, !PT ;  /* 0x0000000908087248 */ /* 0x000fce0007fe0100 */
.L_x_1533:
[----:B------:R-:W2:Y:S01]  /*13280*/  LDL R6, [R1+0x6c] ;  /* 0x00006c0001067983 */ /* 0x000ea20000100800 */
[----:B------:R-:W-:-:S05]  /*13290*/  VIADD R8, R8, 0x7f ;  /* 0x0000007f08087836 */ /* 0x000fca0000000000 */
[----:B------:R-:W-:-:S04]  /*132a0*/  SHF.R.S32.HI R7, RZ, 0x1f, R8 ;  /* 0x0000001fff077819 */ /* 0x000fc80000011408 */
[----:B------:R-:W-:-:S04]  /*132b0*/  LEA.HI R7, R7, R8, RZ, 0x7 ;  /* 0x0000000807077211 */ /* 0x000fc800078f38ff */
[----:B------:R-:W-:-:S04]  /*132c0*/  SHF.R.S32.HI R7, RZ, 0x7, R7 ;  /* 0x00000007ff077819 */ /* 0x000fc80000011407 */
[----:B--2---:R-:W-:-:S04]  /*132d0*/  VIMNMX R6, R6, R7, !PT ;  /* 0x0000000706067248 */ /* 0x004fc80007fe0100 */
[----:B------:R-:W-:Y:S01]  /*132e0*/  ISETP.GE.AND P1, PT, R4, R6, PT ;  /* 0x000000060400720c */ /* 0x000fe20003f26270 */
[----:B------:R0:W-:-:S12]  /*132f0*/  STL [R1+0xc], R6 ;  /* 0x00000c0601007387 */ /* 0x0001d80000100800 */
[----:B0-----:R-:W-:Y:S05]  /*13300*/  @!P1 BRA `(.L_x_1537) ;  /* 0x0000002400249947 */ /* 0x001fea0003800000 */
[----:B------:R-:W-:Y:S02]  /*13310*/  IMAD.MOV.U32 R8, RZ, RZ, R0 ;  /* 0x000000ffff087224 */ /* 0x000fe400078e0000 */
[----:B------:R-:W-:Y:S02]  /*13320*/  IMAD.MOV.U32 R9, RZ, RZ, R3 ;  /* 0x000000ffff097224 */ /* 0x000fe400078e0003 */
[----:B------:R-:W-:Y:S02]  /*13330*/  IMAD.MOV.U32 R7, RZ, RZ, R23 ;  /* 0x000000ffff077224 */ /* 0x000fe400078e0017 */
[----:B------:R-:W-:-:S07]  /*13340*/  IMAD.MOV.U32 R6, RZ, RZ, R17 ;  /* 0x000000ffff067224 */ /* 0x000fce00078e0011 */
.L_x_1549:
        /* <DEDUP_REMOVED lines=9> */
.L_x_1539:
[----:B------:R-:W-:-:S05]  /*133e0*/  VIADD R0, R6, 0x1 ;  /* 0x0000000106007836 */ /* 0x000fca0000000000 */
[----:B------:R-:W-:-:S04]  /*133f0*/  ISETP.NE.AND P2, PT, R0, 0x2, PT ;  /* 0x000000020000780c */ /* 0x000fc80003f45270 */
[----:B------:R-:W-:Y:S02]  /*13400*/  SEL R3, R0, RZ, P2 ;  /* 0x000000ff00037207 */ /* 0x000fe40001000000 */
[----:B------:R-:W-:-:S03]  /*13410*/  SHF.L.U32 R0, R23, 0x1f, RZ ;  /* 0x0000001f17007819 */ /* 0x000fc600000006ff */
[----:B------:R-:W-:-:S04]  /*13420*/  IMAD R3, R3, 0x8, R2 ;  /* 0x0000000803037824 */ /* 0x000fc800078e0202 */
[----:B------:R0:W1:Y:S01]  /*13430*/  SYNCS.PHASECHK.TRANS64.TRYWAIT P2, [R3+URZ+0x2d830], R0 ;  /* 0x02d83000030075a7 */ /* 0x000062000804017f */
[----:B------:R-:W-:Y:S05]  /*13440*/  @!P0 BRA `(.L_x_1540) ;  /* 0x0000000000048947 */ /* 0x000fea0003800000 */
[----:B------:R-:W-:Y:S01]  /*13450*/  BPT.TRAP 0x1 ;  /* 0x000000040000795c */ /* 0x000fe20000300000 */
.L_x_1540:
[----:B------:R-:W-:Y:S04]  /*13460*/  BSSY B0, `(.L_x_1538) ;  /* 0x0000004000007945 */ /* 0x000fe80003800000 */
[----:B-1----:R-:W-:Y:S05]  /*13470*/  @P2 BRA `(.L_x_1541) ;  /* 0x0000000000082947 */ /* 0x002fea0003800000 */
[----:B------:R-:W1:Y:S02]  /*13480*/  SYNCS.PHASECHK.TRANS64.TRYWAIT P2, [R3+URZ+0x2d830], R0 ;  /* 0x02d83000030075a7 */ /* 0x000e64000804017f */
[----:B-1----:R-:W-:Y:S05]  /*13490*/  @!P2 BRA `(.L_x_1542) ;  /* 0x0000011c008ca947 */ /* 0x002fea0003800000 */
.L_x_1541:
[----:B------:R-:W-:Y:S05]  /*134a0*/  BSYNC B0 ;  /* 0x0000000000007941 */ /* 0x000fea0003800000 */
.L_x_1538:
[----:B01----:R-:W2:Y:S01]  /*134b0*/  LDL R3, [R1+0x14] ;  /* 0x0000140001037983 */ /* 0x003ea20000100800 */
[----:B------:R-:W-:Y:S01]  /*134c0*/  VIADD R17, R6, 0x1 ;  /* 0x0000000106117836 */ /* 0x000fe20000000000 */
[----:B------:R-:W0:Y:S04]  /*134d0*/  S2R R0, SR_TID.X ;  /* 0x0000000000007919 */ /* 0x000e280000002100 */
[----:B------:R-:W-:-:S04]  /*134e0*/  ISETP.NE.AND P2, PT, R17, 0x2, PT ;  /* 0x000000021100780c */ /* 0x000fc80003f45270 */
[----:B------:R-:W-:Y:S01]  /*134f0*/  SEL R17, R17, RZ, P2 ;  /* 0x000000ff11117207 */ /* 0x000fe20001000000 */
[----:B------:R-:W-:Y:S01]  /*13500*/  IMAD.MOV.U32 R13, RZ, RZ, -0x7fffffe0 ;  /* 0x80000020ff0d7424 */ /* 0x000fe200078e00ff */
[----:B------:R-:W-:Y:S05]  /*13510*/  WARPSYNC.ALL ;  /* 0x0000000000007948 */ /* 0x000fea0003800000 */
[----:B------:R-:W-:Y:S02]  /*13520*/  R2UR UR19, R13 ;  /* 0x000000000d1372ca */ /* 0x000fe400000e0000 */
[----:B0-----:R-:W-:-:S05]  /*13530*/  SHF.R.U32.HI R0, RZ, 0x7, R0 ;  /* 0x00000007ff007819 */ /* 0x001fca0000011600 */
[----:B------:R-:W-:-:S05]  /*13540*/  VIADD R0, R0, 0x8 ;  /* 0x0000000800007836 */ /* 0x000fca0000000000 */
[----:B------:R0:W-:Y:S01]  /*13550*/  BAR.SYNC.DEFER_BLOCKING R0, 0x100 ;  /* 0x000400000000751d */ /* 0x0001e20000010000 */
[----:B------:R-:W-:Y:S01]  /*13560*/  IMAD.MOV.U32 R11, RZ, RZ, -0x7fffffe0 ;  /* 0x80000020ff0b7424 */ /* 0x000fe200078e00ff */
[----:B------:R-:W-:Y:S02]  /*13570*/  R2UR UR8, R148 ;  /* 0x00000000940872ca */ /* 0x000fe400000e0000 */
[----:B------:R-:W-:Y:S02]  /*13580*/  R2UR UR9, R149 ;  /* 0x00000000950972ca */ /* 0x000fe400000e0000 */
[----:B------:R-:W-:Y:S01]  /*13590*/  R2UR UR11, R11 ;  /* 0x000000000b0b72ca */ /* 0x000fe200000e0000 */
[----:B------:R-:W-:Y:S01]  /*135a0*/  WARPGROUP.ARRIVE ;  /* 0x00000000000079c5 */ /* 0x000fe20000000000 */
[----:B--2---:R-:W-:-:S04]  /*135b0*/  IMAD R10, R17, 0x600, R3 ;  /* 0x00000600110a7824 */ /* 0x004fc800078e0203 */
[----:B------:R-:W-:-:S05]  /*135c0*/  VIADD R12, R10, 0x200 ;  /* 0x000002000a0c7836 */ /* 0x000fca0000000000 */
[----:B------:R-:W-:Y:S02]  /*135d0*/  R2UR UR18, R12 ;  /* 0x000000000c1272ca */ /* 0x000fe400000e0000 */
[----:B------:R-:W2:Y:S01]  /*135e0*/  LDL.64 R12, [R1] ;  /* 0x00000000010c7983 */ /* 0x000ea20000100a00 */
[----:B------:R-:W-:-:S13]  /*135f0*/  R2UR UR10, R10 ;  /* 0x000000000a0a72ca */ /* 0x000fda00000e0000 */
[----:B------:R-:W-:Y:S01]  /*13600*/  HGMMA.64x128x16.F32 R24, gdesc[UR8], RZ, !UPT, gsb0 ;  /* 0x01e00000081879f0 */ /* 0x000fe2000c0008ff */
[----:B------:R-:W-:Y:S02]  /*13610*/  VIADD R14, R10, 0x2 ;  /* 0x000000020a0e7836 */ /* 0x000fe40000000000 */
[----:B------:R-:W-:-:S03]  /*13620*/  IMAD.MOV.U32 R15, RZ, RZ, -0x7fffffe0 ;  /* 0x80000020ff0f7424 */ /* 0x000fc600078e00ff */
[----:B------:R-:W-:Y:S02]  /*13630*/  R2UR UR14, R14 ;  /* 0x000000000e0e72ca */ /* 0x000fe400000e0000 */
[----:B------:R-:W-:Y:S02]  /*13640*/  R2UR UR15, R15 ;  /* 0x000000000f0f72ca */ /* 0x000fe400000e0000 */
[----:B------:R-:W-:Y:S02]  /*13650*/  R2UR UR16, R156 ;  /* 0x000000009c1072ca */ /* 0x000fe400000e0000 */
[----:B------:R-:W-:Y:S01]  /*13660*/  R2UR UR17, R157 ;  /* 0x000000009d1172ca */ /* 0x000fe200000e0000 */
[----:B------:R-:W-:Y:S02]  /*13670*/  WARPGROUP.DEPBAR.LE gsb0, 0x0 ;  /* 0x00008000000079c5 */ /* 0x000fe40000010000 */
[----:B------:R-:W-:Y:S01]  /*13680*/  WARPGROUP.ARRIVE ;  /* 0x00000000000079c5 */ /* 0x000fe20000000000 */
[----:B--2---:R-:W-:-:S02]  /*13690*/  R2UR UR12, R12 ;  /* 0x000000000c0c72ca */ /* 0x004fc400000e0000 */
[----:B------:R-:W-:-:S13]  /*136a0*/  R2UR UR13, R13 ;  /* 0x000000000d0d72ca */ /* 0x000fda00000e0000 */
        /* <DEDUP_REMOVED lines=33> */
.L_x_1544:
[----:B------:R-:W-:Y:S01]  /*138c0*/  SHF.L.U32 R0, R7, 0x1f, RZ ;  /* 0x0000001f07007819 */ /* 0x000fe200000006ff */
[----:B------:R-:W-:-:S04]  /*138d0*/  IMAD R3, R6, 0x8, R2 ;  /* 0x0000000806037824 */ /* 0x000fc800078e0202 */
[----:B------:R0:W1:Y:S01]  /*138e0*/  SYNCS.PHASECHK.TRANS64.TRYWAIT P1, [R3+URZ+0x2d850], R0 ;  /* 0x02d85000030075a7 */ /* 0x000062000802017f */
[----:B------:R-:W-:Y:S05]  /*138f0*/  @!P0 BRA `(.L_x_1545) ;  /* 0x0000000000048947 */ /* 0x000fea0003800000 */
[----:B------:R-:W-:Y:S01]  /*13900*/  BPT.TRAP 0x1 ;  /* 0x000000040000795c */ /* 0x000fe20000300000 */
.L_x_1545:
[----:B-1----:R-:W-:Y:S05]  /*13910*/  @P1 BRA `(.L_x_1543) ;  /* 0x0000000000081947 */ /* 0x002fea0003800000 */
[----:B------:R-:W1:Y:S02]  /*13920*/  SYNCS.PHASECHK.TRANS64.TRYWAIT P1, [R3+URZ+0x2d850], R0 ;  /* 0x02d85000030075a7 */ /* 0x000e64000802017f */
[----:B-1----:R-:W-:Y:S05]  /*13930*/  @!P1 BRA `(.L_x_1546) ;  /* 0x0000011800789947 */ /* 0x002fea0003800000 */
.L_x_1543:
        /* <DEDUP_REMOVED lines=24> */
[----:B------:R-:W-:Y:S01]  /*13ac0*/  R2UR UR18, R12 ;  /* 0x000000000c1272ca */ /* 0x000fe200000e0000 */
[----:B------:R-:W-:Y:S01]  /*13ad0*/  VIADD R12, R10, 0xc0 ;  /* 0x000000c00a0c7836 */ /* 0x000fe20000000000 */
[----:B------:R-:W-:Y:S01]  /*13ae0*/  R2UR UR35, R13 ;  /* 0x000000000d2372ca */ /* 0x000fe200000e0000 */
[----:B------:R-:W-:Y:S01]  /*13af0*/  IMAD.MOV.U32 R13, RZ, RZ, 0x40000040 ;  /* 0x40000040ff0d7424 */ /* 0x000fe200078e00ff */
[----:B------:R-:W-:-:S02]  /*13b00*/  R2UR UR45, R11 ;  /* 0x000000000b2d72ca */ /* 0x000fc400000e0000 */
[----:B------:R-:W-:Y:S01]  /*13b10*/  R2UR UR22, R12 ;  /* 0x000000000c1672ca */ /* 0x000fe200000e0000 */
[----:B------:R-:W-:Y:S01]  /*13b20*/  VIADD R12, R10, 0x100 ;  /* 0x000001000a0c7836 */ /* 0x000fe20000000000 */
[----:B------:R-:W-:Y:S01]  /*13b30*/  R2UR UR13, R13 ;  /* 0x000000000d0d72ca */ /* 0x000fe200000e0000 */
[----:B------:R-:W-:-:S03]  /*13b40*/  IMAD.MOV.U32 R13, RZ, RZ, 0x40000040 ;  /* 0x40000040ff0d7424 */ /* 0x000fc600078e00ff */
[----:B------:R-:W-:Y:S01]  /*13b50*/  R2UR UR26, R12 ;  /* 0x000000000c1a72ca */ /* 0x000fe200000e0000 */
[----:B------:R-:W-:Y:S01]  /*13b60*/  VIADD R12, R10, 0x140 ;  /* 0x000001400a0c7836 */ /* 0x000fe20000000000 */
[----:B------:R-:W-:Y:S01]  /*13b70*/  R2UR UR17, R13 ;  /* 0x000000000d1172ca */ /* 0x000fe200000e0000 */
[----:B------:R-:W-:-:S03]  /*13b80*/  IMAD.MOV.U32 R13, RZ, RZ, 0x40000040 ;  /* 0x40000040ff0d7424 */ /* 0x000fc600078e00ff */
[----:B------:R-:W-:Y:S01]  /*13b90*/  R2UR UR30, R12 ;  /* 0x000000000c1e72ca */ /* 0x000fe200000e0000 */
[C---:B------:R-:W-:Y:S01]  /*13ba0*/  VIADD R12, R10.reuse, 0x180 ;  /* 0x000001800a0c7836 */ /* 0x040fe20000000000 */
[----:B------:R-:W-:Y:S01]  /*13bb0*/  R2UR UR21, R13 ;  /* 0x000000000d1572ca */ /* 0x000fe200000e0000 */
[----:B------:R-:W-:Y:S02]  /*13bc0*/  VIADD R10, R10, 0x1c0 ;  /* 0x000001c00a0a7836 */ /* 0x000fe40000000000 */
[----:B------:R-:W-:Y:S01]  /*13bd0*/  IMAD.MOV.U32 R13, RZ, RZ, 0x40000040 ;  /* 0x40000040ff0d7424 */ /* 0x000fe200078e00ff */
[----:B------:R-:W-:Y:S02]  /*13be0*/  R2UR UR34, R12 ;  /* 0x000000000c2272ca */ /* 0x000fe400000e0000 */
[----:B------:R-:W-:Y:S02]  /*13bf0*/  R2UR UR46, R10 ;  /* 0x000000000a2e72ca */ /* 0x000fe400000e0000 */
[----:B------:R-:W-:Y:S01]  /*13c00*/  R2UR UR25, R13 ;  /* 0x000000000d1972ca */ /* 0x000fe200000e0000 */
[----:B------:R-:W-:-:S05]  /*13c10*/  IMAD.MOV.U32 R13, RZ, RZ, 0x40000040 ;  /* 0x40000040ff0d7424 */ /* 0x000fca00078e00ff */
[----:B------:R-:W-:Y:S01]  /*13c20*/  R2UR UR29, R13 ;  /* 0x000000000d1d72ca */ /* 0x000fe200000e0000 */
[----:B------:R-:W-:-:S05]  /*13c30*/  IMAD.MOV.U32 R13, RZ, RZ, 0x40000040 ;  /* 0x40000040ff0d7424 */ /* 0x000fca00078e00ff */
[----:B------:R-:W-:Y:S02]  /*13c40*/  R2UR UR33, R13 ;  /* 0x000000000d2172ca */ /* 0x000fe400000e0000 */
[----:B--2---:R-:W-:Y:S02]  /*13c50*/  LOP3.LUT R10, R7, 0x10000, RZ, 0xfc, !PT ;  /* 0x00010000070a7812 */ /* 0x004fe400078efcff */
[----:B------:R-:W0:Y:S02]  /*13c60*/  S2R R7, SR_TID.X ;  /* 0x0000000000077919 */ /* 0x000e240000002100 */
[C---:B------:R-:W-:Y:S01]  /*13c70*/  R2UR UR8, R10.reuse ;  /* 0x000000000a0872ca */ /* 0x040fe200000e0000 */
[----:B------:R-:W-:-:S05]  /*13c80*/  VIADD R12, R10, 0x2 ;  /* 0x000000020a0c7836 */ /* 0x000fca0000000000 */
[----:B------:R-:W-:Y:S01]  /*13c90*/  R2UR UR12, R12 ;  /* 0x000000000c0c72ca */ /* 0x000fe200000e0000 */
[----:B------:R-:W-:-:S05]  /*13ca0*/  VIADD R12, R10, 0x4 ;  /* 0x000000040a0c7836 */ /* 0x000fca0000000000 */
[----:B------:R-:W-:Y:S01]  /*13cb0*/  R2UR UR16, R12 ;  /* 0x000000000c1072ca */ /* 0x000fe200000e0000 */
[----:B------:R-:W-:Y:S01]  /*13cc0*/  HGMMA.64x96x16.F32 R88, gdesc[UR8].tnspB, R88, gsb0 ;  /* 0x41600000085879f0 */ /* 0x000fe20008000858 */
[----:B------:R-:W-:-:S05]  /*13cd0*/  VIADD R12, R10, 0x6 ;  /* 0x000000060a0c7836 */ /* 0x000fca0000000000 */
[----:B------:R-:W-:Y:S01]  /*13ce0*/  R2UR UR20, R12 ;  /* 0x000000000c1472ca */ /* 0x000fe200000e0000 */
[----:B------:R-:W-:-:S05]  /*13cf0*/  VIADD R12, R10, 0x600 ;  /* 0x000006000a0c7836 */ /* 0x000fca0000000000 */
[----:B------:R-:W-:Y:S01]  /*13d00*/  R2UR UR24, R12 ;  /* 0x000000000c1872ca */ /* 0x000fe200000e0000 */
[----:B------:R-:W-:Y:S01]  /*13d10*/  VIADD R12, R10, 0x602 ;  /* 0x000006020a0c7836 */ /* 0x000fe20000000000 */
[----:B0-----:R-:W-:-:S04]  /*13d20*/  SHF.R.U32.HI R0, RZ, 0x7, R7 ;  /* 0x00000007ff007819 */ /* 0x001fc80000011607 */
[----:B------:R-:W-:Y:S01]  /*13d30*/  R2UR UR28, R12 ;  /* 0x000000000c1c72ca */ /* 0x000fe200000e0000 */
[C---:B------:R-:W-:Y:S01]  /*13d40*/  VIADD R12, R10.reuse, 0x604 ;  /* 0x000006040a0c7836 */ /* 0x040fe20000000000 */
[----:B------:R-:W-:Y:S01]  /*13d50*/  ISETP.GE.U32.AND P1, PT, R7, 0x180, PT ;  /* 0x000001800700780c */ /* 0x000fe20003f26070 */
[----:B------:R-:W-:Y:S02]  /*13d60*/  VIADD R10, R10, 0x606 ;  /* 0x000006060a0a7836 */ /* 0x000fe40000000000 */
[----:B------:R-:W-:Y:S01]  /*13d70*/  VIADD R0, R0, 0x9 ;  /* 0x0000000900007836 */ /* 0x000fe20000000000 */
        /* <DEDUP_REMOVED lines=28> */
.L_x_1547:
        /* <DEDUP_REMOVED lines=82> */
[----:B------:R-:W-:Y:S01]  /*14460*/  FMUL.FTZ R10, R0, UR51 ;  /* 0x00000033000a7c20 */ /* 0x000fe20008410000 */
[--C-:B------:R-:W-:Y:S01]  /*14470*/  FFMA.FTZ R24, R24, UR51, -R7.reuse ;  /* 0x0000003318187c23 */ /* 0x100fe20008010807 */
[----:B------:R-:W-:Y:S01]  /*14480*/  FMUL.FTZ R9, R9, UR51 ;  /* 0x0000003309097c20 */ /* 0x000fe20008410000 */
        /* <DEDUP_REMOVED lines=40> */
[----:B------:R-:W-:Y:S01]  /*14710*/  FFMA.FTZ R59, R59, UR51, -R10 ;  /* 0x000000333b3b7c23 */ /* 0x000fe2000801080a */
[--C-:B------:R-:W-:Y:S01]  /*14720*/  FFMA.FTZ R60, R60, UR51, -R7.reuse ;  /* 0x000000333c3c7c23 */ /* 0x100fe20008010807 */
[----:B------:R-:W2:Y:S01]  /*14730*/  MUFU.EX2 R21, R27 ;  /* 0x0000001b00157308 */ /* 0x000ea20000000800 */
[----:B-1----:R-:W-:Y:S01]  /*14740*/  FFMA.FTZ R5, R9, R5, R26 ;  /* 0x0000000509057223 */ /* 0x002fe2000001001a */
[--C-:B------:R-:W-:Y:S01]  /*14750*/  FFMA.FTZ R62, R62, UR51, -R10.reuse ;  /* 0x000000333e3e7c23 */ /* 0x100fe2000801080a */
[--C-:B------:R-:W-:Y:S01]  /*14760*/  FFMA.FTZ R61, R61, UR51, -R7.reuse ;  /* 0x000000333d3d7c23 */ /* 0x100fe20008010807 */
[--C-:B------:R-:W-:Y:S01]  /*14770*/  FFMA.FTZ R63, R63, UR51, -R10.reuse ;  /* 0x000000333f3f7c23 */ /* 0x100fe2000801080a */
[--C-:B------:R-:W-:Y:S01]  /*14780*/  FFMA.FTZ R64, R64, UR51, -R7.reuse ;  /* 0x0000003340407c23 */ /* 0x100fe20008010807 */
[--C-:B------:R-:W-:Y:S01]  /*14790*/  FFMA.FTZ R66, R66, UR51, -R10.reuse ;  /* 0x0000003342427c23 */ /* 0x100fe2000801080a */
[----:B------:R-:W-:Y:S01]  /*147a0*/  FFMA.FTZ R65, R65, UR51, -R7 ;  /* 0x0000003341417c23 */ /* 0x000fe20008010807 */
[----:B------:R-:W1:Y:S01]  /*147b0*/  MUFU.EX2 R28, R28 ;  /* 0x0000001c001c7308 */ /* 0x000e620000000800 */
[----:B0-----:R-:W-:Y:S01]  /*147c0*/  FADD.FTZ R139, R25, R139 ;  /* 0x0000008b198b7221 */ /* 0x001fe20000010000 */
[--C-:B------:R-:W-:Y:S01]  /*147d0*/  FFMA.FTZ R67, R67, UR51, -R10.reuse ;  /* 0x0000003343437c23 */ /* 0x100fe2000801080a */
[--C-:B------:R-:W-:Y:S01]  /*147e0*/  FFMA.FTZ R68, R68, UR51, -R7.reuse ;  /* 0x0000003344447c23 */ /* 0x100fe20008010807 */
[--C-:B------:R-:W-:Y:S01]  /*147f0*/  FFMA.FTZ R70, R70, UR51, -R10.reuse ;  /* 0x0000003346467c23 */ /* 0x100fe2000801080a */
[--C-:B------:R-:W-:Y:S01]  /*14800*/  FFMA.FTZ R69, R69, UR51, -R7.reuse ;  /* 0x0000003345457c23 */ /* 0x100fe20008010807 */
[--C-:B------:R-:W-:Y:S01]  /*14810*/  FFMA.FTZ R71, R71, UR51, -R10.reuse ;  /* 0x0000003347477c23 */ /* 0x100fe2000801080a */
[----:B------:R-:W-:Y:S01]  /*14820*/  FFMA.FTZ R72, R72, UR51, -R7 ;  /* 0x0000003348487c23 */ /* 0x000fe20008010807 */
        /* <DEDUP_REMOVED lines=8> */
[----:B------:R-:W2:Y:S01]  /*148b0*/  MUFU.EX2 R29, R29 ;  /* 0x0000001d001d7308 */ /* 0x000ea20000000800 */
[----:B-1----:R-:W-:Y:S01]  /*148c0*/  FADD.FTZ R5, R28, R139 ;  /* 0x0000008b1c057221 */ /* 0x002fe20000010000 */
        /* <DEDUP_REMOVED lines=9> */
[----:B------:R-:W-:Y:S01]  /*14960*/  FFMA.FTZ R7, R85, UR51, -R7 ;  /* 0x0000003355077c23 */ /* 0x000fe20008010807 */
[----:B------:R-:W-:-:S04]  /*14970*/  FFMA.FTZ R10, R87, UR51, -R10 ;  /* 0x00000033570a7c23 */ /* 0x000fc8000801080a */
        /* <DEDUP_REMOVED lines=116> */
.L_x_1548:
[----:B------:R-:W2:Y:S01]  /*150c0*/  LDL R46, [R1+0x3c] ;  /* 0x00003c00012e7983 */ /* 0x000ea20000100800 */
[----:B------:R-:W-:-:S03]  /*150d0*/  IMAD R6, R6, 0x8, R2 ;  /* 0x0000000806067824 */ /* 0x000fc600078e0202 */
[----:B------:R-:W3:Y:S01]  /*150e0*/  LDL R38, [R1+0x40] ;  /* 0x0000400001267983 */ /* 0x000ee20000100800 */
[----:B------:R-:W-:Y:S01]  /*150f0*/  VIADD R6, R6, 0x2d860 ;  /* 0x0002d86006067836 */ /* 0x000fe20000000000 */
[----:B------:R-:W-:Y:S01]  /*15100*/  F2FP.F16.F32.PACK_AB R24, R25, R24 ;  /* 0x000000181918723e */ /* 0x000fe200000000ff */
[----:B------:R-:W-:Y:S01]  /*15110*/  IMAD.U32 R30, RZ, RZ, UR38 ;  /* 0x00000026ff1e7e24 */ /* 0x000fe2000f8e00ff */
[----:B------:R-:W-:Y:S02]  /*15120*/  F2FP.F16.F32.PACK_AB R25, R21, R26 ;  /* 0x0000001a1519723e */ /* 0x000fe400000000ff */
[----:B------:R-:W-:Y:S02]  /*15130*/  F2FP.F16.F32.PACK_AB R32, R33, R32 ;  /* 0x000000202120723e */ /* 0x000fe400000000ff */
[----:B------:R-:W-:Y:S02]  /*15140*/  PRMT R6, R30, 0x654, R6 ;  /* 0x000006541e067816 */ /* 0x000fe40000000006 */
[----:B------:R-:W-:-:S02]  /*15150*/  F2FP.F16.F32.PACK_AB R26, R29, R28 ;  /* 0x0000001c1d1a723e */ /* 0x000fc400000000ff */
[----:B------:R0:W-:Y:S01]  /*15160*/  SYNCS.ARRIVE.TRANS64.RED.A1T0 RZ, [R6+URZ], RZ ;  /* 0x000000ff06ff79a7 */ /* 0x0001e2000810043f */
[----:B------:R-:W-:Y:S02]  /*15170*/  F2FP.F16.F32.PACK_AB R27, R31, R27 ;  /* 0x0000001b1f1b723e */ /* 0x000fe400000000ff */
[----:B------:R-:W-:Y:S02]  /*15180*/  F2FP.F16.F32.PACK_AB R33, R20, R34 ;  /* 0x000000221421723e */ /* 0x000fe400000000ff */
[----:B------:R-:W-:Y:S01]  /*15190*/  F2FP.F16.F32.PACK_AB R40, R41, R40 ;  /* 0x000000282928723e */ /* 0x000fe200000000ff */
[----:B------:R1:W-:Y:S01]  /*151a0*/  STSM.16.M88.4 [R144+0x21800], R24 ;  /* 0x0218001890007844 */ /* 0x0003e20000000200 */
[----:B------:R-:W-:Y:S02]  /*151b0*/  F2FP.F16.F32.PACK_AB R34, R37, R36 ;  /* 0x000000242522723e */ /* 0x000fe400000000ff */
[----:B------:R-:W-:Y:S01]  /*151c0*/  F2FP.F16.F32.PACK_AB R35, R39, R35 ;  /* 0x000000232723723e */ /* 0x000fe200000000ff */
[----:B0-----:R-:W4:Y:S01]  /*151d0*/  LDL R6, [R1+0xc] ;  /* 0x00000c0001067983 */ /* 0x001f220000100800 */
        /* <DEDUP_REMOVED lines=73> */
[----:B------:R-:W-:Y:S01]  /*15670*/  IMAD.MOV.U32 R7, RZ, RZ, R23 ;  /* 0x000000ffff077224 */ /* 0x000fe200078e0017 */
        /* <DEDUP_REMOVED lines=14> */
[----:B------:R-:W-:-:S02]  /*15760*/  VIADD R4, R4, 0xffffffff ;  /* 0xffffffff04047836 */ /* 0x000fc40000000000 */
[----:B------:R-:W-:Y:S01]  /*15770*/  IMAD.MOV.U32 R6, RZ, RZ, R17 ;  /* 0x000000ffff067224 */ /* 0x000fe200078e0011 */
[----:B0-----:R-:W-:-:S09]  /*15780*/  NOP ;  /* 0x0000000000007918 */ /* 0x001fd20000000000 */
[----:B-1----:R-:W-:Y:S05]  /*15790*/  @P1 BRA `(.L_x_1549) ;  /* 0xffffffd800ec1947 */ /* 0x002fea000383ffff */
.L_x_1537:
[----:B------:R-:W2:Y:S02]  /*157a0*/  LDL R6, [R1+0x6c] ;  /* 0x00006c0001067983 */ /* 0x000ea40000100800 */
[----:B--2---:R-:W-:-:S13]  /*157b0*/  ISETP.GE.AND P1, PT, R4, R6, PT ;  /* 0x000000060400720c */ /* 0x004fda0003f26270 */
[----:B------:R-:W-:Y:S05]  /*157c0*/  @!P1 BRA `(.L_x_1550) ;  /* 0x00000034006c9947 */ /* 0x000fea0003800000 */
[----:B------:R-:W-:Y:S02]  /*157d0*/  IMAD.MOV.U32 R6, RZ, RZ, R0 ;  /* 0x000000ffff067224 */ /* 0x000fe400078e0000 */
[----:B------:R-:W-:Y:S02]  /*157e0*/  IMAD.MOV.U32 R7, RZ, RZ, R3 ;  /* 0x000000ffff077224 */ /* 0x000fe400078e0003 */
[----:B------:R-:W-:Y:S02]  /*157f0*/  IMAD.MOV.U32 R9, RZ, RZ, R23 ;  /* 0x000000ffff097224 */ /* 0x000fe400078e0017 */
[----:B------:R-:W-:-:S07]  /*15800*/  IMAD.MOV.U32 R8, RZ, RZ, R17 ;  /* 0x000000ffff087224 */ /* 0x000fce00078e0011 */
.L_x_1570:
        /* <DEDUP_REMOVED lines=9> */
.L_x_1552:
        /* <DEDUP_REMOVED lines=8> */
.L_x_1553:
[----:B------:R-:W-:Y:S04]  /*15920*/  BSSY B0, `(.L_x_1551) ;  /* 0x0000004000007945 */ /* 0x000fe80003800000 */
[----:B-1----:R-:W-:Y:S05]  /*15930*/  @P2 BRA `(.L_x_1554) ;  /* 0x0000000000082947 */ /* 0x002fea0003800000 */
[----:B------:R-:W1:Y:S02]  /*15940*/  SYNCS.PHASECHK.TRANS64.TRYWAIT P2, [R3+URZ+0x2d830], R0 ;  /* 0x02d83000030075a7 */ /* 0x000e64000804017f */
[----:B-1----:R-:W-:Y:S05]  /*15950*/  @!P2 BRA `(.L_x_1555) ;  /* 0x000000f80084a947 */ /* 0x002fea0003800000 */
.L_x_1554:
[----:B------:R-:W-:Y:S05]  /*15960*/  BSYNC B0 ;  /* 0x0000000000007941 */ /* 0x000fea0003800000 */
.L_x_1551:
        /* <DEDUP_REMOVED lines=65> */
.L_x_1557:
[----:B------:R-:W-:Y:S01]  /*15d80*/  SHF.L.U32 R0, R9, 0x1f, RZ ;  /* 0x0000001f09007819 */ /* 0x000fe200000006ff */
[----:B------:R-:W-:-:S04]  /*15d90*/  IMAD R3, R8, 0x8, R2 ;  /* 0x0000000808037824 */ /* 0x000fc800078e0202 */
[----:B------:R0:W1:Y:S01]  /*15da0*/  SYNCS.PHASECHK.TRANS64.TRYWAIT P1, [R3+URZ+0x2d850], R0 ;  /* 0x02d85000030075a7 */ /* 0x000062000802017f */
[----:B------:R-:W-:Y:S05]  /*15db0*/  @!P0 BRA `(.L_x_1558) ;  /* 0x0000000000048947 */ /* 0x000fea0003800000 */
[----:B------:R-:W-:Y:S01]  /*15dc0*/  BPT.TRAP 0x1 ;  /* 0x000000040000795c */ /* 0x000fe20000300000 */
.L_x_1558:
[----:B-1----:R-:W-:Y:S05]  /*15dd0*/  @P1 BRA `(.L_x_1556) ;  /* 0x0000000000081947 */ /* 0x002fea0003800000 */
[----:B------:R-:W1:Y:S02]  /*15de0*/  SYNCS.PHASECHK.TRANS64.TRYWAIT P1, [R3+URZ+0x2d850], R0 ;  /* 0x02d85000030075a7 */ /* 0x000e64000802017f */
[----:B-1----:R-:W-:Y:S05]  /*15df0*/  @!P1 BRA `(.L_x_1559) ;  /* 0x000000f400709947 */ /* 0x002fea0003800000 */
.L_x_1556:
        /* <DEDUP_REMOVED lines=96> */
.L_x_1560:
[----:B------:R-:W2:Y:S01]  /*16400*/  LDL R10, [R1+0x30] ;  /* 0x00003000010a7983 */ /* 0x000ea20000100800 */
[----:B0-----:R-:W0:Y:S03]  /*16410*/  LDC R0, c[0x0][0x448] ;  /* 0x00011200ff007b82 */ /* 0x001e260000000800 */
[----:B------:R-:W2:Y:S01]  /*16420*/  LDL R9, [R1+0x68] ;  /* 0x0000680001097983 */ /* 0x000ea20000100800 */
[----:B0-----:R-:W-:-:S13]  /*16430*/  ISETP.NE.AND P1, PT, R0, 0x1, PT ;  /* 0x000000010000780c */ /* 0x001fda0003f25270 */
[----:B------:R-:W0:Y:S08]  /*16440*/  @P1 LDC R3, c[0x0][0x44c] ;  /* 0x00011300ff031b82 */ /* 0x000e300000000800 */
[----:B------:R-:W1:Y:S01]  /*16450*/  @P1 LDC R0, c[0x0][0x450] ;  /* 0x00011400ff001b82 */ /* 0x000e620000000800 */
[----:B------:R-:W-:Y:S01]  /*16460*/  ULOP3.LUT UR8, URZ, UR48, URZ, 0x33, !UPT ;  /* 0x000000303f087292 */ /* 0x000fe2000f8e333f */
[----:B--2---:R-:W-:-:S06]  /*16470*/  IMAD.IADD R12, R9, 0x1, R10 ;  /* 0x00000001090c7824 */ /* 0x004fcc00078e020a */
[----:B------:R-:W2:Y:S01]  /*16480*/  LDC R9, c[0x0][0x9e4] ;  /* 0x00027900ff097b82 */ /* 0x000ea20000000800 */
        /* <DEDUP_REMOVED lines=8> */
[----:B--2---:R-:W-:Y:S01]  /*16510*/  ISETP.GE.AND P3, PT, R9, 0x1, PT ;  /* 0x000000010900780c */ /* 0x004fe20003f66270 */
[----:B-1----:R-:W-:-:S05]  /*16520*/  IMAD.SHL.U32 R0, R4, 0x80, RZ ;  /* 0x0000008004007824 */ /* 0x002fca00078e00ff */
[----:B------:R-:W-:-:S04]  /*16530*/  IADD3 R10, -R142, 0x1, -R0 ;  /* 0x000000018e0a7810 */ /* 0x000fc80007ffe900 */
[----:B------:R-:W-:-:S05]  /*16540*/  IADD3 R10, -R140, R10, R143 ;  /* 0x0000000a8c0a7210 */ /* 0x000fca0007ffe18f */
[C---:B------:R-:W-:Y:S02]  /*16550*/  VIADD R11, R10.reuse, UR43 ;  /* 0x0000002b0a0b7c36 */ /* 0x040fe40008000000 */
[----:B------:R-:W-:Y:S02]  /*16560*/  VIADD R10, R10, UR8 ;  /* 0x000000080a0a7c36 */ /* 0x000fe40008000000 */
[C---:B0-----:R-:W-:Y:S02]  /*16570*/  IMAD.IADD R9, R13.reuse, 0x1, R11 ;  /* 0x000000010d097824 */ /* 0x041fe400078e020b */
[----:B------:R-:W-:Y:S01]  /*16580*/  IMAD.IADD R3, R13, 0x1, R10 ;  /* 0x000000010d037824 */ /* 0x000fe200078e020a */
[----:B------:R-:W-:Y:S06]  /*16590*/  @!P3 BRA `(.L_x_1561) ;  /* 0x000000000058b947 */ /* 0x000fec0003800000 */
        /* <DEDUP_REMOVED lines=12> */
.L_x_1563:
[----:B------:R-:W-:-:S05]  /*16660*/  IMAD.U32 R20, RZ, RZ, UR5 ;  /* 0x00000005ff147e24 */ /* 0x000fca000f8e00ff */
[----:B------:R-:W-:-:S13]  /*16670*/  ISETP.NE.AND P1, PT, R20, 0x1, PT ;  /* 0x000000011400780c */ /* 0x000fda0003f25270 */
[----:B------:R-:W0:Y:S02]  /*16680*/  @P1 LDC.64 R14, c[0x0][0x9e8] ;  /* 0x00027a00ff0e1b82 */ /* 0x000e240000000a00 */
[----:B0-----:R-:W-:-:S05]  /*16690*/  @P1 IMAD.HI.U32 R14, R13, R14, RZ ;  /* 0x0000000e0d0e1227 */ /* 0x001fca00078e00ff */
[----:B------:R-:W-:-:S07]  /*166a0*/  @P1 SHF.R.U32.HI R13, RZ, R15, R14 ;  /* 0x0000000fff0d1219 */ /* 0x000fce000001160e */
.L_x_1564:
[----:B------:R-:W-:Y:S05]  /*166b0*/  BSYNC B0 ;  /* 0x0000000000007941 */ /* 0x000fea0003800000 */
.L_x_1562:
[----:B------:R-:W-:-:S04]  /*166c0*/  IMAD R13, R13, R20, -R0 ;  /* 0x000000140d0d7224 */ /* 0x000fc800078e0a00 */
[----:B------:R-:W-:-:S05]  /*166d0*/  IMAD.IADD R13, R13, 0x1, -R142 ;  /* 0x000000010d0d7824 */ /* 0x000fca00078e0a8e */
[----:B------:R-:W-:Y:S02]  /*166e0*/  VIMNMX R3, R3, R13, !PT ;  /* 0x0000000d03037248 */ /* 0x000fe40007fe0100 */
[----:B------:R-:W-:-:S07]  /*166f0*/  VIADDMNMX R9, R13, R20, R9, PT ;  /* 0x000000140d097246 */ /* 0x000fce0003800109 */
.L_x_1561:
[----:B------:R-:W-:Y:S01]  /*16700*/  ISETP.GT.AND P5, PT, R4, -0x1, PT ;  /* 0xffffffff0400780c */ /* 0x000fe20003fa4270 */
[----:B------:R-:W0:Y:S03]  /*16710*/  SHFL.IDX PT, R12, R12, 0x1, 0x1c1f ;  /* 0x003c1f000c0c7f89 */ /* 0x000e2600000e0000 */
[C---:B------:R-:W-:Y:S02]  /*16720*/  ISETP.GT.AND P2, PT, R3.reuse, RZ, P5 ;  /* 0x000000ff0300720c */ /* 0x040fe40002f44270 */
[----:B------:R-:W-:Y:S02]  /*16730*/  ISETP.GT.AND P1, PT, R3, 0x1, P5 ;  /* 0x000000010300780c */ /* 0x000fe40002f24270 */
[C---:B------:R-:W-:Y:S02]  /*16740*/  ISETP.LT.OR P2, PT, R9.reuse, 0x1, P2 ;  /* 0x000000010900780c */ /* 0x040fe40001741670 */
[----:B------:R-:W-:-:S02]  /*16750*/  ISETP.LT.OR P1, PT, R9, 0x2, P1 ;  /* 0x000000020900780c */ /* 0x000fc40000f21670 */
[----:B------:R-:W-:Y:S02]  /*16760*/  FSEL R24, R24, -INF , !P2 ;  /* 0xff80000018187808 */ /* 0x000fe40005000000 */
[----:B------:R-:W-:Y:S02]  /*16770*/  FSEL R25, R25, -INF , !P1 ;  /* 0xff80000019197808 */ /* 0x000fe40004800000 */
[C---:B------:R-:W-:Y:S02]  /*16780*/  ISETP.GT.AND P2, PT, R3.reuse, 0x8, P5 ;  /* 0x000000080300780c */ /* 0x040fe40002f44270 */
        /* <DEDUP_REMOVED lines=84> */
[----:B------:R-:W-:Y:S01]  /*16cd0*/  ISETP.GT.AND P1, PT, R3, 0x79, P5 ;  /* 0x000000790300780c */ /* 0x000fe20002f24270 */
[--C-:B0-----:R-:W-:Y:S01]  /*16ce0*/  IMAD.IADD R3, R11, 0x1, R12.reuse ;  /* 0x000000010b037824 */ /* 0x101fe200078e020c */
[C---:B------:R-:W-:Y:S02]  /*16cf0*/  ISETP.LT.OR P2, PT, R9.reuse, 0x79, P2 ;  /* 0x000000790900780c */ /* 0x040fe40001741670 */
[----:B------:R-:W-:Y:S01]  /*16d00*/  ISETP.LT.OR P1, PT, R9, 0x7a, P1 ;  /* 0x0000007a0900780c */ /* 0x000fe20000f21670 */
[----:B------:R-:W-:Y:S01]  /*16d10*/  IMAD.IADD R9, R10, 0x1, R12 ;  /* 0x000000010a097824 */ /* 0x000fe200078e020c */
[----:B------:R-:W-:-:S02]  /*16d20*/  FSEL R84, R84, -INF , !P2 ;  /* 0xff80000054547808 */ /* 0x000fc40005000000 */
[----:B------:R-:W-:Y:S01]  /*16d30*/  FSEL R85, R85, -INF , !P1 ;  /* 0xff80000055557808 */ /* 0x000fe20004800000 */
[----:B------:R-:W-:Y:S08]  /*16d40*/  @!P3 BRA `(.L_x_1565) ;  /* 0x000000000058b947 */ /* 0x000ff00003800000 */
        /* <DEDUP_REMOVED lines=12> */
.L_x_1567:
[----:B------:R-:W-:-:S05]  /*16e10*/  IMAD.U32 R13, RZ, RZ, UR5 ;  /* 0x00000005ff0d7e24 */ /* 0x000fca000f8e00ff */
[----:B------:R-:W-:-:S13]  /*16e20*/  ISETP.NE.AND P1, PT, R13, 0x1, PT ;  /* 0x000000010d00780c */ /* 0x000fda0003f25270 */
[----:B------:R-:W0:Y:S02]  /*16e30*/  @P1 LDC.64 R10, c[0x0][0x9e8] ;  /* 0x00027a00ff0a1b82 */ /* 0x000e240000000a00 */
[----:B0-----:R-:W-:-:S05]  /*16e40*/  @P1 IMAD.HI.U32 R10, R12, R10, RZ ;  /* 0x0000000a0c0a1227 */ /* 0x001fca00078e00ff */
[----:B------:R-:W-:-:S07]  /*16e50*/  @P1 SHF.R.U32.HI R12, RZ, R11, R10 ;  /* 0x0000000bff0c1219 */ /* 0x000fce000001160a */
.L_x_1568:
[----:B------:R-:W-:Y:S05]  /*16e60*/  BSYNC B0 ;  /* 0x0000000000007941 */ /* 0x000fea0003800000 */
.L_x_1566:
[----:B------:R-:W-:-:S04]  /*16e70*/  IMAD R0, R12, R13, -R0 ;  /* 0x0000000d0c007224 */ /* 0x000fc800078e0a00 */
[----:B------:R-:W-:-:S05]  /*16e80*/  IMAD.IADD R0, R0, 0x1, -R142 ;  /* 0x0000000100007824 */ /* 0x000fca00078e0a8e */
[----:B------:R-:W-:Y:S02]  /*16e90*/  VIMNMX R9, R9, R0, !PT ;  /* 0x0000000009097248 */ /* 0x000fe40007fe0100 */
[----:B------:R-:W-:-:S07]  /*16ea0*/  VIADDMNMX R3, R0, R13, R3, PT ;  /* 0x0000000d00037246 */ /* 0x000fce0003800103 */
.L_x_1565:
        /* <DEDUP_REMOVED lines=8> */
[C---:B------:R-:W-:Y:S02]  /*16f30*/  ISETP.GT.AND P2, PT, R9.reuse, 0x8, P5 ;  /* 0x000000080900780c */ /* 0x040fe40002f44270 */
[----:B------:R-:W-:Y:S02]  /*16f40*/  ISETP.GT.AND P1, PT, R9, 0x9, P5 ;  /* 0x000000090900780c */ /* 0x000fe40002f24270 */
[----:B------:R-:W-:Y:S02]  /*16f50*/  FMNMX.FTZ R0, R32, R0, !PT ;  /* 0x0000000020007209 */ /* 0x000fe40007810000 */
[C---:B------:R-:W-:Y:S02]  /*16f60*/  ISETP.LT.OR P2, PT, R3.reuse, 0x9, P2 ;  /* 0x000000090300780c */ /* 0x040fe40001741670 */
[----:B------:R-:W-:-:S02]  /*16f70*/  ISETP.LT.OR P1, PT, R3, 0xa, P1 ;  /* 0x0000000a0300780c */ /* 0x000fc40000f21670 */
[----:B------:R-:W-:Y:S02]  /*16f80*/  FMNMX.FTZ R0, R33, R0, !PT ;  /* 0x0000000021007209 */ /* 0x000fe40007810000 */
[----:B------:R-:W-:Y:S02]  /*16f90*/  FSEL R30, R30, -INF , !P2 ;  /* 0xff8000001e1e7808 */ /* 0x000fe40005000000 */
[----:B------:R-:W-:Y:S02]  /*16fa0*/  FSEL R31, R31, -INF , !P1 ;  /* 0xff8000001f1f7808 */ /* 0x000fe40004800000 */
[C---:B------:R-:W-:Y:S02]  /*16fb0*/  ISETP.GT.AND P2, PT, R9.reuse, 0x10, P5 ;  /* 0x000000100900780c */ /* 0x040fe40002f44270 */
[----:B------:R-:W-:Y:S02]  /*16fc0*/  ISETP.GT.AND P1, PT, R9, 0x11, P5 ;  /* 0x000000110900780c */ /* 0x000fe40002f24270 */
[----:B------:R-:W-:-:S02]  /*16fd0*/  FMNMX.FTZ R0, R36, R0, !PT ;  /* 0x0000000024007209 */ /* 0x000fc40007810000 */
[C---:B------:R-:W-:Y:S02]  /*16fe0*/  ISETP.LT.OR P2, PT, R3.reuse, 0x11, P2 ;  /* 0x000000110300780c */ /* 0x040fe40001741670 */
[----:B------:R-:W-:Y:S02]  /*16ff0*/  ISETP.LT.OR P1, PT, R3, 0x12, P1 ;  /* 0x000000120300780c */ /* 0x000fe40000f21670 */
[----:B------:R-:W-:Y:S02]  /*17000*/  FMNMX.FTZ R0, R37, R0, !PT ;  /* 0x0000000025007209 */ /* 0x000fe40007810000 */
[----:B------:R-:W-:Y:S02]  /*17010*/  FSEL R34, R34, -INF , !P2 ;  /* 0xff80000022227808 */ /* 0x000fe40005000000 */
[----:B------:R-:W-:Y:S02]  /*17020*/  FSEL R35, R35, -INF , !P1 ;  /* 0xff80000023237808 */ /* 0x000fe40004800000 */
[----:B------:R-:W-:-:S02]  /*17030*/  FMNMX.FTZ R0, R40, R0, !PT ;  /* 0x0000000028007209 */ /* 0x000fc40007810000 */
[C---:B------:R-:W-:Y:S02]  /*17040*/  ISETP.GT.AND P2, PT, R9.reuse, 0x18, P5 ;  /* 0x000000180900780c */ /* 0x040fe40002f44270 */
[----:B------:R-:W-:Y:S02]  /*17050*/  ISETP.GT.AND P1, PT, R9, 0x19, P5 ;  /* 0x000000190900780c */ /* 0x000fe40002f24270 */
[----:B------:R-:W-:Y:S02]  /*17060*/  FMNMX.FTZ R0, R41, R0, !PT ;  /* 0x0000000029007209 */ /* 0x000fe40007810000 */
[C---:B------:R-:W-:Y:S02]  /*17070*/  ISETP.LT.OR P2, PT, R3.reuse, 0x19, P2 ;  /* 0x000000190300780c */ /* 0x040fe40001741670 */
[----:B------:R-:W-:Y:S02]  /*17080*/  ISETP.LT.OR P1, PT, R3, 0x1a, P1 ;  /* 0x0000001a0300780c */ /* 0x000fe40000f21670 */
[----:B------:R-:W-:-:S02]  /*17090*/  FMNMX.FTZ R0, R44, R0, !PT ;  /* 0x000000002c007209 */ /* 0x000fc40007810000 */
[----:B------:R-:W-:Y:S02]  /*170a0*/  FSEL R38, R38, -INF , !P2 ;  /* 0xff80000026267808 */ /* 0x000fe40005000000 */
[----:B------:R-:W-:Y:S02]  /*170b0*/  FSEL R39, R39, -INF , !P1 ;  /* 0xff80000027277808 */ /* 0x000fe40004800000 */
[C---:B------:R-:W-:Y:S02]  /*170c0*/  ISETP.GT.AND P2, PT, R9.reuse, 0x20, P5 ;  /* 0x000000200900780c */ /* 0x040fe40002f44270 */
[----:B------:R-:W-:Y:S02]  /*170d0*/  ISETP.GT.AND P1, PT, R9, 0x21, P5 ;  /* 0x000000210900780c */ /* 0x000fe40002f24270 */
[----:B------:R-:W-:Y:S02]  /*170e0*/  FMNMX.FTZ R0, R45, R0, !PT ;  /* 0x000000002d007209 */ /* 0x000fe40007810000 */
[----:B------:R-:W-:-:S02]  /*170f0*/  ISETP.LT.OR P2, PT, R3, 0x21, P2 ;  /* 0x000000210300780c */ /* 0x000fc40001741670 */
[----:B------:R-:W-:Y:S02]  /*17100*/  ISETP.LT.OR P1, PT, R3, 0x22, P1 ;  /* 0x000000220300780c */ /* 0x000fe40000f21670 */
[----:B------:R-:W-:Y:S02]  /*17110*/  FMNMX.FTZ R0, R48, R0, !PT ;  /* 0x0000000030007209 */ /* 0x000fe40007810000 */
[----:B------:R-:W-:Y:S02]  /*17120*/  FSEL R42, R42, -INF , !P2 ;  /* 0xff8000002a2a7808 */ /* 0x000fe40005000000 */
[----:B------:R-:W-:Y:S02]  /*17130*/  FSEL R43, R43, -INF , !P1 ;  /* 0xff8000002b2b7808 */ /* 0x000fe40004800000 */
[C---:B------:R-:W-:Y:S02]  /*17140*/  ISETP.GT.AND P2, PT, R9.reuse, 0x28, P5 ;  /* 0x000000280900780c */ /* 0x040fe40002f44270 */
[----:B------:R-:W-:-:S02]  /*17150*/  ISETP.GT.AND P1, PT, R9, 0x29, P5 ;  /* 0x000000290900780c */ /* 0x000fc40002f24270 */
[----:B------:R-:W-:Y:S02]  /*17160*/  FMNMX.FTZ R0, R49, R0, !PT ;  /* 0x0000000031007209 */ /* 0x000fe40007810000 */
[C---:B------:R-:W-:Y:S02]  /*17170*/  ISETP.LT.OR P2, PT, R3.reuse, 0x29, P2 ;  /* 0x000000290300780c */ /* 0x040fe40001741670 */
[----:B------:R-:W-:Y:S02]  /*17180*/  ISETP.LT.OR P1, PT, R3, 0x2a, P1 ;  /* 0x0000002a0300780c */ /* 0x000fe40000f21670 */
[----:B------:R-:W-:Y:S02]  /*17190*/  FMNMX.FTZ R0, R52, R0, !PT ;  /* 0x0000000034007209 */ /* 0x000fe40007810000 */
[----:B------:R-:W-:Y:S02]  /*171a0*/  FSEL R46, R46, -INF , !P2 ;  /* 0xff8000002e2e7808 */ /* 0x000fe40005000000 */
[----:B------:R-:W-:-:S02]  /*171b0*/  FSEL R47, R47, -INF , !P1 ;  /* 0xff8000002f2f7808 */ /* 0x000fc40004800000 */
        /* <DEDUP_REMOVED lines=8> */
[----:B------:R-:W-:Y:S02]  /*17240*/  FMNMX.FTZ R0, R57, R0, !PT ;  /* 0x0000000039007209 */ /* 0x000fe40007810000 */
        /* <DEDUP_REMOVED lines=8> */
[----:B------:R-:W-:-:S02]  /*172d0*/  ISETP.GT.AND P2, PT, R9, 0x40, P5 ;  /* 0x000000400900780c */ /* 0x000fc40002f44270 */
[----:B------:R-:W-:Y:S02]  /*172e0*/  ISETP.GT.AND P1, PT, R9, 0x41, P5 ;  /* 0x000000410900780c */ /* 0x000fe40002f24270 */
[----:B------:R-:W-:Y:S02]  /*172f0*/  FMNMX.FTZ R0, R64, R0, !PT ;  /* 0x0000000040007209 */ /* 0x000fe40007810000 */
[C---:B------:R-:W-:Y:S02]  /*17300*/  ISETP.LT.OR P2, PT, R3.reuse, 0x41, P2 ;  /* 0x000000410300780c */ /* 0x040fe40001741670 */
[----:B------:R-:W-:Y:S02]  /*17310*/  ISETP.LT.OR P1, PT, R3, 0x42, P1 ;  /* 0x000000420300780c */ /* 0x000fe40000f21670 */
[----:B------:R-:W-:Y:S02]  /*17320*/  FMNMX.FTZ R0, R65, R0, !PT ;  /* 0x0000000041007209 */ /* 0x000fe40007810000 */
[----:B------:R-:W-:-:S02]  /*17330*/  FSEL R58, R58, -INF , !P2 ;  /* 0xff8000003a3a7808 */ /* 0x000fc40005000000 */
[----:B------:R-:W-:Y:S02]  /*17340*/  FSEL R59, R59, -INF , !P1 ;  /* 0xff8000003b3b7808 */ /* 0x000fe40004800000 */
        /* <DEDUP_REMOVED lines=22> */
[----:B------:R-:W-:-:S02]  /*174b0*/  ISETP.GT.AND P4, PT, R9, 0x68, P5 ;  /* 0x000000680900780c */ /* 0x000fc40002f84270 */
[----:B------:R-:W-:Y:S02]  /*174c0*/  FMNMX.FTZ R0, R80, R0, !PT ;  /* 0x0000000050007209 */ /* 0x000fe40007810000 */
[----:B------:R-:W-:Y:S02]  /*174d0*/  FSEL R70, R70, -INF , !P2 ;  /* 0xff80000046467808 */ /* 0x000fe40005000000 */
[----:B------:R-:W-:Y:S02]  /*174e0*/  FSEL R71, R71, -INF , !P1 ;  /* 0xff80000047477808 */ /* 0x000fe40004800000 */
[C---:B------:R-:W-:Y:S02]  /*174f0*/  ISETP.GT.AND P2, PT, R9.reuse, 0x60, P5 ;  /* 0x000000600900780c */ /* 0x040fe40002f44270 */
[----:B------:R-:W-:Y:S02]  /*17500*/  ISETP.GT.AND P1, PT, R9, 0x61, P5 ;  /* 0x000000610900780c */ /* 0x000fe40002f24270 */
[----:B------:R-:W-:-:S02]  /*17510*/  ISETP.LT.OR P4, PT, R3, 0x69, P4 ;  /* 0x000000690300780c */ /* 0x000fc40002781670 */
[----:B------:R-:W-:Y:S02]  /*17520*/  LOP3.LUT R16, R16, 0xdfffffff, RZ, 0xc0, !PT ;  /* 0xdfffffff10107812 */ /* 0x000fe400078ec0ff */
[----:B------:R-:W-:Y:S02]  /*17530*/  FMNMX.FTZ R0, R81, R0, !PT ;  /* 0x0000000051007209 */ /* 0x000fe40007810000 */
[C---:B------:R-:W-:Y:S02]  /*17540*/  ISETP.LT.OR P2, PT, R3.reuse, 0x61, P2 ;  /* 0x000000610300780c */ /* 0x040fe40001741670 */
[----:B------:R-:W-:Y:S02]  /*17550*/  ISETP.LT.OR P1, PT, R3, 0x62, P1 ;  /* 0x000000620300780c */ /* 0x000fe40000f21670 */
[----:B------:R-:W-:Y:S02]  /*17560*/  @P0 LOP3.LUT R16, R16, 0x20000000, RZ, 0xfc, !PT ;  /* 0x2000000010100812 */ /* 0x000fe400078efcff */
[----:B------:R-:W-:-:S02]  /*17570*/  FMNMX.FTZ R0, R84, R0, !PT ;  /* 0x0000000054007209 */ /* 0x000fc40007810000 */
[----:B------:R-:W-:Y:S02]  /*17580*/  FSEL R74, R74, -INF , !P2 ;  /* 0xff8000004a4a7808 */ /* 0x000fe40005000000 */
[----:B------:R-:W-:Y:S02]  /*17590*/  FSEL R75, R75, -INF , !P1 ;  /* 0xff8000004b4b7808 */ /* 0x000fe40004800000 */
[C---:B------:R-:W-:Y:S02]  /*175a0*/  ISETP.GT.AND P6, PT, R9.reuse, 0x69, P5 ;  /* 0x000000690900780c */ /* 0x040fe40002fc4270 */
[C---:B------:R-:W-:Y:S02]  /*175b0*/  ISETP.GT.AND P3, PT, R9.reuse, 0x70, P5 ;  /* 0x000000700900780c */ /* 0x040fe40002f64270 */
[C---:B------:R-:W-:Y:S02]  /*175c0*/  ISETP.GT.AND P2, PT, R9.reuse, 0x71, P5 ;  /* 0x000000710900780c */ /* 0x040fe40002f44270 */
[----:B------:R-:W-:-:S02]  /*175d0*/  ISETP.GT.AND P1, PT, R9, 0x78, P5 ;  /* 0x000000780900780c */ /* 0x000fc40002f24270 */
[C---:B------:R-:W-:Y:S02]  /*175e0*/  ISETP.GT.AND P0, PT, R9.reuse, RZ, P5 ;  /* 0x000000ff0900720c */ /* 0x040fe40002f04270 */
[----:B------:R-:W-:Y:S02]  /*175f0*/  LOP3.LUT R16, R16, 0xfffffffd, RZ, 0xc0, !PT ;  /* 0xfffffffd10107812 */ /* 0x000fe400078ec0ff */
[----:B------:R-:W-:Y:S02]  /*17600*/  ISETP.GT.AND P5, PT, R9, 0x79, P5 ;  /* 0x000000790900780c */ /* 0x000fe40002fa4270 */
[----:B------:R-:W-:Y:S02]  /*17610*/  FMNMX.FTZ R0, R85, R0, !PT ;  /* 0x0000000055007209 */ /* 0x000fe40007810000 */
[----:B------:R-:W-:Y:S02]  /*17620*/  @P4 LOP3.LUT R16, R16, 0x2, RZ, 0xfc, !PT ;  /* 0x0000000210104812 */ /* 0x000fe400078efcff */
[----:B------:R-:W-:-:S02]  /*17630*/  ISETP.LT.OR P4, PT, R3, 0x6a, P6 ;  /* 0x0000006a0300780c */ /* 0x000fc40003781670 */
[C---:B------:R-:W-:Y:S02]  /*17640*/  ISETP.LT.OR P3, PT, R3.reuse, 0x71, P3 ;  /* 0x000000710300780c */ /* 0x040fe40001f61670 */
[C---:B------:R-:W-:Y:S02]  /*17650*/  ISETP.LT.OR P2, PT, R3.reuse, 0x72, P2 ;  /* 0x000000720300780c */ /* 0x040fe40001741670 */
[C---:B------:R-:W-:Y:S02]  /*17660*/  ISETP.LT.OR P1, PT, R3.reuse, 0x79, P1 ;  /* 0x000000790300780c */ /* 0x040fe40000f21670 */
[C---:B------:R-:W-:Y:S02]  /*17670*/  ISETP.LT.OR P0, PT, R3.reuse, 0x1, P0 ;  /* 0x000000010300780c */ /* 0x040fe40000701670 */
[----:B------:R-:W-:Y:S02]  /*17680*/  ISETP.LT.OR P5, PT, R3, 0x7a, P5 ;  /* 0x0000007a0300780c */ /* 0x000fe40002fa1670 */
[----:B------:R-:W0:Y:S01]  /*17690*/  SHFL.BFLY PT, R3, R0, 0x2, 0x1f ;  /* 0x0c401f0000037f89 */ /* 0x000e2200000e0000 */
[----:B------:R-:W-:-:S02]  /*176a0*/  FSEL R26, R26, -INF , !P0 ;  /* 0xff8000001a1a7808 */ /* 0x000fc40004000000 */
[----:B------:R-:W-:Y:S02]  /*176b0*/  FSEL R79, R79, -INF , !P4 ;  /* 0xff8000004f4f7808 */ /* 0x000fe40006000000 */
[----:B------:R-:W-:Y:S02]  /*176c0*/  FSEL R82, R82, -INF , !P3 ;  /* 0xff80000052527808 */ /* 0x000fe40005800000 */
[----:B------:R-:W-:Y:S02]  /*176d0*/  FSEL R83, R83, -INF , !P2 ;  /* 0xff80000053537808 */ /* 0x000fe40005000000 */
[----:B------:R-:W-:Y:S02]  /*176e0*/  FSEL R86, R86, -INF , !P1 ;  /* 0xff80000056567808 */ /* 0x000fe40004800000 */
[----:B------:R-:W-:Y:S02]  /*176f0*/  FSEL R87, R87, -INF , !P5 ;  /* 0xff80000057577808 */ /* 0x000fe40006800000 */
[----:B------:R-:W-:-:S02]  /*17700*/  LOP3.LUT P0, RZ, R16, 0x20000000, RZ, 0xc0, !PT ;  /* 0x2000000010ff7812 */ /* 0x000fc4000780c0ff */
[----:B0-----:R-:W-:-:S05]  /*17710*/  FMNMX.FTZ R3, R0, R3, !PT ;  /* 0x0000000300037209 */ /* 0x001fca0007810000 */
[----:B------:R-:W0:Y:S02]  /*17720*/  SHFL.BFLY PT, R0, R3, 0x1, 0x1f ;  /* 0x0c201f0003007f89 */ /* 0x000e2400000e0000 */
[----:B0-----:R-:W-:-:S04]  /*17730*/  FMNMX.FTZ R3, R3, R0, !PT ;  /* 0x0000000003037209 */ /* 0x001fc80007810000 */
[----:B------:R-:W-:-:S04]  /*17740*/  FSETP.NEU.FTZ.AND P6, PT, R3, -INF , PT ;  /* 0xff8000000300780b */ /* 0x000fc80003fdd000 */
[----:B------:R-:W-:-:S05]  /*17750*/  FSEL R0, R3, RZ, P6 ;  /* 0x000000ff03007208 */ /* 0x000fca0003000000 */
[----:B------:R-:W-:Y:S01]  /*17760*/  FADD.FTZ R7, -R0, R7 ;  /* 0x0000000700077221 */ /* 0x000fe20000010100 */
[----:B------:R-:W-:-:S03]  /*17770*/  FMUL.FTZ R0, R3, UR51 ;  /* 0x0000003303007c20 */ /* 0x000fc60008410000 */
[----:B------:R-:W-:Y:S02]  /*17780*/  FMUL.FTZ R10, R7, UR51 ;  /* 0x00000033070a7c20 */ /* 0x000fe40008410000 */
[----:B------:R-:W-:Y:S02]  /*17790*/  FSEL R0, R0, RZ, P6 ;  /* 0x000000ff00007208 */ /* 0x000fe40003000000 */
[----:B------:R-:W-:-:S03]  /*177a0*/  LOP3.LUT P6, RZ, R16, 0x2, RZ, 0xc0, !PT ;  /* 0x0000000210ff7812 */ /* 0x000fc600078cc0ff */
        /* <DEDUP_REMOVED lines=34> */
[----:B------:R-:W-:-:S02]  /*179d0*/  FSEL R78, R78, -INF , !P6 ;  /* 0xff8000004e4e7808 */ /* 0x000fc40007000000 */
        /* <DEDUP_REMOVED lines=204> */
.L_x_1569:
        /* <DEDUP_REMOVED lines=110> */
.L_x_1550:
[----:B------:R-:W-:Y:S05]  /*18d80*/  WARPSYNC.ALL ;  /* 0x0000000000007948 */ /* 0x000fea0003800000 */
[----:B------:R-:W-:Y:S06]  /*18d90*/  BAR.ARV 0x8, 0x200 ;  /* 0x0208000000007b1d */ /* 0x000fec0000002000 */
[----:B------:R-:W-:Y:S05]  /*18da0*/  @!P0 BRA `(.L_x_1571) ;  /* 0x0000000000048947 */ /* 0x000fea0003800000 */
[----:B------:R-:W-:Y:S01]  /*18db0*/  BPT.TRAP 0x1 ;  /* 0x000000040000795c */ /* 0x000fe20000300000 */
.L_x_1571:
[----:B------:R-:W-:Y:S01]  /*18dc0*/  IMAD R14, R17, 0x8, R2 ;  /* 0x00000008110e7824 */ /* 0x000fe200078e0202 */
[----:B------:R-:W-:-:S04]  /*18dd0*/  SHF.L.U32 R9, R23, 0x1f, RZ ;  /* 0x0000001f17097819 */ /* 0x000fc800000006ff */
[----:B------:R0:W1:Y:S01]  /*18de0*/  SYNCS.PHASECHK.TRANS64.TRYWAIT P1, [R14+URZ+0x2d850], R9 ;  /* 0x02d850090e0075a7 */ /* 0x000062000802017f */
[----:B------:R-:W-:Y:S05]  /*18df0*/  @!P0 BRA `(.L_x_1572) ;  /* 0x0000000000048947 */ /* 0x000fea0003800000 */
[----:B------:R-:W-:Y:S01]  /*18e00*/  BPT.TRAP 0x1 ;  /* 0x000000040000795c */ /* 0x000fe20000300000 */
.L_x_1572:
        /* <DEDUP_REMOVED lines=10> */
.L_x_1573:
[----:B------:R-:W-:Y:S01]  /*18eb0*/  IMAD R8, R17, 0x600, R2 ;  /* 0x0000060011087824 */ /* 0x000fe200078e0202 */
[----:B------:R-:W-:Y:S05]  /*18ec0*/  WARPSYNC.ALL ;  /* 0x0000000000007948 */ /* 0x000fea0003800000 */
[----:B01----:R-:W-:Y:S01]  /*18ed0*/  IMAD.MOV.U32 R9, RZ, RZ, -0x7fffffe0 ;  /* 0x80000020ff097424 */ /* 0x003fe200078e00ff */
[C---:B------:R-:W-:Y:S01]  /*18ee0*/  R2UR UR4, R6.reuse ;  /* 0x00000000060472ca */ /* 0x040fe200000e0000 */
[----:B------:R-:W-:Y:S01]  /*18ef0*/  WARPGROUP.ARRIVE ;  /* 0x00000000000079c5 */ /* 0x000fe20000000000 */
[----:B------:R-:W-:Y:S01]  /*18f00*/  R2UR UR5, R7 ;  /* 0x00000000070572ca */ /* 0x000fe200000e0000 */
[----:B------:R-:W-:Y:S01]  /*18f10*/  VIADD R10, R6, 0x2 ;  /* 0x00000002060a7836 */ /* 0x000fe20000000000 */
[C---:B------:R-:W-:Y:S01]  /*18f20*/  R2UR UR6, R8.reuse ;  /* 0x00000000080672ca */ /* 0x040fe200000e0000 */
[----:B------:R-:W-:Y:S01]  /*18f30*/  VIADD R12, R8, 0x40 ;  /* 0x00000040080c7836 */ /* 0x000fe20000000000 */
[----:B------:R-:W-:Y:S01]  /*18f40*/  R2UR UR7, R9 ;  /* 0x00000000090772ca */ /* 0x000fe200000e0000 */
[----:B------:R-:W-:Y:S01]  /*18f50*/  IMAD.MOV.U32 R11, RZ, RZ, 0x40000040 ;  /* 0x40000040ff0b7424 */ /* 0x000fe200078e00ff */
[----:B------:R-:W0:Y:S01]  /*18f60*/  SHFL.BFLY PT, R2, R139, 0x2, 0x1f ;  /* 0x0c401f008b027f89 */ /* 0x000e2200000e0000 */
[----:B------:R-:W-:-:S02]  /*18f70*/  IMAD.MOV.U32 R13, RZ, RZ, -0x7fffffe0 ;  /* 0x80000020ff0d7424 */ /* 0x000fc400078e00ff */
[----:B------:R-:W-:Y:S02]  /*18f80*/  IMAD.MOV.U32 R7, RZ, RZ, 0x40000040 ;  /* 0x40000040ff077424 */ /* 0x000fe400078e00ff */
[----:B------:R-:W-:-:S06]  /*18f90*/  IMAD.MOV.U32 R9, RZ, RZ, -0x7fffffe0 ;  /* 0x80000020ff097424 */ /* 0x000fcc00078e00ff */
        /* <DEDUP_REMOVED lines=8> */
[----:B------:R-:W-:Y:S02]  /*19020*/  IMAD.MOV.U32 R13, RZ, RZ, -0x7fffffe0 ;  /* 0x80000020ff0d7424 */ /* 0x000fe400078e00ff */
[----:B0-----:R-:W-:Y:S01]  /*19030*/  FADD.FTZ R4, R2, R139 ;  /* 0x0000008b02047221 */ /* 0x001fe20000010000 */
[----:B------:R-:W-:Y:S01]  /*19040*/  IMAD.MOV.U32 R2, RZ, RZ, RZ ;  /* 0x000000ffff027224 */ /* 0x000fe200078e00ff */
[----:B------:R-:W-:-:S02]  /*19050*/  WARPGROUP.DEPBAR.LE gsb0, 0x0 ;  /* 0x00008000000079c5 */ /* 0x000fc40000010000 */
[----:B------:R-:W-:-:S06]  /*19060*/  WARPGROUP.ARRIVE ;  /* 0x00000000000079c5 */ /* 0x000fcc0000000000 */
        /* <DEDUP_REMOVED lines=42> */
[----:B------:R-:W-:-:S02]  /*19310*/  VIADD R6, R6, 0x606 ;  /* 0x0000060606067836 */ /* 0x000fc40000000000 */
[----:B------:R-:W-:Y:S01]  /*19320*/  VIADD R8, R8, 0x1c0 ;  /* 0x000001c008087836 */ /* 0x000fe20000000000 */
[----:B------:R-:W-:Y:S02]  /*19330*/  WARPGROUP.DEPBAR.LE gsb0, 0x0 ;  /* 0x00008000000079c5 */ /* 0x000fe40000010000 */
[----:B------:R-:W-:-:S06]  /*19340*/  WARPGROUP.ARRIVE ;  /* 0x00000000000079c5 */ /* 0x000fcc0000000000 */
[----:B------:R-:W-:Y:S01]  /*19350*/  HGMMA.64x96x16.F32 R88, gdesc[UR4].tnspB, R88, gsb0 ;  /* 0x41600000045879f0 */ /* 0x000fe20008000858 */
[----:B------:R-:W-:Y:S02]  /*19360*/  R2UR UR4, R10 ;  /* 0x000000000a0472ca */ /* 0x000fe400000e0000 */
[----:B------:R-:W-:Y:S02]  /*19370*/  R2UR UR5, R11 ;  /* 0x000000000b0572ca */ /* 0x000fe400000e0000 */
[----:B------:R-:W-:Y:S01]  /*19380*/  R2UR UR6, R12 ;  /* 0x000000000c0672ca */ /* 0x000fe200000e0000 */
[----:B------:R-:W-:Y:S01]  /*19390*/  IMAD.U32 R12, RZ, RZ, UR51 ;  /* 0x00000033ff0c7e24 */ /* 0x000fe2000f8e00ff */
[----:B------:R-:W-:Y:S01]  /*193a0*/  R2UR UR7, R13 ;  /* 0x000000000d0772ca */ /* 0x000fe200000e0000 */
[----:B------:R-:W-:Y:S01]  /*193b0*/  IMAD.U32 R13, RZ, RZ, UR51 ;  /* 0x00000033ff0d7e24 */ /* 0x000fe2000f8e00ff */
[----:B------:R-:W-:Y:S02]  /*193c0*/  WARPGROUP.DEPBAR.LE gsb0, 0x0 ;  /* 0x00008000000079c5 */ /* 0x000fe40000010000 */
[----:B------:R-:W-:-:S09]  /*193d0*/  WARPGROUP.ARRIVE ;  /* 0x00000000000079c5 */ /* 0x000fd20000000000 */
[----:B------:R-:W-:Y:S01]  /*193e0*/  HGMMA.64x96x16.F32 R88, gdesc[UR4].tnspB, R88, gsb0 ;  /* 0x41600000045879f0 */ /* 0x000fe20008000858 */
[----:B------:R-:W-:Y:S02]  /*193f0*/  R2UR UR4, R6 ;  /* 0x00000000060472ca */ /* 0x000fe400000e0000 */
[----:B------:R-:W-:Y:S01]  /*19400*/  R2UR UR5, R7 ;  /* 0x00000000070572ca */ /* 0x000fe200000e0000 */
[----:B------:R-:W0:Y:S01]  /*19410*/  SHFL.BFLY PT, R6, R5, 0x2, 0x1f ;  /* 0x0c401f0005067f89 */ /* 0x000e2200000e0000 */
[----:B------:R-:W-:Y:S01]  /*19420*/  R2UR UR6, R8 ;  /* 0x00000000080672ca */ /* 0x000fe200000e0000 */
[----:B------:R-:W-:Y:S01]  /*19430*/  IMAD.MOV.U32 R8, RZ, RZ, RZ ;  /* 0x000000ffff087224 */ /* 0x000fe200078e00ff */
[----:B------:R-:W-:Y:S01]  /*19440*/  R2UR UR7, R9 ;  /* 0x00000000090772ca */ /* 0x000fe200000e0000 */
[----:B------:R-:W1:Y:S01]  /*19450*/  SHFL.BFLY PT, R7, R4, 0x1, 0x1f ;  /* 0x0c201f0004077f89 */ /* 0x000e6200000e0000 */
[----:B0-----:R-:W-:Y:S01]  /*19460*/  FADD.FTZ R6, R6, R5 ;  /* 0x0000000506067221 */ /* 0x001fe20000010000 */
[----:B------:R-:W-:-:S02]  /*19470*/  IMAD.MOV.U32 R5, RZ, RZ, -0x800000 ;  /* 0xff800000ff057424 */ /* 0x000fc400078e00ff */
[----:B-1----:R-:W-:Y:S02]  /*19480*/  FADD.FTZ R10, R4, R7 ;  /* 0x00000007040a7221 */ /* 0x002fe40000010000 */
[----:B------:R-:W0:Y:S01]  /*19490*/  SHFL.BFLY PT, R9, R6, 0x1, 0x1f ;  /* 0x0c201f0006097f89 */ /* 0x000e2200000e0000 */
[----:B------:R-:W-:Y:S02]  /*194a0*/  IMAD.MOV.U32 R4, RZ, RZ, -0x800000 ;  /* 0xff800000ff047424 */ /* 0x000fe400078e00ff */
[----:B------:R-:W-:-:S13]  /*194b0*/  FSETP.NE.FTZ.AND P1, PT, R10, RZ, PT ;  /* 0x000000ff0a00720b */ /* 0x000fda0003f35000 */
[----:B------:R-:W1:Y:S01]  /*194c0*/  @P1 MUFU.LG2 R7, R10 ;  /* 0x0000000a00071308 */ /* 0x000e620000000c00 */
[----:B0-----:R-:W-:-:S07]  /*194d0*/  FADD.FTZ R11, R6, R9 ;  /* 0x00000009060b7221 */ /* 0x001fce0000010000 */
[----:B------:R-:W-:Y:S01]  /*194e0*/  @P1 MUFU.RCP R8, R10 ;  /* 0x0000000a00081308 */ /* 0x000fe20000001000 */
[----:B------:R-:W-:Y:S01]  /*194f0*/  @P1 FMUL.FTZ R6, R12, 0.69314718246459960938 ;  /* 0x3f3172180c061820 */ /* 0x000fe20000410000 */
[----:B------:R-:W-:Y:S01]  /*19500*/  FSETP.NE.FTZ.AND P2, PT, R11, RZ, PT ;  /* 0x000000ff0b00720b */ /* 0x000fe20003f55000 */
[----:B-1----:R-:W-:-:S04]  /*19510*/  @P1 FMUL.FTZ R7, R7, 0.69314718246459960938 ;  /* 0x3f31721807071820 */ /* 0x002fc80000410000 */
[----:B------:R-:W-:-:S08]  /*19520*/  @P1 FFMA.FTZ R4, R6, R3, R7 ;  /* 0x0000000306041223 */ /* 0x000fd00000010007 */
        /* <DEDUP_REMOVED lines=11> */
.L_x_1575:
[----:B------:R-:W-:Y:S02]  /*195e0*/  VIADD R14, R14, 0x2d860 ;  /* 0x0002d8600e0e7836 */ /* 0x000fe40000000000 */
[-C--:B------:R-:W-:Y:S01]  /*195f0*/  FMUL.FTZ R88, R88, R8.reuse ;  /* 0x0000000858587220 */ /* 0x080fe20000410000 */
[----:B------:R-:W-:Y:S02]  /*19600*/  IMAD.U32 R3, RZ, RZ, UR38 ;  /* 0x00000026ff037e24 */ /* 0x000fe4000f8e00ff */
[-C--:B------:R-:W-:Y:S01]  /*19610*/  FMUL.FTZ R89, R89, R8.reuse ;  /* 0x0000000859597220 */ /* 0x080fe20000410000 */
[----:B------:R-:W-:Y:S02]  /*19620*/  VIADD R17, R17, 0x1 ;  /* 0x0000000111117836 */ /* 0x000fe40000000000 */
[-C--:B------:R-:W-:Y:S01]  /*19630*/  FMUL.FTZ R92, R92, R8.reuse ;  /* 0x000000085c5c7220 */ /* 0x080fe20000410000 */
[-C--:B------:R-:W-:Y:S01]  /*19640*/  FMUL.FTZ R93, R93, R8.reuse ;  /* 0x000000085d5d7220 */ /* 0x080fe20000410000 */
[----:B------:R-:W-:Y:S01]  /*19650*/  PRMT R14, R3, 0x654, R14 ;  /* 0x00000654030e7816 */ /* 0x000fe2000000000e */
[-C--:B------:R-:W-:Y:S01]  /*19660*/  FMUL.FTZ R6, R96, R8.reuse ;  /* 0x0000000860067220 */ /* 0x080fe20000410000 */
[----:B------:R-:W-:Y:S01]  /*19670*/  ISETP.NE.AND P1, PT, R17, 0x2, PT ;  /* 0x000000021100780c */ /* 0x000fe20003f25270 */
[-C--:B------:R-:W-:Y:S01]  /*19680*/  FMUL.FTZ R7, R97, R8.reuse ;  /* 0x0000000861077220 */ /* 0x080fe20000410000 */
[----:B------:R0:W-:Y:S01]  /*19690*/  SYNCS.ARRIVE.TRANS64.RED.A1T0 RZ, [R14+URZ], RZ ;  /* 0x000000ff0eff79a7 */ /* 0x0001e2000810043f */
[-C--:B------:R-:W-:Y:S01]  /*196a0*/  FMUL.FTZ R100, R100, R8.reuse ;  /* 0x0000000864647220 */ /* 0x080fe20000410000 */
[----:B------:R-:W-:Y:S01]  /*196b0*/  SEL R0, RZ, 0x1, P1 ;  /* 0x00000001ff007807 */ /* 0x000fe20000800000 */
        /* <DEDUP_REMOVED lines=44> */
[----:B0-----:R-:W-:-:S11]  /*19980*/  SEL R17, R17, RZ, P1 ;  /* 0x000000ff11117207 */ /* 0x001fd60000800000 */
.L_x_1458:
[----:B------:R-:W-:Y:S05]  /*19990*/  WARPSYNC.ALL ;  /* 0x0000000000007948 */ /* 0x000fea0003800000 */
[----:B------:R-:W0:Y:S08]  /*199a0*/  S2UR UR38, SR_CgaCtaId ;  /* 0x00000000002679c3 */ /* 0x000e300000008800 */
[----:B------:R-:W-:Y:S06]  /*199b0*/  BAR.SYNC.DEFER_BLOCKING 0x5, 0x200 ;  /* 0x0148000000007b1d */ /* 0x000fec0000010000 */
[----:B------:R-:W-:Y:S01]  /*199c0*/  UMOV UR4, 0x400 ;  /* 0x0000040000047882 */ /* 0x000fe20000000000 */
[----:B------:R-:W-:Y:S01]  /*199d0*/  BSSY B0, `(.L_x_1576) ;  /* 0x00002c8000007945 */ /* 0x000fe20003800000 */
[----:B0-----:R-:W-:-:S06]  /*199e0*/  ULEA UR4, UR38, UR4, 0x18 ;  /* 0x0000000426047291 */ /* 0x001fcc000f8ec03f */
[----:B------:R-:W-:-:S05]  /*199f0*/  IMAD.U32 R2, RZ, RZ, UR4 ;  /* 0x00000004ff027e24 */ /* 0x000fca000f8e00ff */
[----:B------:R0:W1:Y:S01]  /*19a00*/  LDS.128 R32, [R2+0x2d8d0] ;  /* 0x02d8d00002207984 */ /* 0x0000620000000c00 */
[----:B------:R-:W-:Y:S06]  /*19a10*/  BAR.ARV 0x4, 0x200 ;  /* 0x0108000000007b1d */ /* 0x000fec0000002000 */
[----:B------:R-:W-:Y:S05]  /*19a20*/  @P0 BRA `(.L_x_1577) ;  /* 0x0000002000380947 */ /* 0x000fea0003800000 */
[----:B------:R-:W3:Y:S01]  /*19a30*/  LDL R0, [R1+0x90] ;  /* 0x0000900001007983 */ /* 0x000ee20000100800 */
[----:B------:R-:W-:-:S03]  /*19a40*/  ULDC UR4, c[0x0][0xad4] ;  /* 0x0002b50000047ab9 */ /* 0x000fc60000000800 */
[----:B-1----:R-:W4:Y:S04]  /*19a50*/  LDL.LU R32, [R1+0x74] ;  /* 0x0000740001207983 */ /* 0x002f280000300800 */
[----:B--2---:R-:W2:Y:S01]  /*19a60*/  LDL R41, [R1+0x78] ;  /* 0x0000780001297983 */ /* 0x004ea20000100800 */
[----:B------:R-:W1:Y:S01]  /*19a70*/  S2R R3, SR_SWINHI ;  /* 0x0000000000037919 */ /* 0x000e620000002f00 */
[----:B------:R-:W-:Y:S02]  /*19a80*/  MOV R20, R2 ;  /* 0x0000000200147202 */ /* 0x000fe40000000f00 */
[----:B-1----:R-:W-:-:S03]  /*19a90*/  MOV R21, R3 ;  /* 0x0000000300157202 */ /* 0x002fc60000000f00 */
[----:B---3--:R-:W-:-:S03]  /*19aa0*/  IMAD.WIDE R8, R0, 0x2, R20 ;  /* 0x0000000200087825 */ /* 0x008fc600078e0214 */
[C---:B------:R-:W-:Y:S02]  /*19ab0*/  LOP3.LUT R3, R8.reuse, 0x180, RZ, 0xc0, !PT ;  /* 0x0000018008037812 */ /* 0x040fe400078ec0ff */
[C---:B------:R-:W-:Y:S02]  /*19ac0*/  IADD3 R10, P2, R8.reuse, 0x3020, RZ ;  /* 0x00003020080a7810 */ /* 0x040fe40007f5e0ff */
[----:B------:R-:W-:Y:S02]  /*19ad0*/  SHF.R.U64 R3, R3, 0x3, RZ ;  /* 0x0000000303037819 */ /* 0x000fe400000012ff */
[C---:B------:R-:W-:Y:S02]  /*19ae0*/  IADD3 R11, P4, R8.reuse, 0x20, RZ ;  /* 0x00000020080b7810 */ /* 0x040fe40007f9e0ff */
[C---:B------:R-:W-:Y:S02]  /*19af0*/  IADD3 R31, P3, R8.reuse, 0x3000, RZ ;  /* 0x00003000081f7810 */ /* 0x040fe40007f7e0ff */
[----:B------:R-:W-:-:S02]  /*19b00*/  IADD3 R12, P1, R8, 0x6000, RZ ;  /* 0x00006000080c7810 */ /* 0x000fc40007f3e0ff */
[----:B------:R-:W-:Y:S02]  /*19b10*/  IADD3 R37, P0, R8, 0x6020, RZ ;  /* 0x0000602008257810 */ /* 0x000fe40007f1e0ff */
[----:B------:R-:W-:Y:S02]  /*19b20*/  LOP3.LUT R8, R3, R8, RZ, 0x3c, !PT ;  /* 0x0000000803087212 */ /* 0x000fe400078e3cff */
[----:B------:R-:W-:Y:S01]  /*19b30*/  LOP3.LUT R3, R10, 0x180, RZ, 0xc0, !PT ;  /* 0x000001800a037812 */ /* 0x000fe200078ec0ff */
[----:B------:R-:W-:Y:S01]  /*19b40*/  IMAD.X R15, RZ, RZ, R9, P0 ;  /* 0x000000ffff0f7224 */ /* 0x000fe200000e0609 */
[----:B----4-:R-:W-:Y:S02]  /*19b50*/  ISETP.NE.AND P0, PT, R32, RZ, PT ;  /* 0x000000ff2000720c */ /* 0x010fe40003f05270 */
[----:B------:R-:W-:-:S04]  /*19b60*/  SHF.R.U64 R3, R3, 0x3, RZ ;  /* 0x0000000303037819 */ /* 0x000fc800000012ff */
        /* <DEDUP_REMOVED lines=9> */
[----:B------:R-:W-:Y:S01]  /*19c00*/  MOV R30, R8 ;  /* 0x00000008001e7202 */ /* 0x000fe20000000f00 */
        /* <DEDUP_REMOVED lines=11> */
[----:B------:R-:W-:-:S02]  /*19cc0*/  F2FP.F16.F32.PACK_AB R8, R89, R88 ;  /* 0x000000585908723e */ /* 0x000fc400000000ff */
[----:B------:R-:W-:Y:S02]  /*19cd0*/  F2FP.F16.F32.PACK_AB R9, R91, R90 ;  /* 0x0000005a5b09723e */ /* 0x000fe400000000ff */
[----:B------:R-:W-:Y:S02]  /*19ce0*/  F2FP.F16.F32.PACK_AB R10, R93, R92 ;  /* 0x0000005c5d0a723e */ /* 0x000fe400000000ff */
[----:B------:R-:W-:Y:S01]  /*19cf0*/  F2FP.F16.F32.PACK_AB R11, R95, R94 ;  /* 0x0000005e5f0b723e */ /* 0x000fe200000000ff */
[----:B------:R-:W-:Y:S01]  /*19d00*/  BAR.SYNC.DEFER_BLOCKING 0x1, 0x180 ;  /* 0x0046000000007b1d */ /* 0x000fe20000010000 */
[----:B------:R-:W-:Y:S02]  /*19d10*/  MOV R40, R24 ;  /* 0x0000001800287202 */ /* 0x000fe40000000f00 */
[----:B------:R-:W-:Y:S02]  /*19d20*/  MOV R0, R26 ;  /* 0x0000001a00007202 */ /* 0x000fe40000000f00 */
[----:B------:R-:W-:-:S02]  /*19d30*/  LOP3.LUT R14, R14, R37, RZ, 0x3c, !PT ;  /* 0x000000250e0e7212 */ /* 0x000fc400078e3cff */
[----:B------:R-:W-:Y:S01]  /*19d40*/  F2FP.F16.F32.PACK_AB R24, R7, R6 ;  /* 0x000000060718723e */ /* 0x000fe200000000ff */
[----:B------:R-:W2:Y:S01]  /*19d50*/  LDC.64 R36, c[0x0][0xc00] ;  /* 0x00030000ff247b82 */ /* 0x000ea20000000a00 */
        /* <DEDUP_REMOVED lines=15> */
[----:B-1----:R-:W-:Y:S02]  /*19e50*/  F2FP.F16.F32.PACK_AB R30, R109, R108 ;  /* 0x0000006c6d1e723e */ /* 0x002fe400000000ff */
[----:B------:R-:W-:Y:S02]  /*19e60*/  F2FP.F16.F32.PACK_AB R8, R113, R112 ;  /* 0x000000707108723e */ /* 0x000fe400000000ff */
[----:B------:R-:W-:Y:S02]  /*19e70*/  F2FP.F16.F32.PACK_AB R9, R115, R114 ;  /* 0x000000727309723e */ /* 0x000fe400000000ff */
[----:B------:R-:W-:-:S02]  /*19e80*/  F2FP.F16.F32.PACK_AB R10, R117, R116 ;  /* 0x00000074750a723e */ /* 0x000fc400000000ff */
[----:B------:R-:W-:Y:S02]  /*19e90*/  F2FP.F16.F32.PACK_AB R11, R119, R118 ;  /* 0x00000076770b723e */ /* 0x000fe400000000ff */
[----:B---3--:R-:W-:Y:S02]  /*19ea0*/  F2FP.F16.F32.PACK_AB R24, R129, R128 ;  /* 0x000000808118723e */ /* 0x008fe400000000ff */
        /* <DEDUP_REMOVED lines=9> */
[----:B------:R-:W-:Y:S01]  /*19f40*/  ISETP.NE.AND.EX P3, PT, RZ, UR5, PT, P3 ;  /* 0x00000005ff007c0c */ /* 0x000fe2000bf65330 */
[----:B-1----:R-:W-:Y:S02]  /*19f50*/  IMAD.MOV.U32 R0, RZ, RZ, RZ ;  /* 0x000000ffff007224 */ /* 0x002fe400078e00ff */
[----:B--2---:R-:W-:-:S10]  /*19f60*/  IMAD.WIDE R28, R41, 0x4, R36 ;  /* 0x00000004291c7825 */ /* 0x004fd400078e0224 */
[----:B------:R-:W5:Y:S01]  /*19f70*/  @P3 LDG.E R0, desc[UR52][R28.64] ;  /* 0x000000341c003981 */ /* 0x000f62000c1e1900 */
[----:B------:R-:W-:-:S04]  /*19f80*/  ISETP.NE.U32.AND P0, PT, RZ, UR6, PT ;  /* 0x00000006ff007c0c */ /* 0x000fc8000bf05070 */
[----:B------:R-:W-:-:S13]  /*19f90*/  ISETP.NE.AND.EX P0, PT, RZ, UR7, PT, P0 ;  /* 0x00000007ff007c0c */ /* 0x000fda000bf05300 */
[----:B---3--:R-:W1:Y:S01]  /*19fa0*/  @P0 LDC.64 R8, c[0x0][0xc08] ;  /* 0x00030200ff080b82 */ /* 0x008e620000000a00 */
[----:B------:R-:W-:Y:S01]  /*19fb0*/  ULDC UR6, c[0x0][0xa88] ;  /* 0x0002a20000067ab9 */ /* 0x000fe20000000800 */
[----:B----4-:R-:W-:Y:S01]  /*19fc0*/  IMAD.MOV.U32 R14, RZ, RZ, 0x9b8 ;  /* 0x000009b8ff0e7424 */ /* 0x010fe200078e00ff */
[----:B------:R-:W-:Y:S01]  /*19fd0*/  ISETP.GT.AND P1, PT, R3, 0x1, PT ;  /* 0x000000010300780c */ /* 0x000fe20003f24270 */
[----:B------:R-:W-:-:S03]  /*19fe0*/  IMAD.U32 R48, RZ, RZ, UR6 ;  /* 0x00000006ff307e24 */ /* 0x000fc6000f8e00ff */
[----:B------:R-:W-:Y:S01]  /*19ff0*/  SEL R14, R14, 0x978, P1 ;  /* 0x000009780e0e7807 */ /* 0x000fe20000800000 */
[----:B------:R-:W2:Y:S08]  /*1a000*/  LDC R3, c[0x0][0xbe8] ;  /* 0x0002fa00ff037b82 */ /* 0x000eb00000000800 */
[----:B------:R0:W3:Y:S01]  /*1a010*/  LDC.64 R10, c[0x0][R14+0x218] ;  /* 0x000086000e0a7b82 */ /* 0x0000e20000000a00 */
[----:B-1----:R-:W-:-:S07]  /*1a020*/  @P0 IMAD.WIDE R8, R41, 0x4, R8 ;  /* 0x0000000429080825 */ /* 0x002fce00078e0208 */
[----:B------:R0:W1:Y:S01]  /*1a030*/  LDC.64 R12, c[0x0][R14+0x228] ;  /* 0x00008a000e0c7b82 */ /* 0x0000620000000a00 */
[----:B------:R4:W5:Y:S07]  /*1a040*/  @P0 LDG.E R48, desc[UR52][R8.64] ;  /* 0x0000003408300981 */ /* 0x00096e000c1e1900 */
[----:B----4-:R0:W4:Y:S01]  /*1a050*/  LDC.64 R8, c[0x0][R14+0x220] ;  /* 0x000088000e087b82 */ /* 0x0101220000000a00 */
[----:B--2---:R-:W-:Y:S01]  /*1a060*/  ISETP.NE.AND P2, PT, R3, 0x1, PT ;  /* 0x000000010300780c */ /* 0x004fe20003f45270 */
[----:B---3--:R-:W-:-:S12]  /*1a070*/  @P0 BRA `(.L_x_1578) ;  /* 0x0000000000100947 */ /* 0x008fd80003800000 */
[----:B------:R-:W-:Y:S05]  /*1a080*/  @!P3 BRA `(.L_x_1578) ;  /* 0x00000000000cb947 */ /* 0x000fea0003800000 */
[----:B------:R-:W2:Y:S04]  /*1a090*/  LDG.E R15, desc[UR52][R28.64] ;  /* 0x000000341c0f7981 */ /* 0x000ea8000c1e1900 */
[----:B-----5:R-:W2:Y:S02]  /*1a0a0*/  LDG.E R48, desc[UR52][R28.64+0x4] ;  /* 0x000004341c307981 */ /* 0x020ea4000c1e1900 */
[----:B--2---:R-:W-:-:S07]  /*1a0b0*/  IMAD.IADD R48, R48, 0x1, -R15 ;  /* 0x0000000130307824 */ /* 0x004fce00078e0a0f */
.L_x_1578:
[----:B------:R-:W2:Y:S04]  /*1a0c0*/  LDL R28, [R1+0x68] ;  /* 0x00006800011c7983 */ /* 0x000ea80000100800 */
[----:B------:R-:W2:Y:S04]  /*1a0d0*/  LDL R54, [R1+0x30] ;  /* 0x0000300001367983 */ /* 0x000ea80000100800 */
[----:B------:R-:W3:Y:S01]  /*1a0e0*/  LDL R52, [R1+0x7c] ;  /* 0x00007c0001347983 */ /* 0x000ee20000100800 */
[----:B0-----:R-:W0:Y:S01]  /*1a0f0*/  LDC.64 R14, c[0x0][R14+0x210] ;  /* 0x000084000e0e7b82 */ /* 0x001e220000000a00 */
[----:B------:R-:W-:Y:S01]  /*1a100*/  ISETP.NE.U32.AND P0, PT, RZ, UR4, PT ;  /* 0x00000004ff007c0c */ /* 0x000fe2000bf05070 */
[-C--:B------:R-:W-:Y:S01]  /*1a110*/  IMAD R31, R11, R141.reuse, RZ ;  /* 0x0000008d0b1f7224 */ /* 0x080fe200078e02ff */
[----:B------:R-:W3:Y:S01]  /*1a120*/  LDL R36, [R1+0x8c] ;  /* 0x00008c0001247983 */ /* 0x000ee20000100800 */
[----:B------:R-:W-:Y:S01]  /*1a130*/  SHF.R.S32.HI R26, RZ, 0x1f, R41 ;  /* 0x0000001fff1a7819 */ /* 0x000fe20000011429 */
[----:B------:R-:W-:Y:S01]  /*1a140*/  IMAD.WIDE.U32 R10, R10, R141, RZ ;  /* 0x0000008d0a0a7225 */ /* 0x000fe200078e00ff */
[----:B------:R-:W-:Y:S01]  /*1a150*/  ISETP.NE.AND.EX P0, PT, RZ, UR5, PT, P0 ;  /* 0x00000005ff007c0c */ /* 0x000fe2000bf05300 */
[----:B------:R-:W3:Y:S01]  /*1a160*/  LDL R30, [R1+0x84] ;  /* 0x00008400011e7983 */ /* 0x000ee20000100800 */
[----:B------:R-:W1:Y:S02]  /*1a170*/  @P2 LDC R39, c[0x0][0xbec] ;  /* 0x0002fb00ff272b82 */ /* 0x000e640000000800 */
[----:B------:R-:W-:-:S02]  /*1a180*/  SEL R32, R41, RZ, !P0 ;  /* 0x000000ff29207207 */ /* 0x000fc40004000000 */
[----:B------:R-:W-:-:S03]  /*1a190*/  SEL R29, R26, RZ, !P0 ;  /* 0x000000ff1a1d7207 */ /* 0x000fc60004000000 */
[-C--:B----4-:R-:W-:Y:S01]  /*1a1a0*/  IMAD R9, R9, R32.reuse, RZ ;  /* 0x0000002009097224 */ /* 0x090fe200078e02ff */
[----:B------:R-:W4:Y:S03]  /*1a1b0*/  @P2 LDC R27, c[0x0][0xbf0] ;  /* 0x0002fc00ff1b2b82 */ /* 0x000f260000000800 */
[C---:B------:R-:W-:Y:S02]  /*1a1c0*/  IMAD R37, R8.reuse, R29, R9 ;  /* 0x0000001d08257224 */ /* 0x040fe400078e0209 */
[----:B------:R-:W-:-:S03]  /*1a1d0*/  IMAD.WIDE.U32 R8, R8, R32, RZ ;  /* 0x0000002008087225 */ /* 0x000fc600078e00ff */
[----:B------:R-:W0:Y:S01]  /*1a1e0*/  LDC.64 R24, c[0x0][0xba8] ;  /* 0x0002ea00ff187b82 */ /* 0x000e220000000a00 */
[--C-:B-----5:R-:W-:Y:S02]  /*1a1f0*/  IADD3 R10, P0, P3, R8, R10, R0.reuse ;  /* 0x0000000a080a7210 */ /* 0x120fe40007b1e000 */
[----:B------:R-:W-:-:S05]  /*1a200*/  SHF.R.S32.HI R49, RZ, 0x1f, R0 ;  /* 0x0000001fff317819 */ /* 0x000fca0000011400 */
[----:B0-----:R-:W0:Y:S08]  /*1a210*/  @!P1 LDC R24, c[0x0][0xb50] ;  /* 0x0002d400ff189b82 */ /* 0x001e300000000800 */
[----:B------:R-:W0:Y:S01]  /*1a220*/  @!P1 LDC R25, c[0x0][0xb54] ;  /* 0x0002d500ff199b82 */ /* 0x000e220000000800 */
[----:B------:R-:W-:Y:S02]  /*1a230*/  IMAD R48, R48, R3, RZ ;  /* 0x0000000330307224 */ /* 0x000fe400078e02ff */
[----:B--2---:R-:W-:-:S02]  /*1a240*/  IMAD.IADD R26, R28, 0x1, R54 ;  /* 0x000000011c1a7824 */ /* 0x004fc400078e0236 */
[----:B------:R-:W-:Y:S02]  /*1a250*/  IMAD.IADD R28, R11, 0x1, R31 ;  /* 0x000000010b1c7824 */ /* 0x000fe400078e021f */
[----:B-1----:R-:W-:Y:S01]  /*1a260*/  @P2 IMAD.HI.U32 R8, R26, R39, RZ ;  /* 0x000000271a082227 */ /* 0x002fe200078e00ff */
[----:B---3--:R-:W-:-:S03]  /*1a270*/  SEL R29, R52, RZ, P1 ;  /* 0x000000ff341d7207 */ /* 0x008fc60000800000 */
[----:B------:R-:W-:Y:S02]  /*1a280*/  IMAD.IADD R11, R9, 0x1, R37 ;  /* 0x00000001090b7824 */ /* 0x000fe400078e0225 */
[----:B------:R-:W-:Y:S01]  /*1a290*/  IMAD.MOV.U32 R9, RZ, RZ, R26 ;  /* 0x000000ffff097224 */ /* 0x000fe200078e001a */
[----:B----4-:R-:W-:Y:S01]  /*1a2a0*/  @P2 SHF.R.U32.HI R9, RZ, R27, R8 ;  /* 0x0000001bff092219 */ /* 0x010fe20000011608 */
[-C--:B------:R-:W-:Y:S02]  /*1a2b0*/  IMAD R31, R13, R29.reuse, RZ ;  /* 0x0000001d0d1f7224 */ /* 0x080fe400078e02ff */
[----:B------:R-:W-:Y:S01]  /*1a2c0*/  IMAD.WIDE.U32 R12, R12, R29, RZ ;  /* 0x0000001d0c0c7225 */ /* 0x000fe200078e00ff */
[----:B------:R-:W-:-:S03]  /*1a2d0*/  IADD3.X R11, R11, R28, R49, P0, P3 ;  /* 0x0000001c0b0b7210 */ /* 0x000fc600007e6431 */
[----:B------:R-:W-:Y:S01]  /*1a2e0*/  IMAD.MOV R27, RZ, RZ, -R9 ;  /* 0x000000ffff1b7224 */ /* 0x000fe200078e0a09 */
[----:B------:R-:W-:Y:S01]  /*1a2f0*/  IADD3 R12, P0, P3, R9, R10, R12 ;  /* 0x0000000a090c7210 */ /* 0x000fe20007b1e00c */
[----:B------:R-:W-:Y:S01]  /*1a300*/  IMAD.IADD R31, R13, 0x1, R31 ;  /* 0x000000010d1f7824 */ /* 0x000fe200078e021f */
[----:B------:R-:W-:Y:S01]  /*1a310*/  SHF.R.S32.HI R8, RZ, 0x1f, R9 ;  /* 0x0000001fff087819 */ /* 0x000fe20000011409 */
[----:B------:R-:W-:-:S03]  /*1a320*/  IMAD R9, R3, R27, R26 ;  /* 0x0000001b03097224 */ /* 0x000fc600078e021a */
[----:B------:R-:W-:Y:S01]  /*1a330*/  IADD3.X R13, R8, R11, R31, P0, P3 ;  /* 0x0000000b080d7210 */ /* 0x000fe200007e641f */
[-C--:B------:R-:W-:Y:S01]  /*1a340*/  IMAD R8, R15, R9.reuse, RZ ;  /* 0x000000090f087224 */ /* 0x080fe200078e02ff */
[----:B------:R-:W-:Y:S01]  /*1a350*/  SHF.R.S32.HI R11, RZ, 0x1f, R9 ;  /* 0x0000001fff0b7819 */ /* 0x000fe20000011409 */
[----:B------:R-:W-:-:S04]  /*1a360*/  IMAD.WIDE.U32 R12, R14, R9, R12 ;  /* 0x000000090e0c7225 */ /* 0x000fc800078e000c */
[----:B------:R-:W-:-:S04]  /*1a370*/  IMAD R11, R14, R11, R8 ;  /* 0x0000000b0e0b7224 */ /* 0x000fc800078e0208 */
[----:B------:R-:W-:Y:S01]  /*1a380*/  IMAD.IADD R8, R13, 0x1, R11 ;  /* 0x000000010d087824 */ /* 0x000fe200078e020b */
[----:B0-----:R-:W-:-:S04]  /*1a390*/  LEA R13, P0, R12, R24, 0x2 ;  /* 0x000000180c0d7211 */ /* 0x001fc800078010ff */
[----:B------:R-:W-:Y:S01]  /*1a3a0*/  LEA.HI.X R12, R12, R25, R8, 0x2, P0 ;  /* 0x000000190c0c7211 */ /* 0x000fe200000f1408 */
[----:B------:R-:W-:Y:S01]  /*1a3b0*/  SHFL.IDX PT, R10, R13, 0x1, 0x1c1f ;  /* 0x003c1f000d0a7f89 */ /* 0x000fe200000e0000 */
[----:B------:R-:W-:-:S03]  /*1a3c0*/  IMAD.IADD R25, R36, 0x1, R54 ;  /* 0x0000000124197824 */ /* 0x000fc600078e0236 */
[----:B------:R-:W-:Y:S04]  /*1a3d0*/  SHFL.IDX PT, R8, R13, RZ, 0x1c1f ;  /* 0x001c1fff0d087589 */ /* 0x000fe800000e0000 */
[----:B------:R-:W0:Y:S04]  /*1a3e0*/  SHFL.IDX PT, R9, R12, RZ, 0x1c1f ;  /* 0x001c1fff0c097589 */ /* 0x000e2800000e0000 */
[----:B------:R-:W1:Y:S01]  /*1a3f0*/  SHFL.IDX PT, R11, R12, 0x1, 0x1c1f ;  /* 0x003c1f000c0b7f89 */ /* 0x000e6200000e0000 */
        /* <DEDUP_REMOVED lines=11> */
[----:B-1----:R-:W-:-:S05]  /*1a4b0*/  VIADD R4, R30, 0xffffff80 ;  /* 0xffffff801e047836 */ /* 0x002fca0000000000 */
[----:B------:R-:W-:-:S04]  /*1a4c0*/  SHF.R.S32.HI R5, RZ, 0x1f, R4 ;  /* 0x0000001fff057819 */ /* 0x000fc80000011404 */
[----:B------:R-:W-:-:S04]  /*1a4d0*/  LEA.HI R5, R5, R4, RZ, 0x2 ;  /* 0x0000000405057211 */ /* 0x000fc800078f10ff */
[----:B------:R-:W-:Y:S02]  /*1a4e0*/  LOP3.LUT R7, R5, 0xfffffffc, RZ, 0xc0, !PT ;  /* 0xfffffffc05077812 */ /* 0x000fe400078ec0ff */
[----:B------:R-:W-:-:S03]  /*1a4f0*/  SHF.R.S32.HI R10, RZ, 0x2, R5 ;  /* 0x00000002ff0a7819 */ /* 0x000fc60000011405 */
[----:B------:R-:W-:-:S04]  /*1a500*/  IMAD.IADD R13, R4, 0x1, -R7 ;  /* 0x00000001040d7824 */ /* 0x000fc800078e0a07 */
[----:B------:R-:W-:-:S04]  /*1a510*/  IMAD.SHL.U32 R51, R13, 0x8, RZ ;  /* 0x000000080d337824 */ /* 0x000fc800078e00ff */
[----:B------:R-:W-:Y:S02]  /*1a520*/  IMAD R5, R10, 0x20, R51 ;  /* 0x000000200a057824 */ /* 0x000fe400078e0233 */
[----:B------:R-:W-:Y:S02]  /*1a530*/  IMAD R49, R49, UR4, RZ ;  /* 0x0000000431317c24 */ /* 0x000fe4000f8e02ff */
[----:B------:R-:W-:-:S04]  /*1a540*/  IMAD.WIDE R20, R5, 0x2, R20 ;  /* 0x0000000205147825 */ /* 0x000fc800078e0214 */
[----:B------:R-:W-:Y:S01]  /*1a550*/  IMAD R49, R0, UR5, R49 ;  /* 0x0000000500317c24 */ /* 0x000fe2000f8e0231 */
[----:B------:R-:W-:Y:S01]  /*1a560*/  IADD3 R25, P0, R20, 0x1800, RZ ;  /* 0x0000180014197810 */ /* 0x000fe20007f1e0ff */
[----:B------:R-:W-:Y:S01]  /*1a570*/  IMAD.WIDE.U32 R8, R0, UR4, RZ ;  /* 0x0000000400087c25 */ /* 0x000fe2000f8e00ff */
[C---:B------:R-:W-:Y:S01]  /*1a580*/  IADD3 R29, P1, R20.reuse, 0x3000, RZ ;  /* 0x00003000141d7810 */ /* 0x040fe20007f3e0ff */
[----:B------:R-:W-:Y:S01]  /*1a590*/  ULDC.64 UR4, c[0x0][0xae8] ;  /* 0x0002ba0000047ab9 */ /* 0x000fe20000000a00 */
[C---:B------:R-:W-:Y:S01]  /*1a5a0*/  IADD3 R37, P3, R20.reuse, 0x4800, RZ ;  /* 0x0000480014257810 */ /* 0x040fe20007f7e0ff */
[----:B------:R-:W-:Y:S01]  /*1a5b0*/  IMAD R0, R13, 0x60, R10 ;  /* 0x000000600d007824 */ /* 0x000fe200078e020a */
[C---:B------:R-:W-:Y:S01]  /*1a5c0*/  IADD3 R41, P4, R20.reuse, 0x6000, RZ ;  /* 0x0000600014297810 */ /* 0x040fe20007f9e0ff */
[----:B------:R-:W-:Y:S01]  /*1a5d0*/  IMAD.IADD R9, R9, 0x1, R49 ;  /* 0x0000000109097824 */ /* 0x000fe200078e0231 */
[----:B------:R-:W-:Y:S01]  /*1a5e0*/  IADD3 R5, P5, R20, 0x7800, RZ ;  /* 0x0000780014057810 */ /* 0x000fe20007fbe0ff */
[----:B------:R-:W-:Y:S01]  /*1a5f0*/  IMAD.IADD R14, R54, 0x1, R0 ;  /* 0x00000001360e7824 */ /* 0x000fe200078e0200 */
[----:B------:R-:W-:-:S02]  /*1a600*/  LOP3.LUT R24, R25, 0x180, RZ, 0xc0, !PT ;  /* 0x0000018019187812 */ /* 0x000fc400078ec0ff */
[----:B------:R-:W-:Y:S02]  /*1a610*/  LOP3.LUT R28, R29, 0x180, RZ, 0xc0, !PT ;  /* 0x000001801d1c7812 */ /* 0x000fe400078ec0ff */
[----:B------:R-:W-:Y:S02]  /*1a620*/  LOP3.LUT R36, R37, 0x180, RZ, 0xc0, !PT ;  /* 0x0000018025247812 */ /* 0x000fe400078ec0ff */
[----:B------:R-:W-:Y:S01]  /*1a630*/  LOP3.LUT R40, R41, 0x180, RZ, 0xc0, !PT ;  /* 0x0000018029287812 */ /* 0x000fe200078ec0ff */
[----:B------:R-:W-:Y:S01]  /*1a640*/  IMAD.WIDE.U32 R8, R141, UR4, R8 ;  /* 0x000000048d087c25 */ /* 0x000fe2000f8e0008 */
[----:B------:R-:W-:Y:S02]  /*1a650*/  LOP3.LUT R4, R5, 0x180, RZ, 0xc0, !PT ;  /* 0x0000018005047812 */ /* 0x000fe400078ec0ff */
[----:B------:R-:W-:Y:S01]  /*1a660*/  LOP3.LUT R7, R20, 0x180, RZ, 0xc0, !PT ;  /* 0x0000018014077812 */ /* 0x000fe200078ec0ff */
[----:B0-----:R-:W-:Y:S01]  /*1a670*/  @P2 IMAD.HI.U32 R0, R14, R11, RZ ;  /* 0x0000000b0e002227 */ /* 0x001fe200078e00ff */
[----:B------:R-:W-:-:S02]  /*1a680*/  SHF.R.U64 R24, R24, 0x3, RZ ;  /* 0x0000000318187819 */ /* 0x000fc400000012ff */
[----:B------:R-:W-:Y:S01]  /*1a690*/  SHF.R.U64 R28, R28, 0x3, RZ ;  /* 0x000000031c1c7819 */ /* 0x000fe200000012ff */
[----:B------:R-:W-:Y:S01]  /*1a6a0*/  IMAD.X R45, RZ, RZ, R21, P5 ;  /* 0x000000ffff2d7224 */ /* 0x000fe200028e0615 */
[----:B------:R-:W-:Y:S02]  /*1a6b0*/  SHF.R.U64 R36, R36, 0x3, RZ ;  /* 0x0000000324247819 */ /* 0x000fe400000012ff */
[----:B------:R-:W-:Y:S02]  /*1a6c0*/  SHF.R.U64 R40, R40, 0x3, RZ ;  /* 0x0000000328287819 */ /* 0x000fe400000012ff */
[----:B------:R-:W-:Y:S01]  /*1a6d0*/  SHF.R.S32.HI R13, RZ, 0x1f, R32 ;  /* 0x0000001fff0d7819 */ /* 0x000fe20000011420 */
[----:B------:R-:W-:Y:S01]  /*1a6e0*/  IMAD R9, R141, UR5, R9 ;  /* 0x000000058d097c24 */ /* 0x000fe2000f8e0209 */
[----:B------:R-:W-:Y:S01]  /*1a6f0*/  SHF.R.U64 R4, R4, 0x3, RZ ;  /* 0x0000000304047819 */ /* 0x000fe200000012ff */
[----:B------:R-:W-:Y:S01]  /*1a700*/  ULDC.64 UR4, c[0x0][0xaf0] ;  /* 0x0002bc0000047ab9 */ /* 0x000fe20000000a00 */
[----:B------:R-:W-:Y:S01]  /*1a710*/  SHF.R.U64 R7, R7, 0x3, RZ ;  /* 0x0000000307077819 */ /* 0x000fe200000012ff */
[----:B------:R-:W-:Y:S01]  /*1a720*/  IMAD.MOV.U32 R11, RZ, RZ, R14 ;  /* 0x000000ffff0b7224 */ /* 0x000fe200078e000e */
        /* <DEDUP_REMOVED lines=8> */
[----:B--2---:R-:W-:Y:S01]  /*1a7b0*/  @P2 SHF.R.U32.HI R11, RZ, R15, R0 ;  /* 0x0000000fff0b2219 */ /* 0x004fe20000011600 */
[----:B------:R-:W-:Y:S01]  /*1a7c0*/  IMAD R13, R13, UR4, RZ ;  /* 0x000000040d0d7c24 */ /* 0x000fe2000f8e02ff */
[----:B------:R-:W-:Y:S01]  /*1a7d0*/  LOP3.LUT R44, R4, R5, RZ, 0x3c, !PT ;  /* 0x00000005042c7212 */ /* 0x000fe200078e3cff */
[C---:B------:R-:W-:Y:S01]  /*1a7e0*/  IMAD.WIDE.U32 R8, R32.reuse, UR4, R8 ;  /* 0x0000000420087c25 */ /* 0x040fe2000f8e0008 */
[----:B------:R-:W-:Y:S01]  /*1a7f0*/  LOP3.LUT R20, R7, R20, RZ, 0x3c, !PT ;  /* 0x0000001407147212 */ /* 0x000fe200078e3cff */
[----:B------:R-:W5:Y:S01]  /*1a800*/  LD.E.128 R24, desc[UR52][R24.64] ;  /* 0x0000003418187980 */ /* 0x000f62000c101d00 */
[----:B------:R-:W-:Y:S01]  /*1a810*/  SHF.R.S32.HI R0, RZ, 0x1f, R11 ;  /* 0x0000001fff007819 */ /* 0x000fe2000001140b */
[----:B------:R-:W-:Y:S01]  /*1a820*/  IMAD R13, R32, UR5, R13 ;  /* 0x00000005200d7c24 */ /* 0x000fe2000f8e020d */
[----:B------:R-:W-:Y:S01]  /*1a830*/  ULDC.64 UR4, c[0x0][0xae0] ;  /* 0x0002b80000047ab9 */ /* 0x000fe20000000a00 */
[----:B------:R-:W-:Y:S01]  /*1a840*/  IMAD.MOV R12, RZ, RZ, -R11 ;  /* 0x000000ffff0c7224 */ /* 0x000fe200078e0a0b */
[----:B------:R0:W5:Y:S01]  /*1a850*/  LD.E.128 R4, desc[UR52][R20.64] ;  /* 0x0000003414047980 */ /* 0x000162000c101d00 */
[----:B------:R-:W-:-:S03]  /*1a860*/  IMAD.IADD R9, R9, 0x1, R13 ;  /* 0x0000000109097824 */ /* 0x000fc600078e020d */
[----:B------:R-:W5:Y:S01]  /*1a870*/  LD.E.128 R28, desc[UR52][R28.64] ;  /* 0x000000341c1c7980 */ /* 0x000f62000c101d00 */
[----:B------:R-:W-:-:S03]  /*1a880*/  IMAD R0, R0, UR4, RZ ;  /* 0x0000000400007c24 */ /* 0x000fc6000f8e02ff */
[----:B------:R-:W5:Y:S01]  /*1a890*/  LD.E.128 R36, desc[UR52][R36.64] ;  /* 0x0000003424247980 */ /* 0x000f62000c101d00 */
[----:B------:R-:W-:-:S03]  /*1a8a0*/  IMAD R3, R3, R12, R14 ;  /* 0x0000000c03037224 */ /* 0x000fc600078e020e */
        /* <DEDUP_REMOVED lines=8> */
[----:B------:R-:W-:-:S04]  /*1a930*/  IMAD.WIDE.U32 R8, R11, UR4, R8 ;  /* 0x000000040b087c25 */ /* 0x000fc8000f8e0008 */
[----:B------:R-:W-:Y:S01]  /*1a940*/  IMAD R13, R11, UR5, R0 ;  /* 0x000000050b0d7c24 */ /* 0x000fe2000f8e0200 */
[----:B------:R-:W-:Y:S01]  /*1a950*/  SHF.R.S32.HI R11, RZ, 0x1f, R3 ;  /* 0x0000001fff0b7819 */ /* 0x000fe20000011403 */
[----:B------:R-:W-:Y:S02]  /*1a960*/  ULDC.64 UR4, c[0x0][0xad8] ;  /* 0x0002b60000047ab9 */ /* 0x000fe40000000a00 */
[----:B------:R-:W-:Y:S02]  /*1a970*/  IMAD.IADD R9, R9, 0x1, R13 ;  /* 0x0000000109097824 */ /* 0x000fe400078e020d */
[----:B------:R-:W-:Y:S02]  /*1a980*/  IMAD R12, R11, UR4, RZ ;  /* 0x000000040b0c7c24 */ /* 0x000fe4000f8e02ff */
[----:B------:R-:W-:Y:S02]  /*1a990*/  VIADD R0, R2, 0x2d820 ;  /* 0x0002d82002007836 */ /* 0x000fe40000000000 */
[----:B------:R-:W-:-:S02]  /*1a9a0*/  IMAD R11, R3, UR5, R12 ;  /* 0x00000005030b7c24 */ /* 0x000fc4000f8e020c */
[----:B------:R-:W-:Y:S01]  /*1a9b0*/  IMAD.WIDE.U32 R8, R3, UR4, R8 ;  /* 0x0000000403087c25 */ /* 0x000fe2000f8e0008 */
[----:B------:R-:W-:Y:S01]  /*1a9c0*/  ULDC.64 UR4, c[0x0][0xa80] ;  /* 0x0002a00000047ab9 */ /* 0x000fe20000000a00 */
[----:B------:R-:W-:Y:S02]  /*1a9d0*/  PRMT R0, RZ, 0x654, R0 ;  /* 0x00000654ff007816 */ /* 0x000fe40000000000 */
[----:B------:R-:W-:Y:S01]  /*1a9e0*/  IMAD.IADD R3, R9, 0x1, R11 ;  /* 0x0000000109037824 */ /* 0x000fe200078e020b */
[C---:B0-----:R-:W-:Y:S01]  /*1a9f0*/  LEA R20, P0, R8.reuse, UR4, 0x1 ;  /* 0x0000000408147c11 */ /* 0x041fe2000f8008ff */
[C---:B------:R-:W-:Y:S01]  /*1aa00*/  VIADD R49, R51.reuse, 0x20 ;  /* 0x0000002033317836 */ /* 0x040fe20000000000 */
[----:B------:R-:W-:Y:S01]  /*1aa10*/  UMOV UR4, 0xffffffff ;  /* 0xffffffff00047882 */ /* 0x000fe20000000000 */
[----:B------:R-:W-:Y:S01]  /*1aa20*/  VIADD R53, R51, 0x40 ;  /* 0x0000004033357836 */ /* 0x000fe20000000000 */
[----:B-1----:R0:W-:Y:S01]  /*1aa30*/  SYNCS.ARRIVE.TRANS64.RED.A1T0 RZ, [R0+URZ], RZ ;  /* 0x000000ff00ff79a7 */ /* 0x0021e2000810043f */
[----:B------:R-:W-:-:S02]  /*1aa40*/  LEA.HI.X R3, R8, UR5, R3, 0x1, P0 ;  /* 0x0000000508037c11 */ /* 0x000fc400080f0c03 */
[----:B------:R-:W-:Y:S02]  /*1aa50*/  SHF.R.S32.HI R32, RZ, 0x1f, R49 ;  /* 0x0000001fff207819 */ /* 0x000fe40000011431 */
[----:B------:R-:W-:Y:S01]  /*1aa60*/  SHF.R.S32.HI R50, RZ, 0x1f, R53 ;  /* 0x0000001fff327819 */ /* 0x000fe20000011435 */
[----:B------:R-:W-:Y:S06]  /*1aa70*/  BRA.DIV UR4, `(.L_x_1580) ;  /* 0x000000aa04787947 */ /* 0x000fec000b800000 */
[----:B0-----:R0:W1:Y:S04]  /*1aa80*/  SHFL.IDX PT, R0, R3, RZ, 0x1c1f ;  /* 0x001c1fff03007589 */ /* 0x00106800000e0000 */
[----:B------:R0:W2:Y:S02]  /*1aa90*/  SHFL.IDX PT, R14, R20, RZ, 0x1c1f ;  /* 0x001c1fff140e7589 */ /* 0x0000a400000e0000 */
.L_x_1774:
[----:B------:R-:W-:Y:S01]  /*1aaa0*/  IMAD.IADD R21, R10, 0x1, R54 ;  /* 0x000000010a157824 */ /* 0x000fe200078e0236 */
[----:B------:R-:W-:Y:S04]  /*1aab0*/  BSSY B1, `(.L_x_1581) ;  /* 0x0000011000017945 */ /* 0x000fe80003800000 */
[----:B------:R-:W-:-:S13]  /*1aac0*/  ISETP.GE.AND P0, PT, R21, R48, PT ;  /* 0x000000301500720c */ /* 0x000fda0003f06270 */
[----:B------:R-:W-:Y:S05]  /*1aad0*/  @P0 BRA `(.L_x_1582) ;  /* 0x0000000000380947 */ /* 0x000fea0003800000 */
[----:B------:R-:W-:Y:S02]  /*1aae0*/  ULDC UR4, c[0x0][0xac8] ;  /* 0x0002b20000047ab9 */ /* 0x000fe40000000800 */
[----:B------:R-:W-:Y:S02]  /*1aaf0*/  ISETP.GE.AND P0, PT, R51, UR4, PT ;  /* 0x0000000433007c0c */ /* 0x000fe4000bf06270 */
[----:B------:R-:W-:Y:S02]  /*1ab00*/  ISETP.GE.AND P1, PT, R49, UR4, PT ;  /* 0x0000000431007c0c */ /* 0x000fe4000bf26270 */
[----:B------:R-:W-:-:S09]  /*1ab10*/  ISETP.GE.AND P2, PT, R53, UR4, PT ;  /* 0x0000000435007c0c */ /* 0x000fd2000bf46270 */
[----:B--2---:R-:W-:Y:S02]  /*1ab20*/  @!P0 IMAD.MOV.U32 R12, RZ, RZ, R14 ;  /* 0x000000ffff0c8224 */ /* 0x004fe400078e000e */
[----:B-1----:R-:W-:Y:S01]  /*1ab30*/  @!P0 IMAD.MOV.U32 R13, RZ, RZ, R0 ;  /* 0x000000ffff0d8224 */ /* 0x002fe200078e0000 */
[-C--:B------:R-:W-:Y:S02]  /*1ab40*/  @!P1 LEA R10, P3, R49, R14.reuse, 0x1 ;  /* 0x0000000e310a9211 */ /* 0x080fe400078608ff */
[----:B------:R-:W-:Y:S01]  /*1ab50*/  @!P2 LEA R8, P4, R53, R14, 0x1 ;  /* 0x0000000e3508a211 */ /* 0x000fe200078808ff */
[----:B------:R-:W-:Y:S01]  /*1ab60*/  @!P0 IMAD.WIDE R12, R51, 0x2, R12 ;  /* 0x00000002330c8825 */ /* 0x000fe200078e020c */
[-C--:B------:R-:W-:Y:S02]  /*1ab70*/  @!P1 LEA.HI.X R11, R49, R0.reuse, R32, 0x1, P3 ;  /* 0x00000000310b9211 */ /* 0x080fe400018f0c20 */
[----:B------:R-:W-:Y:S02]  /*1ab80*/  @!P2 LEA.HI.X R9, R53, R0, R50, 0x1, P4 ;  /* 0x000000003509a211 */ /* 0x000fe400020f0c32 */
[----:B-----5:R3:W-:Y:S04]  /*1ab90*/  @!P0 ST.E.128 desc[UR52][R12.64], R4 ;  /* 0x000000040c008985 */ /* 0x0207e8000c101d34 */
[----:B------:R3:W-:Y:S04]  /*1aba0*/  @!P1 ST.E.128 desc[UR52][R10.64], R28 ;  /* 0x0000001c0a009985 */ /* 0x0007e8000c101d34 */
[----:B------:R3:W-:Y:S02]  /*1abb0*/  @!P2 ST.E.128 desc[UR52][R8.64], R40 ;  /* 0x000000280800a985 */ /* 0x0007e4000c101d34 */
.L_x_1582:
[----:B------:R-:W-:Y:S05]  /*1abc0*/  BSYNC B1 ;  /* 0x0000000000017941 */ /* 0x000fea0003800000 */
.L_x_1581:
[----:B------:R-:W-:-:S03]  /*1abd0*/  UMOV UR4, 0xffffffff ;  /* 0xffffffff00047882 */ /* 0x000fc60000000000 */
[----:B------:R-:W-:Y:S05]  /*1abe0*/  BRA.DIV UR4, `(.L_x_1583) ;  /* 0x000000aa04507947 */ /* 0x000fea000b800000 */
[----:B0-----:R-:W0:Y:S04]  /*1abf0*/  SHFL.IDX PT, R3, R3, 0x1, 0x1c1f ;  /* 0x003c1f0003037f89 */ /* 0x001e2800000e0000 */
[----:B--2---:R2:W4:Y:S02]  /*1ac00*/  SHFL.IDX PT, R14, R20, 0x1, 0x1c1f ;  /* 0x003c1f00140e7f89 */ /* 0x00452400000e0000 */
.L_x_1778:
[----:B---3-5:R-:W-:-:S05]  /*1ac10*/  VIADD R5, R21, 0x60 ;  /* 0x0000006015057836 */ /* 0x028fca0000000000 */
[----:B------:R-:W-:-:S13]  /*1ac20*/  ISETP.GE.AND P0, PT, R5, R48, PT ;  /* 0x000000300500720c */ /* 0x000fda0003f06270 */
[----:B------:R-:W-:Y:S05]  /*1ac30*/  @P0 BRA `(.L_x_1584) ;  /* 0x0000001800840947 */ /* 0x000fea0003800000 */
[----:B------:R-:W-:Y:S02]  /*1ac40*/  ULDC UR4, c[0x0][0xac8] ;  /* 0x0002b20000047ab9 */ /* 0x000fe40000000800 */
[----:B------:R-:W-:Y:S02]  /*1ac50*/  ISETP.GE.AND P1, PT, R51, UR4, PT ;  /* 0x0000000433007c0c */ /* 0x000fe4000bf26270 */
[----:B------:R-:W-:-:S11]  /*1ac60*/  ISETP.GE.AND P2, PT, R49, UR4, PT ;  /* 0x0000000431007c0c */ /* 0x000fd6000bf46270 */
[----:B0-----:R-:W-:Y:S02]  /*1ac70*/  @!P1 IMAD.MOV.U32 R15, RZ, RZ, R3 ;  /* 0x000000ffff0f9224 */ /* 0x001fe400078e0003 */
[----:B----4-:R-:W-:Y:S01]  /*1ac80*/  @!P2 LEA R4, P0, R49, R14, 0x1 ;  /* 0x0000000e3104a211 */ /* 0x010fe200078008ff */
        /* <DEDUP_REMOVED lines=10> */
.L_x_1579:
[----:B------:R-:W-:Y:S01]  /*1ad30*/  ULDC.64 UR4, c[0x0][0xb08] ;  /* 0x0002c20000047ab9 */ /* 0x000fe20000000a00 */
[----:B------:R-:W1:Y:S01]  /*1ad40*/  @P2 LDC R13, c[0x0][0xbec] ;  /* 0x0002fb00ff0d2b82 */ /* 0x000e620000000800 */
[----:B------:R-:W-:Y:S01]  /*1ad50*/  IMAD R49, R49, UR4, RZ ;  /* 0x0000000431317c24 */ /* 0x000fe2000f8e02ff */
[----:B0-----:R-:W-:Y:S01]  /*1ad60*/  SHF.R.S32.HI R9, RZ, 0x1f, R32 ;  /* 0x0000001fff097819 */ /* 0x001fe20000011420 */
[----:B------:R-:W-:-:S04]  /*1ad70*/  IMAD.WIDE.U32 R4, R0, UR4, RZ ;  /* 0x0000000400047c25 */ /* 0x000fc8000f8e00ff */
[----:B------:R-:W-:Y:S01]  /*1ad80*/  IMAD R49, R0, UR5, R49 ;  /* 0x0000000500317c24 */ /* 0x000fe2000f8e0231 */
[----:B------:R-:W-:Y:S01]  /*1ad90*/  ULDC.64 UR4, c[0x0][0xb38] ;  /* 0x0002ce0000047ab9 */ /* 0x000fe20000000a00 */
[----:B------:R-:W0:Y:S01]  /*1ada0*/  @P2 LDC R0, c[0x0][0xbf0] ;  /* 0x0002fc00ff002b82 */ /* 0x000e220000000800 */
[----:B------:R-:W-:Y:S02]  /*1adb0*/  VIADD R10, R2, 0x2d820 ;  /* 0x0002d820020a7836 */ /* 0x000fe40000000000 */
[----:B------:R-:W-:-:S03]  /*1adc0*/  IMAD.IADD R5, R5, 0x1, R49 ;  /* 0x0000000105057824 */ /* 0x000fc600078e0231 */
[----:B------:R-:W-:Y:S01]  /*1add0*/  PRMT R10, RZ, 0x654, R10 ;  /* 0x00000654ff0a7816 */ /* 0x000fe2000000000a */
[----:B------:R-:W-:-:S03]  /*1ade0*/  IMAD.WIDE.U32 R4, R141, UR4, R4 ;  /* 0x000000048d047c25 */ /* 0x000fc6000f8e0004 */
[----:B------:R2:W-:Y:S01]  /*1adf0*/  SYNCS.ARRIVE.TRANS64.RED.A1T0 RZ, [R10+URZ], RZ ;  /* 0x000000ff0aff79a7 */ /* 0x0005e2000810043f */
[----:B------:R-:W-:Y:S01]  /*1ae00*/  IMAD R5, R141, UR5, R5 ;  /* 0x000000058d057c24 */ /* 0x000fe2000f8e0205 */
[----:B------:R-:W-:Y:S02]  /*1ae10*/  ULDC.64 UR4, c[0x0][0xb40] ;  /* 0x0002d00000047ab9 */ /* 0x000fe40000000a00 */
[----:B------:R-:W-:Y:S02]  /*1ae20*/  IMAD R9, R9, UR4, RZ ;  /* 0x0000000409097c24 */ /* 0x000fe4000f8e02ff */
[----:B------:R-:W-:-:S04]  /*1ae30*/  IMAD.WIDE.U32 R4, R32, UR4, R4 ;  /* 0x0000000420047c25 */ /* 0x000fc8000f8e0004 */
[----:B------:R-:W-:Y:S01]  /*1ae40*/  IMAD R11, R32, UR5, R9 ;  /* 0x00000005200b7c24 */ /* 0x000fe2000f8e0209 */
[----:B------:R-:W-:Y:S01]  /*1ae50*/  ULDC.64 UR4, c[0x0][0xb48] ;  /* 0x0002d20000047ab9 */ /* 0x000fe20000000a00 */
[----:B-1----:R-:W-:-:S04]  /*1ae60*/  @P2 IMAD.HI.U32 R13, R26, R13, RZ ;  /* 0x0000000d1a0d2227 */ /* 0x002fc800078e00ff */
[----:B------:R-:W-:Y:S02]  /*1ae70*/  IMAD.IADD R5, R5, 0x1, R11 ;  /* 0x0000000105057824 */ /* 0x000fe400078e020b */
[----:B------:R-:W-:Y:S01]  /*1ae80*/  IMAD.MOV.U32 R9, RZ, RZ, R26 ;  /* 0x000000ffff097224 */ /* 0x000fe200078e001a */
[----:B0-----:R-:W-:Y:S01]  /*1ae90*/  @P2 SHF.R.U32.HI R9, RZ, R0, R13 ;  /* 0x00000000ff092219 */ /* 0x001fe2000001160d */
[----:B------:R-:W-:-:S03]  /*1aea0*/  IMAD.WIDE.U32 R4, R52, UR4, R4 ;  /* 0x0000000434047c25 */ /* 0x000fc6000f8e0004 */
[--C-:B------:R-:W-:Y:S01]  /*1aeb0*/  SHF.R.S32.HI R0, RZ, 0x1f, R9.reuse ;  /* 0x0000001fff007819 */ /* 0x100fe20000011409 */
[----:B------:R-:W-:Y:S02]  /*1aec0*/  IMAD.MOV R8, RZ, RZ, -R9 ;  /* 0x000000ffff087224 */ /* 0x000fe400078e0a09 */
[----:B------:R-:W-:Y:S01]  /*1aed0*/  IMAD R5, R52, UR5, R5 ;  /* 0x0000000534057c24 */ /* 0x000fe2000f8e0205 */
[----:B------:R-:W-:Y:S01]  /*1aee0*/  ULDC.64 UR4, c[0x0][0xb30] ;  /* 0x0002cc0000047ab9 */ /* 0x000fe20000000a00 */
[----:B------:R-:W-:Y:S02]  /*1aef0*/  IMAD R3, R3, R8, R26 ;  /* 0x0000000803037224 */ /* 0x000fe400078e021a */
[----:B------:R-:W-:Y:S02]  /*1af00*/  IMAD R0, R0, UR4, RZ ;  /* 0x0000000400007c24 */ /* 0x000fe4000f8e02ff */
[----:B------:R-:W-:-:S04]  /*1af10*/  IMAD.WIDE.U32 R4, R9, UR4, R4 ;  /* 0x0000000409047c25 */ /* 0x000fc8000f8e0004 */
[----:B------:R-:W-:Y:S01]  /*1af20*/  IMAD R11, R9, UR5, R0 ;  /* 0x00000005090b7c24 */ /* 0x000fe2000f8e0200 */
[----:B------:R-:W-:Y:S01]  /*1af30*/  SHF.R.S32.HI R0, RZ, 0x1f, R3 ;  /* 0x0000001fff007819 */ /* 0x000fe20000011403 */
[----:B------:R-:W-:Y:S02]  /*1af40*/  ULDC.64 UR4, c[0x0][0xb28] ;  /* 0x0002ca0000047ab9 */ /* 0x000fe40000000a00 */
        /* <DEDUP_REMOVED lines=9> */
[----:B--2---:R-:W-:Y:S06]  /*1afe0*/  BRA.DIV UR4, `(.L_x_1585) ;  /* 0x000000a604987947 */ /* 0x004fec000b800000 */
[----:B------:R0:W1:Y:S04]  /*1aff0*/  SHFL.IDX PT, R3, R20, RZ, 0x1c1f ;  /* 0x001c1fff14037589 */ /* 0x00006800000e0000 */
[----:B------:R0:W2:Y:S02]  /*1b000*/  SHFL.IDX PT, R14, R0, RZ, 0x1c1f ;  /* 0x001c1fff000e7589 */ /* 0x0000a400000e0000 */
.L_x_1781:
[----:B------:R-:W-:Y:S01]  /*1b010*/  ISETP.GE.AND P0, PT, R25, R48, PT ;  /* 0x000000301900720c */ /* 0x000fe20003f06270 */
[----:B------:R-:W-:-:S12]  /*1b020*/  BSSY B1, `(.L_x_1586) ;  /* 0x0000054000017945 */ /* 0x000fd80003800000 */
[----:B------:R-:W-:Y:S05]  /*1b030*/  @P0 BRA `(.L_x_1587) ;  /* 0x0000000400480947 */ /* 0x000fea0003800000 */
[----:B------:R-:W-:Y:S01]  /*1b040*/  ULDC UR4, c[0x0][0xac8] ;  /* 0x0002b20000047ab9 */ /* 0x000fe20000000800 */
[C---:B------:R-:W-:Y:S01]  /*1b050*/  VIADD R12, R142.reuse, 0x8 ;  /* 0x000000088e0c7836 */ /* 0x040fe20000000000 */
[C---:B------:R-:W-:Y:S01]  /*1b060*/  ISETP.GE.AND P2, PT, R142.reuse, UR4, PT ;  /* 0x000000048e007c0c */ /* 0x040fe2000bf46270 */
[C---:B------:R-:W-:Y:S01]  /*1b070*/  VIADD R11, R142.reuse, 0x10 ;  /* 0x000000108e0b7836 */ /* 0x040fe20000000000 */
[----:B------:R-:W-:Y:S01]  /*1b080*/  SHF.R.S32.HI R8, RZ, 0x1f, R142 ;  /* 0x0000001fff087819 */ /* 0x000fe2000001148e */
[----:B------:R-:W-:Y:S01]  /*1b090*/  VIADD R15, R142, 0x18 ;  /* 0x000000188e0f7836 */ /* 0x000fe20000000000 */
[----:B------:R-:W-:Y:S01]  /*1b0a0*/  ISETP.GE.AND P3, PT, R12, UR4, PT ;  /* 0x000000040c007c0c */ /* 0x000fe2000bf66270 */
[C---:B------:R-:W-:Y:S01]  /*1b0b0*/  VIADD R10, R142.reuse, 0x20 ;  /* 0x000000208e0a7836 */ /* 0x040fe20000000000 */
[----:B------:R-:W-:Y:S01]  /*1b0c0*/  ISETP.GE.AND P0, PT, R11, UR4, PT ;  /* 0x000000040b007c0c */ /* 0x000fe2000bf06270 */
[C---:B------:R-:W-:Y:S02]  /*1b0d0*/  VIADD R21, R142.reuse, 0x8 ;  /* 0x000000088e157836 */ /* 0x040fe40000000000 */
[----:B------:R-:W-:-:S02]  /*1b0e0*/  VIADD R13, R142, 0x10 ;  /* 0x000000108e0d7836 */ /* 0x000fc40000000000 */
[C---:B------:R-:W-:Y:S01]  /*1b0f0*/  VIADD R26, R142.reuse, 0x28 ;  /* 0x000000288e1a7836 */ /* 0x040fe20000000000 */
[----:B------:R-:W-:Y:S01]  /*1b100*/  SHF.R.S32.HI R21, RZ, 0x1f, R21 ;  /* 0x0000001fff157819 */ /* 0x000fe20000011415 */
[C---:B------:R-:W-:Y:S01]  /*1b110*/  VIADD R25, R142.reuse, 0x38 ;  /* 0x000000388e197836 */ /* 0x040fe20000000000 */
[CC--:B--2---:R-:W-:Y:S02]  /*1b120*/  @!P2 LEA R4, P1, R142.reuse, R14.reuse, 0x2 ;  /* 0x0000000e8e04a211 */ /* 0x0c4fe400078210ff */
[----:B------:R-:W-:Y:S02]  /*1b130*/  SHF.R.S32.HI R13, RZ, 0x1f, R13 ;  /* 0x0000001fff0d7819 */ /* 0x000fe4000001140d */
[----:B-1----:R-:W-:Y:S02]  /*1b140*/  @!P2 LEA.HI.X R5, R142, R3, R8, 0x2, P1 ;  /* 0x000000038e05a211 */ /* 0x002fe400008f1408 */
[----:B------:R-:W-:Y:S02]  /*1b150*/  ISETP.GE.AND P1, PT, R15, UR4, PT ;  /* 0x000000040f007c0c */ /* 0x000fe4000bf26270 */
[----:B------:R-:W-:Y:S01]  /*1b160*/  @!P3 LEA R8, P4, R12, R14, 0x2 ;  /* 0x0000000e0c08b211 */ /* 0x000fe200078810ff */
[----:B------:R1:W-:Y:S01]  /*1b170*/  @!P2 ST.E.64 desc[UR52][R4.64], R88 ;  /* 0x000000580400a985 */ /* 0x0003e2000c101b34 */
[----:B------:R-:W-:-:S02]  /*1b180*/  ISETP.GE.AND P2, PT, R10, UR4, PT ;  /* 0x000000040a007c0c */ /* 0x000fc4000bf46270 */
[----:B------:R-:W-:Y:S01]  /*1b190*/  @!P3 LEA.HI.X R9, R12, R3, R21, 0x2, P4 ;  /* 0x000000030c09b211 */ /* 0x000fe200020f1415 */
[C---:B------:R-:W-:Y:S01]  /*1b1a0*/  VIADD R12, R142.reuse, 0x28 ;  /* 0x000000288e0c7836 */ /* 0x040fe20000000000 */
[----:B------:R-:W-:Y:S01]  /*1b1b0*/  SHF.R.S32.HI R26, RZ, 0x1f, R26 ;  /* 0x0000001fff1a7819 */ /* 0x000fe2000001141a */
[----:B------:R-:W-:Y:S01]  /*1b1c0*/  VIADD R21, R142, 0x18 ;  /* 0x000000188e157836 */ /* 0x000fe20000000000 */
[----:B------:R-:W-:Y:S01]  /*1b1d0*/  SHF.R.S32.HI R25, RZ, 0x1f, R25 ;  /* 0x0000001fff197819 */ /* 0x000fe20000011419 */
[----:B------:R2:W-:Y:S01]  /*1b1e0*/  @!P3 ST.E.64 desc[UR52][R8.64], R92 ;  /* 0x0000005c0800b985 */ /* 0x0005e2000c101b34 */
[----:B------:R-:W-:Y:S02]  /*1b1f0*/  ISETP.GE.AND P3, PT, R12, UR4, PT ;  /* 0x000000040c007c0c */ /* 0x000fe4000bf66270 */
[----:B------:R-:W-:Y:S02]  /*1b200*/  SHF.R.S32.HI R21, RZ, 0x1f, R21 ;  /* 0x0000001fff157819 */ /* 0x000fe40000011415 */
[----:B-1----:R-:W-:-:S04]  /*1b210*/  @!P0 LEA R4, P5, R11, R14, 0x2 ;  /* 0x0000000e0b048211 */ /* 0x002fc800078a10ff */
[-C--:B------:R-:W-:Y:S01]  /*1b220*/  @!P0 LEA.HI.X R5, R11, R3.reuse, R13, 0x2, P5 ;  /* 0x000000030b058211 */ /* 0x080fe200028f140d */
[C---:B------:R-:W-:Y:S02]  /*1b230*/  VIADD R13, R142.reuse, 0x30 ;  /* 0x000000308e0d7836 */ /* 0x040fe40000000000 */
[C---:B------:R-:W-:Y:S01]  /*1b240*/  VIADD R11, R142.reuse, 0x20 ;  /* 0x000000208e0b7836 */ /* 0x040fe20000000000 */
[----:B--2---:R-:W-:Y:S01]  /*1b250*/  @!P1 LEA R8, P4, R15, R14, 0x2 ;  /* 0x0000000e0f089211 */ /* 0x004fe200078810ff */
[----:B------:R1:W-:Y:S01]  /*1b260*/  @!P0 ST.E.64 desc[UR52][R4.64], R6 ;  /* 0x0000000604008985 */ /* 0x0003e2000c101b34 */
[----:B------:R-:W-:Y:S02]  /*1b270*/  ISETP.GE.AND P0, PT, R13, UR4, PT ;  /* 0x000000040d007c0c */ /* 0x000fe4000bf06270 */
[----:B------:R-:W-:Y:S02]  /*1b280*/  SHF.R.S32.HI R11, RZ, 0x1f, R11 ;  /* 0x0000001fff0b7819 */ /* 0x000fe4000001140b */
[----:B------:R-:W-:Y:S01]  /*1b290*/  @!P1 LEA.HI.X R9, R15, R3, R21, 0x2, P4 ;  /* 0x000000030f099211 */ /* 0x000fe200020f1415 */
[----:B------:R-:W-:-:S02]  /*1b2a0*/  VIADD R21, R142, 0x38 ;  /* 0x000000388e157836 */ /* 0x000fc40000000000 */
[----:B------:R-:W-:Y:S02]  /*1b2b0*/  VIADD R15, R142, 0x30 ;  /* 0x000000308e0f7836 */ /* 0x000fe40000000000 */
[----:B------:R-:W-:Y:S01]  /*1b2c0*/  @!P1 ST.E.64 desc[UR52][R8.64], R100 ;  /* 0x0000006408009985 */ /* 0x000fe2000c101b34 */
[----:B------:R-:W-:Y:S02]  /*1b2d0*/  ISETP.GE.AND P1, PT, R21, UR4, PT ;  /* 0x0000000415007c0c */ /* 0x000fe4000bf26270 */
[----:B------:R-:W-:Y:S02]  /*1b2e0*/  SHF.R.S32.HI R15, RZ, 0x1f, R15 ;  /* 0x0000001fff0f7819 */ /* 0x000fe4000001140f */
[----:B-1----:R-:W-:-:S04]  /*1b2f0*/  @!P2 LEA R4, P5, R10, R14, 0x2 ;  /* 0x0000000e0a04a211 */ /* 0x002fc800078a10ff */
[-C--:B------:R-:W-:Y:S01]  /*1b300*/  @!P2 LEA.HI.X R5, R10, R3.reuse, R11, 0x2, P5 ;  /* 0x000000030a05a211 */ /* 0x080fe200028f140b */
[----:B------:R-:W-:Y:S01]  /*1b310*/  VIADD R11, R142, 0x40 ;  /* 0x000000408e0b7836 */ /* 0x000fe20000000000 */
[----:B------:R-:W-:Y:S01]  /*1b320*/  @!P3 LEA R6, P5, R12, R14, 0x2 ;  /* 0x0000000e0c06b211 */ /* 0x000fe200078a10ff */
[----:B------:R-:W-:Y:S02]  /*1b330*/  VIADD R10, R142, 0x48 ;  /* 0x000000488e0a7836 */ /* 0x000fe40000000000 */
[----:B------:R1:W-:Y:S01]  /*1b340*/  @!P2 ST.E.64 desc[UR52][R4.64], R104 ;  /* 0x000000680400a985 */ /* 0x0003e2000c101b34 */
[----:B------:R-:W-:Y:S02]  /*1b350*/  ISETP.GE.AND P2, PT, R11, UR4, PT ;  /* 0x000000040b007c0c */ /* 0x000fe4000bf46270 */
[----:B------:R-:W-:Y:S01]  /*1b360*/  @!P3 LEA.HI.X R7, R12, R3, R26, 0x2, P5 ;  /* 0x000000030c07b211 */ /* 0x000fe200028f141a */
[----:B------:R-:W-:Y:S01]  /*1b370*/  VIADD R12, R142, 0x50 ;  /* 0x000000508e0c7836 */ /* 0x000fe20000000000 */
[----:B------:R-:W-:-:S03]  /*1b380*/  ISETP.GE.AND P5, PT, R10, UR4, PT ;  /* 0x000000040a007c0c */ /* 0x000fc6000bfa6270 */
[----:B------:R2:W-:Y:S01]  /*1b390*/  @!P3 ST.E.64 desc[UR52][R6.64], R108 ;  /* 0x0000006c0600b985 */ /* 0x0005e2000c101b34 */
[----:B------:R-:W-:Y:S02]  /*1b3a0*/  ISETP.GE.AND P3, PT, R12, UR4, PT ;  /* 0x000000040c007c0c */ /* 0x000fe4000bf66270 */
[----:B-1----:R-:W-:-:S04]  /*1b3b0*/  @!P0 LEA R4, P4, R13, R14, 0x2 ;  /* 0x0000000e0d048211 */ /* 0x002fc800078810ff */
[-C--:B------:R-:W-:Y:S01]  /*1b3c0*/  @!P0 LEA.HI.X R5, R13, R3.reuse, R15, 0x2, P4 ;  /* 0x000000030d058211 */ /* 0x080fe200020f140f */
[C---:B------:R-:W-:Y:S02]  /*1b3d0*/  VIADD R13, R142.reuse, 0x40 ;  /* 0x000000408e0d7836 */ /* 0x040fe40000000000 */
[----:B------:R-:W-:Y:S01]  /*1b3e0*/  VIADD R15, R142, 0x58 ;  /* 0x000000588e0f7836 */ /* 0x000fe20000000000 */
[C---:B--2---:R-:W-:Y:S01]  /*1b3f0*/  @!P1 LEA R6, P4, R21.reuse, R14, 0x2 ;  /* 0x0000000e15069211 */ /* 0x044fe200078810ff */
[----:B------:R1:W-:Y:S01]  /*1b400*/  @!P0 ST.E.64 desc[UR52][R4.64], R112 ;  /* 0x0000007004008985 */ /* 0x0003e2000c101b34 */
[----:B------:R-:W-:Y:S02]  /*1b410*/  SHF.R.S32.HI R13, RZ, 0x1f, R13 ;  /* 0x0000001fff0d7819 */ /* 0x000fe4000001140d */
[----:B------:R-:W-:Y:S02]  /*1b420*/  @!P1 LEA.HI.X R7, R21, R3, R25, 0x2, P4 ;  /* 0x0000000315079211 */ /* 0x000fe400020f1419 */
[----:B------:R-:W-:-:S02]  /*1b430*/  ISETP.GE.AND P4, PT, R15, UR4, PT ;  /* 0x000000040f007c0c */ /* 0x000fc4000bf86270 */
[----:B------:R-:W-:Y:S01]  /*1b440*/  SHF.R.S32.HI R26, RZ, 0x1f, R15 ;  /* 0x0000001fff1a7819 */ /* 0x000fe2000001140f */
[----:B------:R3:W-:Y:S01]  /*1b450*/  @!P1 ST.E.64 desc[UR52][R6.64], R116 ;  /* 0x0000007406009985 */ /* 0x0007e2000c101b34 */
[----:B-1----:R-:W-:-:S04]  /*1b460*/  @!P2 LEA R4, P0, R11, R14, 0x2 ;  /* 0x0000000e0b04a211 */ /* 0x002fc800078010ff */
[-C--:B------:R-:W-:Y:S01]  /*1b470*/  @!P2 LEA.HI.X R5, R11, R3.reuse, R13, 0x2, P0 ;  /* 0x000000030b05a211 */ /* 0x080fe200000f140d */
[----:B------:R-:W-:Y:S01]  /*1b480*/  VIADD R11, R142, 0x48 ;  /* 0x000000488e0b7836 */ /* 0x000fe20000000000 */
[----:B------:R-:W-:Y:S01]  /*1b490*/  @!P5 LEA R8, P0, R10, R14, 0x2 ;  /* 0x0000000e0a08d211 */ /* 0x000fe200078010ff */
[----:B------:R-:W-:Y:S02]  /*1b4a0*/  VIADD R13, R142, 0x50 ;  /* 0x000000508e0d7836 */ /* 0x000fe40000000000 */
[----:B------:R3:W-:Y:S01]  /*1b4b0*/  @!P2 ST.E.64 desc[UR52][R4.64], R120 ;  /* 0x000000780400a985 */ /* 0x0007e2000c101b34 */
[----:B------:R-:W-:Y:S02]  /*1b4c0*/  SHF.R.S32.HI R11, RZ, 0x1f, R11 ;  /* 0x0000001fff0b7819 */ /* 0x000fe4000001140b */
[----:B------:R-:W-:Y:S02]  /*1b4d0*/  SHF.R.S32.HI R13, RZ, 0x1f, R13 ;  /* 0x0000001fff0d7819 */ /* 0x000fe4000001140d */
[----:B------:R-:W-:-:S02]  /*1b4e0*/  @!P5 LEA.HI.X R9, R10, R3, R11, 0x2, P0 ;  /* 0x000000030a09d211 */ /* 0x000fc400000f140b */
[----:B------:R-:W-:-:S03]  /*1b4f0*/  @!P3 LEA R10, P0, R12, R14, 0x2 ;  /* 0x0000000e0c0ab211 */ /* 0x000fc600078010ff */
[----:B------:R3:W-:Y:S01]  /*1b500*/  @!P5 ST.E.64 desc[UR52][R8.64], R124 ;  /* 0x0000007c0800d985 */ /* 0x0007e2000c101b34 */
[----:B------:R-:W-:Y:S02]  /*1b510*/  @!P3 LEA.HI.X R11, R12, R3, R13, 0x2, P0 ;  /* 0x000000030c0bb211 */ /* 0x000fe400000f140d */
[----:B------:R-:W-:-:S03]  /*1b520*/  @!P4 LEA R12, P0, R15, R14, 0x2 ;  /* 0x0000000e0f0cc211 */ /* 0x000fc600078010ff */
[----:B------:R3:W-:Y:S01]  /*1b530*/  @!P3 ST.E.64 desc[UR52][R10.64], R128 ;  /* 0x000000800a00b985 */ /* 0x0007e2000c101b34 */
[----:B------:R-:W-:-:S05]  /*1b540*/  @!P4 LEA.HI.X R13, R15, R3, R26, 0x2, P0 ;  /* 0x000000030f0dc211 */ /* 0x000fca00000f141a */
[----:B------:R3:W-:Y:S04]  /*1b550*/  @!P4 ST.E.64 desc[UR52][R12.64], R132 ;  /* 0x000000840c00c985 */ /* 0x0007e8000c101b34 */
.L_x_1587:
[----:B------:R-:W-:Y:S05]  /*1b560*/  BSYNC B1 ;  /* 0x0000000000017941 */ /* 0x000fea0003800000 */
.L_x_1586:
[----:B------:R-:W-:-:S03]  /*1b570*/  UMOV UR4, 0xffffffff ;  /* 0xffffffff00047882 */ /* 0x000fc60000000000 */
[----:B------:R-:W-:Y:S05]  /*1b580*/  BRA.DIV UR4, `(.L_x_1588) ;  /* 0x000000a204647947 */ /* 0x000fea000b800000 */
[----:B-1----:R1:W4:Y:S04]  /*1b590*/  SHFL.IDX PT, R3, R20, 0x1, 0x1c1f ;  /* 0x003c1f0014037f89 */ /* 0x00232800000e0000 */
[----:B--2---:R1:W2:Y:S02]  /*1b5a0*/  SHFL.IDX PT, R14, R0, 0x1, 0x1c1f ;  /* 0x003c1f00000e7f89 */ /* 0x0042a400000e0000 */
.L_x_1785:
[----:B------:R-:W-:-:S13]  /*1b5b0*/  ISETP.GE.AND P0, PT, R24, R48, PT ;  /* 0x000000301800720c */ /* 0x000fda0003f06270 */
[----:B------:R-:W-:Y:S05]  /*1b5c0*/  @P0 BRA `(.L_x_1584) ;  /* 0x0000001000200947 */ /* 0x000fea0003800000 */
[----:B------:R-:W-:Y:S01]  /*1b5d0*/  ULDC UR4, c[0x0][0xac8] ;  /* 0x0002b20000047ab9 */ /* 0x000fe20000000800 */
[C---:B---3--:R-:W-:Y:S01]  /*1b5e0*/  VIADD R12, R142.reuse, 0x8 ;  /* 0x000000088e0c7836 */ /* 0x048fe20000000000 */
[C---:B------:R-:W-:Y:S01]  /*1b5f0*/  ISETP.GE.AND P3, PT, R142.reuse, UR4, PT ;  /* 0x000000048e007c0c */ /* 0x040fe2000bf66270 */
[C---:B------:R-:W-:Y:S01]  /*1b600*/  VIADD R10, R142.reuse, 0x10 ;  /* 0x000000108e0a7836 */ /* 0x040fe20000000000 */
[----:B01----:R-:W-:Y:S01]  /*1b610*/  SHF.R.S32.HI R0, RZ, 0x1f, R142 ;  /* 0x0000001fff007819 */ /* 0x003fe2000001148e */
[----:B------:R-:W-:Y:S01]  /*1b620*/  VIADD R15, R142, 0x18 ;  /* 0x000000188e0f7836 */ /* 0x000fe20000000000 */
[----:B------:R-:W-:Y:S01]  /*1b630*/  ISETP.GE.AND P4, PT, R12, UR4, PT ;  /* 0x000000040c007c0c */ /* 0x000fe2000bf86270 */
[----:B------:R-:W-:Y:S01]  /*1b640*/  VIADD R13, R142, 0x8 ;  /* 0x000000088e0d7836 */ /* 0x000fe20000000000 */
[----:B------:R-:W-:Y:S01]  /*1b650*/  ISETP.GE.AND P1, PT, R10, UR4, PT ;  /* 0x000000040a007c0c */ /* 0x000fe2000bf26270 */
[C---:B------:R-:W-:Y:S01]  /*1b660*/  VIADD R11, R142.reuse, 0x10 ;  /* 0x000000108e0b7836 */ /* 0x040fe20000000000 */
[----:B------:R-:W-:Y:S01]  /*1b670*/  ISETP.GE.AND P2, PT, R15, UR4, PT ;  /* 0x000000040f007c0c */ /* 0x000fe2000bf46270 */
[C---:B------:R-:W-:Y:S01]  /*1b680*/  VIADD R20, R142.reuse, 0x20 ;  /* 0x000000208e147836 */ /* 0x040fe20000000000 */
[----:B------:R-:W-:Y:S01]  /*1b690*/  SHF.R.S32.HI R13, RZ, 0x1f, R13 ;  /* 0x0000001fff0d7819 */ /* 0x000fe2000001140d */
[C---:B------:R-:W-:Y:S01]  /*1b6a0*/  VIADD R21, R142.reuse, 0x30 ;  /* 0x000000308e157836 */ /* 0x040fe20000000000 */
[----:B------:R-:W-:Y:S01]  /*1b6b0*/  SHF.R.S32.HI R11, RZ, 0x1f, R11 ;  /* 0x0000001fff0b7819 */ /* 0x000fe2000001140b */
[C---:B------:R-:W-:Y:S01]  /*1b6c0*/  VIADD R26, R142.reuse, 0x18 ;  /* 0x000000188e1a7836 */ /* 0x040fe20000000000 */
[C---:B--2---:R-:W-:Y:S01]  /*1b6d0*/  @!P3 LEA R4, P0, R142.reuse, R14, 0x2 ;  /* 0x0000000e8e04b211 */ /* 0x044fe200078010ff */
[----:B------:R-:W-:-:S03]  /*1b6e0*/  VIADD R25, R142, 0x20 ;  /* 0x000000208e197836 */ /* 0x000fc60000000000 */
[CC--:B----4-:R-:W-:Y:S01]  /*1b6f0*/  @!P3 LEA.HI.X R5, R142.reuse, R3.reuse, R0, 0x2, P0 ;  /* 0x000000038e05b211 */ /* 0x0d0fe200000f1400 */
[----:B------:R-:W-:Y:S01]  /*1b700*/  VIADD R0, R142, 0x28 ;  /* 0x000000288e007836 */ /* 0x000fe20000000000 */
[-C--:B------:R-:W-:Y:S02]  /*1b710*/  @!P4 LEA R6, P0, R12, R14.reuse, 0x2 ;  /* 0x0000000e0c06c211 */ /* 0x080fe400078010ff */
[----:B------:R-:W-:Y:S01]  /*1b720*/  @!P1 LEA R8, P5, R10, R14, 0x2 ;  /* 0x0000000e0a089211 */ /* 0x000fe200078a10ff */
[----:B------:R-:W-:Y:S01]  /*1b730*/  @!P3 ST.E.64 desc[UR52][R4.64], R90 ;  /* 0x0000005a0400b985 */ /* 0x000fe2000c101b34 */
[----:B------:R-:W-:Y:S02]  /*1b740*/  ISETP.GE.AND P3, PT, R20, UR4, PT ;  /* 0x0000000414007c0c */ /* 0x000fe4000bf66270 */
[-C--:B------:R-:W-:Y:S02]  /*1b750*/  @!P4 LEA.HI.X R7, R12, R3.reuse, R13, 0x2, P0 ;  /* 0x000000030c07c211 */ /* 0x080fe400000f140d */
[----:B------:R-:W-:-:S02]  /*1b760*/  @!P1 LEA.HI.X R9, R10, R3, R11, 0x2, P5 ;  /* 0x000000030a099211 */ /* 0x000fc400028f140b */
[----:B------:R-:W-:Y:S01]  /*1b770*/  SHF.R.S32.HI R26, RZ, 0x1f, R26 ;  /* 0x0000001fff1a7819 */ /* 0x000fe2000001141a */
[----:B------:R0:W-:Y:S01]  /*1b780*/  @!P4 ST.E.64 desc[UR52][R6.64], R94 ;  /* 0x0000005e0600c985 */ /* 0x0001e2000c101b34 */
[-C--:B------:R-:W-:Y:S02]  /*1b790*/  @!P2 LEA R10, P4, R15, R14.reuse, 0x2 ;  /* 0x0000000e0f0aa211 */ /* 0x080fe400078810ff */
[----:B------:R-:W-:Y:S01]  /*1b7a0*/  ISETP.GE.AND P0, PT, R0, UR4, PT ;  /* 0x0000000400007c0c */ /* 0x000fe2000bf06270 */
[----:B------:R1:W-:Y:S01]  /*1b7b0*/  @!P1 ST.E.64 desc[UR52][R8.64], R98 ;  /* 0x0000006208009985 */ /* 0x0003e2000c101b34 */
[----:B------:R-:W-:Y:S02]  /*1b7c0*/  ISETP.GE.AND P1, PT, R21, UR4, PT ;  /* 0x0000000415007c0c */ /* 0x000fe4000bf26270 */
[----:B------:R-:W-:Y:S02]  /*1b7d0*/  @!P3 LEA R12, P5, R20, R14, 0x2 ;  /* 0x0000000e140cb211 */ /* 0x000fe400078a10ff */
[----:B------:R-:W-:-:S02]  /*1b7e0*/  SHF.R.S32.HI R25, RZ, 0x1f, R25 ;  /* 0x0000001fff197819 */ /* 0x000fc40000011419 */
[-C--:B------:R-:W-:Y:S01]  /*1b7f0*/  @!P2 LEA.HI.X R11, R15, R3.reuse, R26, 0x2, P4 ;  /* 0x000000030f0ba211 */ /* 0x080fe200020f141a */
[----:B------:R-:W-:Y:S01]  /*1b800*/  VIADD R15, R142, 0x38 ;  /* 0x000000388e0f7836 */ /* 0x000fe20000000000 */
[----:B------:R-:W-:Y:S01]  /*1b810*/  @!P3 LEA.HI.X R13, R20, R3, R25, 0x2, P5 ;  /* 0x00000003140db211 */ /* 0x000fe200028f1419 */
[C---:B------:R-:W-:Y:S02]  /*1b820*/  VIADD R26, R142.reuse, 0x30 ;  /* 0x000000308e1a7836 */ /* 0x040fe40000000000 */
[C---:B------:R-:W-:Y:S01]  /*1b830*/  VIADD R25, R142.reuse, 0x28 ;  /* 0x000000288e197836 */ /* 0x040fe20000000000 */
[----:B------:R2:W-:Y:S01]  /*1b840*/  @!P2 ST.E.64 desc[UR52][R10.64], R102 ;  /* 0x000000660a00a985 */ /* 0x0005e2000c101b34 */
[----:B------:R-:W-:Y:S01]  /*1b850*/  ISETP.GE.AND P2, PT, R15, UR4, PT ;  /* 0x000000040f007c0c */ /* 0x000fe2000bf46270 */
[----:B------:R-:W-:Y:S01]  /*1b860*/  VIADD R20, R142, 0x40 ;  /* 0x000000408e147836 */ /* 0x000fe20000000000 */
[----:B------:R-:W-:Y:S01]  /*1b870*/  SHF.R.S32.HI R26, RZ, 0x1f, R26 ;  /* 0x0000001fff1a7819 */ /* 0x000fe2000001141a */
[----:B------:R3:W-:Y:S01]  /*1b880*/  @!P3 ST.E.64 desc[UR52][R12.64], R106 ;  /* 0x0000006a0c00b985 */ /* 0x0007e2000c101b34 */
[----:B0-----:R-:W-:-:S02]  /*1b890*/  @!P1 LEA R6, P5, R21, R14, 0x2 ;  /* 0x0000000e15069211 */ /* 0x001fc400078a10ff */
[-C--:B------:R-:W-:Y:S02]  /*1b8a0*/  @!P0 LEA R4, P4, R0, R14.reuse, 0x2 ;  /* 0x0000000e00048211 */ /* 0x080fe400078810ff */
[----:B------:R-:W-:Y:S02]  /*1b8b0*/  SHF.R.S32.HI R25, RZ, 0x1f, R25 ;  /* 0x0000001fff197819 */ /* 0x000fe40000011419 */
[-C--:B------:R-:W-:Y:S01]  /*1b8c0*/  @!P1 LEA.HI.X R7, R21, R3.reuse, R26, 0x2, P5 ;  /* 0x0000000315079211 */ /* 0x080fe200028f141a */
[----:B------:R-:W-:Y:S01]  /*1b8d0*/  VIADD R21, R142, 0x38 ;  /* 0x000000388e157836 */ /* 0x000fe20000000000 */
[----:B------:R-:W-:Y:S01]  /*1b8e0*/  @!P0 LEA.HI.X R5, R0, R3, R25, 0x2, P4 ;  /* 0x0000000300058211 */ /* 0x000fe200020f1419 */
[----:B------:R-:W-:Y:S01]  /*1b8f0*/  VIADD R25, R142, 0x48 ;  /* 0x000000488e197836 */ /* 0x000fe20000000000 */
[----:B------:R-:W-:Y:S01]  /*1b900*/  ISETP.GE.AND P4, PT, R20, UR4, PT ;  /* 0x0000000414007c0c */ /* 0x000fe2000bf86270 */
[C---:B------:R-:W-:Y:S01]  /*1b910*/  VIADD R0, R142.reuse, 0x50 ;  /* 0x000000508e007836 */ /* 0x040fe20000000000 */
[----:B------:R-:W-:Y:S01]  /*1b920*/  SHF.R.S32.HI R21, RZ, 0x1f, R21 ;  /* 0x0000001fff157819 */ /* 0x000fe20000011415 */
[----:B------:R0:W-:Y:S01]  /*1b930*/  @!P0 ST.E.64 desc[UR52][R4.64], R110 ;  /* 0x0000006e04008985 */ /* 0x0001e2000c101b34 */
[----:B-1----:R-:W-:Y:S01]  /*1b940*/  @!P2 LEA R8, P5, R15, R14, 0x2 ;  /* 0x0000000e0f08a211 */ /* 0x002fe200078a10ff */
[----:B------:R-:W-:Y:S01]  /*1b950*/  VIADD R26, R142, 0x48 ;  /* 0x000000488e1a7836 */ /* 0x000fe20000000000 */
[----:B------:R-:W-:Y:S01]  /*1b960*/  ISETP.GE.AND P3, PT, R25, UR4, PT ;  /* 0x0000000419007c0c */ /* 0x000fe2000bf66270 */
[----:B------:R0:W-:Y:S01]  /*1b970*/  @!P1 ST.E.64 desc[UR52][R6.64], R114 ;  /* 0x0000007206009985 */ /* 0x0001e2000c101b34 */
[----:B------:R-:W-:-:S02]  /*1b980*/  ISETP.GE.AND P0, PT, R0, UR4, PT ;  /* 0x0000000400007c0c */ /* 0x000fc4000bf06270 */
[----:B------:R-:W-:Y:S01]  /*1b990*/  @!P2 LEA.HI.X R9, R15, R3, R21, 0x2, P5 ;  /* 0x000000030f09a211 */ /* 0x000fe200028f1415 */
[C---:B------:R-:W-:Y:S01]  /*1b9a0*/  VIADD R21, R142.reuse, 0x40 ;  /* 0x000000408e157836 */ /* 0x040fe20000000000 */
[----:B------:R-:W-:Y:S01]  /*1b9b0*/  SHF.R.S32.HI R26, RZ, 0x1f, R26 ;  /* 0x0000001fff1a7819 */ /* 0x000fe2000001141a */
[----:B------:R-:W-:Y:S01]  /*1b9c0*/  VIADD R15, R142, 0x50 ;  /* 0x000000508e0f7836 */ /* 0x000fe20000000000 */
[-C--:B--2---:R-:W-:Y:S01]  /*1b9d0*/  @!P4 LEA R10, P1, R20, R14.reuse, 0x2 ;  /* 0x0000000e140ac211 */ /* 0x084fe200078210ff */
[----:B------:R0:W-:Y:S01]  /*1b9e0*/  @!P2 ST.E.64 desc[UR52][R8.64], R118 ;  /* 0x000000760800a985 */ /* 0x0001e2000c101b34 */
[----:B------:R-:W-:Y:S02]  /*1b9f0*/  SHF.R.S32.HI R21, RZ, 0x1f, R21 ;  /* 0x0000001fff157819 */ /* 0x000fe40000011415 */
[----:B------:R-:W-:Y:S02]  /*1ba00*/  SHF.R.S32.HI R15, RZ, 0x1f, R15 ;  /* 0x0000001fff0f7819 */ /* 0x000fe4000001140f */
[----:B---3--:R-:W-:-:S02]  /*1ba10*/  @!P3 LEA R12, P5, R25, R14, 0x2 ;  /* 0x0000000e190cb211 */ /* 0x008fc400078a10ff */
[-C--:B------:R-:W-:Y:S02]  /*1ba20*/  @!P4 LEA.HI.X R11, R20, R3.reuse, R21, 0x2, P1 ;  /* 0x00000003140bc211 */ /* 0x080fe400008f1415 */
[----:B------:R-:W-:Y:S02]  /*1ba30*/  @!P0 LEA R20, P1, R0, R14, 0x2 ;  /* 0x0000000e00148211 */ /* 0x000fe400078210ff */
[-C--:B------:R-:W-:Y:S01]  /*1ba40*/  @!P3 LEA.HI.X R13, R25, R3.reuse, R26, 0x2, P5 ;  /* 0x00000003190db211 */ /* 0x080fe200028f141a */
[----:B------:R-:W-:Y:S01]  /*1ba50*/  VIADD R25, R142, 0x58 ;  /* 0x000000588e197836 */ /* 0x000fe20000000000 */
[----:B------:R-:W-:Y:S01]  /*1ba60*/  @!P0 LEA.HI.X R21, R0, R3, R15, 0x2, P1 ;  /* 0x0000000300158211 */ /* 0x000fe200008f140f */
[----:B------:R0:W-:Y:S04]  /*1ba70*/  @!P4 ST.E.64 desc[UR52][R10.64], R122 ;  /* 0x0000007a0a00c985 */ /* 0x0001e8000c101b34 */
[----:B------:R0:W-:Y:S04]  /*1ba80*/  @!P3 ST.E.64 desc[UR52][R12.64], R126 ;  /* 0x0000007e0c00b985 */ /* 0x0001e8000c101b34 */
[----:B------:R0:W-:Y:S01]  /*1ba90*/  @!P0 ST.E.64 desc[UR52][R20.64], R130 ;  /* 0x0000008214008985 */ /* 0x0001e2000c101b34 */
[----:B------:R-:W-:-:S13]  /*1baa0*/  ISETP.GE.AND P0, PT, R25, UR4, PT ;  /* 0x0000000419007c0c */ /* 0x000fda000bf06270 */
[----:B0-----:R-:W-:Y:S05]  /*1bab0*/  @P0 BRA `(.L_x_1584) ;  /* 0x0000000800e40947 */ /* 0x001fea0003800000 */
[----:B------:R-:W-:Y:S02]  /*1bac0*/  LEA R14, P0, R25, R14, 0x2 ;  /* 0x0000000e190e7211 */ /* 0x000fe400078010ff */
[----:B------:R-:W-:-:S04]  /*1bad0*/  SHF.R.S32.HI R0, RZ, 0x1f, R25 ;  /* 0x0000001fff007819 */ /* 0x000fc80000011419 */
[----:B------:R-:W-:-:S05]  /*1bae0*/  LEA.HI.X R15, R25, R3, R0, 0x2, P0 ;  /* 0x00000003190f7211 */ /* 0x000fca00000f1400 */
[----:B------:R0:W-:Y:S01]  /*1baf0*/  ST.E.64 desc[UR52][R14.64], R134 ;  /* 0x000000860e007985 */ /* 0x0001e2000c101b34 */
[----:B------:R-:W-:Y:S05]  /*1bb00*/  BRA `(.L_x_1584) ;  /* 0x0000000800d07947 */ /* 0x000fea0003800000 */
.L_x_1577:
[----:B------:R-:W3:Y:S01]  /*1bb10*/  LDL R0, [R1+0x78] ;  /* 0x0000780001007983 */ /* 0x000ee20000100800 */
[----:B------:R-:W-:Y:S01]  /*1bb20*/  ULDC.64 UR4, c[0x0][0xc08] ;  /* 0x0003020000047ab9 */ /* 0x000fe20000000a00 */
[----:B------:R-:W3:Y:S01]  /*1bb30*/  LDC.64 R4, c[0x0][0xc00] ;  /* 0x00030000ff047b82 */ /* 0x000ee20000000a00 */
[----:B------:R-:W-:Y:S01]  /*1bb40*/  ISETP.NE.U32.AND P0, PT, RZ, UR4, PT ;  /* 0x00000004ff007c0c */ /* 0x000fe2000bf05070 */
[----:B------:R-:W4:Y:S01]  /*1bb50*/  LDL R8, [R1+0x74] ;  /* 0x0000740001087983 */ /* 0x000f220000100800 */
[----:B------:R-:W-:Y:S02]  /*1bb60*/  IMAD.MOV.U32 R3, RZ, RZ, RZ ;  /* 0x000000ffff037224 */ /* 0x000fe400078e00ff */
[----:B------:R-:W-:Y:S01]  /*1bb70*/  ISETP.NE.AND.EX P1, PT, RZ, UR5, PT, P0 ;  /* 0x00000005ff007c0c */ /* 0x000fe2000bf25300 */
[----:B------:R-:W-:Y:S02]  /*1bb80*/  ULDC.64 UR4, c[0x0][0xc00] ;  /* 0x0003000000047ab9 */ /* 0x000fe40000000a00 */
[----:B------:R-:W-:-:S04]  /*1bb90*/  ISETP.NE.U32.AND P0, PT, RZ, UR4, PT ;  /* 0x00000004ff007c0c */ /* 0x000fc8000bf05070 */
[----:B------:R-:W-:-:S06]  /*1bba0*/  ISETP.NE.AND.EX P0, PT, RZ, UR5, PT, P0 ;  /* 0x00000005ff007c0c */ /* 0x000fcc000bf05300 */
[----:B------:R-:W2:Y:S01]  /*1bbb0*/  @P1 LDC.64 R6, c[0x0][0xc08] ;  /* 0x00030200ff061b82 */ /* 0x000ea20000000a00 */
[----:B------:R-:W-:Y:S02]  /*1bbc0*/  ULDC UR4, c[0x0][0xa88] ;  /* 0x0002a20000047ab9 */ /* 0x000fe40000000800 */
[----:B------:R-:W-:Y:S01]  /*1bbd0*/  IMAD.U32 R20, RZ, RZ, UR4 ;  /* 0x00000004ff147e24 */ /* 0x000fe2000f8e00ff */
[----:B------:R-:W0:Y:S01]  /*1bbe0*/  S2R R9, SR_TID.X ;  /* 0x0000000000097919 */ /* 0x000e220000002100 */
[----:B---3--:R-:W-:-:S04]  /*1bbf0*/  IMAD.WIDE R4, R0, 0x4, R4 ;  /* 0x0000000400047825 */ /* 0x008fc800078e0204 */
[----:B--2---:R-:W-:Y:S01]  /*1bc00*/  @P1 IMAD.WIDE R6, R0, 0x4, R6 ;  /* 0x0000000400061825 */ /* 0x004fe200078e0206 */
[----:B------:R2:W5:Y:S04]  /*1bc10*/  @P0 LDG.E R3, desc[UR52][R4.64] ;  /* 0x0000003404030981 */ /* 0x000568000c1e1900 */
[----:B------:R2:W5:Y:S01]  /*1bc20*/  @P1 LDG.E R20, desc[UR52][R6.64] ;  /* 0x0000003406141981 */ /* 0x000562000c1e1900 */
[----:B----4-:R-:W-:Y:S01]  /*1bc30*/  ISETP.NE.AND P2, PT, R8, RZ, PT ;  /* 0x000000ff0800720c */ /* 0x010fe20003f45270 */
[----:B0-----:R-:W-:Y:S01]  /*1bc40*/  VIADD R30, R9, 0xffffff80 ;  /* 0xffffff80091e7836 */ /* 0x001fe20000000000 */
[----:B------:R-:W-:-:S04]  /*1bc50*/  SHF.R.S32.HI R28, RZ, 0x1f, R0 ;  /* 0x0000001fff1c7819 */ /* 0x000fc80000011400 */
[----:B------:R-:W-:-:S07]  /*1bc60*/  ISETP.GT.AND P3, PT, R30, 0xbf, PT ;  /* 0x000000bf1e00780c */ /* 0x000fce0003f64270 */
[----:B------:R-:W0:Y:S02]  /*1bc70*/  @!P2 LDC R8, c[0x0][0xad4] ;  /* 0x0002b500ff08ab82 */ /* 0x000e240000000800 */
[----:B0-----:R2:W-:Y:S01]  /*1bc80*/  @!P2 STL [R1+0x74], R8 ;  /* 0x000074080100a387 */ /* 0x0015e20000100800 */
[----:B------:R-:W-:Y:S01]  /*1bc90*/  ISETP.GT.AND P2, PT, R8, 0x1, PT ;  /* 0x000000010800780c */ /* 0x000fe20003f44270 */
[----:B------:R-:W-:-:S12]  /*1bca0*/  @P1 BRA `(.L_x_1589) ;  /* 0x0000000000101947 */ /* 0x000fd80003800000 */
[----:B------:R-:W-:Y:S05]  /*1bcb0*/  @!P0 BRA `(.L_x_1589) ;  /* 0x00000000000c8947 */ /* 0x000fea0003800000 */
[----:B--2---:R-:W2:Y:S04]  /*1bcc0*/  LDG.E R7, desc[UR52][R4.64] ;  /* 0x0000003404077981 */ /* 0x004ea8000c1e1900 */
[----:B-----5:R-:W2:Y:S02]  /*1bcd0*/  LDG.E R20, desc[UR52][R4.64+0x4] ;  /* 0x0000043404147981 */ /* 0x020ea4000c1e1900 */
[----:B--2---:R-:W-:-:S07]  /*1bce0*/  IMAD.IADD R20, R20, 0x1, -R7 ;  /* 0x0000000114147824 */ /* 0x004fce00078e0a07 */
.L_x_1589:
[----:B------:R-:W-:Y:S01]  /*1bcf0*/  BSSY B1, `(.L_x_1590) ;  /* 0x0000037000017945 */ /* 0x000fe20003800000 */
[----:B------:R-:W-:Y:S02]  /*1bd00*/  SEL R29, R0, RZ, !P0 ;  /* 0x000000ff001d7207 */ /* 0x000fe40004000000 */
[----:B------:R-:W-:Y:S02]  /*1bd10*/  SEL R28, R28, RZ, !P0 ;  /* 0x000000ff1c1c7207 */ /* 0x000fe40004000000 */
[----:B-----5:R-:W-:Y:S01]  /*1bd20*/  SHF.R.S32.HI R26, RZ, 0x1f, R3 ;  /* 0x0000001fff1a7819 */ /* 0x020fe20000011403 */
[----:B------:R-:W-:Y:S06]  /*1bd30*/  @P3 BRA `(.L_x_1591) ;  /* 0x0000000000c83947 */ /* 0x000fec0003800000 */
[----:B--2---:R-:W2:Y:S01]  /*1bd40*/  LDL R4, [R1+0x30] ;  /* 0x0000300001047983 */ /* 0x004ea20000100800 */
[----:B------:R-:W0:Y:S02]  /*1bd50*/  LDC R37, c[0x0][0xbe8] ;  /* 0x0002fa00ff257b82 */ /* 0x000e240000000800 */
[----:B0-----:R-:W-:Y:S01]  /*1bd60*/  IMAD R0, R20, R37, RZ ;  /* 0x0000002514007224 */ /* 0x001fe200078e02ff */
[----:B--2---:R-:W-:-:S04]  /*1bd70*/  IADD3 R31, R4, -0x80, R9 ;  /* 0xffffff80041f7810 */ /* 0x004fc80007ffe009 */
[----:B------:R-:W-:-:S13]  /*1bd80*/  ISETP.GE.AND P0, PT, R31, R0, PT ;  /* 0x000000001f00720c */ /* 0x000fda0003f06270 */
[----:B------:R-:W-:Y:S05]  /*1bd90*/  @P0 BRA `(.L_x_1591) ;  /* 0x0000000000b00947 */ /* 0x000fea0003800000 */
[----:B-1----:R-:W2:Y:S01]  /*1bda0*/  LDL.LU R32, [R1+0x7c] ;  /* 0x00007c0001207983 */ /* 0x002ea20000300800 */
[----:B------:R-:W-:Y:S01]  /*1bdb0*/  IMAD.MOV.U32 R24, RZ, RZ, 0x9b8 ;  /* 0x000009b8ff187424 */ /* 0x000fe200078e00ff */
[----:B------:R-:W-:Y:S01]  /*1bdc0*/  ISETP.GT.AND P0, PT, R8, 0x1, PT ;  /* 0x000000010800780c */ /* 0x000fe20003f04270 */
[----:B------:R-:W0:Y:S01]  /*1bdd0*/  LDC.64 R4, c[0x0][0xba8] ;  /* 0x0002ea00ff047b82 */ /* 0x000e220000000a00 */
[----:B------:R-:W-:Y:S01]  /*1bde0*/  ISETP.NE.AND P1, PT, R37, 0x1, PT ;  /* 0x000000012500780c */ /* 0x000fe20003f25270 */
[----:B------:R-:W-:Y:S01]  /*1bdf0*/  IMAD.MOV.U32 R21, RZ, RZ, R31 ;  /* 0x000000ffff157224 */ /* 0x000fe200078e001f */
[----:B------:R-:W-:-:S05]  /*1be00*/  SEL R24, R24, 0x978, P0 ;  /* 0x0000097818187807 */ /* 0x000fca0000000000 */
[----:B------:R-:W1:Y:S08]  /*1be10*/  LDC.64 R12, c[0x0][R24+0x220] ;  /* 0x00008800180c7b82 */ /* 0x000e700000000a00 */
[----:B------:R-:W3:Y:S08]  /*1be20*/  LDC.64 R14, c[0x0][R24+0x218] ;  /* 0x00008600180e7b82 */ /* 0x000ef00000000a00 */
[----:B------:R-:W4:Y:S08]  /*1be30*/  LDC.64 R8, c[0x0][R24+0x228] ;  /* 0x00008a0018087b82 */ /* 0x000f300000000a00 */
[----:B------:R-:W5:Y:S08]  /*1be40*/  @P1 LDC R0, c[0x0][0xbec] ;  /* 0x0002fb00ff001b82 */ /* 0x000f700000000800 */
[----:B------:R-:W4:Y:S08]  /*1be50*/  LDC.64 R6, c[0x0][R24+0x210] ;  /* 0x0000840018067b82 */ /* 0x000f300000000a00 */
[----:B------:R-:W4:Y:S01]  /*1be60*/  @P1 LDC R27, c[0x0][0xbf0] ;  /* 0x0002fc00ff1b1b82 */ /* 0x000f220000000800 */
[----:B-----5:R-:W-:-:S07]  /*1be70*/  @P1 IMAD.HI.U32 R0, R31, R0, RZ ;  /* 0x000000001f001227 */ /* 0x020fce00078e00ff */
[----:B0-----:R-:W0:Y:S01]  /*1be80*/  @!P0 LDC R4, c[0x0][0xb50] ;  /* 0x0002d400ff048b82 */ /* 0x001e220000000800 */
[-C--:B-1----:R-:W-:Y:S02]  /*1be90*/  IMAD R13, R13, R29.reuse, RZ ;  /* 0x0000001d0d0d7224 */ /* 0x082fe400078e02ff */
[----:B------:R-:W-:-:S05]  /*1bea0*/  IMAD.WIDE.U32 R10, R12, R29, RZ ;  /* 0x0000001d0c0a7225 */ /* 0x000fca00078e00ff */
[----:B------:R-:W1:Y:S01]  /*1beb0*/  @!P0 LDC R5, c[0x0][0xb54] ;  /* 0x0002d500ff058b82 */ /* 0x000e620000000800 */
[-C--:B---3--:R-:W-:Y:S02]  /*1bec0*/  IMAD R25, R15, R141.reuse, RZ ;  /* 0x0000008d0f197224 */ /* 0x088fe400078e02ff */
[----:B------:R-:W-:Y:S01]  /*1bed0*/  IMAD.WIDE.U32 R14, R14, R141, RZ ;  /* 0x0000008d0e0e7225 */ /* 0x000fe200078e00ff */
[----:B----4-:R-:W-:-:S03]  /*1bee0*/  @P1 SHF.R.U32.HI R21, RZ, R27, R0 ;  /* 0x0000001bff151219 */ /* 0x010fc60000011600 */
[----:B------:R-:W-:Y:S01]  /*1bef0*/  IMAD R27, R12, R28, R13 ;  /* 0x0000001c0c1b7224 */ /* 0x000fe200078e020d */
[----:B------:R-:W-:Y:S01]  /*1bf00*/  IADD3 R14, P1, P3, R10, R14, R3 ;  /* 0x0000000e0a0e7210 */ /* 0x000fe20007b3e003 */
[----:B------:R-:W-:Y:S02]  /*1bf10*/  IMAD.IADD R25, R15, 0x1, R25 ;  /* 0x000000010f197824 */ /* 0x000fe400078e0219 */
[----:B------:R-:W-:Y:S02]  /*1bf20*/  IMAD.MOV R0, RZ, RZ, -R21 ;  /* 0x000000ffff007224 */ /* 0x000fe400078e0a15 */
[----:B------:R-:W-:Y:S02]  /*1bf30*/  IMAD.IADD R27, R11, 0x1, R27 ;  /* 0x000000010b1b7824 */ /* 0x000fe400078e021b */
[----:B------:R-:W-:-:S03]  /*1bf40*/  IMAD R11, R37, R0, R31 ;  /* 0x00000000250b7224 */ /* 0x000fc600078e021f */
        /* <DEDUP_REMOVED lines=17> */
.L_x_1591:
[----:B------:R-:W-:Y:S05]  /*1c060*/  BSYNC B1 ;  /* 0x0000000000017941 */ /* 0x000fea0003800000 */
.L_x_1590:
[----:B------:R-:W-:Y:S05]  /*1c070*/  @P2 BRA `(.L_x_1584) ;  /* 0x0000000400742947 */ /* 0x000fea0003800000 */
[----:B------:R-:W3:Y:S01]  /*1c080*/  LDL R25, [R1+0x30] ;  /* 0x0000300001197983 */ /* 0x000ee20000100800 */
[----:B------:R-:W4:Y:S01]  /*1c090*/  LDC R21, c[0x0][0xbe8] ;  /* 0x0002fa00ff157b82 */ /* 0x000f220000000800 */
[----:B0-2---:R-:W-:Y:S01]  /*1c0a0*/  SHF.R.S32.HI R5, RZ, 0x1f, R30 ;  /* 0x0000001fff057819 */ /* 0x005fe2000001141e */
        /* <DEDUP_REMOVED lines=14> */
[----:B----4-:R-:W-:-:S03]  /*1c190*/  ISETP.NE.AND P0, PT, R21, 0x1, PT ;  /* 0x000000011500780c */ /* 0x010fc60003f05270 */
[----:B------:R-:W-:Y:S01]  /*1c1a0*/  IMAD R5, R141, UR5, R5 ;  /* 0x000000058d057c24 */ /* 0x000fe2000f8e0205 */
[----:B------:R-:W-:Y:S01]  /*1c1b0*/  ULDC.64 UR4, c[0x0][0xae0] ;  /* 0x0002b80000047ab9 */ /* 0x000fe20000000a00 */
[C---:B------:R-:W-:Y:S02]  /*1c1c0*/  IMAD R7, R29.reuse, UR7, R6 ;  /* 0x000000071d077c24 */ /* 0x040fe4000f8e0206 */
[----:B------:R-:W-:-:S04]  /*1c1d0*/  IMAD.WIDE.U32 R4, R29, UR6, R4 ;  /* 0x000000061d047c25 */ /* 0x000fc8000f8e0004 */
[----:B------:R-:W-:Y:S02]  /*1c1e0*/  IMAD.IADD R5, R5, 0x1, R7 ;  /* 0x0000000105057824 */ /* 0x000fe400078e0207 */
[----:B------:R-:W0:Y:S08]  /*1c1f0*/  @P0 LDC R8, c[0x0][0xbec] ;  /* 0x0002fb00ff080b82 */ /* 0x000e300000000800 */
[----:B------:R-:W2:Y:S01]  /*1c200*/  @P0 LDC R11, c[0x0][0xbf0] ;  /* 0x0002fc00ff0b0b82 */ /* 0x000ea20000000800 */
[----:B---3--:R-:W-:-:S04]  /*1c210*/  IMAD.IADD R9, R25, 0x1, R0 ;  /* 0x0000000119097824 */ /* 0x008fc800078e0200 */
[----:B0-----:R-:W-:-:S04]  /*1c220*/  @P0 IMAD.HI.U32 R0, R9, R8, RZ ;  /* 0x0000000809000227 */ /* 0x001fc800078e00ff */
[----:B------:R-:W-:Y:S01]  /*1c230*/  IMAD.MOV.U32 R3, RZ, RZ, R9 ;  /* 0x000000ffff037224 */ /* 0x000fe200078e0009 */
[----:B--2---:R-:W-:-:S04]  /*1c240*/  @P0 SHF.R.U32.HI R3, RZ, R11, R0 ;  /* 0x0000000bff030219 */ /* 0x004fc80000011600 */
        /* <DEDUP_REMOVED lines=11> */
[----:B------:R-:W-:-:S04]  /*1c300*/  IMAD.WIDE.U32 R4, R7, UR4, R4 ;  /* 0x0000000407047c25 */ /* 0x000fc8000f8e0004 */
[----:B------:R-:W-:Y:S01]  /*1c310*/  IMAD R3, R7, UR5, R0 ;  /* 0x0000000507037c24 */ /* 0x000fe2000f8e0200 */
[----:B------:R-:W-:Y:S01]  /*1c320*/  ULDC.64 UR4, c[0x0][0xa80] ;  /* 0x0002a00000047ab9 */ /* 0x000fe20000000a00 */
[----:B------:R-:W-:Y:S01]  /*1c330*/  VIADD R8, R9, 0x40 ;  /* 0x0000004009087836 */ /* 0x000fe20000000000 */
[C---:B------:R-:W-:Y:S01]  /*1c340*/  LEA R0, P0, R4.reuse, UR4, 0x1 ;  /* 0x0000000404007c11 */ /* 0x040fe2000f8008ff */
[----:B------:R-:W-:Y:S01]  /*1c350*/  IMAD.IADD R3, R5, 0x1, R3 ;  /* 0x0000000105037824 */ /* 0x000fe200078e0203 */
[----:B------:R-:W-:Y:S01]  /*1c360*/  UMOV UR4, 0xffffffff ;  /* 0xffffffff00047882 */ /* 0x000fe20000000000 */
[----:B------:R-:W-:Y:S01]  /*1c370*/  VIADD R7, R9, 0x20 ;  /* 0x0000002009077836 */ /* 0x000fe20000000000 */
[----:B------:R-:W-:Y:S02]  /*1c380*/  SHF.R.S32.HI R24, RZ, 0x1f, R8 ;  /* 0x0000001fff187819 */ /* 0x000fe40000011408 */
[----:B------:R-:W-:Y:S02]  /*1c390*/  LEA.HI.X R4, R4, UR5, R3, 0x1, P0 ;  /* 0x0000000504047c11 */ /* 0x000fe400080f0c03 */
[----:B------:R-:W-:Y:S01]  /*1c3a0*/  SHF.R.S32.HI R26, RZ, 0x1f, R7 ;  /* 0x0000001fff1a7819 */ /* 0x000fe20000011407 */
[----:B------:R-:W-:Y:S06]  /*1c3b0*/  BRA.DIV UR4, `(.L_x_1592) ;  /* 0x0000009604207947 */ /* 0x000fec000b800000 */
[----:B------:R0:W2:Y:S04]  /*1c3c0*/  SHFL.IDX PT, R3, R4, RZ, 0x1c1f ;  /* 0x001c1fff04037589 */ /* 0x0000a800000e0000 */
[----:B------:R0:W3:Y:S02]  /*1c3d0*/  SHFL.IDX PT, R14, R0, RZ, 0x1c1f ;  /* 0x001c1fff000e7589 */ /* 0x0000e400000e0000 */
.L_x_1788:
[----:B------:R-:W-:Y:S01]  /*1c3e0*/  IMAD R21, R20, R21, RZ ;  /* 0x0000001514157224 */ /* 0x000fe200078e02ff */
[----:B------:R-:W-:Y:S01]  /*1c3f0*/  BSSY B1, `(.L_x_1593) ;  /* 0x0000011000017945 */ /* 0x000fe20003800000 */
[----:B------:R-:W-:-:S05]  /*1c400*/  IMAD.IADD R6, R10, 0x1, R25 ;  /* 0x000000010a067824 */ /* 0x000fca00078e0219 */
        /* <DEDUP_REMOVED lines=15> */
.L_x_1594:
[----:B------:R-:W-:Y:S05]  /*1c500*/  BSYNC B1 ;  /* 0x0000000000017941 */ /* 0x000fea0003800000 */
.L_x_1593:
[----:B------:R-:W-:-:S03]  /*1c510*/  UMOV UR4, 0xffffffff ;  /* 0xffffffff00047882 */ /* 0x000fc60000000000 */
[----:B------:R-:W-:Y:S05]  /*1c520*/  BRA.DIV UR4, `(.L_x_1595) ;  /* 0x0000009204f87947 */ /* 0x000fea000b800000 */
[----:B--2---:R2:W0:Y:S04]  /*1c530*/  SHFL.IDX PT, R3, R4, 0x1, 0x1c1f ;  /* 0x003c1f0004037f89 */ /* 0x00442800000e0000 */
[----:B---34-:R2:W3:Y:S02]  /*1c540*/  SHFL.IDX PT, R14, R0, 0x1, 0x1c1f ;  /* 0x003c1f00000e7f89 */ /* 0x0184e400000e0000 */
.L_x_1792:
        /* <DEDUP_REMOVED lines=16> */
.L_x_1584:
[----:B------:R-:W-:Y:S05]  /*1c650*/  BSYNC B0 ;  /* 0x0000000000007941 */ /* 0x000fea0003800000 */
.L_x_1576:
[----:B------:R-:W-:Y:S02]  /*1c660*/  ULDC UR4, c[0x0][0xc3c] ;  /* 0x00030f0000047ab9 */ /* 0x000fe40000000800 */
[----:B-1----:R-:W-:-:S13]  /*1c670*/  ISETP.GE.AND P0, PT, R35, UR4, PT ;  /* 0x0000000423007c0c */ /* 0x002fda000bf06270 */
[----:B------:R-:W-:Y:S05]  /*1c680*/  @!P0 BRA `(.L_x_1596) ;  /* 0xfffffe4c00a08947 */ /* 0x000fea000383ffff */
[----:B------:R-:W-:Y:S05]  /*1c690*/  BRA `(.L_x_1369) ;  /* 0x0000008000687947 */ /* 0x000fea0003800000 */
.L_x_1367:
        /* <DEDUP_REMOVED lines=16> */
.L_x_1597:
        /* <DEDUP_REMOVED lines=44> */
.L_x_1601:
[----:B------:R-:W0:Y:S01]  /*1ca60*/  LDC R2, c[0x0][0xc3c] ;  /* 0x00030f00ff027b82 */ /* 0x000e220000000800 */
[----:B------:R-:W-:Y:S01]  /*1ca70*/  UIADD3 UR4, UR4, 0x1f, URZ ;  /* 0x0000001f04047890 */ /* 0x000fe2000fffe03f */
[----:B------:R-:W-:Y:S02]  /*1ca80*/  ULDC UR7, c[0x0][0xc3c] ;  /* 0x00030f0000077ab9 */ /* 0x000fe40000000800 */
[----:B------:R-:W-:-:S03]  /*1ca90*/  IMAD.U32 R27, RZ, RZ, UR7 ;  /* 0x00000007ff1b7e24 */ /* 0x000fc6000f8e00ff */
[----:B0-----:R-:W-:-:S13]  /*1caa0*/  ISETP.LE.AND P6, PT, R2, UR4, PT ;  /* 0x0000000402007c0c */ /* 0x001fda000bfc3270 */
[----:B------:R-:W-:Y:S05]  /*1cab0*/  @P6 BRA `(.L_x_1600) ;  /* 0x0000000800ac6947 */ /* 0x000fea0003800000 */
[----:B------:R-:W-:Y:S02]  /*1cac0*/  VIADD R9, R0, UR4 ;  /* 0x0000000400097c36 */ /* 0x000fe40008000000 */
[----:B------:R-:W-:Y:S02]  /*1cad0*/  IMAD.MOV.U32 R25, RZ, RZ, RZ ;  /* 0x000000ffff197224 */ /* 0x000fe400078e00ff */
[----:B------:R-:W-:Y:S01]  /*1cae0*/  IMAD.MOV.U32 R6, RZ, RZ, RZ ;  /* 0x000000ffff067224 */ /* 0x000fe200078e00ff */
[----:B------:R-:W-:-:S13]  /*1caf0*/  ISETP.GE.OR P6, PT, R9, R2, !P0 ;  /* 0x000000020900720c */ /* 0x000fda00047c6670 */
[----:B------:R-:W0:Y:S08]  /*1cb00*/  @!P6 LDC.64 R4, c[0x0][0xc80] ;  /* 0x00032000ff04eb82 */ /* 0x000e300000000a00 */
[----:B------:R-:W1:Y:S01]  /*1cb10*/  @!P6 LDC.64 R2, c[0x0][0xc78] ;  /* 0x00031e00ff02eb82 */ /* 0x000e620000000a00 */
[----:B0-----:R-:W-:-:S05]  /*1cb20*/  @!P6 IMAD.WIDE R4, R9, 0x4, R4 ;  /* 0x000000040904e825 */ /* 0x001fca00078e0204 */
[----:B------:R-:W2:Y:S01]  /*1cb30*/  @!P6 LDG.E R25, desc[UR52][R4.64] ;  /* 0x000000340419e981 */ /* 0x000ea2000c1e1900 */
[----:B-1----:R-:W-:-:S05]  /*1cb40*/  @!P6 IMAD.WIDE R2, R9, 0x4, R2 ;  /* 0x000000040902e825 */ /* 0x002fca00078e0202 */
        /* <DEDUP_REMOVED lines=22> */
.L_x_1599:
        /* <DEDUP_REMOVED lines=11> */
[----:B------:R-:W-:-:S05]  /*1cd60*/  VIADD R3, R27, 0xffffffff ;  /* 0xffffffff1b037836 */ /* 0x000fca0000000000 */
[----:B------:R0:W1:Y:S02]  /*1cd70*/  SHFL.IDX PT, R24, R2, R3, 0x1f ;  /* 0x00001f0302187589 */ /* 0x00006400000e0000 */
.L_x_1602:
[----:B-1----:R-:W-:Y:S02]  /*1cd80*/  IMAD R24, R24, UR5, R5 ;  /* 0x0000000518187c24 */ /* 0x002fe4000f8e0205 */
[----:B------:R-:W-:-:S03]  /*1cd90*/  VIADD R27, R27, UR4 ;  /* 0x000000041b1b7c36 */ /* 0x000fc60008000000 */
[----:B------:R-:W-:Y:S01]  /*1cda0*/  IADD3 R4, -R24, UR6, RZ ;  /* 0x0000000618047c10 */ /* 0x000fe2000fffe1ff */
[----:B------:R-:W-:Y:S06]  /*1cdb0*/  @!P1 BRA `(.L_x_1603) ;  /* 0x0000000000e89947 */ /* 0x000fec0003800000 */
[----:B--2---:R-:W-:Y:S02]  /*1cdc0*/  IABS R7, R25 ;  /* 0x0000001900077213 */ /* 0x004fe40000000000 */
[----:B------:R-:W-:Y:S02]  /*1cdd0*/  IABS R5, R6 ;  /* 0x0000000600057213 */ /* 0x000fe40000000000 */
[----:B------:R-:W1:Y:S08]  /*1cde0*/  I2F.RP R8, R7 ;  /* 0x0000000700087306 */ /* 0x000e700000209400 */
[----:B-1----:R-:W0:Y:S02]  /*1cdf0*/  MUFU.RCP R8, R8 ;  /* 0x0000000800087308 */ /* 0x002e240000001000 */
[----:B0-----:R-:W-:Y:S01]  /*1ce00*/  VIADD R2, R8, 0xffffffe ;  /* 0x0ffffffe08027836 */ /* 0x001fe20000000000 */
[----:B------:R-:W-:-:S05]  /*1ce10*/  IABS R8, R4 ;  /* 0x0000000400087213 */ /* 0x000fca0000000000 */
[----:B------:R0:W1:Y:S02]  /*1ce20*/  F2I.FTZ.U32.TRUNC.NTZ R3, R2 ;  /* 0x0000000200037305 */ /* 0x000064000021f000 */
[----:B0-----:R-:W-:Y:S02]  /*1ce30*/  IMAD.MOV.U32 R2, RZ, RZ, RZ ;  /* 0x000000ffff027224 */ /* 0x001fe400078e00ff */
[----:B-1----:R-:W-:-:S04]  /*1ce40*/  IMAD.MOV R10, RZ, RZ, -R3 ;  /* 0x000000ffff0a7224 */ /* 0x002fc800078e0a03 */
[----:B------:R-:W-:Y:S01]  /*1ce50*/  IMAD R9, R10, R7, RZ ;  /* 0x000000070a097224 */ /* 0x000fe200078e02ff */
[----:B------:R-:W-:-:S03]  /*1ce60*/  IABS R10, R25 ;  /* 0x00000019000a7213 */ /* 0x000fc60000000000 */
[----:B------:R-:W-:Y:S02]  /*1ce70*/  IMAD.HI.U32 R3, R3, R9, R2 ;  /* 0x0000000903037227 */ /* 0x000fe400078e0002 */
[----:B------:R-:W0:Y:S02]  /*1ce80*/  I2F.RP R9, R5 ;  /* 0x0000000500097306 */ /* 0x000e240000209400 */
[----:B------:R-:W-:Y:S01]  /*1ce90*/  IMAD.MOV R11, RZ, RZ, -R10 ;  /* 0x000000ffff0b7224 */ /* 0x000fe200078e0a0a */
[----:B------:R-:W-:Y:S01]  /*1cea0*/  IABS R10, R6 ;  /* 0x00000006000a7213 */ /* 0x000fe20000000000 */
[----:B------:R-:W-:-:S04]  /*1ceb0*/  IMAD.HI.U32 R2, R3, R8, RZ ;  /* 0x0000000803027227 */ /* 0x000fc800078e00ff */
[----:B------:R-:W-:Y:S02]  /*1cec0*/  IMAD R8, R2, R11, R8 ;  /* 0x0000000b02087224 */ /* 0x000fe400078e0208 */
[----:B------:R-:W-:-:S03]  /*1ced0*/  IMAD.MOV R10, RZ, RZ, -R10 ;  /* 0x000000ffff0a7224 */ /* 0x000fc600078e0a0a */
[----:B------:R-:W-:Y:S01]  /*1cee0*/  ISETP.GT.U32.AND P1, PT, R7, R8, PT ;  /* 0x000000080700720c */ /* 0x000fe20003f24070 */
[----:B0-----:R-:W0:-:S12]  /*1cef0*/  MUFU.RCP R9, R9 ;  /* 0x0000000900097308 */ /* 0x001e180000001000 */
[----:B------:R-:W-:Y:S02]  /*1cf00*/  @!P1 IMAD.IADD R8, R8, 0x1, -R7 ;  /* 0x0000000108089824 */ /* 0x000fe400078e0a07 */
[----:B------:R-:W-:Y:S01]  /*1cf10*/  @!P1 VIADD R2, R2, 0x1 ;  /* 0x0000000102029836 */ /* 0x000fe20000000000 */
[----:B------:R-:W-:Y:S02]  /*1cf20*/  ISETP.NE.AND P1, PT, R25, RZ, PT ;  /* 0x000000ff1900720c */ /* 0x000fe40003f25270 */
[----:B------:R-:W-:Y:S01]  /*1cf30*/  ISETP.GE.U32.AND P0, PT, R8, R7, PT ;  /* 0x000000070800720c */ /* 0x000fe20003f06070 */
[----:B0-----:R-:W-:Y:S01]  /*1cf40*/  VIADD R3, R9, 0xffffffe ;  /* 0x0ffffffe09037836 */ /* 0x001fe20000000000 */
[----:B------:R-:W-:-:S04]  /*1cf50*/  LOP3.LUT R7, R4, R25, RZ, 0x3c, !PT ;  /* 0x0000001904077212 */ /* 0x000fc800078e3cff */
[----:B------:R-:W-:Y:S01]  /*1cf60*/  ISETP.GE.AND P2, PT, R7, RZ, PT ;  /* 0x000000ff0700720c */ /* 0x000fe20003f46270 */
[----:B------:R-:W0:Y:S06]  /*1cf70*/  F2I.FTZ.U32.TRUNC.NTZ R3, R3 ;  /* 0x0000000300037305 */ /* 0x000e2c000021f000 */
[----:B------:R-:W-:-:S04]  /*1cf80*/  @P0 VIADD R2, R2, 0x1 ;  /* 0x0000000102020836 */ /* 0x000fc80000000000 */
[----:B------:R-:W-:-:S04]  /*1cf90*/  IMAD.MOV.U32 R9, RZ, RZ, R2 ;  /* 0x000000ffff097224 */ /* 0x000fc800078e0002 */
[----:B------:R-:W-:Y:S01]  /*1cfa0*/  @!P2 IMAD.MOV R9, RZ, RZ, -R9 ;  /* 0x000000ffff09a224 */ /* 0x000fe200078e0a09 */
[----:B------:R-:W-:Y:S01]  /*1cfb0*/  @!P1 LOP3.LUT R9, RZ, R25, RZ, 0x33, !PT ;  /* 0x00000019ff099212 */ /* 0x000fe200078e33ff */
[----:B0-----:R-:W-:-:S03]  /*1cfc0*/  IMAD.MOV R2, RZ, RZ, -R3 ;  /* 0x000000ffff027224 */ /* 0x001fc600078e0a03 */
[----:B------:R-:W-:Y:S01]  /*1cfd0*/  IABS R8, R9 ;  /* 0x0000000900087213 */ /* 0x000fe20000000000 */
[----:B------:R-:W-:Y:S02]  /*1cfe0*/  IMAD R7, R2, R5, RZ ;  /* 0x0000000502077224 */ /* 0x000fe400078e02ff */
[----:B------:R-:W-:-:S04]  /*1cff0*/  IMAD.MOV.U32 R2, RZ, RZ, RZ ;  /* 0x000000ffff027224 */ /* 0x000fc800078e00ff */
[----:B------:R-:W-:-:S04]  /*1d000*/  IMAD.HI.U32 R2, R3, R7, R2 ;  /* 0x0000000703027227 */ /* 0x000fc800078e0002 */
[----:B------:R-:W-:Y:S02]  /*1d010*/  IMAD.MOV.U32 R3, RZ, RZ, R8 ;  /* 0x000000ffff037224 */ /* 0x000fe400078e0008 */
[----:B------:R-:W-:Y:S02]  /*1d020*/  IMAD.MOV.U32 R8, RZ, RZ, R10 ;  /* 0x000000ffff087224 */ /* 0x000fe400078e000a */
        /* <DEDUP_REMOVED lines=8> */
[----:B------:R-:W-:Y:S01]  /*1d0b0*/  ISETP.GE.U32.AND P0, PT, R8, R5, PT ;  /* 0x000000050800720c */ /* 0x000fe20003f06070 */
[----:B------:R-:W-:-:S12]  /*1d0c0*/  IMAD.MOV R5, RZ, RZ, -R9 ;  /* 0x000000ffff057224 */ /* 0x000fd800078e0a09 */
[----:B------:R-:W-:-:S04]  /*1d0d0*/  @P0 VIADD R2, R2, 0x1 ;  /* 0x0000000102020836 */ /* 0x000fc80000000000 */
        /* <DEDUP_REMOVED lines=8> */
.L_x_1603:
[----:B0-----:R-:W0:Y:S02]  /*1d160*/  LDC.64 R2, c[0x0][0xc90] ;  /* 0x00032400ff027b82 */ /* 0x001e240000000a00 */
        /* <DEDUP_REMOVED lines=14> */
[----:B------:R-:W-:Y:S02]  /*1d250*/  IMAD.MOV.U32 R9, RZ, RZ, R11 ;  /* 0x000000ffff097224 */ /* 0x000fe400078e000b */
        /* <DEDUP_REMOVED lines=16> */
[----:B------:R-:W-:Y:S02]  /*1d360*/  IMAD R4, R5, R2, R4 ;  /* 0x0000000205047224 */ /* 0x000fe400078e0204 */
[----:B------:R-:W-:Y:S01]  /*1d370*/  IMAD.MOV.U32 R2, RZ, RZ, RZ ;  /* 0x000000ffff027224 */ /* 0x000fe200078e00ff */
[----:B------:R-:W-:Y:S02]  /*1d380*/  VIADDMNMX R6, R3, UR5, R6, PT ;  /* 0x0000000503067c46 */ /* 0x000fe4000b800106 */
[----:B------:R-:W-:-:S02]  /*1d390*/  IABS R10, R4 ;  /* 0x00000004000a7213 */ /* 0x000fc40000000000 */
[----:B------:R-:W-:Y:S01]  /*1d3a0*/  IABS R8, R6 ;  /* 0x0000000600087213 */ /* 0x000fe20000000000 */
[----:B------:R-:W-:Y:S01]  /*1d3b0*/  IMAD.MOV R26, RZ, RZ, -R6 ;  /* 0x000000ffff1a7224 */ /* 0x000fe200078e0a06 */
[----:B------:R-:W-:Y:S02]  /*1d3c0*/  IADD3 R7, R7, 0x1000000, R4 ;  /* 0x0100000007077810 */ /* 0x000fe40007ffe004 */
[----:B------:R-:W0:Y:S08]  /*1d3d0*/  I2F.RP R9, R8 ;  /* 0x0000000800097306 */ /* 0x000e300000209400 */
[----:B0-----:R-:W0:Y:S02]  /*1d3e0*/  MUFU.RCP R9, R9 ;  /* 0x0000000900097308 */ /* 0x001e240000001000 */
[----:B0-----:R-:W-:-:S06]  /*1d3f0*/  VIADD R3, R9, 0xffffffe ;  /* 0x0ffffffe09037836 */ /* 0x001fcc0000000000 */
[----:B------:R-:W0:Y:S02]  /*1d400*/  F2I.FTZ.U32.TRUNC.NTZ R3, R3 ;  /* 0x0000000300037305 */ /* 0x000e24000021f000 */
[----:B0-----:R-:W-:-:S04]  /*1d410*/  IMAD.MOV R11, RZ, RZ, -R3 ;  /* 0x000000ffff0b7224 */ /* 0x001fc800078e0a03 */
[----:B------:R-:W-:Y:S01]  /*1d420*/  IMAD R5, R11, R8, RZ ;  /* 0x000000080b057224 */ /* 0x000fe200078e02ff */
[----:B------:R-:W-:-:S03]  /*1d430*/  IABS R11, R6 ;  /* 0x00000006000b7213 */ /* 0x000fc60000000000 */
        /* <DEDUP_REMOVED lines=15> */
[----:B------:R-:W-:-:S07]  /*1d530*/  IMAD R26, R2, R26, R7 ;  /* 0x0000001a021a7224 */ /* 0x000fce00078e0207 */
.L_x_1604:
[----:B------:R-:W-:-:S05]  /*1d540*/  LOP3.LUT R2, RZ, R2, RZ, 0x33, !PT ;  /* 0x00000002ff027212 */ /* 0x000fca00078e33ff */
[----:B------:R-:W-:Y:S01]  /*1d550*/  IMAD.IADD R25, R25, 0x1, R2 ;  /* 0x0000000119197824 */ /* 0x000fe200078e0202 */
[----:B------:R-:W-:Y:S06]  /*1d560*/  BRA `(.L_x_1605) ;  /* 0x00000000000c7947 */ /* 0x000fec0003800000 */
.L_x_1600:
[----:B------:R-:W-:Y:S02]  /*1d570*/  IMAD.MOV.U32 R25, RZ, RZ, RZ ;  /* 0x000000ffff197224 */ /* 0x000fe400078e00ff */
[----:B------:R-:W-:Y:S02]  /*1d580*/  IMAD.U32 R24, RZ, RZ, UR6 ;  /* 0x00000006ff187e24 */ /* 0x000fe4000f8e00ff */
[----:B------:R-:W-:-:S07]  /*1d590*/  IMAD.MOV.U32 R26, RZ, RZ, RZ ;  /* 0x000000ffff1a7224 */ /* 0x000fce00078e00ff */
.L_x_1605:
[----:B------:R-:W-:-:S13]  /*1d5a0*/  ISETP.NE.AND P0, PT, R0, RZ, PT ;  /* 0x000000ff0000720c */ /* 0x000fda0003f05270 */
[----:B------:R-:W0:Y:S01]  /*1d5b0*/  @!P0 S2R R3, SR_CgaCtaId ;  /* 0x0000000000038919 */ /* 0x000e220000008800 */
[----:B------:R-:W-:-:S04]  /*1d5c0*/  @!P0 MOV R0, 0x400 ;  /* 0x0000040000008802 */ /* 0x000fc80000000f00 */
[----:B0-----:R-:W-:-:S05]  /*1d5d0*/  @!P0 LEA R0, R3, R0, 0x18 ;  /* 0x0000000003008211 */ /* 0x001fca00078ec0ff */
[----:B------:R0:W-:Y:S01]  /*1d5e0*/  @!P0 STS.128 [R0+0x2d8d0], R24 ;  /* 0x02d8d01800008388 */ /* 0x0001e20000000c00 */
[----:B------:R-:W-:Y:S06]  /*1d5f0*/  BAR.ARV 0x5, 0x200 ;  /* 0x0148000000007b1d */ /* 0x000fec0000002000 */
.L_x_1598:
        /* <DEDUP_REMOVED lines=22> */
[----:B------:R-:W-:Y:S01]  /*1d760*/  LOP3.LUT R3, R3, 0x300, R4, 0xf8, !PT ;  /* 0x0000030003037812 */ /* 0x000fe200078ef804 */
[----:B------:R-:W-:Y:S01]  /*1d770*/  IMAD.MOV.U32 R4, RZ, RZ, 0x1 ;  /* 0x00000001ff047424 */ /* 0x000fe200078e00ff */
[----:B------:R-:W-:Y:S02]  /*1d780*/  LOP3.LUT R2, R2, 0x18, R7, 0x78, !PT ;  /* 0x0000001802027812 */ /* 0x000fe400078e7807 */
[----:B------:R-:W-:Y:S02]  /*1d790*/  LOP3.LUT R0, R0, 0x18, RZ, 0xc0, !PT ;  /* 0x0000001800007812 */ /* 0x000fe400078ec0ff */
[----:B------:R-:W-:Y:S01]  /*1d7a0*/  LOP3.LUT R5, R3, R2, RZ, 0xfc, !PT ;  /* 0x0000000203057212 */ /* 0x000fe200078efcff */
[----:B------:R-:W-:Y:S01]  /*1d7b0*/  IMAD.SHL.U32 R2, R7, 0x20, RZ ;  /* 0x0000002007027824 */ /* 0x000fe200078e00ff */
[----:B------:R-:W-:Y:S01]  /*1d7c0*/  SHF.R.U32.HI R3, RZ, 0x2, R6 ;  /* 0x00000002ff037819 */ /* 0x000fe20000011606 */
[----:B------:R-:W-:-:S02]  /*1d7d0*/  IMAD.MOV.U32 R6, RZ, RZ, 0x1 ;  /* 0x00000001ff067424 */ /* 0x000fc400078e00ff */
        /* <DEDUP_REMOVED lines=10> */
.L_x_1727:
[----:B------:R-:W-:Y:S05]  /*1d880*/  YIELD ;  /* 0x0000000000007946 */ /* 0x000fea0003800000 */
[----:B------:R-:W-:Y:S01]  /*1d890*/  ULDC.64 UR4, c[0x0][0xa28] ;  /* 0x00028a0000047ab9 */ /* 0x000fe20000000a00 */
[----:B------:R-:W-:Y:S01]  /*1d8a0*/  IMAD.MOV.U32 R11, RZ, RZ, RZ ;  /* 0x000000ffff0b7224 */ /* 0x000fe200078e00ff */
[----:B------:R-:W-:Y:S01]  /*1d8b0*/  ISETP.NE.U32.AND P0, PT, RZ, UR4, PT ;  /* 0x00000004ff007c0c */ /* 0x000fe2000bf05070 */
[----:B01----:R-:W0:Y:S01]  /*1d8c0*/  LDC.64 R6, c[0x0][0xa00] ;  /* 0x00028000ff067b82 */ /* 0x003e220000000a00 */
[----:B------:R-:W-:Y:S01]  /*1d8d0*/  IMAD.MOV.U32 R0, RZ, RZ, RZ ;  /* 0x000000ffff007224 */ /* 0x000fe200078e00ff */
[----:B------:R-:W-:Y:S01]  /*1d8e0*/  ULDC.64 UR6, c[0x0][0xa10] ;  /* 0x0002840000067ab9 */ /* 0x000fe20000000a00 */
[----:B------:R-:W-:Y:S01]  /*1d8f0*/  ISETP.NE.AND.EX P0, PT, RZ, UR5, PT, P0 ;  /* 0x00000005ff007c0c */ /* 0x000fe2000bf05300 */
[----:B------:R-:W-:-:S12]  /*1d900*/  ULDC.64 UR4, c[0x0][0xa18] ;  /* 0x0002860000047ab9 */ /* 0x000fd80000000a00 */
[----:B------:R-:W1:Y:S02]  /*1d910*/  @P0 LDC.64 R2, c[0x0][0xa28] ;  /* 0x00028a00ff020b82 */ /* 0x000e640000000a00 */
[----:B-1----:R-:W-:-:S05]  /*1d920*/  @P0 IMAD.WIDE R2, R27, 0x4, R2 ;  /* 0x000000041b020825 */ /* 0x002fca00078e0202 */
[----:B--2---:R1:W2:Y:S01]  /*1d930*/  @P0 LDG.E R11, desc[UR52][R2.64] ;  /* 0x00000034020b0981 */ /* 0x0042a2000c1e1900 */
[----:B------:R-:W-:Y:S01]  /*1d940*/  ISETP.NE.U32.AND P0, PT, RZ, UR4, PT ;  /* 0x00000004ff007c0c */ /* 0x000fe2000bf05070 */
[----:B0-----:R-:W-:Y:S01]  /*1d950*/  IMAD.WIDE R6, R27, 0x4, R6 ;  /* 0x000000041b067825 */ /* 0x001fe200078e0206 */
[----:B------:R-:W-:Y:S02]  /*1d960*/  ISETP.NE.U32.AND P1, PT, RZ, UR6, PT ;  /* 0x00000006ff007c0c */ /* 0x000fe4000bf25070 */
[----:B------:R-:W-:Y:S01]  /*1d970*/  ISETP.NE.AND.EX P2, PT, RZ, UR5, PT, P0 ;  /* 0x00000005ff007c0c */ /* 0x000fe2000bf45300 */
[----:B------:R-:W-:Y:S01]  /*1d980*/  ULDC.64 UR4, c[0x0][0xa00] ;  /* 0x0002800000047ab9 */ /* 0x000fe20000000a00 */
[----:B------:R-:W-:Y:S01]  /*1d990*/  ISETP.NE.AND.EX P1, PT, RZ, UR7, PT, P1 ;  /* 0x00000007ff007c0c */ /* 0x000fe2000bf25310 */
[----:B------:R-:W-:Y:S01]  /*1d9a0*/  IMAD.MOV.U32 R4, RZ, RZ, RZ ;  /* 0x000000ffff047224 */ /* 0x000fe200078e00ff */
[----:B------:R-:W-:Y:S01]  /*1d9b0*/  ISETP.NE.U32.AND P0, PT, RZ, UR4, PT ;  /* 0x00000004ff007c0c */ /* 0x000fe2000bf05070 */
[----:B-1----:R-:W0:Y:S03]  /*1d9c0*/  LDC.64 R2, c[0x0][0xa10] ;  /* 0x00028400ff027b82 */ /* 0x002e260000000a00 */
[----:B------:R-:W-:-:S05]  /*1d9d0*/  ISETP.NE.AND.EX P0, PT, RZ, UR5, PT, P0 ;  /* 0x00000005ff007c0c */ /* 0x000fca000bf05300 */
[----:B------:R-:W1:Y:S08]  /*1d9e0*/  @P2 LDC.64 R8, c[0x0][0xa18] ;  /* 0x00028600ff082b82 */ /* 0x000e700000000a00 */
[----:B---3--:R-:W3:Y:S01]  /*1d9f0*/  @P0 LDG.E R0, desc[UR52][R6.64] ;  /* 0x0000003406000981 */ /* 0x008ee2000c1e1900 */
[----:B------:R-:W-:Y:S01]  /*1da00*/  ULDC UR4, c[0x0][0x288] ;  /* 0x0000a20000047ab9 */ /* 0x000fe20000000800 */
[----:B0-----:R-:W-:-:S05]  /*1da10*/  IMAD.WIDE R2, R27, 0x4, R2 ;  /* 0x000000041b027825 */ /* 0x001fca00078e0202 */
[----:B-----5:R-:W5:Y:S01]  /*1da20*/  @P1 LDG.E R4, desc[UR52][R2.64] ;  /* 0x0000003402041981 */ /* 0x020f62000c1e1900 */
[----:B-1----:R-:W-:-:S03]  /*1da30*/  @P2 IMAD.WIDE R8, R27, 0x4, R8 ;  /* 0x000000041b082825 */ /* 0x002fc600078e0208 */
[----:B---3--:R0:W-:Y:S02]  /*1da40*/  STL [R1+0x34], R0 ;  /* 0x0000340001007387 */ /* 0x0081e40000100800 */
[----:B0-----:R-:W-:Y:S01]  /*1da50*/  IMAD.U32 R0, RZ, RZ, UR4 ;  /* 0x00000004ff007e24 */ /* 0x001fe2000f8e00ff */
[----:B------:R-:W-:-:S05]  /*1da60*/  ULDC.64 UR4, c[0x0][0x418] ;  /* 0x0001060000047ab9 */ /* 0x000fca0000000a00 */
[----:B------:R0:W3:Y:S01]  /*1da70*/  @P2 LDG.E R0, desc[UR52][R8.64] ;  /* 0x0000003408002981 */ /* 0x0000e2000c1e1900 */
[----:B------:R-:W-:-:S03]  /*1da80*/  UISETP.NE.U32.AND UP0, UPT, UR4, URZ, UPT ;  /* 0x0000003f0400728c */ /* 0x000fc6000bf05070 */
[----:B------:R-:W-:Y:S01]  /*1da90*/  ULDC UR4, c[0x0][0x424] ;  /* 0x0001090000047ab9 */ /* 0x000fe20000000800 */
[----:B------:R-:W-:-:S03]  /*1daa0*/  UISETP.NE.AND.EX UP0, UPT, UR5, URZ, UPT, UP0 ;  /* 0x0000003f0500728c */ /* 0x000fc6000bf05300 */
[----:B------:R-:W-:Y:S01]  /*1dab0*/  ULDC UR5, c[0x0][0x2f0] ;  /* 0x0000bc0000057ab9 */ /* 0x000fe20000000800 */
[----:B------:R-:W-:-:S04]  /*1dac0*/  USEL UR4, UR4, 0x1, UP0 ;  /* 0x0000000104047887 */ /* 0x000fc80008000000 */
[----:B------:R-:W-:-:S03]  /*1dad0*/  UIMAD UR4, UR4, UR5, URZ ;  /* 0x00000005040472a4 */ /* 0x000fc6000f8e023f */
[----:B------:R-:W-:Y:S02]  /*1dae0*/  ULDC UR5, c[0x0][0x348] ;  /* 0x0000d20000057ab9 */ /* 0x000fe40000000800 */
[----:B0-----:R-:W-:Y:S02]  /*1daf0*/  IMAD.U32 R8, RZ, RZ, UR5 ;  /* 0x00000005ff087e24 */ /* 0x001fe4000f8e00ff */
[----:B------:R-:W-:Y:S01]  /*1db00*/  IMAD.U32 R5, RZ, RZ, UR4 ;  /* 0x00000004ff057e24 */ /* 0x000fe2000f8e00ff */
[----:B---3--:R0:W-:Y:S04]  /*1db10*/  STL [R1+0x8], R0 ;  /* 0x0000080001007387 */ /* 0x0081e80000100800 */
[----:B--2---:R0:W-:Y:S01]  /*1db20*/  STL [R1+0x28], R11 ;  /* 0x0000280b01007387 */ /* 0x0041e20000100800 */
[----:B------:R-:W-:Y:S01]  /*1db30*/  IMAD.MOV.U32 R12, RZ, RZ, R0 ;  /* 0x000000ffff0c7224 */ /* 0x000fe200078e0000 */
[----:B------:R-:W-:Y:S06]  /*1db40*/  @P2 BRA `(.L_x_1607) ;  /* 0x0000000000142947 */ /* 0x000fec0003800000 */
[----:B------:R-:W-:Y:S05]  /*1db50*/  @!P0 BRA `(.L_x_1607) ;  /* 0x0000000000108947 */ /* 0x000fea0003800000 */
[----:B0-----:R-:W2:Y:S04]  /*1db60*/  LDG.E R0, desc[UR52][R6.64] ;  /* 0x0000003406007981 */ /* 0x001ea8000c1e1900 */
[----:B------:R-:W2:Y:S02]  /*1db70*/  LDG.E R6, desc[UR52][R6.64+0x4] ;  /* 0x0000043406067981 */ /* 0x000ea4000c1e1900 */
[----:B--2---:R-:W-:-:S05]  /*1db80*/  IMAD.IADD R12, R6, 0x1, -R0 ;  /* 0x00000001060c7824 */ /* 0x004fca00078e0a00 */
[----:B------:R1:W-:Y:S02]  /*1db90*/  STL [R1+0x8], R12 ;  /* 0x0000080c01007387 */ /* 0x0003e40000100800 */
.L_x_1607:
[----:B------:R-:W-:Y:S01]  /*1dba0*/  ULDC.64 UR4, c[0x0][0xa20] ;  /* 0x0002880000047ab9 */ /* 0x000fe20000000a00 */
[C---:B------:R-:W-:Y:S02]  /*1dbb0*/  LOP3.LUT R10, R26.reuse, 0xff000000, RZ, 0xc0, !PT ;  /* 0xff0000001a0a7812 */ /* 0x040fe400078ec0ff */
[----:B------:R-:W-:Y:S02]  /*1dbc0*/  ISETP.NE.U32.AND P0, PT, RZ, UR4, PT ;  /* 0x00000004ff007c0c */ /* 0x000fe4000bf05070 */
[----:B------:R-:W-:Y:S02]  /*1dbd0*/  SHF.R.U32.HI R10, RZ, 0x8, R10 ;  /* 0x00000008ff0a7819 */ /* 0x000fe4000001160a */
[----:B------:R-:W-:Y:S02]  /*1dbe0*/  ISETP.NE.AND.EX P0, PT, RZ, UR5, PT, P0 ;  /* 0x00000005ff007c0c */ /* 0x000fe4000bf05300 */
[C---:B0-----:R-:W-:Y:S02]  /*1dbf0*/  LOP3.LUT R0, R26.reuse, 0xff0000, RZ, 0xc0, !PT ;  /* 0x00ff00001a007812 */ /* 0x041fe400078ec0ff */
[----:B------:R-:W-:-:S02]  /*1dc00*/  LOP3.LUT R17, R26, 0xffff, RZ, 0xc0, !PT ;  /* 0x0000ffff1a117812 */ /* 0x000fc400078ec0ff */
[----:B------:R-:W-:-:S07]  /*1dc10*/  LEA.HI R10, R0, R10, RZ, 0x10 ;  /* 0x0000000a000a7211 */ /* 0x000fce00078f80ff */
[----:B------:R-:W-:Y:S05]  /*1dc20*/  @!P0 BRA `(.L_x_1608) ;  /* 0x0000000000108947 */ /* 0x000fea0003800000 */
[----:B------:R-:W0:Y:S02]  /*1dc30*/  LDC.64 R6, c[0x0][0xa20] ;  /* 0x00028800ff067b82 */ /* 0x000e240000000a00 */
[----:B0-----:R-:W-:-:S05]  /*1dc40*/  IMAD.WIDE R6, R27, 0x4, R6 ;  /* 0x000000041b067825 */ /* 0x001fca00078e0206 */
[----:B------:R0:W5:Y:S01]  /*1dc50*/  LDG.E R5, desc[UR52][R6.64] ;  /* 0x0000003406057981 */ /* 0x000162000c1e1900 */
[----:B------:R-:W-:Y:S05]  /*1dc60*/  BRA `(.L_x_1609) ;  /* 0x0000000000247947 */ /* 0x000fea0003800000 */
.L_x_1608:
        /* <DEDUP_REMOVED lines=9> */
.L_x_1609:
[----:B------:R-:W2:Y:S04]  /*1dd00*/  @P1 LDG.E R0, desc[UR52][R2.64] ;  /* 0x0000003402001981 */ /* 0x000ea8000c1e1900 */
[----:B0-----:R0:W2:Y:S01]  /*1dd10*/  @P1 LDG.E R6, desc[UR52][R2.64+0x4] ;  /* 0x0000043402061981 */ /* 0x0010a2000c1e1900 */
[----:B------:R-:W-:Y:S02]  /*1dd20*/  IMAD R25, R25, 0xc0, RZ ;  /* 0x000000c019197824 */ /* 0x000fe400078e02ff */
[----:B-----5:R-:W-:Y:S01]  /*1dd30*/  IMAD.IADD R5, R5, 0x1, -R11 ;  /* 0x0000000105057824 */ /* 0x020fe200078e0a0b */
[----:B0-----:R-:W0:Y:S02]  /*1dd40*/  LDC R2, c[0x0][0x448] ;  /* 0x00011200ff027b82 */ /* 0x001e240000000800 */
[----:B0-----:R-:W-:-:S13]  /*1dd50*/  ISETP.NE.AND P2, PT, R2, 0x1, PT ;  /* 0x000000010200780c */ /* 0x001fda0003f45270 */
[----:B------:R-:W0:Y:S08]  /*1dd60*/  @P2 LDC R3, c[0x0][0x44c] ;  /* 0x00011300ff032b82 */ /* 0x000e300000000800 */
[----:B------:R-:W3:Y:S01]  /*1dd70*/  @P2 LDC R2, c[0x0][0x450] ;  /* 0x00011400ff022b82 */ /* 0x000ee20000000800 */
[----:B--2---:R-:W-:Y:S02]  /*1dd80*/  @P1 IMAD.IADD R8, R6, 0x1, -R0 ;  /* 0x0000000106081824 */ /* 0x004fe400078e0a00 */
[----:B------:R-:W-:-:S02]  /*1dd90*/  VIADD R0, R25, 0xbf ;  /* 0x000000bf19007836 */ /* 0x000fc40000000000 */
[----:B------:R-:W-:Y:S02]  /*1dda0*/  IMAD.IADD R11, R5, 0x1, R8 ;  /* 0x00000001050b7824 */ /* 0x000fe400078e0208 */
[----:B0-----:R-:W-:-:S03]  /*1ddb0*/  @P2 IMAD.HI.U32 R3, R0, R3, RZ ;  /* 0x0000000300032227 */ /* 0x001fc600078e00ff */
[----:B------:R0:W-:Y:S01]  /*1ddc0*/  STL [R1+0x18], R11 ;  /* 0x0000180b01007387 */ /* 0x0001e20000100800 */
[C---:B------:R-:W-:Y:S01]  /*1ddd0*/  VIADD R22, R11.reuse, 0x7f ;  /* 0x0000007f0b167836 */ /* 0x040fe20000000000 */
[----:B---3--:R-:W-:Y:S02]  /*1dde0*/  @P2 SHF.R.U32.HI R0, RZ, R2, R3 ;  /* 0x00000002ff002219 */ /* 0x008fe40000011603 */
[----:B------:R-:W-:Y:S02]  /*1ddf0*/  IADD3 R21, R11, 0x1, -R12 ;  /* 0x000000010b157810 */ /* 0x000fe40007ffe80c */
[----:B------:R-:W-:-:S03]  /*1de00*/  SHF.R.S32.HI R2, RZ, 0x1f, R22 ;  /* 0x0000001fff027819 */ /* 0x000fc60000011416 */
[----:B------:R-:W-:Y:S01]  /*1de10*/  IMAD.IADD R0, R21, 0x1, R0 ;  /* 0x0000000115007824 */ /* 0x000fe200078e0200 */
[----:B------:R-:W-:Y:S02]  /*1de20*/  LEA.HI R22, R2, R22, RZ, 0x7 ;  /* 0x0000001602167211 */ /* 0x000fe400078f38ff */
[----:B------:R-:W2:Y:S02]  /*1de30*/  LDC.64 R2, c[0x0][0x9e0] ;  /* 0x00027800ff027b82 */ /* 0x000ea40000000a00 */
[----:B------:R-:W-:Y:S02]  /*1de40*/  SHF.R.S32.HI R22, RZ, 0x7, R22 ;  /* 0x00000007ff167819 */ /* 0x000fe40000011416 */
[----:B--2---:R-:W-:Y:S01]  /*1de50*/  ISETP.GE.AND P3, PT, R3, 0x1, PT ;  /* 0x000000010300780c */ /* 0x004fe20003f66270 */
[----:B------:R-:W-:-:S12]  /*1de60*/  IMAD.IADD R2, R0, 0x1, R2 ;  /* 0x0000000100027824 */ /* 0x000fd800078e0202 */
[----:B0-----:R-:W-:Y:S05]  /*1de70*/  @!P3 BRA `(.L_x_1610) ;  /* 0x000000000048b947 */ /* 0x001fea0003800000 */
        /* <DEDUP_REMOVED lines=11> */
.L_x_1612:
[----:B------:R-:W-:-:S13]  /*1df30*/  ISETP.NE.AND P0, PT, R3, 0x1, PT ;  /* 0x000000010300780c */ /* 0x000fda0003f05270 */
[----:B------:R-:W0:Y:S02]  /*1df40*/  @P0 LDC.64 R6, c[0x0][0x9e8] ;  /* 0x00027a00ff060b82 */ /* 0x000e240000000a00 */
[----:B0-----:R-:W-:-:S05]  /*1df50*/  @P0 IMAD.HI.U32 R6, R9, R6, RZ ;  /* 0x0000000609060227 */ /* 0x001fca00078e00ff */
[----:B------:R-:W-:-:S07]  /*1df60*/  @P0 SHF.R.U32.HI R9, RZ, R7, R6 ;  /* 0x00000007ff090219 */ /* 0x000fce0000011606 */
.L_x_1613:
[----:B------:R-:W-:Y:S05]  /*1df70*/  BSYNC B0 ;  /* 0x0000000000007941 */ /* 0x000fea0003800000 */
.L_x_1611:
[----:B------:R-:W-:-:S05]  /*1df80*/  IMAD R9, R9, R3, R3 ;  /* 0x0000000309097224 */ /* 0x000fca00078e0203 */
[----:B------:R-:W-:-:S07]  /*1df90*/  VIMNMX R2, R2, R9, PT ;  /* 0x0000000902027248 */ /* 0x000fce0003fe0100 */
.L_x_1610:
[----:B------:R-:W0:Y:S01]  /*1dfa0*/  @P2 LDC R6, c[0x0][0x44c] ;  /* 0x00011300ff062b82 */ /* 0x000e220000000800 */
[----:B------:R-:W-:Y:S01]  /*1dfb0*/  VIADD R2, R2, 0x7f ;  /* 0x0000007f02027836 */ /* 0x000fe20000000000 */
[----:B------:R-:W-:Y:S01]  /*1dfc0*/  ULDC UR4, c[0x0][0x9dc] ;  /* 0x0002770000047ab9 */ /* 0x000fe20000000800 */
[----:B------:R-:W-:Y:S02]  /*1dfd0*/  IMAD.MOV.U32 R0, RZ, RZ, R25 ;  /* 0x000000ffff007224 */ /* 0x000fe400078e0019 */
[----:B------:R-:W-:-:S03]  /*1dfe0*/  IMAD.IADD R20, R11, 0x1, -R12 ;  /* 0x000000010b147824 */ /* 0x000fc600078e0a0c */
[----:B------:R-:W2:Y:S01]  /*1dff0*/  @P2 LDC R7, c[0x0][0x450] ;  /* 0x00011400ff072b82 */ /* 0x000ea20000000800 */
[----:B0-----:R-:W-:-:S05]  /*1e000*/  @P2 IMAD.HI.U32 R6, R25, R6, RZ ;  /* 0x0000000619062227 */ /* 0x001fca00078e00ff */
[----:B--2---:R-:W-:Y:S02]  /*1e010*/  @P2 SHF.R.U32.HI R0, RZ, R7, R6 ;  /* 0x00000007ff002219 */ /* 0x004fe40000011606 */
[----:B------:R-:W-:-:S04]  /*1e020*/  SHF.R.S32.HI R6, RZ, 0x1f, R2 ;  /* 0x0000001fff067819 */ /* 0x000fc80000011402 */
[----:B------:R-:W-:Y:S01]  /*1e030*/  LEA.HI R6, R6, R2, RZ, 0x7 ;  /* 0x0000000206067211 */ /* 0x000fe200078f38ff */
[----:B------:R-:W-:-:S03]  /*1e040*/  IMAD.IADD R2, R20, 0x1, R0 ;  /* 0x0000000114027824 */ /* 0x000fc600078e0200 */
[----:B------:R-:W-:Y:S01]  /*1e050*/  SHF.R.S32.HI R9, RZ, 0x7, R6 ;  /* 0x00000007ff097819 */ /* 0x000fe20000011406 */
[----:B------:R-:W-:-:S03]  /*1e060*/  VIADD R0, R2, -UR4 ;  /* 0x8000000402007c36 */ /* 0x000fc60008000000 */
        /* <DEDUP_REMOVED lines=12> */
.L_x_1616:
[----:B------:R-:W-:-:S13]  /*1e130*/  ISETP.NE.AND P0, PT, R3, 0x1, PT ;  /* 0x000000010300780c */ /* 0x000fda0003f05270 */
[----:B------:R-:W0:Y:S02]  /*1e140*/  @P0 LDC.64 R6, c[0x0][0x9e8] ;  /* 0x00027a00ff060b82 */ /* 0x000e240000000a00 */
[----:B0-----:R-:W-:-:S05]  /*1e150*/  @P0 IMAD.HI.U32 R6, R2, R6, RZ ;  /* 0x0000000602060227 */ /* 0x001fca00078e00ff */
[----:B------:R-:W-:-:S07]  /*1e160*/  @P0 SHF.R.U32.HI R2, RZ, R7, R6 ;  /* 0x00000007ff020219 */ /* 0x000fce0000011606 */
.L_x_1617:
[----:B------:R-:W-:Y:S05]  /*1e170*/  BSYNC B0 ;  /* 0x0000000000007941 */ /* 0x000fea0003800000 */
.L_x_1615:
[----:B------:R-:W-:-:S05]  /*1e180*/  IMAD R2, R2, R3, RZ ;  /* 0x0000000302027224 */ /* 0x000fca00078e02ff */
[----:B------:R-:W-:-:S07]  /*1e190*/  VIMNMX R0, R0, R2, !PT ;  /* 0x0000000200007248 */ /* 0x000fce0007fe0100 */
.L_x_1614:
[----:B------:R-:W-:Y:S01]  /*1e1a0*/  SHF.R.S32.HI R2, RZ, 0x1f, R0 ;  /* 0x0000001fff027819 */ /* 0x000fe20000011400 */
[----:B------:R-:W-:Y:S01]  /*1e1b0*/  BSSY B0, `(.L_x_1618) ;  /* 0x0000027000007945 */ /* 0x000fe20003800000 */
[----:B------:R-:W-:Y:S02]  /*1e1c0*/  LOP3.LUT R19, R10, 0xff, RZ, 0xc0, !PT ;  /* 0x000000ff0a137812 */ /* 0x000fe400078ec0ff */
[----:B------:R-:W-:Y:S02]  /*1e1d0*/  LEA.HI R2, R2, R0, RZ, 0x7 ;  /* 0x0000000002027211 */ /* 0x000fe400078f38ff */
[----:B------:R-:W-:Y:S02]  /*1e1e0*/  SHF.R.U32.HI R0, RZ, 0x10, R10 ;  /* 0x00000010ff007819 */ /* 0x000fe4000001160a */
[----:B------:R-:W-:-:S04]  /*1e1f0*/  SHF.R.S32.HI R2, RZ, 0x7, R2 ;  /* 0x00000007ff027819 */ /* 0x000fc80000011402 */
[----:B------:R-:W-:Y:S01]  /*1e200*/  VIMNMX R6, RZ, R2, !PT ;  /* 0x00000002ff067248 */ /* 0x000fe20007fe0100 */
[----:B------:R-:W-:-:S03]  /*1e210*/  IMAD.MOV.U32 R2, RZ, RZ, RZ ;  /* 0x000000ffff027224 */ /* 0x000fc600078e00ff */
[----:B------:R-:W-:-:S13]  /*1e220*/  ISETP.GT.AND P0, PT, R9, R6, PT ;  /* 0x000000060900720c */ /* 0x000fda0003f04270 */
[----:B------:R-:W-:Y:S05]  /*1e230*/  @!P0 BRA `(.L_x_1619) ;  /* 0x0000000000788947 */ /* 0x000fea0003800000 */
[----:B------:R-:W-:Y:S01]  /*1e240*/  ISETP.NE.AND P0, PT, R0, RZ, PT ;  /* 0x000000ff0000720c */ /* 0x000fe20003f05270 */
[----:B------:R-:W-:-:S03]  /*1e250*/  ULDC UR4, c[0x0][0x9f0] ;  /* 0x00027c0000047ab9 */ /* 0x000fc60000000800 */
[----:B------:R-:W-:-:S04]  /*1e260*/  SEL R7, R0, UR4, P0 ;  /* 0x0000000400077c07 */ /* 0x000fc80008000000 */
[----:B------:R-:W-:Y:S02]  /*1e270*/  IABS R10, R7 ;  /* 0x00000007000a7213 */ /* 0x000fe40000000000 */
[----:B------:R-:W-:Y:S02]  /*1e280*/  IADD3 R11, R7, -0x1, R9 ;  /* 0xffffffff070b7810 */ /* 0x000fe40007ffe009 */
[----:B------:R-:W0:Y:S03]  /*1e290*/  I2F.RP R2, R10 ;  /* 0x0000000a00027306 */ /* 0x000e260000209400 */
[----:B------:R-:W-:-:S05]  /*1e2a0*/  IMAD.IADD R11, R11, 0x1, -R6 ;  /* 0x000000010b0b7824 */ /* 0x000fca00078e0a06 */
[----:B0-----:R-:W0:Y:S02]  /*1e2b0*/  MUFU.RCP R2, R2 ;  /* 0x0000000200027308 */ /* 0x001e240000001000 */
[----:B0-----:R-:W-:-:S06]  /*1e2c0*/  VIADD R2, R2, 0xffffffe ;  /* 0x0ffffffe02027836 */ /* 0x001fcc0000000000 */
[----:B------:R0:W2:Y:S02]  /*1e2d0*/  F2I.FTZ.U32.TRUNC.NTZ R3, R2 ;  /* 0x0000000200037305 */ /* 0x0000a4000021f000 */
[----:B0-----:R-:W-:-:S04]  /*1e2e0*/  LOP3.LUT R2, R11, R7, RZ, 0x3c, !PT ;  /* 0x000000070b027212 */ /* 0x001fc800078e3cff */
[----:B------:R-:W-:Y:S01]  /*1e2f0*/  ISETP.GE.AND P3, PT, R2, RZ, PT ;  /* 0x000000ff0200720c */ /* 0x000fe20003f66270 */
[----:B--2---:R-:W-:-:S04]  /*1e300*/  IMAD.MOV R2, RZ, RZ, -R3 ;  /* 0x000000ffff027224 */ /* 0x004fc800078e0a03 */
[----:B-1----:R-:W-:Y:S02]  /*1e310*/  IMAD R12, R2, R10, RZ ;  /* 0x0000000a020c7224 */ /* 0x002fe400078e02ff */
        /* <DEDUP_REMOVED lines=15> */
[----:B------:R-:W-:-:S07]  /*1e410*/  @!P2 LOP3.LUT R2, RZ, R7, RZ, 0x33, !PT ;  /* 0x00000007ff02a212 */ /* 0x000fce00078e33ff */
.L_x_1619:
[----:B------:R-:W-:Y:S05]  /*1e420*/  BSYNC B0 ;  /* 0x0000000000007941 */ /* 0x000fea0003800000 */
.L_x_1618:
[-C--:B------:R-:W-:Y:S01]  /*1e430*/  IMAD R6, R19, R2.reuse, R6 ;  /* 0x0000000213067224 */ /* 0x080fe200078e0206 */
[----:B------:R-:W-:Y:S04]  /*1e440*/  BSSY B0, `(.L_x_1620) ;  /* 0x0000156000007945 */ /* 0x000fe80003800000 */
[C---:B------:R-:W-:Y:S01]  /*1e450*/  VIADDMNMX R2, R6.reuse, R2, R9, PT ;  /* 0x0000000206027246 */ /* 0x040fe20003800109 */
[----:B------:R-:W-:-:S04]  /*1e460*/  IMAD R6, R6, 0x80, -R5 ;  /* 0x0000008006067824 */ /* 0x000fc800078e0a05 */
[----:B------:R-:W-:Y:S01]  /*1e470*/  IMAD R2, R2, 0x80, -R5 ;  /* 0x0000008002027824 */ /* 0x000fe200078e0a05 */
[----:B------:R-:W-:-:S04]  /*1e480*/  VIMNMX R6, RZ, R6, !PT ;  /* 0x00000006ff067248 */ /* 0x000fc80007fe0100 */
[----:B------:R-:W-:Y:S02]  /*1e490*/  VIMNMX R2, R2, R8, PT ;  /* 0x0000000802027248 */ /* 0x000fe40003fe0100 */
[----:B------:R-:W-:Y:S02]  /*1e4a0*/  SHF.R.U32.HI R5, RZ, 0x7, R6 ;  /* 0x00000007ff057819 */ /* 0x000fe40000011606 */
[----:B------:R-:W-:-:S13]  /*1e4b0*/  ISETP.GT.AND P0, PT, R2, R6, PT ;  /* 0x000000060200720c */ /* 0x000fda0003f04270 */
[----:B------:R-:W-:-:S05]  /*1e4c0*/  @P0 VIADD R2, R2, 0x7f ;  /* 0x0000007f02020836 */ /* 0x000fca0000000000 */
        /* <DEDUP_REMOVED lines=14> */
.L_x_1795:
[----:B--2---:R-:W-:Y:S02]  /*1e5b0*/  ISETP.NE.AND P0, PT, R14, RZ, PT ;  /* 0x000000ff0e00720c */ /* 0x004fe40003f05270 */
[----:B------:R-:W-:-:S11]  /*1e5c0*/  PLOP3.LUT P6, PT, PT, PT, PT, 0x8, 0x0 ;  /* 0x000000000000781c */ /* 0x000fd60003fce170 */
[----:B------:R-:W-:Y:S05]  /*1e5d0*/  @P0 BRA `(.L_x_1623) ;  /* 0x00000000000c0947 */ /* 0x000fea0003800000 */
[----:B------:R-:W-:-:S03]  /*1e5e0*/  UMOV UR4, 0xffffffff ;  /* 0xffffffff00047882 */ /* 0x000fc60000000000 */
[----:B------:R-:W-:Y:S05]  /*1e5f0*/  BRA.DIV UR4, `(.L_x_1624) ;  /* 0x0000007604407947 */ /* 0x000fea000b800000 */
[----:B------:R-:W-:-:S13]  /*1e600*/  ELECT P6, URZ, PT ;  /* 0x00000000003f782f */ /* 0x000fda00038c0000 */
.L_x_1623:
        /* <DEDUP_REMOVED lines=9> */
.L_x_1798:
[----:B------:R-:W-:Y:S05]  /*1e6a0*/  BSYNC B1 ;  /* 0x0000000000017941 */ /* 0x000fea0003800000 */
.L_x_1625:
[----:B------:R-:W-:Y:S04]  /*1e6b0*/  BSSY B1, `(.L_x_1627) ;  /* 0x000008c000017945 */ /* 0x000fe80003800000 */
[----:B------:R-:W-:Y:S05]  /*1e6c0*/  @!P6 BRA `(.L_x_1628) ;  /* 0x000000080028e947 */ /* 0x000fea0003800000 */
[----:B------:R-:W2:Y:S01]  /*1e6d0*/  LDL R8, [R1+0x4] ;  /* 0x0000040001087983 */ /* 0x000ea20000100800 */
[----:B------:R-:W-:Y:S01]  /*1e6e0*/  IMAD R10, R29, 0x8, R18 ;  /* 0x000000081d0a7824 */ /* 0x000fe200078e0212 */
[----:B------:R-:W3:Y:S01]  /*1e6f0*/  S2R R7, SR_TID.X ;  /* 0x0000000000077919 */ /* 0x000ee20000002100 */
[----:B------:R-:W-:Y:S01]  /*1e700*/  BSSY B2, `(.L_x_1629) ;  /* 0x0000006000027945 */ /* 0x000fe20003800000 */
[----:B---3--:R-:W-:-:S04]  /*1e710*/  LOP3.LUT R7, R7, 0x7f, RZ, 0xc0, !PT ;  /* 0x0000007f07077812 */ /* 0x008fc800078ec0ff */
[----:B------:R-:W-:Y:S02]  /*1e720*/  ISETP.NE.AND P1, PT, R7, RZ, PT ;  /* 0x000000ff0700720c */ /* 0x000fe40003f25270 */
[----:B--2---:R-:W-:-:S04]  /*1e730*/  SHF.L.U32 R9, R8, 0x1f, RZ ;  /* 0x0000001f08097819 */ /* 0x004fc800000006ff */
[----:B------:R-:W2:Y:S02]  /*1e740*/  SYNCS.PHASECHK.TRANS64.TRYWAIT P0, [R10+URZ+0x2d8a0], R9 ;  /* 0x02d8a0090a0075a7 */ /* 0x000ea4000800017f */
[----:B--2---:R-:W-:Y:S05]  /*1e750*/  @!P0 BRA `(.L_x_1630) ;  /* 0x00000074001c8947 */ /* 0x004fea0003800000 */
.L_x_1799:
[----:B------:R-:W-:Y:S05]  /*1e760*/  BSYNC B2 ;  /* 0x0000000000027941 */ /* 0x000fea0003800000 */
.L_x_1629:
[----:B------:R-:W-:Y:S04]  /*1e770*/  BSSY B2, `(.L_x_1631) ;  /* 0x0000009000027945 */ /* 0x000fe80003800000 */
[----:B------:R-:W-:Y:S05]  /*1e780*/  @P1 BRA `(.L_x_1632) ;  /* 0x00000000001c1947 */ /* 0x000fea0003800000 */
[----:B0-----:R-:W0:Y:S02]  /*1e790*/  S2R R6, SR_TID.X ;  /* 0x0000000000067919 */ /* 0x001e240000002100 */
[----:B0-----:R-:W-:Y:S01]  /*1e7a0*/  LOP3.LUT R7, R6, 0x1f, RZ, 0xc0, !PT ;  /* 0x0000001f06077812 */ /* 0x001fe200078ec0ff */
[----:B------:R-:W-:-:S03]  /*1e7b0*/  IMAD.MOV.U32 R6, RZ, RZ, 0x6000 ;  /* 0x00006000ff067424 */ /* 0x000fc600078e00ff */
[----:B------:R-:W-:Y:S01]  /*1e7c0*/  ISETP.NE.AND P0, PT, R7, RZ, PT ;  /* 0x000000ff0700720c */ /* 0x000fe20003f05270 */
[----:B------:R3:W-:-:S12]  /*1e7d0*/  SYNCS.ARRIVE.TRANS64 RZ, [R10+URZ+0x2d890], R6 ;  /* 0x02d890060aff79a7 */ /* 0x0007d8000800003f */
[----:B---3--:R-:W-:Y:S05]  /*1e7e0*/  @!P0 BRA `(.L_x_1632) ;  /* 0x0000000000048947 */ /* 0x008fea0003800000 */
[----:B------:R-:W-:Y:S01]  /*1e7f0*/  BPT.TRAP 0x1 ;  /* 0x000000040000795c */ /* 0x000fe20000300000 */
.L_x_1632:
[----:B------:R-:W-:Y:S05]  /*1e800*/  BSYNC B2 ;  /* 0x0000000000027941 */ /* 0x000fea0003800000 */
.L_x_1631:
        /* <DEDUP_REMOVED lines=8> */
[----:B0-----:R-:W-:Y:S01]  /*1e890*/  VIADD R6, R10, 0x2d890 ;  /* 0x0002d8900a067836 */ /* 0x001fe20000000000 */
[----:B------:R-:W-:Y:S01]  /*1e8a0*/  UMOV UR6, 0x0 ;  /* 0x0000000000067882 */ /* 0x000fe20000000000 */
[----:B------:R-:W-:Y:S01]  /*1e8b0*/  VIADD R11, R8, 0x15400 ;  /* 0x00015400080b7836 */ /* 0x000fe20000000000 */
[----:B------:R-:W-:-:S09]  /*1e8c0*/  UMOV UR7, 0x12f00000 ;  /* 0x12f0000000077882 */ /* 0x000fd20000000000 */
.L_x_1633:
        /* <DEDUP_REMOVED lines=16> */
.L_x_1634:
        /* <DEDUP_REMOVED lines=16> */
.L_x_1635:
        /* <DEDUP_REMOVED lines=13> */
.L_x_1800:
[----:B------:R-:W-:Y:S05]  /*1eba0*/  BSYNC B2 ;  /* 0x0000000000027941 */ /* 0x000fea0003800000 */
.L_x_1636:
[----:B------:R-:W-:Y:S01]  /*1ebb0*/  BSSY B2, `(.L_x_1638) ;  /* 0x000000b000027945 */ /* 0x000fe20003800000 */
[----:B-1----:R-:W-:Y:S02]  /*1ebc0*/  IMAD.MOV.U32 R12, RZ, RZ, 0x0 ;  /* 0x00000000ff0c7424 */ /* 0x002fe400078e00ff */
[----:B------:R-:W-:Y:S01]  /*1ebd0*/  IMAD.MOV.U32 R13, RZ, RZ, 0x12f00000 ;  /* 0x12f00000ff0d7424 */ /* 0x000fe200078e00ff */
[----:B------:R-:W-:Y:S06]  /*1ebe0*/  @P1 BRA `(.L_x_1639) ;  /* 0x00000000001c1947 */ /* 0x000fec0003800000 */
[----:B------:R-:W1:Y:S02]  /*1ebf0*/  S2R R6, SR_TID.X ;  /* 0x0000000000067919 */ /* 0x000e640000002100 */
[----:B-1----:R-:W-:Y:S01]  /*1ec00*/  LOP3.LUT R11, R6, 0x1f, RZ, 0xc0, !PT ;  /* 0x0000001f060b7812 */ /* 0x002fe200078ec0ff */
[----:B------:R-:W-:-:S03]  /*1ec10*/  IMAD.MOV.U32 R6, RZ, RZ, 0x6000 ;  /* 0x00006000ff067424 */ /* 0x000fc600078e00ff */
[----:B------:R-:W-:Y:S01]  /*1ec20*/  ISETP.NE.AND P0, PT, R11, RZ, PT ;  /* 0x000000ff0b00720c */ /* 0x000fe20003f05270 */
[----:B------:R1:W-:-:S12]  /*1ec30*/  SYNCS.ARRIVE.TRANS64 RZ, [R10+URZ+0x2d8b0], R6 ;  /* 0x02d8b0060aff79a7 */ /* 0x0003d8000800003f */
[----:B-1----:R-:W-:Y:S05]  /*1ec40*/  @!P0 BRA `(.L_x_1639) ;  /* 0x0000000000048947 */ /* 0x002fea0003800000 */
[----:B------:R-:W-:Y:S01]  /*1ec50*/  BPT.TRAP 0x1 ;  /* 0x000000040000795c */ /* 0x000fe20000300000 */
.L_x_1639:
[----:B------:R-:W-:Y:S05]  /*1ec60*/  BSYNC B2 ;  /* 0x0000000000027941 */ /* 0x000fea0003800000 */
.L_x_1638:
[----:B------:R-:W-:Y:S01]  /*1ec70*/  R2UR UR10, R23 ;  /* 0x00000000170a72ca */ /* 0x000fe200000e0000 */
[----:B------:R-:W-:Y:S01]  /*1ec80*/  UIADD3 UR4, UP0, UR40, 0x670, URZ ;  /* 0x0000067028047890 */ /* 0x000fe2000ff1e03f */
[----:B------:R-:W-:Y:S01]  /*1ec90*/  R2UR UR6, R12 ;  /* 0x000000000c0672ca */ /* 0x000fe200000e0000 */
[----:B0-2---:R-:W-:Y:S01]  /*1eca0*/  VIADD R10, R10, 0x2d8b0 ;  /* 0x0002d8b00a0a7836 */ /* 0x005fe20000000000 */
[----:B------:R-:W-:Y:S01]  /*1ecb0*/  R2UR UR7, R13 ;  /* 0x000000000d0772ca */ /* 0x000fe200000e0000 */
[----:B------:R-:W-:Y:S01]  /*1ecc0*/  VIADD R6, R8, 0x400 ;  /* 0x0000040008067836 */ /* 0x000fe20000000000 */
[----:B------:R-:W-:Y:S01]  /*1ecd0*/  PLOP3.LUT P0, PT, PT, PT, PT, 0x80, 0x0 ;  /* 0x000000000000781c */ /* 0x000fe20003f0f070 */
[----:B------:R-:W-:-:S12]  /*1ece0*/  UIADD3.X UR5, URZ, UR41, URZ, UP0, !UPT ;  /* 0x000000293f057290 */ /* 0x000fd800087fe43f */
.L_x_1640:
        /* <DEDUP_REMOVED lines=15> */
.L_x_1641:
        /* <DEDUP_REMOVED lines=15> */
.L_x_1642:
        /* <DEDUP_REMOVED lines=10> */
.L_x_1628:
[----:B------:R-:W-:Y:S05]  /*1ef70*/  BSYNC B1 ;  /* 0x0000000000017941 */ /* 0x000fea0003800000 */
.L_x_1627:
        /* <DEDUP_REMOVED lines=11> */
.L_x_1659:
[----:B------:R-:W-:Y:S05]  /*1f030*/  YIELD ;  /* 0x0000000000007946 */ /* 0x000fea0003800000 */
[----:B------:R-:W-:Y:S04]  /*1f040*/  BSSY B1, `(.L_x_1643) ;  /* 0x000008b000017945 */ /* 0x000fe80003800000 */
[----:B--2---:R-:W-:Y:S05]  /*1f050*/  @!P6 BRA `(.L_x_1644) ;  /* 0x000000080024e947 */ /* 0x004fea0003800000 */
[----:B0-----:R-:W2:Y:S01]  /*1f060*/  LDL R6, [R1+0x4] ;  /* 0x0000040001067983 */ /* 0x001ea20000100800 */
[----:B------:R-:W-:Y:S01]  /*1f070*/  IMAD R9, R29, 0x8, R18 ;  /* 0x000000081d097824 */ /* 0x000fe200078e0212 */
[----:B------:R-:W0:Y:S01]  /*1f080*/  S2R R3, SR_TID.X ;  /* 0x0000000000037919 */ /* 0x000e220000002100 */
[----:B------:R-:W-:Y:S01]  /*1f090*/  BSSY B2, `(.L_x_1645) ;  /* 0x0000006000027945 */ /* 0x000fe20003800000 */
[----:B0-----:R-:W-:-:S04]  /*1f0a0*/  LOP3.LUT R3, R3, 0x7f, RZ, 0xc0, !PT ;  /* 0x0000007f03037812 */ /* 0x001fc800078ec0ff */
[----:B------:R-:W-:Y:S02]  /*1f0b0*/  ISETP.NE.AND P2, PT, R3, RZ, PT ;  /* 0x000000ff0300720c */ /* 0x000fe40003f45270 */
[----:B--2---:R-:W-:-:S04]  /*1f0c0*/  SHF.L.U32 R8, R6, 0x1f, RZ ;  /* 0x0000001f06087819 */ /* 0x004fc800000006ff */
[----:B------:R-:W0:Y:S02]  /*1f0d0*/  SYNCS.PHASECHK.TRANS64.TRYWAIT P1, [R9+URZ+0x2d8a0], R8 ;  /* 0x02d8a008090075a7 */ /* 0x000e24000802017f */
[----:B0-----:R-:W-:Y:S05]  /*1f0e0*/  @!P1 BRA `(.L_x_1646) ;  /* 0x0000006800e09947 */ /* 0x001fea0003800000 */
.L_x_1801:
[----:B------:R-:W-:Y:S05]  /*1f0f0*/  BSYNC B2 ;  /* 0x0000000000027941 */ /* 0x000fea0003800000 */
.L_x_1645:
[----:B------:R-:W-:Y:S04]  /*1f100*/  BSSY B2, `(.L_x_1647) ;  /* 0x0000009000027945 */ /* 0x000fe80003800000 */
[----:B------:R-:W-:Y:S05]  /*1f110*/  @P2 BRA `(.L_x_1648) ;  /* 0x00000000001c2947 */ /* 0x000fea0003800000 */
[----:B------:R-:W2:Y:S02]  /*1f120*/  S2R R3, SR_TID.X ;  /* 0x0000000000037919 */ /* 0x000ea40000002100 */
[----:B--2---:R-:W-:Y:S01]  /*1f130*/  LOP3.LUT R6, R3, 0x1f, RZ, 0xc0, !PT ;  /* 0x0000001f03067812 */ /* 0x004fe200078ec0ff */
[----:B------:R-:W-:-:S03]  /*1f140*/  IMAD.MOV.U32 R3, RZ, RZ, 0x6000 ;  /* 0x00006000ff037424 */ /* 0x000fc600078e00ff */
[----:B------:R-:W-:Y:S01]  /*1f150*/  ISETP.NE.AND P1, PT, R6, RZ, PT ;  /* 0x000000ff0600720c */ /* 0x000fe20003f25270 */
[----:B------:R2:W-:-:S12]  /*1f160*/  SYNCS.ARRIVE.TRANS64 RZ, [R9+URZ+0x2d890], R3 ;  /* 0x02d8900309ff79a7 */ /* 0x0005d8000800003f */
[----:B--2---:R-:W-:Y:S05]  /*1f170*/  @!P1 BRA `(.L_x_1648) ;  /* 0x0000000000049947 */ /* 0x004fea0003800000 */
[----:B------:R-:W-:Y:S01]  /*1f180*/  BPT.TRAP 0x1 ;  /* 0x000000040000795c */ /* 0x000fe20000300000 */
.L_x_1648:
[----:B------:R-:W-:Y:S05]  /*1f190*/  BSYNC B2 ;  /* 0x0000000000027941 */ /* 0x000fea0003800000 */
.L_x_1647:
        /* <DEDUP_REMOVED lines=11> */
.L_x_1649:
        /* <DEDUP_REMOVED lines=10> */
[----:B------:R-:W-:Y:S01]  /*1f2f0*/  IMAD.MOV.U32 R23, RZ, RZ, 0x20 ;  /* 0x00000020ff177424 */ /* 0x000fe200078e00ff */
[----:B------:R-:W-:Y:S01]  /*1f300*/  PLOP3.LUT P1, PT, PT, PT, PT, 0x80, 0x0 ;  /* 0x000000000000781c */ /* 0x000fe20003f2f070 */
[----:B------:R-:W-:Y:S01]  /*1f310*/  VIADD R11, R7, 0x17400 ;  /* 0x00017400070b7836 */ /* 0x000fe20000000000 */
[----:B------:R-:W-:Y:S01]  /*1f320*/  UMOV UR6, 0x0 ;  /* 0x0000000000067882 */ /* 0x000fe20000000000 */
[----:B------:R-:W-:Y:S01]  /*1f330*/  UMOV UR7, 0x12f00000 ;  /* 0x12f0000000077882 */ /* 0x000fe20000000000 */
[----:B------:R-:W-:-:S15]  /*1f340*/  R2UR UR10, R23 ;  /* 0x00000000170a72ca */ /* 0x000fde00000e0000 */
.L_x_1650:
        /* <DEDUP_REMOVED lines=16> */
.L_x_1651:
        /* <DEDUP_REMOVED lines=10> */
[----:B------:R-:W2:Y:S01]  /*1f4f0*/  SYNCS.PHASECHK.TRANS64.TRYWAIT P1, [R9+URZ+0x2d8c0], R8 ;  /* 0x02d8c008090075a7 */ /* 0x000ea2000802017f */
[----:B------:R-:W-:Y:S04]  /*1f500*/  BSSY B2, `(.L_x_1652) ;  /* 0x0000002000027945 */ /* 0x000fe80003800000 */
[----:B--2---:R-:W-:Y:S05]  /*1f510*/  @!P1 BRA `(.L_x_1653) ;  /* 0x0000006400e89947 */ /* 0x004fea0003800000 */
.L_x_1802:
[----:B------:R-:W-:Y:S05]  /*1f520*/  BSYNC B2 ;  /* 0x0000000000027941 */ /* 0x000fea0003800000 */
.L_x_1652:
        /* <DEDUP_REMOVED lines=11> */
.L_x_1655:
[----:B------:R-:W-:Y:S05]  /*1f5e0*/  BSYNC B2 ;  /* 0x0000000000027941 */ /* 0x000fea0003800000 */
.L_x_1654:
        /* <DEDUP_REMOVED lines=8> */
.L_x_1656:
        /* <DEDUP_REMOVED lines=15> */
.L_x_1657:
        /* <DEDUP_REMOVED lines=15> */
.L_x_1658:
        /* <DEDUP_REMOVED lines=10> */
.L_x_1644:
[----:B------:R-:W-:Y:S05]  /*1f8f0*/  BSYNC B1 ;  /* 0x0000000000017941 */ /* 0x000fea0003800000 */
.L_x_1643:
[----:B------:R-:W2:Y:S01]  /*1f900*/  LDL.LU R8, [R1+0x4] ;  /* 0x0000040001087983 */ /* 0x000ea20000300800 */
[----:B------:R-:W-:Y:S01]  /*1f910*/  VIADD R29, R29, 0x1 ;  /* 0x000000011d1d7836 */ /* 0x000fe20000000000 */
[C---:B------:R-:W-:Y:S01]  /*1f920*/  ISETP.GT.AND P2, PT, R10.reuse, R5, PT ;  /* 0x000000050a00720c */ /* 0x040fe20003f44270 */
[----:B------:R-:W-:-:S03]  /*1f930*/  VIADD R10, R10, 0xffffffff ;  /* 0xffffffff0a0a7836 */ /* 0x000fc60000000000 */
[----:B------:R-:W-:-:S04]  /*1f940*/  ISETP.NE.AND P1, PT, R29, 0x2, PT ;  /* 0x000000021d00780c */ /* 0x000fc80003f25270 */
[----:B------:R-:W-:Y:S02]  /*1f950*/  SEL R3, RZ, 0x1, P1 ;  /* 0x00000001ff037807 */ /* 0x000fe40000800000 */
[----:B------:R-:W-:Y:S02]  /*1f960*/  SEL R29, R29, RZ, P1 ;  /* 0x000000ff1d1d7207 */ /* 0x000fe40000800000 */
[----:B--2---:R-:W-:-:S05]  /*1f970*/  LOP3.LUT R8, R8, R3, RZ, 0x3c, !PT ;  /* 0x0000000308087212 */ /* 0x004fca00078e3cff */
[----:B------:R2:W-:Y:S01]  /*1f980*/  STL [R1+0x4], R8 ;  /* 0x0000040801007387 */ /* 0x0005e20000100800 */
[----:B------:R-:W-:Y:S05]  /*1f990*/  @P2 BRA `(.L_x_1659) ;  /* 0xfffffff400a42947 */ /* 0x000fea000383ffff */
.L_x_1621:
[----:B------:R-:W-:Y:S05]  /*1f9a0*/  BSYNC B0 ;  /* 0x0000000000007941 */ /* 0x000fea0003800000 */
.L_x_1620:
[----:B------:R-:W3:Y:S01]  /*1f9b0*/  LDC R2, c[0x0][0x448] ;  /* 0x00011200ff027b82 */ /* 0x000ee20000000800 */
[----:B------:R-:W-:Y:S01]  /*1f9c0*/  VIADD R3, R25, 0xbf ;  /* 0x000000bf19037836 */ /* 0x000fe20000000000 */
[----:B------:R-:W-:Y:S06]  /*1f9d0*/  @!P0 WARPSYNC.ALL ;  /* 0x0000000000008948 */ /* 0x000fec0003800000 */
[----:B------:R-:W-:Y:S01]  /*1f9e0*/  @!P0 BAR.SYNC.DEFER_BLOCKING 0xc, 0x200 ;  /* 0x0308000000008b1d */ /* 0x000fe20000010000 */
[----:B---3--:R-:W-:-:S13]  /*1f9f0*/  ISETP.NE.AND P1, PT, R2, 0x1, PT ;  /* 0x000000010200780c */ /* 0x008fda0003f25270 */
[----:B------:R-:W3:Y:S08]  /*1fa00*/  @P1 LDC R4, c[0x0][0x44c] ;  /* 0x00011300ff041b82 */ /* 0x000ef00000000800 */
[----:B------:R-:W4:Y:S01]  /*1fa10*/  @P1 LDC R2, c[0x0][0x450] ;  /* 0x00011400ff021b82 */ /* 0x000f220000000800 */
[----:B---3--:R-:W-:-:S05]  /*1fa20*/  @P1 IMAD.HI.U32 R4, R3, R4, RZ ;  /* 0x0000000403041227 */ /* 0x008fca00078e00ff */
[----:B----4-:R-:W-:-:S05]  /*1fa30*/  @P1 SHF.R.U32.HI R3, RZ, R2, R4 ;  /* 0x00000002ff031219 */ /* 0x010fca0000011604 */
[----:B------:R-:W-:Y:S02]  /*1fa40*/  IMAD.IADD R21, R21, 0x1, R3 ;  /* 0x0000000115157824 */ /* 0x000fe400078e0203 */
[----:B------:R-:W3:Y:S02]  /*1fa50*/  LDC.64 R2, c[0x0][0x9e0] ;  /* 0x00027800ff027b82 */ /* 0x000ee40000000a00 */
[----:B---3--:R-:W-:Y:S01]  /*1fa60*/  ISETP.GE.AND P2, PT, R3, 0x1, PT ;  /* 0x000000010300780c */ /* 0x008fe20003f46270 */
[----:B------:R-:W-:-:S12]  /*1fa70*/  IMAD.IADD R2, R21, 0x1, R2 ;  /* 0x0000000115027824 */ /* 0x000fd800078e0202 */
[----:B------:R-:W-:Y:S05]  /*1fa80*/  @!P2 BRA `(.L_x_1660) ;  /* 0x000000000048a947 */ /* 0x000fea0003800000 */
[C---:B------:R-:W-:Y:S01]  /*1fa90*/  ISETP.GT.AND P0, PT, R21.reuse, RZ, PT ;  /* 0x000000ff1500720c */ /* 0x040fe20003f04270 */
[----:B------:R-:W-:Y:S01]  /*1faa0*/  BSSY B0, `(.L_x_1661) ;  /* 0x000000e000007945 */ /* 0x000fe20003800000 */
[----:B0-----:R-:W-:-:S11]  /*1fab0*/  VIADD R6, R21, 0xffffffff ;  /* 0xffffffff15067836 */ /* 0x001fd60000000000 */
        /* <DEDUP_REMOVED lines=8> */
.L_x_1662:
[----:B------:R-:W-:-:S13]  /*1fb40*/  ISETP.NE.AND P0, PT, R3, 0x1, PT ;  /* 0x000000010300780c */ /* 0x000fda0003f05270 */
[----:B------:R-:W0:Y:S02]  /*1fb50*/  @P0 LDC.64 R4, c[0x0][0x9e8] ;  /* 0x00027a00ff040b82 */ /* 0x000e240000000a00 */
[----:B0-----:R-:W-:-:S05]  /*1fb60*/  @P0 IMAD.HI.U32 R4, R6, R4, RZ ;  /* 0x0000000406040227 */ /* 0x001fca00078e00ff */
[----:B------:R-:W-:-:S07]  /*1fb70*/  @P0 SHF.R.U32.HI R6, RZ, R5, R4 ;  /* 0x00000005ff060219 */ /* 0x000fce0000011604 */
.L_x_1663:
[----:B------:R-:W-:Y:S05]  /*1fb80*/  BSYNC B0 ;  /* 0x0000000000007941 */ /* 0x000fea0003800000 */
.L_x_1661:
[----:B------:R-:W-:-:S05]  /*1fb90*/  IMAD R6, R6, R3, R3 ;  /* 0x0000000306067224 */ /* 0x000fca00078e0203 */
[----:B------:R-:W-:-:S07]  /*1fba0*/  VIMNMX R2, R2, R6, PT ;  /* 0x0000000602027248 */ /* 0x000fce0003fe0100 */
.L_x_1660:
[----:B------:R-:W-:Y:S01]  /*1fbb0*/  VIADD R2, R2, 0x7f ;  /* 0x0000007f02027836 */ /* 0x000fe20000000000 */
[----:B------:R-:W-:Y:S01]  /*1fbc0*/  ULDC UR4, c[0x0][0x9dc] ;  /* 0x0002770000047ab9 */ /* 0x000fe20000000800 */
[----:B------:R-:W-:-:S03]  /*1fbd0*/  IMAD.MOV.U32 R5, RZ, RZ, R25 ;  /* 0x000000ffff057224 */ /* 0x000fc600078e0019 */
[----:B------:R-:W-:-:S04]  /*1fbe0*/  SHF.R.S32.HI R4, RZ, 0x1f, R2 ;  /* 0x0000001fff047819 */ /* 0x000fc80000011402 */
[----:B------:R-:W-:Y:S02]  /*1fbf0*/  LEA.HI R4, R4, R2, RZ, 0x7 ;  /* 0x0000000204047211 */ /* 0x000fe400078f38ff */
[----:B------:R-:W3:Y:S02]  /*1fc00*/  @P1 LDC R2, c[0x0][0x450] ;  /* 0x00011400ff021b82 */ /* 0x000ee40000000800 */
[----:B------:R-:W-:-:S04]  /*1fc10*/  SHF.R.S32.HI R4, RZ, 0x7, R4 ;  /* 0x00000007ff047819 */ /* 0x000fc80000011404 */
[----:B0-----:R-:W-:Y:S02]  /*1fc20*/  VIMNMX R6, R22, R4, PT ;  /* 0x0000000416067248 */ /* 0x001fe40003fe0100 */
[----:B------:R-:W0:Y:S02]  /*1fc30*/  @P1 LDC R4, c[0x0][0x44c] ;  /* 0x00011300ff041b82 */ /* 0x000e240000000800 */
[----:B0-----:R-:W-:-:S05]  /*1fc40*/  @P1 IMAD.HI.U32 R4, R25, R4, RZ ;  /* 0x0000000419041227 */ /* 0x001fca00078e00ff */
[----:B---3--:R-:W-:-:S05]  /*1fc50*/  @P1 SHF.R.U32.HI R5, RZ, R2, R4 ;  /* 0x00000002ff051219 */ /* 0x008fca0000011604 */
[----:B------:R-:W-:-:S04]  /*1fc60*/  IMAD.IADD R7, R20, 0x1, R5 ;  /* 0x0000000114077824 */ /* 0x000fc800078e0205 */
        /* <DEDUP_REMOVED lines=12> */
.L_x_1666:
[----:B------:R-:W-:-:S13]  /*1fd30*/  ISETP.NE.AND P0, PT, R3, 0x1, PT ;  /* 0x000000010300780c */ /* 0x000fda0003f05270 */
[----:B------:R-:W0:Y:S02]  /*1fd40*/  @P0 LDC.64 R4, c[0x0][0x9e8] ;  /* 0x00027a00ff040b82 */ /* 0x000e240000000a00 */
[----:B0-----:R-:W-:-:S05]  /*1fd50*/  @P0 IMAD.HI.U32 R4, R7, R4, RZ ;  /* 0x0000000407040227 */ /* 0x001fca00078e00ff */
[----:B------:R-:W-:-:S07]  /*1fd60*/  @P0 SHF.R.U32.HI R7, RZ, R5, R4 ;  /* 0x00000005ff070219 */ /* 0x000fce0000011604 */
.L_x_1667:
[----:B------:R-:W-:Y:S05]  /*1fd70*/  BSYNC B0 ;  /* 0x0000000000007941 */ /* 0x000fea0003800000 */
.L_x_1665:
[----:B------:R-:W-:-:S05]  /*1fd80*/  IMAD R3, R7, R3, RZ ;  /* 0x0000000307037224 */ /* 0x000fca00078e02ff */
[----:B------:R-:W-:-:S07]  /*1fd90*/  VIMNMX R2, R2, R3, !PT ;  /* 0x0000000302027248 */ /* 0x000fce0007fe0100 */
.L_x_1664:
[----:B------:R-:W-:Y:S01]  /*1fda0*/  ISETP.NE.AND P1, PT, R0, RZ, PT ;  /* 0x000000ff0000720c */ /* 0x000fe20003f25270 */
[----:B------:R-:W-:Y:S01]  /*1fdb0*/  BSSY B0, `(.L_x_1668) ;  /* 0x0000024000007945 */ /* 0x000fe20003800000 */
[----:B------:R-:W-:-:S04]  /*1fdc0*/  SHF.R.S32.HI R3, RZ, 0x1f, R2 ;  /* 0x0000001fff037819 */ /* 0x000fc80000011402 */
[----:B------:R-:W-:Y:S01]  /*1fdd0*/  LEA.HI R3, R3, R2, RZ, 0x7 ;  /* 0x0000000203037211 */ /* 0x000fe200078f38ff */
[----:B------:R-:W-:-:S03]  /*1fde0*/  IMAD.MOV.U32 R2, RZ, RZ, RZ ;  /* 0x000000ffff027224 */ /* 0x000fc600078e00ff */
[----:B------:R-:W-:-:S03]  /*1fdf0*/  SHF.R.S32.HI R3, RZ, 0x7, R3 ;  /* 0x00000007ff037819 */ /* 0x000fc60000011403 */
[----:B------:R-:W0:Y:S01]  /*1fe00*/  @!P1 LDC R0, c[0x0][0x9f0] ;  /* 0x00027c00ff009b82 */ /* 0x000e220000000800 */
[----:B------:R-:W-:-:S04]  /*1fe10*/  VIMNMX R4, RZ, R3, !PT ;  /* 0x00000003ff047248 */ /* 0x000fc80007fe0100 */
[----:B------:R-:W-:-:S13]  /*1fe20*/  ISETP.GT.AND P0, PT, R6, R4, PT ;  /* 0x000000040600720c */ /* 0x000fda0003f04270 */
[----:B------:R-:W-:Y:S05]  /*1fe30*/  @!P0 BRA `(.L_x_1669) ;  /* 0x00000000006c8947 */ /* 0x000fea0003800000 */
[-C--:B0-----:R-:W-:Y:S02]  /*1fe40*/  IABS R5, R0.reuse ;  /* 0x0000000000057213 */ /* 0x081fe40000000000 */
[----:B--2---:R-:W-:Y:S02]  /*1fe50*/  IABS R8, R0 ;  /* 0x0000000000087213 */ /* 0x004fe40000000000 */
        /* <DEDUP_REMOVED lines=9> */
[----:B------:R-:W-:-:S05]  /*1fef0*/  IADD3 R3, R0, -0x1, R6 ;  /* 0xffffffff00037810 */ /* 0x000fca0007ffe006 */
[----:B------:R-:W-:-:S05]  /*1ff00*/  IMAD.IADD R3, R3, 0x1, -R4 ;  /* 0x0000000103037824 */ /* 0x000fca00078e0a04 */
[----:B------:R-:W-:Y:S02]  /*1ff10*/  IABS R2, R3 ;  /* 0x0000000300027213 */ /* 0x000fe40000000000 */
[----:B------:R-:W-:-:S03]  /*1ff20*/  LOP3.LUT R3, R3, R0, RZ, 0x3c, !PT ;  /* 0x0000000003037212 */ /* 0x000fc600078e3cff */
[----:B------:R-:W-:Y:S01]  /*1ff30*/  IMAD.HI.U32 R7, R7, R2, RZ ;  /* 0x0000000207077227 */ /* 0x000fe200078e00ff */
[----:B------:R-:W-:-:S03]  /*1ff40*/  ISETP.GE.AND P2, PT, R3, RZ, PT ;  /* 0x000000ff0300720c */ /* 0x000fc60003f46270 */
        /* <DEDUP_REMOVED lines=10> */
.L_x_1669:
[----:B------:R-:W-:Y:S05]  /*1fff0*/  BSYNC B0 ;  /* 0x0000000000007941 */ /* 0x000fea0003800000 */
.L_x_1668:
[-C--:B0-----:R-:W-:Y:S01]  /*20000*/  IMAD R0, R19, R2.reuse, R4 ;  /* 0x0000000213007224 */ /* 0x081fe200078e0204 */
[----:B------:R-:W-:Y:S04]  /*20010*/  BSSY B7, `(.L_x_1670) ;  /* 0x0000344000077945 */ /* 0x000fe80003800000 */
        /* <DEDUP_REMOVED lines=11> */
[----:B------:R-:W3:Y:S01]  /*200d0*/  LDC.64 R2, c[0x0][0xc60] ;  /* 0x00031800ff027b82 */ /* 0x000ee20000000a00 */
[----:B------:R-:W0:Y:S02]  /*200e0*/  FLO.U32 R0, UR4 ;  /* 0x0000000400007d00 */ /* 0x000e2400080e0000 */
[----:B0-----:R-:W-:-:S06]  /*200f0*/  ISETP.EQ.U32.AND P0, PT, R0, R5, PT ;  /* 0x000000050000720c */ /* 0x001fcc0003f02070 */
[----:B------:R-:W3:Y:S07]  /*20100*/  POPC R5, UR4 ;  /* 0x0000000400057d09 */ /* 0x000eee0008000000 */
[----:B---3--:R-:W3:Y:S01]  /*20110*/  @P0 ATOMG.E.ADD.STRONG.GPU PT, R3, desc[UR52][R2.64], R5 ;  /* 0x00000005020309a8 */ /* 0x008ee200081ee1f4 */
[----:B------:R-:W0:Y:S02]  /*20120*/  S2R R4, SR_LTMASK ;  /* 0x0000000000047919 */ /* 0x000e240000003900 */
[----:B0-----:R-:W-:-:S04]  /*20130*/  LOP3.LUT R4, R4, UR4, RZ, 0xc0, !PT ;  /* 0x0000000404047c12 */ /* 0x001fc8000f8ec0ff */
[----:B------:R-:W0:Y:S01]  /*20140*/  POPC R7, R4 ;  /* 0x0000000400077309 */ /* 0x000e220000000000 */
[----:B---3--:R-:W0:Y:S02]  /*20150*/  SHFL.IDX PT, R0, R3, R0, 0x1f ;  /* 0x00001f0003007589 */ /* 0x008e2400000e0000 */
[----:B0-----:R-:W-:Y:S01]  /*20160*/  IADD3 R24, R0, UR37, R7 ;  /* 0x0000002500187c10 */ /* 0x001fe2000fffe007 */
[----:B------:R-:W-:Y:S06]  /*20170*/  BRA `(.L_x_1672) ;  /* 0x0000003000b47947 */ /* 0x000fec0003800000 */
.L_x_1671:
        /* <DEDUP_REMOVED lines=15> */
[----:B--2---:R-:W-:Y:S02]  /*20270*/  IMAD.MOV.U32 R8, RZ, RZ, 0x70 ;  /* 0x00000070ff087424 */ /* 0x004fe400078e00ff */
[----:B-1----:R-:W-:Y:S02]  /*20280*/  IMAD.MOV.U32 R12, RZ, RZ, 0x1 ;  /* 0x00000001ff0c7424 */ /* 0x002fe400078e00ff */
[----:B------:R-:W-:-:S07]  /*20290*/  IMAD.MOV.U32 R13, RZ, RZ, RZ ;  /* 0x000000ffff0d7224 */ /* 0x000fce00078e00ff */
[----:B------:R-:W-:-:S07]  /*202a0*/  LEPC R20, `(.L_x_1674) ;  /* 0x000000001014794e */ /* 0x000fce0000000000 */
[----:B0-----:R-:W-:Y:S05]  /*202b0*/  CALL.ABS.NOINC R2 ;  /* 0x0000000002007343 */ /* 0x001fea0003c00000 */
.L_x_1674:
[----:B------:R-:W-:Y:S05]  /*202c0*/  BSYNC B6 ;  /* 0x0000000000067941 */ /* 0x000fea0003800000 */
.L_x_1673:
        /* <DEDUP_REMOVED lines=8> */
[----:B------:R0:W3:Y:S01]  /*20350*/  LDC.64 R2, c[0x4][R19] ;  /* 0x0100000013027b82 */ /* 0x0000e20000000a00 */
[----:B------:R-:W-:Y:S02]  /*20360*/  IMAD.U32 R4, RZ, RZ, UR6 ;  /* 0x00000006ff047e24 */ /* 0x000fe4000f8e00ff */
[----:B------:R-:W-:Y:S02]  /*20370*/  IMAD.U32 R5, RZ, RZ, UR7 ;  /* 0x00000007ff057e24 */ /* 0x000fe4000f8e00ff */
[----:B------:R-:W-:Y:S02]  /*20380*/  IMAD.U32 R6, RZ, RZ, UR8 ;  /* 0x00000008ff067e24 */ /* 0x000fe4000f8e00ff */
[----:B------:R-:W-:-:S02]  /*20390*/  IMAD.U32 R7, RZ, RZ, UR9 ;  /* 0x00000009ff077e24 */ /* 0x000fc4000f8e00ff */
[----:B------:R-:W-:Y:S02]  /*203a0*/  IMAD.U32 R10, RZ, RZ, UR4 ;  /* 0x00000004ff0a7e24 */ /* 0x000fe4000f8e00ff */
[----:B------:R-:W-:Y:S02]  /*203b0*/  IMAD.U32 R11, RZ, RZ, UR5 ;  /* 0x00000005ff0b7e24 */ /* 0x000fe4000f8e00ff */
[----:B--2---:R-:W-:Y:S02]  /*203c0*/  IMAD.MOV.U32 R8, RZ, RZ, 0x70 ;  /* 0x00000070ff087424 */ /* 0x004fe400078e00ff */
[----:B-1----:R-:W-:Y:S02]  /*203d0*/  IMAD.MOV.U32 R12, RZ, RZ, 0x1 ;  /* 0x00000001ff0c7424 */ /* 0x002fe400078e00ff */
[----:B0-----:R-:W-:-:S07]  /*203e0*/  IMAD.MOV.U32 R13, RZ, RZ, RZ ;  /* 0x000000ffff0d7224 */ /* 0x001fce00078e00ff */
[----:B------:R-:W-:-:S07]  /*203f0*/  LEPC R20, `(.L_x_1677) ;  /* 0x000000001014794e */ /* 0x000fce0000000000 */
[----:B---3--:R-:W-:Y:S05]  /*20400*/  CALL.ABS.NOINC R2 ;  /* 0x0000000002007343 */ /* 0x008fea0003c00000 */
.L_x_1677:
        /* <DEDUP_REMOVED lines=15> */
.L_x_1676:
[----:B------:R-:W-:Y:S05]  /*20500*/  BSYNC B6 ;  /* 0x0000000000067941 */ /* 0x000fea0003800000 */
.L_x_1675:
[----:B------:R-:W-:Y:S01]  /*20510*/  ULDC.64 UR4, c[0x0][0x9f8] ;  /* 0x00027e0000047ab9 */ /* 0x000fe20000000a00 */
[----:B------:R-:W3:Y:S01]  /*20520*/  LDL R20, [R1+0x18] ;  /* 0x0000180001147983 */ /* 0x000ee20000100800 */
[----:B------:R-:W-:-:S03]  /*20530*/  ISETP.NE.U32.AND P0, PT, RZ, UR4, PT ;  /* 0x00000004ff007c0c */ /* 0x000fc6000bf05070 */
[----:B------:R-:W4:Y:S01]  /*20540*/  LDL R19, [R1+0x28] ;  /* 0x0000280001137983 */ /* 0x000f220000100800 */
[----:B------:R-:W-:Y:S01]  /*20550*/  ISETP.NE.AND.EX P0, PT, RZ, UR5, PT, P0 ;  /* 0x00000005ff007c0c */ /* 0x000fe2000bf05300 */
[----:B------:R-:W-:Y:S01]  /*20560*/  IMAD.MOV.U32 R9, RZ, RZ, R27 ;  /* 0x000000ffff097224 */ /* 0x000fe200078e001b */
[----:B------:R-:W0:Y:S01]  /*20570*/  LDC R5, c[0x0][0x430] ;  /* 0x00010c00ff057b82 */ /* 0x000e220000000800 */
[----:B------:R-:W1:Y:S01]  /*20580*/  S2R R22, SR_TID.X ;  /* 0x0000000000167919 */ /* 0x000e620000002100 */
[----:B------:R-:W2:Y:S01]  /*20590*/  S2R R21, SR_TID.X ;  /* 0x0000000000157919 */ /* 0x000ea20000002100 */
[----:B------:R-:W-:Y:S01]  /*205a0*/  VIADD R23, R23, 0xffffffff ;  /* 0xffffffff17177836 */ /* 0x000fe20000000000 */
[----:B------:R-:W-:-:S07]  /*205b0*/  ULDC UR4, c[0x0][0x2f4] ;  /* 0x0000bd0000047ab9 */ /* 0x000fce0000000800 */
[----:B------:R-:W1:Y:S02]  /*205c0*/  @P0 LDC.64 R2, c[0x0][0x9f8] ;  /* 0x00027e00ff020b82 */ /* 0x000e640000000a00 */
[----:B-1----:R-:W-:-:S05]  /*205d0*/  @P0 IMAD.WIDE R2, R27, 0x4, R2 ;  /* 0x000000041b020825 */ /* 0x002fca00078e0202 */
[----:B------:R1:W4:Y:S01]  /*205e0*/  @P0 LDG.E R9, desc[UR52][R2.64] ;  /* 0x0000003402090981 */ /* 0x000322000c1e1900 */
[----:B0-----:R-:W-:Y:S01]  /*205f0*/  ISETP.NE.AND P1, PT, R5, 0x1, PT ;  /* 0x000000010500780c */ /* 0x001fe20003f25270 */
[----:B------:R-:W-:Y:S01]  /*20600*/  IMAD.SHL.U32 R22, R22, 0x20, RZ ;  /* 0x0000002016167824 */ /* 0x000fe200078e00ff */
[----:B--2---:R-:W-:Y:S01]  /*20610*/  LOP3.LUT R21, R21, 0x7f, RZ, 0xc0, !PT ;  /* 0x0000007f15157812 */ /* 0x004fe200078ec0ff */
[----:B------:R-:W-:-:S03]  /*20620*/  IMAD.SHL.U32 R8, R23, 0x80, RZ ;  /* 0x0000008017087824 */ /* 0x000fc600078e00ff */
[----:B------:R-:W-:Y:S02]  /*20630*/  SHF.R.U32.HI R21, RZ, 0x2, R21 ;  /* 0x00000002ff157819 */ /* 0x000fe40000011615 */
[----:B------:R-:W-:-:S04]  /*20640*/  LOP3.LUT R22, R22, 0x60, RZ, 0xc0, !PT ;  /* 0x0000006016167812 */ /* 0x000fc800078ec0ff */
[----:B------:R-:W-:Y:S01]  /*20650*/  LOP3.LUT R0, R8, R21, R22, 0xfe, !PT ;  /* 0x0000001508007212 */ /* 0x000fe200078efe16 */
[----:B-1----:R-:W0:Y:S08]  /*20660*/  @P1 LDC R3, c[0x0][0x434] ;  /* 0x00010d00ff031b82 */ /* 0x002e300000000800 */
[----:B------:R-:W1:Y:S01]  /*20670*/  @P1 LDC R2, c[0x0][0x438] ;  /* 0x00010e00ff021b82 */ /* 0x000e620000000800 */
[----:B------:R-:W-:Y:S01]  /*20680*/  LOP3.LUT R16, R16, 0xfffffff7, RZ, 0xc0, !PT ;  /* 0xfffffff710107812 */ /* 0x000fe200078ec0ff */
[----:B------:R-:W-:Y:S01]  /*20690*/  UMOV UR5, 0xffffffff ;  /* 0xffffffff00057882 */ /* 0x000fe20000000000 */
[C---:B---3--:R-:W-:Y:S01]  /*206a0*/  ISETP.GE.AND P0, PT, R0.reuse, R20, PT ;  /* 0x000000140000720c */ /* 0x048fe20003f06270 */
[----:B----4-:R-:W-:-:S04]  /*206b0*/  IMAD.IADD R0, R0, 0x1, R19 ;  /* 0x0000000100007824 */ /* 0x010fc800078e0213 */
[----:B0-----:R-:W-:-:S04]  /*206c0*/  @P1 IMAD.HI.U32 R3, R0, R3, RZ ;  /* 0x0000000300031227 */ /* 0x001fc800078e00ff */
[----:B------:R-:W-:Y:S01]  /*206d0*/  IMAD.MOV.U32 R6, RZ, RZ, R0 ;  /* 0x000000ffff067224 */ /* 0x000fe200078e0000 */
[----:B-1----:R-:W-:-:S03]  /*206e0*/  @P1 SHF.R.U32.HI R6, RZ, R2, R3 ;  /* 0x00000002ff061219 */ /* 0x002fc60000011603 */
[----:B------:R-:W0:Y:S01]  /*206f0*/  @!P0 LDC.64 R2, c[0x0][0x428] ;  /* 0x00010a00ff028b82 */ /* 0x000e220000000a00 */
[--C-:B------:R-:W-:Y:S01]  /*20700*/  @!P0 SHF.R.S32.HI R7, RZ, 0x1f, R6.reuse ;  /* 0x0000001fff078819 */ /* 0x100fe20000011406 */
[----:B------:R-:W-:-:S04]  /*20710*/  IMAD.MOV R4, RZ, RZ, -R6 ;  /* 0x000000ffff047224 */ /* 0x000fc800078e0a06 */
[----:B------:R-:W-:Y:S01]  /*20720*/  IMAD R4, R5, R4, R0 ;  /* 0x0000000405047224 */ /* 0x000fe200078e0200 */
[----:B------:R-:W-:Y:S01]  /*20730*/  SHF.R.S32.HI R10, RZ, 0x1f, R9 ;  /* 0x0000001fff0a7819 */ /* 0x000fe20000011409 */
[----:B------:R1:W-:Y:S01]  /*20740*/  STL [R1+0xc], R9 ;  /* 0x00000c0901007387 */ /* 0x0003e20000100800 */
[----:B0-----:R-:W-:-:S03]  /*20750*/  @!P0 IMAD.WIDE.U32 R6, R9, R2, R6 ;  /* 0x0000000209068225 */ /* 0x001fc600078e0006 */
[----:B------:R0:W-:Y:S01]  /*20760*/  STL [R1+0x2c], R10 ;  /* 0x00002c0a01007387 */ /* 0x0001e20000100800 */
[----:B------:R-:W-:-:S04]  /*20770*/  @!P0 IMAD R0, R10, R2, RZ ;  /* 0x000000020a008224 */ /* 0x000fc800078e02ff */
[----:B------:R-:W-:Y:S02]  /*20780*/  @!P0 IMAD R0, R9, R3, R0 ;  /* 0x0000000309008224 */ /* 0x000fe400078e0200 */
[----:B-1----:R-:W1:Y:S01]  /*20790*/  S2R R9, SR_TID.X ;  /* 0x0000000000097919 */ /* 0x002e620000002100 */
[----:B------:R-:W2:Y:S01]  /*207a0*/  @!P0 LDC.64 R2, c[0x0][0x418] ;  /* 0x00010600ff028b82 */ /* 0x000ea20000000a00 */
[----:B------:R-:W-:Y:S02]  /*207b0*/  @!P0 IMAD.IADD R0, R7, 0x1, R0 ;  /* 0x0000000107008824 */ /* 0x000fe400078e0200 */
[----:B------:R-:W-:-:S05]  /*207c0*/  IMAD.U32 R5, RZ, RZ, UR38 ;  /* 0x00000026ff057e24 */ /* 0x000fca000f8e00ff */
[----:B------:R-:W-:Y:S02]  /*207d0*/  ISETP.NE.AND P2, PT, R5, 0x3, PT ;  /* 0x000000030500780c */ /* 0x000fe40003f45270 */
[----:B--2---:R-:W-:-:S04]  /*207e0*/  @!P0 LEA R2, P1, R6, R2, 0x2 ;  /* 0x0000000206028211 */ /* 0x004fc800078210ff */
[----:B------:R-:W-:Y:S01]  /*207f0*/  @!P0 LEA.HI.X R3, R6, R3, R0, 0x2, P1 ;  /* 0x0000000306038211 */ /* 0x000fe200008f1400 */
[----:B------:R-:W-:Y:S02]  /*20800*/  IMAD.MOV.U32 R0, RZ, RZ, RZ ;  /* 0x000000ffff007224 */ /* 0x000fe400078e00ff */
[----:B-1----:R-:W-:-:S04]  /*20810*/  IMAD.SHL.U32 R9, R9, 0x8, RZ ;  /* 0x0000000809097824 */ /* 0x002fc800078e00ff */
[----:B------:R1:W5:Y:S01]  /*20820*/  @!P0 LDG.E R0, desc[UR52][R2.64] ;  /* 0x0000003402008981 */ /* 0x000362000c1e1900 */
[----:B------:R-:W-:Y:S02]  /*20830*/  LOP3.LUT R9, R9, 0x18, RZ, 0xc0, !PT ;  /* 0x0000001809097812 */ /* 0x000fe400078ec0ff */
[----:B------:R-:W-:Y:S02]  /*20840*/  @P2 LOP3.LUT R16, R16, 0x8, RZ, 0xfc, !PT ;  /* 0x0000000810102812 */ /* 0x000fe400078efcff */
[C---:B------:R-:W-:Y:S02]  /*20850*/  ISETP.GE.AND P0, PT, R9.reuse, UR4, PT ;  /* 0x0000000409007c0c */ /* 0x040fe4000bf06270 */
[C---:B0-----:R-:W-:Y:S02]  /*20860*/  LOP3.LUT R10, R9.reuse, 0x20, RZ, 0xfc, !PT ;  /* 0x00000020090a7812 */ /* 0x041fe400078efcff */
[----:B------:R-:W-:Y:S02]  /*20870*/  LOP3.LUT R16, R16, 0xfffffffb, RZ, 0xc0, !PT ;  /* 0xfffffffb10107812 */ /* 0x000fe400078ec0ff */
[----:B------:R-:W-:-:S02]  /*20880*/  LOP3.LUT R9, R9, 0x40, RZ, 0xfc, !PT ;  /* 0x0000004009097812 */ /* 0x000fc400078efcff */
[----:B------:R-:W-:-:S05]  /*20890*/  ISETP.GE.AND P1, PT, R10, UR4, PT ;  /* 0x000000040a007c0c */ /* 0x000fca000bf26270 */
[----:B------:R-:W-:Y:S02]  /*208a0*/  @P0 LOP3.LUT R16, R16, 0x4, RZ, 0xfc, !PT ;  /* 0x0000000410100812 */ /* 0x000fe400078efcff */
[----:B------:R-:W-:Y:S02]  /*208b0*/  ISETP.GE.AND P0, PT, R9, UR4, PT ;  /* 0x0000000409007c0c */ /* 0x000fe4000bf06270 */
[----:B------:R-:W-:-:S04]  /*208c0*/  LOP3.LUT R16, R16, 0xfffffffe, RZ, 0xc0, !PT ;  /* 0xfffffffe10107812 */ /* 0x000fc800078ec0ff */
[----:B------:R-:W-:-:S04]  /*208d0*/  LOP3.LUT R16, R16, 0xfffffffd, RZ, 0xc0, !PT ;  /* 0xfffffffd10107812 */ /* 0x000fc800078ec0ff */
[----:B------:R-:W-:-:S04]  /*208e0*/  @P1 LOP3.LUT R16, R16, 0x2, RZ, 0xfc, !PT ;  /* 0x0000000210101812 */ /* 0x000fc800078efcff */
[----:B------:R-:W-:Y:S01]  /*208f0*/  @P0 LOP3.LUT R16, R16, 0x1, RZ, 0xfc, !PT ;  /* 0x0000000110100812 */ /* 0x000fe200078efcff */
[----:B-1----:R-:W-:Y:S06]  /*20900*/  BRA.DIV UR5, `(.L_x_1678) ;  /* 0x0000005605007947 */ /* 0x002fec000b800000 */
.L_x_1805:
[----:B------:R-:W-:Y:S05]  /*20910*/  @!P2 BRA `(.L_x_1679) ;  /* 0x000000000004a947 */ /* 0x000fea0003800000 */
[----:B------:R-:W-:Y:S01]  /*20920*/  BPT.TRAP 0x1 ;  /* 0x000000040000795c */ /* 0x000fe20000300000 */
.L_x_1679:
[----:B------:R-:W2:Y:S01]  /*20930*/  LDL R9, [R1] ;  /* 0x0000000001097983 */ /* 0x000ea20000100800 */
        /* <DEDUP_REMOVED lines=17> */
[----:B------:R-:W-:-:S04]  /*20a50*/  LEA R19, P0, R2, UR6, 0x1 ;  /* 0x0000000602137c11 */ /* 0x000fc8000f8008ff */
[----:B------:R-:W-:Y:S01]  /*20a60*/  LEA.HI.X R22, R2, UR7, R22, 0x1, P0 ;  /* 0x0000000702167c11 */ /* 0x000fe200080f0c16 */
[----:B------:R-:W-:Y:S01]  /*20a70*/  IMAD R2, R28, 0x8, R18 ;  /* 0x000000081c027824 */ /* 0x000fe200078e0212 */
[----:B--2---:R-:W-:-:S06]  /*20a80*/  SHF.L.U32 R3, R9, 0x1f, RZ ;  /* 0x0000001f09037819 */ /* 0x004fcc00000006ff */
[----:B------:R-:W0:Y:S02]  /*20a90*/  SYNCS.PHASECHK.TRANS64.TRYWAIT P0, [R2+URZ+0x2d840], R3 ;  /* 0x02d84003020075a7 */ /* 0x000e24000800017f */
[----:B0-----:R-:W-:Y:S05]  /*20aa0*/  @!P0 BRA `(.L_x_1681) ;  /* 0x0000005000cc8947 */ /* 0x001fea0003800000 */
.L_x_1806:
[----:B------:R-:W-:Y:S05]  /*20ab0*/  BSYNC B0 ;  /* 0x0000000000007941 */ /* 0x000fea0003800000 */
.L_x_1680:
[----:B------:R-:W2:Y:S01]  /*20ac0*/  LDL R12, [R1+0x18] ;  /* 0x00001800010c7983 */ /* 0x000ea20000100800 */
[----:B------:R-:W-:Y:S01]  /*20ad0*/  ULDC.64 UR4, c[0x0][0x300] ;  /* 0x0000c00000047ab9 */ /* 0x000fe20000000a00 */
[----:B------:R-:W-:Y:S02]  /*20ae0*/  ULDC.64 UR6, c[0x0][0x2e8] ;  /* 0x0000ba0000067ab9 */ /* 0x000fe40000000a00 */
[----:B------:R-:W3:Y:S01]  /*20af0*/  LDL R10, [R1+0x10] ;  /* 0x00001000010a7983 */ /* 0x000ee20000100800 */
[----:B------:R-:W-:Y:S01]  /*20b00*/  IMAD R5, R5, UR4, RZ ;  /* 0x0000000405057c24 */ /* 0x000fe2000f8e02ff */
[----:B------:R-:W-:Y:S01]  /*20b10*/  LOP3.LUT P4, RZ, R16, 0x4, RZ, 0xc0, !PT ;  /* 0x0000000410ff7812 */ /* 0x000fe2000788c0ff */
[----:B------:R-:W1:Y:S02]  /*20b20*/  S2R R7, SR_TID.X ;  /* 0x0000000000077919 */ /* 0x000e640000002100 */
[----:B0-----:R-:W-:Y:S01]  /*20b30*/  IMAD R3, R4, UR5, R5 ;  /* 0x0000000504037c24 */ /* 0x001fe2000f8e0205 */
[----:B------:R-:W-:Y:S01]  /*20b40*/  LOP3.LUT P3, RZ, R16, 0x2, RZ, 0xc0, !PT ;  /* 0x0000000210ff7812 */ /* 0x000fe2000786c0ff */
[----:B------:R-:W-:Y:S01]  /*20b50*/  IMAD.WIDE.U32 R4, R4, UR4, RZ ;  /* 0x0000000404047c25 */ /* 0x000fe2000f8e00ff */
[----:B------:R-:W-:Y:S01]  /*20b60*/  ULDC.64 UR4, c[0x0][0x310] ;  /* 0x0000c40000047ab9 */ /* 0x000fe20000000a00 */
[----:B------:R-:W-:-:S02]  /*20b70*/  LOP3.LUT P2, RZ, R16, 0x1, RZ, 0xc0, !PT ;  /* 0x0000000110ff7812 */ /* 0x000fc4000784c0ff */
[----:B------:R-:W-:Y:S02]  /*20b80*/  IMAD.IADD R5, R5, 0x1, R3 ;  /* 0x0000000105057824 */ /* 0x000fe400078e0203 */
[----:B------:R-:W-:Y:S02]  /*20b90*/  IMAD R6, R6, UR4, RZ ;  /* 0x0000000406067c24 */ /* 0x000fe4000f8e02ff */
[----:B------:R-:W-:-:S04]  /*20ba0*/  IMAD.WIDE.U32 R4, R0, UR4, R4 ;  /* 0x0000000400047c25 */ /* 0x000fc8000f8e0004 */
[----:B------:R-:W-:Y:S01]  /*20bb0*/  IMAD R0, R0, UR5, R6 ;  /* 0x0000000500007c24 */ /* 0x000fe2000f8e0206 */
[----:B------:R-:W-:-:S03]  /*20bc0*/  ULDC.64 UR4, c[0x0][0x308] ;  /* 0x0000c20000047ab9 */ /* 0x000fc60000000a00 */
[----:B------:R-:W-:Y:S02]  /*20bd0*/  IMAD.IADD R5, R5, 0x1, R0 ;  /* 0x0000000105057824 */ /* 0x000fe400078e0200 */
[----:B------:R-:W-:Y:S01]  /*20be0*/  IMAD.WIDE.U32 R4, R17, UR4, R4 ;  /* 0x0000000411047c25 */ /* 0x000fe2000f8e0004 */
[----:B------:R-:W-:Y:S02]  /*20bf0*/  UMOV UR4, 0xffffffff ;  /* 0xffffffff00047882 */ /* 0x000fe40000000000 */
[----:B------:R-:W-:Y:S02]  /*20c00*/  LEA R0, P0, R4, UR6, 0x1 ;  /* 0x0000000604007c11 */ /* 0x000fe4000f8008ff */
[----:B-1----:R-:W-:Y:S01]  /*20c10*/  LOP3.LUT R9, R7, 0x7f, RZ, 0xc0, !PT ;  /* 0x0000007f07097812 */ /* 0x002fe200078ec0ff */
[----:B------:R-:W-:-:S03]  /*20c20*/  IMAD R7, R17, UR5, R5 ;  /* 0x0000000511077c24 */ /* 0x000fc6000f8e0205 */
[----:B------:R-:W-:Y:S02]  /*20c30*/  SHF.R.U32.HI R11, RZ, 0x2, R9 ;  /* 0x00000002ff0b7819 */ /* 0x000fe40000011609 */
[----:B------:R-:W0:Y:S01]  /*20c40*/  S2R R9, SR_TID.X ;  /* 0x0000000000097919 */ /* 0x000e220000002100 */
[----:B------:R-:W-:Y:S01]  /*20c50*/  LEA.HI.X R7, R4, UR7, R7, 0x1, P0 ;  /* 0x0000000704077c11 */ /* 0x000fe200080f0c07 */
[----:B0-----:R-:W-:-:S05]  /*20c60*/  IMAD.SHL.U32 R9, R9, 0x8, RZ ;  /* 0x0000000809097824 */ /* 0x001fca00078e00ff */
[----:B------:R-:W-:Y:S02]  /*20c70*/  LOP3.LUT R9, R9, 0x18, RZ, 0xc0, !PT ;  /* 0x0000001809097812 */ /* 0x000fe400078ec0ff */
[----:B--2---:R-:W-:-:S04]  /*20c80*/  IADD3 R3, -R11, R12, -R8 ;  /* 0x0000000c0b037210 */ /* 0x004fc80007ffe908 */
[----:B------:R-:W-:Y:S01]  /*20c90*/  ISETP.GE.AND P0, PT, R3, 0x1, PT ;  /* 0x000000010300780c */ /* 0x000fe20003f06270 */
[----:B---3--:R-:W-:Y:S01]  /*20ca0*/  IMAD R8, R28, 0x3000, R10 ;  /* 0x000030001c087824 */ /* 0x008fe200078e020a */
[----:B------:R-:W-:Y:S11]  /*20cb0*/  BRA.DIV UR4, `(.L_x_1682) ;  /* 0x00000052045c7947 */ /* 0x000ff6000b800000 */
        /* <DEDUP_REMOVED lines=38> */
.L_x_1816:
        /* <DEDUP_REMOVED lines=12> */
.L_x_1683:
        /* <DEDUP_REMOVED lines=11> */
.L_x_1684:
[----:B------:R1:W5:Y:S01]  /*21090*/  LDL.LU R3, [R1+0x34] ;  /* 0x0000340001037983 */ /* 0x0003620000300800 */
[----:B------:R1:W-:Y:S02]  /*210a0*/  SYNCS.ARRIVE.TRANS64.A1T0 RZ, [R2+URZ+0x2d830], RZ ;  /* 0x02d830ff02ff79a7 */ /* 0x0003e4000810003f */
[----:B------:R-:W-:Y:S05]  /*210b0*/  WARPSYNC.ALL ;  /* 0x0000000000007948 */ /* 0x000fea0003800000 */
[----:B------:R-:W-:Y:S01]  /*210c0*/  ULDC.64 UR4, c[0x0][0x298] ;  /* 0x0000a60000047ab9 */ /* 0x000fe20000000a00 */
[----:B------:R-:W-:Y:S01]  /*210d0*/  VIADD R0, R18, 0xc400 ;  /* 0x0000c40012007836 */ /* 0x000fe20000000000 */
[----:B------:R-:W-:Y:S01]  /*210e0*/  ULDC.64 UR6, c[0x0][0xa00] ;  /* 0x0002800000067ab9 */ /* 0x000fe20000000a00 */
[----:B------:R-:W-:Y:S01]  /*210f0*/  BSSY B6, `(.L_x_1685) ;  /* 0x0000021000067945 */ /* 0x000fe20003800000 */
[----:B------:R-:W-:Y:S01]  /*21100*/  BAR.SYNC.DEFER_BLOCKING 0x8, 0x200 ;  /* 0x0208000000007b1d */ /* 0x000fe20000010000 */
[----:B------:R-:W-:-:S02]  /*21110*/  ISETP.NE.U32.AND P0, PT, RZ, UR6, PT ;  /* 0x00000006ff007c0c */ /* 0x000fc4000bf05070 */
[----:B------:R-:W-:Y:S02]  /*21120*/  LOP3.LUT P1, RZ, R0, 0x1bf, RZ, 0xc0, !PT ;  /* 0x000001bf00ff7812 */ /* 0x000fe4000782c0ff */
[----:B------:R-:W-:-:S04]  /*21130*/  ISETP.NE.AND.EX P0, PT, RZ, UR7, PT, P0 ;  /* 0x00000007ff007c0c */ /* 0x000fc8000bf05300 */
[----:B------:R-:W-:Y:S02]  /*21140*/  SEL R26, R27, RZ, !P0 ;  /* 0x000000ff1b1a7207 */ /* 0x000fe40004000000 */
[----:B-1---5:R-:W-:Y:S01]  /*21150*/  SHF.R.S32.HI R2, RZ, 0x1f, R3 ;  /* 0x0000001fff027819 */ /* 0x022fe20000011403 */
[----:B0-----:R-:W-:-:S04]  /*21160*/  IMAD.WIDE.U32 R4, R3, UR4, RZ ;  /* 0x0000000403047c25 */ /* 0x001fc8000f8e00ff */
[----:B------:R-:W-:Y:S01]  /*21170*/  IMAD R2, R2, UR4, RZ ;  /* 0x0000000402027c24 */ /* 0x000fe2000f8e02ff */
[----:B------:R0:W-:Y:S03]  /*21180*/  STL.64 [R1+0x38], R4 ;  /* 0x0000380401007387 */ /* 0x0001e60000100a00 */
[----:B------:R-:W-:Y:S01]  /*21190*/  IMAD R0, R3, UR5, R2 ;  /* 0x0000000503007c24 */ /* 0x000fe2000f8e0202 */
[----:B------:R-:W-:-:S03]  /*211a0*/  SHF.R.S32.HI R2, RZ, 0x1f, R27 ;  /* 0x0000001fff027819 */ /* 0x000fc6000001141b */
[----:B------:R-:W-:Y:S01]  /*211b0*/  IMAD.IADD R3, R5, 0x1, R0 ;  /* 0x0000000105037824 */ /* 0x000fe200078e0200 */
[----:B------:R-:W-:-:S04]  /*211c0*/  SEL R0, R2, RZ, !P0 ;  /* 0x000000ff02007207 */ /* 0x000fc80004000000 */
[----:B------:R0:W-:Y:S04]  /*211d0*/  STL [R1+0x34], R3 ;  /* 0x0000340301007387 */ /* 0x0001e80000100800 */
[----:B------:R0:W-:Y:S01]  /*211e0*/  STL [R1+0x44], R0 ;  /* 0x0000440001007387 */ /* 0x0001e20000100800 */
        /* <DEDUP_REMOVED lines=17> */
.L_x_1686:
[----:B------:R-:W-:Y:S05]  /*21300*/  BSYNC B6 ;  /* 0x0000000000067941 */ /* 0x000fea0003800000 */
.L_x_1685:
[----:B------:R-:W2:Y:S01]  /*21310*/  LDL.LU R2, [R1+0x34] ;  /* 0x0000340001027983 */ /* 0x000ea20000300800 */
[----:B------:R-:W1:Y:S01]  /*21320*/  LDC R9, c[0x0][0x448] ;  /* 0x00011200ff097b82 */ /* 0x000e620000000800 */
[----:B------:R-:W-:Y:S01]  /*21330*/  ULDC.64 UR4, c[0x0][0x2d8] ;  /* 0x0000b60000047ab9 */ /* 0x000fe20000000a00 */
[----:B------:R-:W-:Y:S01]  /*21340*/  ULDC.64 UR6, c[0x0][0x2e0] ;  /* 0x0000b80000067ab9 */ /* 0x000fe20000000a00 */
[----:B------:R-:W3:Y:S01]  /*21350*/  LDL.LU.64 R20, [R1+0x38] ;  /* 0x0000380001147983 */ /* 0x000ee20000300a00 */
[----:B------:R-:W-:-:S03]  /*21360*/  ULDC.64 UR8, c[0x0][0x280] ;  /* 0x0000a00000087ab9 */ /* 0x000fc60000000a00 */
[----:B0-----:R-:W4:Y:S01]  /*21370*/  LDL.LU R0, [R1+0x44] ;  /* 0x0000440001007983 */ /* 0x001f220000300800 */
[----:B-1----:R-:W-:-:S13]  /*21380*/  ISETP.NE.AND P1, PT, R9, 0x1, PT ;  /* 0x000000010900780c */ /* 0x002fda0003f25270 */
[----:B------:R-:W0:Y:S08]  /*21390*/  @P1 LDC R5, c[0x0][0x44c] ;  /* 0x00011300ff051b82 */ /* 0x000e300000000800 */
[----:B------:R-:W1:Y:S08]  /*213a0*/  @P1 LDC R6, c[0x0][0x450] ;  /* 0x00011400ff061b82 */ /* 0x000e700000000800 */
[----:B------:R-:W1:Y:S01]  /*213b0*/  @P1 LDC R8, c[0x0][0x450] ;  /* 0x00011400ff081b82 */ /* 0x000e620000000800 */
[----:B--2---:R-:W-:-:S02]  /*213c0*/  IMAD.MOV.U32 R3, RZ, RZ, R2 ;  /* 0x000000ffff037224 */ /* 0x004fc400078e0002 */
        /* <DEDUP_REMOVED lines=17> */
[----:B------:R-:W-:-:S04]  /*214e0*/  IMAD.IADD R0, R20, 0x1, R25 ;  /* 0x0000000114007824 */ /* 0x000fc800078e0219 */
[----:B0-----:R-:W-:-:S04]  /*214f0*/  @P1 IMAD.HI.U32 R5, R0, R5, RZ ;  /* 0x0000000500051227 */ /* 0x001fc800078e00ff */
[----:B------:R-:W-:Y:S01]  /*21500*/  IMAD.MOV.U32 R4, RZ, RZ, R0 ;  /* 0x000000ffff047224 */ /* 0x000fe200078e0000 */
[----:B-1----:R-:W-:-:S04]  /*21510*/  @P1 SHF.R.U32.HI R4, RZ, R6, R5 ;  /* 0x00000006ff041219 */ /* 0x002fc80000011605 */
[--C-:B------:R-:W-:Y:S01]  /*21520*/  SHF.R.S32.HI R5, RZ, 0x1f, R4.reuse ;  /* 0x0000001fff057819 */ /* 0x100fe20000011404 */
[----:B------:R-:W-:-:S04]  /*21530*/  IMAD.MOV R7, RZ, RZ, -R4 ;  /* 0x000000ffff077224 */ /* 0x000fc800078e0a04 */
[----:B------:R-:W-:-:S04]  /*21540*/  IMAD R5, R5, UR4, RZ ;  /* 0x0000000405057c24 */ /* 0x000fc8000f8e02ff */
[C---:B------:R-:W-:Y:S02]  /*21550*/  IMAD R6, R4.reuse, UR5, R5 ;  /* 0x0000000504067c24 */ /* 0x040fe4000f8e0205 */
[----:B------:R-:W-:-:S04]  /*21560*/  IMAD.WIDE.U32 R4, R4, UR4, R2 ;  /* 0x0000000404047c25 */ /* 0x000fc8000f8e0002 */
[----:B------:R-:W-:Y:S02]  /*21570*/  IMAD.IADD R5, R5, 0x1, R6 ;  /* 0x0000000105057824 */ /* 0x000fe400078e0206 */
        /* <DEDUP_REMOVED lines=21> */
[----:B------:R-:W-:-:S04]  /*216d0*/  IMAD R6, R6, UR5, R7 ;  /* 0x0000000506067c24 */ /* 0x000fc8000f8e0207 */
[----:B------:R-:W-:Y:S01]  /*216e0*/  IMAD.IADD R3, R3, 0x1, R6 ;  /* 0x0000000103037824 */ /* 0x000fe200078e0206 */
[----:B------:R-:W-:-:S05]  /*216f0*/  SHF.R.S32.HI R6, RZ, 0x1f, R0 ;  /* 0x0000001fff067819 */ /* 0x000fca0000011400 */
[----:B------:R-:W-:Y:S02]  /*21700*/  IMAD R6, R6, UR6, RZ ;  /* 0x0000000606067c24 */ /* 0x000fe4000f8e02ff */
[----:B------:R-:W-:-:S04]  /*21710*/  IMAD.WIDE.U32 R2, R0, UR6, R2 ;  /* 0x0000000600027c25 */ /* 0x000fc8000f8e0002 */
[C---:B0-----:R-:W-:Y:S02]  /*21720*/  IMAD.SHL.U32 R11, R13.reuse, 0x8, RZ ;  /* 0x000000080d0b7824 */ /* 0x041fe400078e00ff */
[----:B------:R-:W-:Y:S02]  /*21730*/  IMAD R6, R0, UR7, R6 ;  /* 0x0000000700067c24 */ /* 0x000fe4000f8e0206 */
[----:B------:R-:W-:Y:S01]  /*21740*/  IMAD.SHL.U32 R10, R13, 0x8, RZ ;  /* 0x000000080d0a7824 */ /* 0x000fe200078e00ff */
[----:B------:R-:W-:Y:S01]  /*21750*/  LOP3.LUT R11, R11, 0x18, RZ, 0xc0, !PT ;  /* 0x000000180b0b7812 */ /* 0x000fe200078ec0ff */
[----:B------:R-:W-:Y:S01]  /*21760*/  IMAD.IADD R6, R3, 0x1, R6 ;  /* 0x0000000103067824 */ /* 0x000fe200078e0206 */
[----:B------:R-:W-:Y:S02]  /*21770*/  LEA R7, P0, R2, UR8, 0x1 ;  /* 0x0000000802077c11 */ /* 0x000fe4000f8008ff */
[----:B------:R-:W-:Y:S02]  /*21780*/  LOP3.LUT R12, R11, 0x20, RZ, 0xfc, !PT ;  /* 0x000000200b0c7812 */ /* 0x000fe400078efcff */
[----:B------:R-:W-:-:S02]  /*21790*/  LOP3.LUT R10, R10, 0x18, RZ, 0xc0, !PT ;  /* 0x000000180a0a7812 */ /* 0x000fc400078ec0ff */
[----:B------:R-:W-:Y:S01]  /*217a0*/  LOP3.LUT R11, R11, 0x40, RZ, 0xfc, !PT ;  /* 0x000000400b0b7812 */ /* 0x000fe200078efcff */
[----:B------:R-:W-:Y:S01]  /*217b0*/  UMOV UR5, 0xffffffff ;  /* 0xffffffff00057882 */ /* 0x000fe20000000000 */
[----:B------:R-:W-:Y:S02]  /*217c0*/  LEA.HI.X R6, R2, UR9, R6, 0x1, P0 ;  /* 0x0000000902067c11 */ /* 0x000fe400080f0c06 */
[----:B------:R-:W-:Y:S02]  /*217d0*/  LOP3.LUT R20, R13, 0x7f, RZ, 0xc0, !PT ;  /* 0x0000007f0d147812 */ /* 0x000fe400078ec0ff */
[----:B------:R-:W-:Y:S02]  /*217e0*/  ISETP.GE.AND P0, PT, R10, UR4, PT ;  /* 0x000000040a007c0c */ /* 0x000fe4000bf06270 */
[----:B------:R-:W-:Y:S02]  /*217f0*/  ISETP.GE.AND P1, PT, R12, UR4, PT ;  /* 0x000000040c007c0c */ /* 0x000fe4000bf26270 */
[----:B------:R-:W-:-:S02]  /*21800*/  ISETP.GE.AND P2, PT, R11, UR4, PT ;  /* 0x000000040b007c0c */ /* 0x000fc4000bf46270 */
[----:B------:R-:W-:Y:S01]  /*21810*/  SHF.R.U32.HI R20, RZ, 0x2, R20 ;  /* 0x00000002ff147819 */ /* 0x000fe20000011614 */
[----:B--2---:R-:W-:Y:S10]  /*21820*/  BRA.DIV UR5, `(.L_x_1687) ;  /* 0x0000004a05e87947 */ /* 0x004ff4000b800000 */
[----:B------:R-:W0:Y:S01]  /*21830*/  SHFL.IDX PT, R3, R5, RZ, 0x1c1f ;  /* 0x001c1fff05037589 */ /* 0x000e2200000e0000 */
[----:B-----5:R-:W-:Y:S02]  /*21840*/  IMAD R0, R21, R9, RZ ;  /* 0x0000000915007224 */ /* 0x020fe400078e02ff */
[----:B------:R-:W-:Y:S01]  /*21850*/  IMAD.IADD R25, R20, 0x1, R25 ;  /* 0x0000000114197824 */ /* 0x000fe200078e0219 */
        /* <DEDUP_REMOVED lines=23> */
[----:B0-----:R-:W-:-:S02]  /*219d0*/  VIADD R2, R25, 0x40 ;  /* 0x0000004019027836 */ /* 0x001fc40000000000 */
[----:B------:R-:W0:Y:S03]  /*219e0*/  SHFL.IDX PT, R3, R5, 0x2, 0x1c1f ;  /* 0x005c1f0005037f89 */ /* 0x000e2600000e0000 */
[----:B------:R-:W-:Y:S01]  /*219f0*/  ISETP.GE.AND P3, PT, R2, R0, PT ;  /* 0x000000000200720c */ /* 0x000fe20003f66270 */
[----:B------:R-:W-:Y:S04]  /*21a00*/  SHFL.IDX PT, R5, R5, 0x3, 0x1c1f ;  /* 0x007c1f0005057f89 */ /* 0x000fe800000e0000 */
[----:B------:R-:W1:Y:S04]  /*21a10*/  SHFL.IDX PT, R2, R4, 0x2, 0x1c1f ;  /* 0x005c1f0004027f89 */ /* 0x000e6800000e0000 */
[----:B------:R-:W2:Y:S04]  /*21a20*/  SHFL.IDX PT, R4, R4, 0x3, 0x1c1f ;  /* 0x007c1f0004047f89 */ /* 0x000ea800000e0000 */
        /* <DEDUP_REMOVED lines=29> */
.L_x_1829:
[----:B------:R-:W-:-:S05]  /*21c00*/  VIADD R25, R25, 0xa0 ;  /* 0x000000a019197836 */ /* 0x000fca0000000000 */
        /* <DEDUP_REMOVED lines=11> */
.L_x_1688:
        /* <DEDUP_REMOVED lines=18> */
.L_x_1830:
[----:B------:R-:W-:Y:S05]  /*21de0*/  BSYNC B0 ;  /* 0x0000000000007941 */ /* 0x000fea0003800000 */
.L_x_1689:
        /* <DEDUP_REMOVED lines=8> */
[----:B------:R-:W-:Y:S01]  /*21e70*/  IMAD.MOV.U32 R10, RZ, RZ, R28 ;  /* 0x000000ffff0a7224 */ /* 0x000fe200078e001c */
        /* <DEDUP_REMOVED lines=9> */
.L_x_1705:
        /* <DEDUP_REMOVED lines=30> */
[----:B------:R-:W-:-:S05]  /*220f0*/  VIADD R28, R10, 0x1 ;  /* 0x000000010a1c7836 */ /* 0x000fca0000000000 */
        /* <DEDUP_REMOVED lines=11> */
.L_x_1693:
[----:B------:R-:W-:Y:S01]  /*221b0*/  IMAD R5, R28, 0x8, R18 ;  /* 0x000000081c057824 */ /* 0x000fe200078e0212 */
[----:B------:R-:W-:Y:S01]  /*221c0*/  SHF.L.U32 R0, R2, 0x1f, RZ ;  /* 0x0000001f02007819 */ /* 0x000fe200000006ff */
[----:B------:R-:W-:Y:S03]  /*221d0*/  BSSY B1, `(.L_x_1694) ;  /* 0x0000003000017945 */ /* 0x000fe60003800000 */
[----:B------:R-:W0:Y:S02]  /*221e0*/  SYNCS.PHASECHK.TRANS64.TRYWAIT P0, [R5+URZ+0x2d840], R0 ;  /* 0x02d84000050075a7 */ /* 0x000e24000800017f */
[----:B0-----:R-:W-:Y:S05]  /*221f0*/  @!P0 BRA `(.L_x_1695) ;  /* 0x0000004800988947 */ /* 0x001fea0003800000 */
.L_x_1831:
[----:B------:R-:W-:Y:S05]  /*22200*/  BSYNC B1 ;  /* 0x0000000000017941 */ /* 0x000fea0003800000 */
.L_x_1694:
        /* <DEDUP_REMOVED lines=52> */
.L_x_1841:
        /* <DEDUP_REMOVED lines=11> */
.L_x_1697:
        /* <DEDUP_REMOVED lines=11> */
.L_x_1698:
[----:B------:R1:W-:Y:S01]  /*226b0*/  SYNCS.ARRIVE.TRANS64.A1T0 RZ, [R5+URZ+0x2d830], RZ ;  /* 0x02d830ff05ff79a7 */ /* 0x0003e2000810003f */
[----:B------:R-:W-:Y:S05]  /*226c0*/  @!P5 BRA `(.L_x_1699) ;  /* 0x000000000004d947 */ /* 0x000fea0003800000 */
[----:B------:R-:W-:Y:S01]  /*226d0*/  BPT.TRAP 0x1 ;  /* 0x000000040000795c */ /* 0x000fe20000300000 */
.L_x_1699:
[----:B------:R-:W-:Y:S01]  /*226e0*/  SHF.L.U32 R2, R20, 0x1f, RZ ;  /* 0x0000001f14027819 */ /* 0x000fe200000006ff */
[----:B-1----:R-:W-:Y:S01]  /*226f0*/  IMAD R5, R10, 0x8, R18 ;  /* 0x000000080a057824 */ /* 0x002fe200078e0212 */
[----:B------:R-:W-:Y:S03]  /*22700*/  BSSY B1, `(.L_x_1700) ;  /* 0x0000003000017945 */ /* 0x000fe60003800000 */
[----:B------:R-:W1:Y:S02]  /*22710*/  SYNCS.PHASECHK.TRANS64.TRYWAIT P0, [R5+URZ+0x2d860], R2 ;  /* 0x02d86002050075a7 */ /* 0x000e64000800017f */
[----:B-1----:R-:W-:Y:S05]  /*22720*/  @!P0 BRA `(.L_x_1701) ;  /* 0x0000004800b48947 */ /* 0x002fea0003800000 */
.L_x_1842:
[----:B------:R-:W-:Y:S05]  /*22730*/  BSYNC B1 ;  /* 0x0000000000017941 */ /* 0x000fea0003800000 */
.L_x_1700:
        /* <DEDUP_REMOVED lines=45> */
.L_x_1852:
        /* <DEDUP_REMOVED lines=29> */
.L_x_1703:
        /* <DEDUP_REMOVED lines=12> */
.L_x_1704:
        /* <DEDUP_REMOVED lines=8> */
.L_x_1692:
[----:B------:R-:W-:Y:S05]  /*22d20*/  BSYNC B0 ;  /* 0x0000000000007941 */ /* 0x000fea0003800000 */
.L_x_1691:
        /* <DEDUP_REMOVED lines=17> */
.L_x_1707:
[----:B------:R-:W-:Y:S05]  /*22e40*/  BSYNC B0 ;  /* 0x0000000000007941 */ /* 0x000fea0003800000 */
.L_x_1706:
[----:B------:R-:W-:-:S05]  /*22e50*/  IMAD.U32 R0, RZ, RZ, UR38 ;  /* 0x00000026ff007e24 */ /* 0x000fca000f8e00ff */
[----:B------:R-:W-:-:S13]  /*22e60*/  ISETP.NE.AND P0, PT, R0, 0x3, PT ;  /* 0x000000030000780c */ /* 0x000fda0003f05270 */
[----:B------:R-:W-:Y:S05]  /*22e70*/  @!P0 BRA `(.L_x_1708) ;  /* 0x0000000000048947 */ /* 0x000fea0003800000 */
[----:B------:R-:W-:Y:S01]  /*22e80*/  BPT.TRAP 0x1 ;  /* 0x000000040000795c */ /* 0x000fe20000300000 */
.L_x_1708:
        /* <DEDUP_REMOVED lines=8> */
.L_x_1853:
[----:B------:R-:W-:Y:S05]  /*22f10*/  BSYNC B0 ;  /* 0x0000000000007941 */ /* 0x000fea0003800000 */
.L_x_1709:
        /* <DEDUP_REMOVED lines=51> */
.L_x_1863:
        /* <DEDUP_REMOVED lines=13> */
.L_x_1712:
        /* <DEDUP_REMOVED lines=11> */
.L_x_1713:
        /* <DEDUP_REMOVED lines=8> */
.L_x_1672:
[----:B------:R-:W-:Y:S05]  /*23450*/  BSYNC B7 ;  /* 0x0000000000077941 */ /* 0x000fea0003800000 */
.L_x_1670:
        /* <DEDUP_REMOVED lines=11> */
.L_x_1714:
[----:B------:R-:W2:Y:S01]  /*23510*/  S2R R0, SR_TID.X ;  /* 0x0000000000007919 */ /* 0x000ea20000002100 */
[----:B------:R-:W-:Y:S01]  /*23520*/  UMOV UR4, 0xffffffff ;  /* 0xffffffff00047882 */ /* 0x000fe20000000000 */
[----:B--2---:R-:W-:-:S04]  /*23530*/  LOP3.LUT R8, R0, 0x1f, RZ, 0xc0, !PT ;  /* 0x0000001f00087812 */ /* 0x004fc800078ec0ff */
[----:B------:R-:W-:Y:S01]  /*23540*/  ISETP.NE.AND P0, PT, R8, 0x1f, PT ;  /* 0x0000001f0800780c */ /* 0x000fe20003f05270 */
[----:B------:R-:W-:-:S12]  /*23550*/  BRA.DIV UR4, `(.L_x_1716) ;  /* 0x0000004a04247947 */ /* 0x000fd8000b800000 */
[----:B------:R-:W-:Y:S01]  /*23560*/  IMAD.IADD R9, R27, 0x1, R8 ;  /* 0x000000011b097824 */ /* 0x000fe200078e0208 */
[----:B------:R-:W-:-:S04]  /*23570*/  ULDC UR4, c[0x0][0xc3c] ;  /* 0x00030f0000047ab9 */ /* 0x000fc80000000800 */
[----:B------:R-:W-:-:S13]  /*23580*/  ISETP.GE.OR P1, PT, R9, UR4, !P0 ;  /* 0x0000000409007c0c */ /* 0x000fda000c726670 */
[----:B0-----:R-:W0:Y:S08]  /*23590*/  @!P1 LDC.64 R2, c[0x0][0xc80] ;  /* 0x00032000ff029b82 */ /* 0x001e300000000a00 */
[----:B------:R-:W2:Y:S01]  /*235a0*/  @!P1 LDC.64 R4, c[0x0][0xc78] ;  /* 0x00031e00ff049b82 */ /* 0x000ea20000000a00 */
[----:B0-----:R-:W-:-:S05]  /*235b0*/  @!P1 IMAD.WIDE R2, R9, 0x4, R2 ;  /* 0x0000000409029825 */ /* 0x001fca00078e0202 */
[----:B------:R2:W3:Y:S02]  /*235c0*/  @!P1 LDG.E R7, desc[UR52][R2.64] ;  /* 0x0000003402079981 */ /* 0x0004e4000c1e1900 */
[----:B--2---:R-:W-:-:S05]  /*235d0*/  @!P1 IMAD.WIDE R2, R9, 0x4, R4 ;  /* 0x0000000409029825 */ /* 0x004fca00078e0204 */
[----:B------:R-:W2:Y:S01]  /*235e0*/  @!P1 LDG.E R4, desc[UR52][R2.64] ;  /* 0x0000003402049981 */ /* 0x000ea2000c1e1900 */
        /* <DEDUP_REMOVED lines=9> */
[----:B---3--:R-:W-:Y:S02]  /*23680*/  @!P1 IMAD.MOV.U32 R25, RZ, RZ, R7 ;  /* 0x000000ffff199224 */ /* 0x008fe400078e0007 */
[----:B--2---:R-:W-:Y:S01]  /*23690*/  @!P1 IMAD.MOV.U32 R5, RZ, RZ, R4 ;  /* 0x000000ffff059224 */ /* 0x004fe200078e0004 */
        /* <DEDUP_REMOVED lines=17> */
[----:B------:R0:W2:Y:S02]  /*237b0*/  SHFL.IDX PT, R14, R2, 0x1f, 0x1f ;  /* 0x03e01f00020e7f89 */ /* 0x0000a400000e0000 */
.L_x_1873:
[----:B------:R-:W-:Y:S02]  /*237c0*/  ULDC UR4, c[0x0][0xc38] ;  /* 0x00030e0000047ab9 */ /* 0x000fe40000000800 */
[----:B------:R-:W-:-:S04]  /*237d0*/  IMAD.U32 R4, RZ, RZ, UR4 ;  /* 0x00000004ff047e24 */ /* 0x000fc8000f8e00ff */
[----:B--2---:R-:W-:-:S04]  /*237e0*/  IMAD R3, R14, R4, RZ ;  /* 0x000000040e037224 */ /* 0x004fc800078e02ff */
[----:B------:R-:W-:-:S05]  /*237f0*/  IMAD.IADD R6, R6, 0x1, R3 ;  /* 0x0000000106067824 */ /* 0x000fca00078e0203 */
[----:B------:R-:W-:-:S13]  /*23800*/  ISETP.GT.AND P6, PT, R6, R0, PT ;  /* 0x000000000600720c */ /* 0x000fda0003fc4270 */
[----:B------:R-:W-:Y:S05]  /*23810*/  @P6 BRA `(.L_x_1717) ;  /* 0x0000000000a46947 */ /* 0x000fea0003800000 */
.L_x_1720:
        /* <DEDUP_REMOVED lines=35> */
.L_x_1881:
[----:B------:R-:W-:Y:S02]  /*23a50*/  ULDC UR4, c[0x0][0xc38] ;  /* 0x00030e0000047ab9 */ /* 0x000fe40000000800 */
[----:B------:R-:W-:-:S04]  /*23a60*/  IMAD.U32 R4, RZ, RZ, UR4 ;  /* 0x00000004ff047e24 */ /* 0x000fc8000f8e00ff */
[----:B--2---:R-:W-:-:S04]  /*23a70*/  IMAD R3, R14, R4, RZ ;  /* 0x000000040e037224 */ /* 0x004fc800078e02ff */
[----:B------:R-:W-:-:S05]  /*23a80*/  IMAD.IADD R6, R3, 0x1, R6 ;  /* 0x0000000103067824 */ /* 0x000fca00078e0206 */
[----:B------:R-:W-:-:S13]  /*23a90*/  ISETP.GT.AND P6, PT, R6, R0, PT ;  /* 0x000000000600720c */ /* 0x000fda0003fc4270 */
[----:B------:R-:W-:Y:S05]  /*23aa0*/  @!P6 BRA `(.L_x_1720) ;  /* 0xfffffffc005ce947 */ /* 0x000fea000383ffff */
.L_x_1717:
[----:B------:R-:W-:Y:S01]  /*23ab0*/  IMAD.IADD R6, R6, 0x1, -R3 ;  /* 0x0000000106067824 */ /* 0x000fe200078e0a03 */
[----:B------:R-:W-:-:S03]  /*23ac0*/  UMOV UR4, 0xffffffff ;  /* 0xffffffff00047882 */ /* 0x000fc60000000000 */
[----:B------:R-:W-:-:S05]  /*23ad0*/  IMAD R3, R2, R4, R6 ;  /* 0x0000000402037224 */ /* 0x000fca00078e0206 */
[----:B------:R-:W-:Y:S01]  /*23ae0*/  ISETP.GT.AND P6, PT, R3, R0, PT ;  /* 0x000000000300720c */ /* 0x000fe20003fc4270 */
[----:B------:R-:W-:-:S12]  /*23af0*/  BRA.DIV UR4, `(.L_x_1721) ;  /* 0x0000004a04ac7947 */ /* 0x000fd8000b800000 */
[----:B------:R-:W-:-:S04]  /*23b00*/  VOTE.ANY R3, PT, !P6 ;  /* 0x0000000000037806 */ /* 0x000fc800070e0100 */
[----:B------:R-:W2:Y:S02]  /*23b10*/  POPC R7, R3 ;  /* 0x0000000300077309 */ /* 0x000ea40000000000 */
[----:B--2---:R2:W3:Y:S01]  /*23b20*/  SHFL.IDX PT, R25, R25, R7, 0x1f ;  /* 0x00001f0719197589 */ /* 0x0044e200000e0000 */
[----:B------:R-:W-:-:S03]  /*23b30*/  IMAD.IADD R27, R7, 0x1, R27 ;  /* 0x00000001071b7824 */ /* 0x000fc600078e021b */
[----:B------:R2:W4:Y:S04]  /*23b40*/  SHFL.IDX PT, R5, R5, R7, 0x1f ;  /* 0x00001f0705057589 */ /* 0x00052800000e0000 */
.L_x_1886:
[----:B------:R-:W-:-:S13]  /*23b50*/  ISETP.NE.AND P0, PT, R3, RZ, PT ;  /* 0x000000ff0300720c */ /* 0x000fda0003f05270 */
[----:B------:R-:W-:Y:S05]  /*23b60*/  @!P0 BRA `(.L_x_1722) ;  /* 0x0000000000108947 */ /* 0x000fea0003800000 */
[----:B------:R-:W-:Y:S01]  /*23b70*/  UMOV UR4, 0xffffffff ;  /* 0xffffffff00047882 */ /* 0x000fe20000000000 */
[----:B-1----:R-:W-:Y:S02]  /*23b80*/  VIADD R12, R7, 0xffffffff ;  /* 0xffffffff070c7836 */ /* 0x002fe40000000000 */
[----:B------:R-:W-:Y:S05]  /*23b90*/  BRA.DIV UR4, `(.L_x_1723) ;  /* 0x0000004a04e47947 */ /* 0x000fea000b800000 */
[----:B------:R1:W0:Y:S02]  /*23ba0*/  SHFL.IDX PT, R24, R2, R12, 0x1f ;  /* 0x00001f0c02187589 */ /* 0x00022400000e0000 */
.L_x_1722:
[----:B----4-:R-:W-:Y:S01]  /*23bb0*/  ISETP.NE.AND P0, PT, R5, 0x1, PT ;  /* 0x000000010500780c */ /* 0x010fe20003f05270 */
[----:B0-----:R-:W-:-:S04]  /*23bc0*/  IMAD R24, R24, R4, R6 ;  /* 0x0000000418187224 */ /* 0x001fc800078e0206 */
[----:B------:R-:W-:-:S08]  /*23bd0*/  IMAD.IADD R0, R0, 0x1, -R24 ;  /* 0x0000000100007824 */ /* 0x000fd000078e0a18 */
[----:B------:R-:W-:Y:S05]  /*23be0*/  @!P0 BRA `(.L_x_1724) ;  /* 0x0000000000dc8947 */ /* 0x000fea0003800000 */
[-C--:B---3--:R-:W-:Y:S01]  /*23bf0*/  IABS R6, R25.reuse ;  /* 0x0000001900067213 */ /* 0x088fe20000000000 */
[----:B-1----:R-:W-:Y:S01]  /*23c00*/  IMAD.MOV.U32 R2, RZ, RZ, RZ ;  /* 0x000000ffff027224 */ /* 0x002fe200078e00ff */
[----:B------:R-:W-:Y:S02]  /*23c10*/  IABS R8, R25 ;  /* 0x0000001900087213 */ /* 0x000fe40000000000 */
[----:B------:R-:W0:Y:S03]  /*23c20*/  I2F.RP R4, R6 ;  /* 0x0000000600047306 */ /* 0x000e260000209400 */
[----:B------:R-:W-:-:S05]  /*23c30*/  IMAD.MOV R8, RZ, RZ, -R8 ;  /* 0x000000ffff087224 */ /* 0x000fca00078e0a08 */
[----:B0-----:R-:W2:Y:S02]  /*23c40*/  MUFU.RCP R4, R4 ;  /* 0x0000000400047308 */ /* 0x001ea40000001000 */
[----:B--2---:R-:W-:-:S06]  /*23c50*/  VIADD R7, R4, 0xffffffe ;  /* 0x0ffffffe04077836 */ /* 0x004fcc0000000000 */
[----:B------:R-:W0:Y:S02]  /*23c60*/  F2I.FTZ.U32.TRUNC.NTZ R3, R7 ;  /* 0x0000000700037305 */ /* 0x000e24000021f000 */
[----:B0-----:R-:W-:-:S04]  /*23c70*/  IMAD.MOV R9, RZ, RZ, -R3 ;  /* 0x000000ffff097224 */ /* 0x001fc800078e0a03 */
[----:B------:R-:W-:-:S04]  /*23c80*/  IMAD R9, R9, R6, RZ ;  /* 0x0000000609097224 */ /* 0x000fc800078e02ff */
[----:B------:R-:W-:Y:S01]  /*23c90*/  IMAD.HI.U32 R2, R3, R9, R2 ;  /* 0x0000000903027227 */ /* 0x000fe200078e0002 */
[----:B------:R-:W-:-:S05]  /*23ca0*/  IABS R3, R0 ;  /* 0x0000000000037213 */ /* 0x000fca0000000000 */
[----:B------:R-:W-:-:S04]  /*23cb0*/  IMAD.HI.U32 R4, R2, R3, RZ ;  /* 0x0000000302047227 */ /* 0x000fc800078e00ff */
[----:B------:R-:W-:Y:S02]  /*23cc0*/  IMAD R3, R4, R8, R3 ;  /* 0x0000000804037224 */ /* 0x000fe400078e0203 */
[----:B------:R-:W-:-:S03]  /*23cd0*/  IMAD.MOV.U32 R2, RZ, RZ, RZ ;  /* 0x000000ffff027224 */ /* 0x000fc600078e00ff */
[----:B------:R-:W-:-:S13]  /*23ce0*/  ISETP.GT.U32.AND P1, PT, R6, R3, PT ;  /* 0x000000030600720c */ /* 0x000fda0003f24070 */
[----:B------:R-:W-:Y:S02]  /*23cf0*/  @!P1 IMAD.IADD R3, R3, 0x1, -R6 ;  /* 0x0000000103039824 */ /* 0x000fe400078e0a06 */
[----:B------:R-:W-:Y:S01]  /*23d00*/  @!P1 VIADD R4, R4, 0x1 ;  /* 0x0000000104049836 */ /* 0x000fe20000000000 */
[----:B------:R-:W-:Y:S02]  /*23d10*/  ISETP.NE.AND P1, PT, R25, RZ, PT ;  /* 0x000000ff1900720c */ /* 0x000fe40003f25270 */
[----:B------:R-:W-:Y:S02]  /*23d20*/  ISETP.GE.U32.AND P0, PT, R3, R6, PT ;  /* 0x000000060300720c */ /* 0x000fe40003f06070 */
[----:B------:R-:W-:-:S04]  /*23d30*/  IABS R6, R5 ;  /* 0x0000000500067213 */ /* 0x000fc80000000000 */
[----:B------:R-:W0:Y:S07]  /*23d40*/  I2F.RP R7, R6 ;  /* 0x0000000600077306 */ /* 0x000e2e0000209400 */
        /* <DEDUP_REMOVED lines=33> */
.L_x_1724:
[----:B-1----:R-:W0:Y:S02]  /*23f60*/  LDC.64 R2, c[0x0][0xc90] ;  /* 0x00032400ff027b82 */ /* 0x002e240000000a00 */
[----:B0-----:R-:W-:-:S05]  /*23f70*/  IMAD.WIDE R2, R27, 0x4, R2 ;  /* 0x000000041b027825 */ /* 0x001fca00078e0202 */
[----:B------:R0:W3:Y:S02]  /*23f80*/  LDG.E R6, desc[UR52][R2.64] ;  /* 0x0000003402067981 */ /* 0x0000e4000c1e1900 */
[----:B0-----:R-:W-:Y:S02]  /*23f90*/  IMAD.MOV.U32 R2, RZ, RZ, RZ ;  /* 0x000000ffff027224 */ /* 0x001fe400078e00ff */
[----:B---3--:R-:W-:-:S05]  /*23fa0*/  IMAD R5, R25, R6, RZ ;  /* 0x0000000619057224 */ /* 0x008fca00078e02ff */
[----:B--2---:R-:W-:-:S04]  /*23fb0*/  IABS R7, R5 ;  /* 0x0000000500077213 */ /* 0x004fc80000000000 */
[----:B------:R-:W0:Y:S08]  /*23fc0*/  I2F.RP R8, R7 ;  /* 0x0000000700087306 */ /* 0x000e300000209400 */
[----:B0-----:R-:W0:Y:S02]  /*23fd0*/  MUFU.RCP R8, R8 ;  /* 0x0000000800087308 */ /* 0x001e240000001000 */
[----:B0-----:R-:W-:-:S06]  /*23fe0*/  VIADD R10, R8, 0xffffffe ;  /* 0x0ffffffe080a7836 */ /* 0x001fcc0000000000 */
[----:B------:R-:W0:Y:S02]  /*23ff0*/  F2I.FTZ.U32.TRUNC.NTZ R3, R10 ;  /* 0x0000000a00037305 */ /* 0x000e24000021f000 */
[----:B0-----:R-:W-:-:S04]  /*24000*/  IMAD.MOV R12, RZ, RZ, -R3 ;  /* 0x000000ffff0c7224 */ /* 0x001fc800078e0a03 */
[----:B------:R-:W-:-:S04]  /*24010*/  IMAD R9, R12, R7, RZ ;  /* 0x000000070c097224 */ /* 0x000fc800078e02ff */
        /* <DEDUP_REMOVED lines=13> */
[----:B------:R-:W-:-:S06]  /*240f0*/  IMAD.MOV.U32 R2, RZ, RZ, RZ ;  /* 0x000000ffff027224 */ /* 0x000fcc00078e00ff */
[----:B------:R-:W-:-:S04]  /*24100*/  @P0 VIADD R9, R9, 0x1 ;  /* 0x0000000109090836 */ /* 0x000fc80000000000 */
[----:B------:R-:W-:-:S04]  /*24110*/  IMAD.MOV.U32 R7, RZ, RZ, R9 ;  /* 0x000000ffff077224 */ /* 0x000fc800078e0009 */
[----:B------:R-:W-:Y:S01]  /*24120*/  @!P2 IMAD.MOV R7, RZ, RZ, -R7 ;  /* 0x000000ffff07a224 */ /* 0x000fe200078e0a07 */
[----:B------:R-:W-:-:S05]  /*24130*/  @!P1 LOP3.LUT R7, RZ, R5, RZ, 0x33, !PT ;  /* 0x00000005ff079212 */ /* 0x000fca00078e33ff */
[----:B------:R-:W-:Y:S02]  /*24140*/  IMAD R8, R6, R7, RZ ;  /* 0x0000000706087224 */ /* 0x000fe400078e02ff */
[----:B------:R-:W-:Y:S02]  /*24150*/  IMAD.MOV R7, RZ, RZ, -R7 ;  /* 0x000000ffff077224 */ /* 0x000fe400078e0a07 */
[----:B------:R-:W-:Y:S02]  /*24160*/  IMAD.MOV R3, RZ, RZ, -R8 ;  /* 0x000000ffff037224 */ /* 0x000fe400078e0a08 */
[----:B------:R-:W-:-:S03]  /*24170*/  IMAD R5, R5, R7, R0 ;  /* 0x0000000705057224 */ /* 0x000fc600078e0200 */
[----:B------:R-:W-:-:S04]  /*24180*/  VIADDMNMX R4, R3, R4, R6, PT ;  /* 0x0000000403047246 */ /* 0x000fc80003800106 */
[-C--:B------:R-:W-:Y:S02]  /*24190*/  IABS R6, R4.reuse ;  /* 0x0000000400067213 */ /* 0x080fe40000000000 */
[----:B------:R-:W-:Y:S02]  /*241a0*/  IABS R0, R4 ;  /* 0x0000000400007213 */ /* 0x000fe40000000000 */
[----:B------:R-:W0:Y:S03]  /*241b0*/  I2F.RP R9, R6 ;  /* 0x0000000600097306 */ /* 0x000e260000209400 */
[----:B------:R-:W-:-:S05]  /*241c0*/  IMAD.MOV R0, RZ, RZ, -R0 ;  /* 0x000000ffff007224 */ /* 0x000fca00078e0a00 */
        /* <DEDUP_REMOVED lines=9> */
[----:B------:R-:W-:Y:S02]  /*24260*/  LOP3.LUT R0, R5, R4, RZ, 0x3c, !PT ;  /* 0x0000000405007212 */ /* 0x000fe400078e3cff */
[----:B------:R-:W-:Y:S02]  /*24270*/  IADD3 R5, R8, 0x1000000, R5 ;  /* 0x0100000008057810 */ /* 0x000fe40007ffe005 */
        /* <DEDUP_REMOVED lines=8> */
[----:B------:R-:W-:Y:S01]  /*24300*/  @!P1 LOP3.LUT R2, RZ, R4, RZ, 0x33, !PT ;  /* 0x00000004ff029212 */ /* 0x000fe200078e33ff */
[----:B------:R-:W-:-:S04]  /*24310*/  IMAD.MOV R4, RZ, RZ, -R4 ;  /* 0x000000ffff047224 */ /* 0x000fc800078e0a04 */
[----:B------:R-:W-:-:S07]  /*24320*/  IMAD R26, R2, R4, R5 ;  /* 0x00000004021a7224 */ /* 0x000fce00078e0205 */
.L_x_1725:
[----:B------:R-:W-:-:S05]  /*24330*/  LOP3.LUT R2, RZ, R2, RZ, 0x33, !PT ;  /* 0x00000002ff027212 */ /* 0x000fca00078e33ff */
[----:B------:R-:W-:Y:S01]  /*24340*/  IMAD.IADD R25, R25, 0x1, R2 ;  /* 0x0000000119197824 */ /* 0x000fe200078e0202 */
[----:B------:R-:W-:Y:S06]  /*24350*/  BRA `(.L_x_1726) ;  /* 0x00000000001c7947 */ /* 0x000fec0003800000 */
.L_x_1718:
[----:B------:R-:W-:Y:S01]  /*24360*/  UMOV UR4, URZ ;  /* 0x0000003f00047c82 */ /* 0x000fe20008000000 */
[----:B------:R-:W-:Y:S01]  /*24370*/  UMOV UR5, URZ ;  /* 0x0000003f00057c82 */ /* 0x000fe20008000000 */
[----:B------:R-:W-:Y:S01]  /*24380*/  ULDC UR6, c[0x0][0xc3c] ;  /* 0x00030f0000067ab9 */ /* 0x000fe20000000800 */
[----:B------:R-:W-:Y:S02]  /*24390*/  IMAD.MOV.U32 R24, RZ, RZ, R0 ;  /* 0x000000ffff187224 */ /* 0x000fe400078e0000 */
[----:B------:R-:W-:Y:S02]  /*243a0*/  IMAD.U32 R25, RZ, RZ, UR4 ;  /* 0x00000004ff197e24 */ /* 0x000fe4000f8e00ff */
[----:B------:R-:W-:Y:S02]  /*243b0*/  IMAD.U32 R26, RZ, RZ, UR5 ;  /* 0x00000005ff1a7e24 */ /* 0x000fe4000f8e00ff */
[----:B------:R-:W-:-:S07]  /*243c0*/  IMAD.U32 R27, RZ, RZ, UR6 ;  /* 0x00000006ff1b7e24 */ /* 0x000fce000f8e00ff */
.L_x_1726:
        /* <DEDUP_REMOVED lines=10> */
.L_x_1715:
[----:B------:R-:W-:Y:S02]  /*24470*/  ULDC UR4, c[0x0][0xc3c] ;  /* 0x00030f0000047ab9 */ /* 0x000fe40000000800 */
[----:B----4-:R-:W-:-:S13]  /*24480*/  ISETP.GE.AND P0, PT, R27, UR4, PT ;  /* 0x000000041b007c0c */ /* 0x010fda000bf06270 */
[----:B------:R-:W-:Y:S05]  /*24490*/  @!P0 BRA `(.L_x_1727) ;  /* 0xffffff9000f88947 */ /* 0x000fea000383ffff */
[----:B------:R-:W-:Y:S05]  /*244a0*/  BSYNC B8 ;  /* 0x0000000000087941 */ /* 0x000fea0003800000 */
.L_x_1606:
[----:B0-----:R-:W4:Y:S01]  /*244b0*/  LDL.LU R0, [R1+0x48] ;  /* 0x0000480001007983 */ /* 0x001f220000300800 */
[----:B------:R-:W-:Y:S01]  /*244c0*/  BSSY B0, `(.L_x_1728) ;  /* 0x000000b000007945 */ /* 0x000fe20003800000 */
[----:B------:R-:W0:Y:S01]  /*244d0*/  S2R R5, SR_CgaCtaId ;  /* 0x0000000000057919 */ /* 0x000e220000008800 */
        /* <DEDUP_REMOVED lines=9> */
.L_x_1889:
[----:B------:R-:W-:Y:S05]  /*24570*/  BSYNC B0 ;  /* 0x0000000000007941 */ /* 0x000fea0003800000 */
.L_x_1728:
[----:B------:R-:W-:-:S03]  /*24580*/  UMOV UR4, 0xffffffff ;  /* 0xffffffff00047882 */ /* 0x000fc60000000000 */
[----:B------:R-:W-:Y:S05]  /*24590*/  BRA.DIV UR4, `(.L_x_1730) ;  /* 0x0000004204a07947 */ /* 0x000fea000b800000 */
[----:B0-----:R-:W0:Y:S02]  /*245a0*/  S2R R0, SR_TID.X ;  /* 0x0000000000007919 */ /* 0x001e240000002100 */
[----:B0-----:R-:W-:-:S04]  /*245b0*/  SHF.R.U32.HI R0, RZ, 0x5, R0 ;  /* 0x00000005ff007819 */ /* 0x001fc80000011600 */
[----:B------:R-:W-:-:S05]  /*245c0*/  LOP3.LUT R0, R0, 0x3, RZ, 0xc0, !PT ;  /* 0x0000000300007812 */ /* 0x000fca00078ec0ff */
[----:B------:R0:W4:Y:S02]  /*245d0*/  SHFL.IDX PT, R14, R0, RZ, 0x1f ;  /* 0x00001fff000e7589 */ /* 0x00012400000e0000 */
.L_x_1892:
[----:B----4-:R-:W-:-:S13]  /*245e0*/  ISETP.NE.AND P0, PT, R14, RZ, PT ;  /* 0x000000ff0e00720c */ /* 0x010fda0003f05270 */
[----:B------:R-:W-:Y:S05]  /*245f0*/  @P0 BRA `(.L_x_1369) ;  /* 0x0000000000900947 */ /* 0x000fea0003800000 */
[----:B------:R-:W-:-:S03]  /*24600*/  UMOV UR4, 0xffffffff ;  /* 0xffffffff00047882 */ /* 0x000fc60000000000 */
[----:B------:R-:W-:Y:S05]  /*24610*/  BRA.DIV UR4, `(.L_x_1731) ;  /* 0x0000004204b47947 */ /* 0x000fea000b800000 */
[----:B------:R-:W-:-:S13]  /*24620*/  ELECT P6, URZ, PT ;  /* 0x00000000003f782f */ /* 0x000fda00038c0000 */
.L_x_1895:
[----:B------:R-:W-:Y:S05]  /*24630*/  @!P6 BRA `(.L_x_1369) ;  /* 0x000000000080e947 */ /* 0x000fea0003800000 */
[----:B------:R-:W-:-:S06]  /*24640*/  ULOP3.LUT UR4, UR36, 0x2, URZ, 0xfc, !UPT ;  /* 0x0000000224047892 */ /* 0x000fcc000f8efc3f */
[----:B0-----:R-:W-:-:S05]  /*24650*/  IMAD.U32 R0, RZ, RZ, UR4 ;  /* 0x00000004ff007e24 */ /* 0x001fca000f8e00ff */
[----:B------:R-:W-:-:S13]  /*24660*/  ISETP.NE.AND P0, PT, R0, 0x3, PT ;  /* 0x000000030000780c */ /* 0x000fda0003f05270 */
[----:B------:R-:W-:Y:S05]  /*24670*/  @!P0 BRA `(.L_x_1732) ;  /* 0x0000000000048947 */ /* 0x000fea0003800000 */
[----:B------:R-:W-:Y:S01]  /*24680*/  BPT.TRAP 0x1 ;  /* 0x000000040000795c */ /* 0x000fe20000300000 */
.L_x_1732:
[----:B------:R-:W4:Y:S01]  /*24690*/  LDL R0, [R1] ;  /* 0x0000000001007983 */ /* 0x000f220000100800 */
[C---:B------:R-:W-:Y:S02]  /*246a0*/  IMAD R3, R28.reuse, 0x8, R5 ;  /* 0x000000081c037824 */ /* 0x040fe400078e0205 */
[----:B------:R-:W-:-:S05]  /*246b0*/  VIADD R28, R28, 0x1 ;  /* 0x000000011c1c7836 */ /* 0x000fca0000000000 */
[----:B------:R-:W-:Y:S02]  /*246c0*/  ISETP.NE.AND P2, PT, R28, 0x2, PT ;  /* 0x000000021c00780c */ /* 0x000fe40003f45270 */
[----:B----4-:R-:W-:Y:S02]  /*246d0*/  SHF.L.U32 R2, R0, 0x1f, RZ ;  /* 0x0000001f00027819 */ /* 0x010fe400000006ff */
[----:B------:R-:W-:Y:S02]  /*246e0*/  SEL R0, RZ, 0x1, P2 ;  /* 0x00000001ff007807 */ /* 0x000fe40001000000 */
[----:B------:R-:W0:Y:S02]  /*246f0*/  SYNCS.PHASECHK.TRANS64.TRYWAIT P1, [R3+URZ+0x2d840], R2 ;  /* 0x02d84002030075a7 */ /* 0x000e24000802017f */
[----:B0-----:R-:W-:Y:S05]  /*24700*/  @!P1 BRA `(.L_x_1733) ;  /* 0x0000004000989947 */ /* 0x001fea0003800000 */
.L_x_1896:
[----:B------:R-:W4:Y:S01]  /*24710*/  LDL.LU R4, [R1] ;  /* 0x0000000001047983 */ /* 0x000f220000300800 */
[----:B------:R-:W-:Y:S02]  /*24720*/  SEL R28, R28, RZ, P2 ;  /* 0x000000ff1c1c7207 */ /* 0x000fe40001000000 */
[----:B----4-:R-:W-:Y:S01]  /*24730*/  LOP3.LUT R0, R4, R0, RZ, 0x3c, !PT ;  /* 0x0000000004007212 */ /* 0x010fe200078e3cff */
[----:B------:R-:W-:Y:S06]  /*24740*/  @!P0 BRA `(.L_x_1734) ;  /* 0x0000000000048947 */ /* 0x000fec0003800000 */
[----:B------:R-:W-:Y:S01]  /*24750*/  BPT.TRAP 0x1 ;  /* 0x000000040000795c */ /* 0x000fe20000300000 */
.L_x_1734:
[----:B------:R-:W-:Y:S01]  /*24760*/  IMAD R5, R28, 0x8, R5 ;  /* 0x000000081c057824 */ /* 0x000fe200078e0205 */
[----:B------:R-:W-:-:S04]  /*24770*/  SHF.L.U32 R0, R0, 0x1f, RZ ;  /* 0x0000001f00007819 */ /* 0x000fc800000006ff */
[----:B------:R-:W4:Y:S02]  /*24780*/  SYNCS.PHASECHK.TRANS64.TRYWAIT P1, [R5+URZ+0x2d840], R0 ;  /* 0x02d84000050075a7 */ /* 0x000f24000802017f */
[----:B----4-:R-:W-:Y:S05]  /*24790*/  @!P1 BRA `(.L_x_1735) ;  /* 0x0000004000889947 */ /* 0x010fea0003800000 */
.L_x_1897:
[----:B------:R-:W-:Y:S05]  /*247a0*/  @!P0 BRA `(.L_x_1736) ;  /* 0x0000000000048947 */ /* 0x000fea0003800000 */
[----:B------:R-:W-:Y:S01]  /*247b0*/  BPT.TRAP 0x1 ;  /* 0x000000040000795c */ /* 0x000fe20000300000 */
.L_x_1736:
[----:B------:R-:W0:Y:S02]  /*247c0*/  SYNCS.PHASECHK.TRANS64.TRYWAIT P1, [R3+URZ+0x2d860], R2 ;  /* 0x02d86002030075a7 */ /* 0x000e24000802017f */
[----:B0-----:R-:W-:Y:S05]  /*247d0*/  @!P1 BRA `(.L_x_1737) ;  /* 0x00000040008c9947 */ /* 0x001fea0003800000 */
.L_x_1898:
[----:B------:R-:W-:Y:S05]  /*247e0*/  @!P0 BRA `(.L_x_1738) ;  /* 0x0000000000048947 */ /* 0x000fea0003800000 */
[----:B------:R-:W-:Y:S01]  /*247f0*/  BPT.TRAP 0x1 ;  /* 0x000000040000795c */ /* 0x000fe20000300000 */
.L_x_1738:
[----:B------:R0:W0:Y:S02]  /*24800*/  SYNCS.PHASECHK.TRANS64.TRYWAIT P0, [R5+URZ+0x2d860], R0 ;  /* 0x02d86000050075a7 */ /* 0x000024000800017f */
[----:B0-----:R-:W-:Y:S05]  /*24810*/  @!P0 NANOSLEEP.SYNCS 0x989680 ;  /* 0x009896800000895d */ /* 0x001fea0003900000 */
[----:B------:R-:W0:Y:S02]  /*24820*/  @!P0 SYNCS.PHASECHK.TRANS64 P0, [R5+URZ+0x2d860], R0 ;  /* 0x02d86000050085a7 */ /* 0x000e24000800007f */
[----:B0-----:R-:W-:Y:S05]  /*24830*/  @!P0 BRA `(.L_x_1738) ;  /* 0xfffffffc00f08947 */ /* 0x001fea000383ffff */
.L_x_1369:
[----:B------:R-:W-:Y:S05]  /*24840*/  BSYNC B9 ;  /* 0x0000000000097941 */ /* 0x000fea0003800000 */
.L_x_1366:
[----:B------:R-:W-:Y:S05]  /*24850*/  EXIT ;  /* 0x000000000000794d */ /* 0x000fea0003800000 */
.L_x_1395:
[----:B0-----:R0:W1:Y:S02]  /*24860*/  SYNCS.PHASECHK.TRANS64.TRYWAIT P4, [R34+URZ+0x2d890], R86 ;  /* 0x02d89056220075a7 */ /* 0x001064000808017f */
[----:B-1----:R-:W-:Y:S05]  /*24870*/  @!P4 NANOSLEEP.SYNCS 0x989680 ;  /* 0x009896800000c95d */ /* 0x002fea0003900000 */
[----:B------:R-:W1:Y:S02]  /*24880*/  @!P4 SYNCS.PHASECHK.TRANS64 P4, [R34+URZ+0x2d890], R86 ;  /* 0x02d890562200c5a7 */ /* 0x000e64000808007f */
[----:B-1----:R-:W-:Y:S05]  /*24890*/  @!P4 BRA `(.L_x_1395) ;  /* 0xfffffffc00f0c947 */ /* 0x002fea000383ffff */
[----:B------:R-:W-:Y:S05]  /*248a0*/  BRA `(.L_x_1739) ;  /* 0xfffffdf0001c7947 */ /* 0x000fea000383ffff */
.L_x_1396:
        /* <DEDUP_REMOVED lines=8> */
.L_x_1741:
[----:B------:R-:W-:Y:S05]  /*24930*/  BSYNC B1 ;  /* 0x0000000000017941 */ /* 0x000fea0003800000 */
.L_x_1740:
        /* <DEDUP_REMOVED lines=8> */
.L_x_1742:
[----:B------:R-:W-:Y:S01]  /*249c0*/  IMAD.MOV.U32 R60, RZ, RZ, R14 ;  /* 0x000000ffff3c7224 */ /* 0x000fe200078e000e */
[----:B------:R-:W-:Y:S06]  /*249d0*/  BRA `(.L_x_1743) ;  /* 0xfffffdec00e47947 */ /* 0x000fec000383ffff */
.L_x_1424:
[----:B0-----:R0:W1:Y:S02]  /*249e0*/  SYNCS.PHASECHK.TRANS64.TRYWAIT P4, [R34+URZ+0x2d890], R86 ;  /* 0x02d89056220075a7 */ /* 0x001064000808017f */
[----:B-1----:R-:W-:Y:S05]  /*249f0*/  @!P4 NANOSLEEP.SYNCS 0x989680 ;  /* 0x009896800000c95d */ /* 0x002fea0003900000 */
[----:B------:R-:W1:Y:S02]  /*24a00*/  @!P4 SYNCS.PHASECHK.TRANS64 P4, [R34+URZ+0x2d890], R86 ;  /* 0x02d890562200c5a7 */ /* 0x000e64000808007f */
[----:B-1----:R-:W-:Y:S05]  /*24a10*/  @!P4 BRA `(.L_x_1424) ;  /* 0xfffffffc00f0c947 */ /* 0x002fea000383ffff */
[----:B------:R-:W-:Y:S05]  /*24a20*/  BRA `(.L_x_1744) ;  /* 0xfffffe0800d07947 */ /* 0x000fea000383ffff */
.L_x_1425:
        /* <DEDUP_REMOVED lines=8> */
.L_x_1746:
[----:B------:R-:W-:Y:S05]  /*24ab0*/  BSYNC B1 ;  /* 0x0000000000017941 */ /* 0x000fea0003800000 */
.L_x_1745:
        /* <DEDUP_REMOVED lines=8> */
.L_x_1747:
[----:B------:R-:W-:Y:S01]  /*24b40*/  IMAD.MOV.U32 R88, RZ, RZ, R14 ;  /* 0x000000ffff587224 */ /* 0x000fe200078e000e */
[----:B------:R-:W-:Y:S06]  /*24b50*/  BRA `(.L_x_1748) ;  /* 0xfffffe0800987947 */ /* 0x000fec000383ffff */
.L_x_1438:
[----:B0-----:R0:W1:Y:S02]  /*24b60*/  SYNCS.PHASECHK.TRANS64.TRYWAIT P3, [R34+URZ+0x2d890], R86 ;  /* 0x02d89056220075a7 */ /* 0x001064000806017f */
[----:B-1----:R-:W-:Y:S05]  /*24b70*/  @!P3 NANOSLEEP.SYNCS 0x989680 ;  /* 0x009896800000b95d */ /* 0x002fea0003900000 */
[----:B------:R-:W1:Y:S02]  /*24b80*/  @!P3 SYNCS.PHASECHK.TRANS64 P3, [R34+URZ+0x2d890], R86 ;  /* 0x02d890562200b5a7 */ /* 0x000e64000806007f */
[----:B-1----:R-:W-:Y:S05]  /*24b90*/  @!P3 BRA `(.L_x_1438) ;  /* 0xfffffffc00f0b947 */ /* 0x002fea000383ffff */
[----:B------:R-:W-:Y:S05]  /*24ba0*/  BRA `(.L_x_1749) ;  /* 0xfffffe2000907947 */ /* 0x000fea000383ffff */
.L_x_1439:
[----:B------:R-:W-:Y:S01]  /*24bb0*/  BSSY B1, `(.L_x_1750) ;  /* 0x0000007000017945 */ /* 0x000fe20003800000 */
[----:B------:R-:W-:Y:S02]  /*24bc0*/  IMAD.MOV.U32 R12, RZ, RZ, RZ ;  /* 0x000000ffff0c7224 */ /* 0x000fe400078e00ff */
[----:B------:R-:W-:Y:S02]  /*24bd0*/  IMAD.MOV.U32 R11, RZ, RZ, 0x1e1f ;  /* 0x00001e1fff0b7424 */ /* 0x000fe400078e00ff */
[----:B------:R-:W-:-:S07]  /*24be0*/  IMAD.MOV.U32 R15, RZ, RZ, -0x1 ;  /* 0xffffffffff0f7424 */ /* 0x000fce00078e00ff */
[----:B0-----:R-:W-:Y:S05]  /*24bf0*/  WARPSYNC.COLLECTIVE R15, `(.L_x_1751) ;  /* 0x000000000f087348 */ /* 0x001fea0003c00000 */
[----:B------:R1:W2:Y:S02]  /*24c00*/  SHFL.IDX P6, R14, R13, R12, R11 ;  /* 0x0000000c0d0e7389 */ /* 0x0002a400000c000b */
[----:B012---:R-:W-:Y:S01]  /*24c10*/  ENDCOLLECTIVE ;  /* 0x000000000000791b */ /* 0x007fe20003800000 */
.L_x_1751:
[----:B------:R-:W-:Y:S05]  /*24c20*/  BSYNC B1 ;  /* 0x0000000000017941 */ /* 0x000fea0003800000 */
.L_x_1750:
        /* <DEDUP_REMOVED lines=8> */
.L_x_1752:
[----:B------:R-:W-:Y:S01]  /*24cb0*/  IMAD.MOV.U32 R43, RZ, RZ, R14 ;  /* 0x000000ffff2b7224 */ /* 0x000fe200078e000e */
[----:B------:R-:W-:Y:S06]  /*24cc0*/  BRA `(.L_x_1753) ;  /* 0xfffffe2000c07947 */ /* 0x000fec000383ffff */
.L_x_1443:
[----:B------:R0:W0:Y:S02]  /*24cd0*/  SYNCS.PHASECHK.TRANS64.TRYWAIT P2, [R34+URZ+0x2d8b0], R86 ;  /* 0x02d8b056220075a7 */ /* 0x000024000804017f */
[----:B0-----:R-:W-:Y:S05]  /*24ce0*/  @!P2 NANOSLEEP.SYNCS 0x989680 ;  /* 0x009896800000a95d */ /* 0x001fea0003900000 */
[----:B------:R-:W0:Y:S02]  /*24cf0*/  @!P2 SYNCS.PHASECHK.TRANS64 P2, [R34+URZ+0x2d8b0], R86 ;  /* 0x02d8b0562200a5a7 */ /* 0x000e24000804007f */
[----:B0-----:R-:W-:Y:S05]  /*24d00*/  @!P2 BRA `(.L_x_1443) ;  /* 0xfffffffc00f0a947 */ /* 0x001fea000383ffff */
[----:B------:R-:W-:Y:S05]  /*24d10*/  BRA `(.L_x_1754) ;  /* 0xfffffe2400a47947 */ /* 0x000fea000383ffff */
.L_x_1459:
[----:B------:R-:W-:Y:S01]  /*24d20*/  BSSY B0, `(.L_x_1755) ;  /* 0x0000007000007945 */ /* 0x000fe20003800000 */
[----:B------:R-:W-:Y:S02]  /*24d30*/  IMAD.MOV.U32 R12, RZ, RZ, RZ ;  /* 0x000000ffff0c7224 */ /* 0x000fe400078e00ff */
[----:B------:R-:W-:Y:S02]  /*24d40*/  IMAD.MOV.U32 R11, RZ, RZ, 0x1f ;  /* 0x0000001fff0b7424 */ /* 0x000fe400078e00ff */
[----:B------:R-:W-:-:S07]  /*24d50*/  IMAD.MOV.U32 R15, RZ, RZ, -0x1 ;  /* 0xffffffffff0f7424 */ /* 0x000fce00078e00ff */
[----:B-----5:R-:W-:Y:S05]  /*24d60*/  WARPSYNC.COLLECTIVE R15, `(.L_x_1756) ;  /* 0x000000000f087348 */ /* 0x020fea0003c00000 */
[----:B------:R0:W1:Y:S02]  /*24d70*/  SHFL.IDX P6, R14, R13, R12, R11 ;  /* 0x0000000c0d0e7389 */ /* 0x00006400000c000b */
[----:B01---5:R-:W-:Y:S01]  /*24d80*/  ENDCOLLECTIVE ;  /* 0x000000000000791b */ /* 0x023fe20003800000 */
.L_x_1756:
[----:B------:R-:W-:Y:S05]  /*24d90*/  BSYNC B0 ;  /* 0x0000000000007941 */ /* 0x000fea0003800000 */
.L_x_1755:
[----:B------:R0:W-:Y:S01]  /*24da0*/  STL [R1+0x10], R14 ;  /* 0x0000100e01007387 */ /* 0x0001e20000100800 */
[----:B------:R-:W-:Y:S05]  /*24db0*/  BRA `(.L_x_1757) ;  /* 0xfffffe3400307947 */ /* 0x000fea000383ffff */
.L_x_1470:
[----:B------:R-:W-:Y:S01]  /*24dc0*/  BSSY B1, `(.L_x_1758) ;  /* 0x0000007000017945 */ /* 0x000fe20003800000 */
[----:B------:R-:W-:Y:S02]  /*24dd0*/  IMAD.MOV.U32 R12, RZ, RZ, RZ ;  /* 0x000000ffff0c7224 */ /* 0x000fe400078e00ff */
[----:B------:R-:W-:Y:S02]  /*24de0*/  IMAD.MOV.U32 R11, RZ, RZ, 0x1e1f ;  /* 0x00001e1fff0b7424 */ /* 0x000fe400078e00ff */
[----:B------:R-:W-:-:S07]  /*24df0*/  IMAD.MOV.U32 R15, RZ, RZ, -0x1 ;  /* 0xffffffffff0f7424 */ /* 0x000fce00078e00ff */
[----:B0-----:R-:W-:Y:S05]  /*24e00*/  WARPSYNC.COLLECTIVE R15, `(.L_x_1759) ;  /* 0x000000000f087348 */ /* 0x001fea0003c00000 */
[----:B0-----:R0:W1:Y:S02]  /*24e10*/  SHFL.IDX P6, R14, R13, R12, R11 ;  /* 0x0000000c0d0e7389 */ /* 0x00106400000c000b */
[----:B01----:R-:W-:Y:S01]  /*24e20*/  ENDCOLLECTIVE ;  /* 0x000000000000791b */ /* 0x003fe20003800000 */
.L_x_1759:
[----:B------:R-:W-:Y:S05]  /*24e30*/  BSYNC B1 ;  /* 0x0000000000017941 */ /* 0x000fea0003800000 */
.L_x_1758:
        /* <DEDUP_REMOVED lines=8> */
.L_x_1760:
[----:B------:R-:W-:Y:S02]  /*24ec0*/  IMAD.MOV.U32 R13, RZ, RZ, R0 ;  /* 0x000000ffff0d7224 */ /* 0x000fe400078e0000 */
[----:B------:R-:W-:-:S07]  /*24ed0*/  IMAD.MOV.U32 R38, RZ, RZ, R14 ;  /* 0x000000ffff267224 */ /* 0x000fce00078e000e */
[----:B------:R-:W-:Y:S05]  /*24ee0*/  WARPSYNC.COLLECTIVE R15, `(.L_x_1761) ;  /* 0x000000000f087348 */ /* 0x000fea0003c00000 */
[----:B------:R0:W1:Y:S02]  /*24ef0*/  SHFL.IDX P6, R14, R13, R12, R11 ;  /* 0x0000000c0d0e7389 */ /* 0x00006400000c000b */
[----:B01----:R-:W-:Y:S01]  /*24f00*/  ENDCOLLECTIVE ;  /* 0x000000000000791b */ /* 0x003fe20003800000 */
.L_x_1761:
[----:B------:R-:W-:Y:S02]  /*24f10*/  IMAD.MOV.U32 R13, RZ, RZ, R39 ;  /* 0x000000ffff0d7224 */ /* 0x000fe400078e0027 */
[----:B------:R-:W-:-:S07]  /*24f20*/  IMAD.MOV.U32 R0, RZ, RZ, R14 ;  /* 0x000000ffff007224 */ /* 0x000fce00078e000e */
[----:B------:R-:W-:Y:S05]  /*24f30*/  WARPSYNC.COLLECTIVE R15, `(.L_x_1762) ;  /* 0x000000000f087348 */ /* 0x000fea0003c00000 */
[----:B------:R0:W1:Y:S02]  /*24f40*/  SHFL.IDX P6, R14, R13, R12, R11 ;  /* 0x0000000c0d0e7389 */ /* 0x00006400000c000b */
[----:B01----:R-:W-:Y:S01]  /*24f50*/  ENDCOLLECTIVE ;  /* 0x000000000000791b */ /* 0x003fe20003800000 */
.L_x_1762:
[----:B------:R-:W-:Y:S01]  /*24f60*/  IMAD.MOV.U32 R39, RZ, RZ, R14 ;  /* 0x000000ffff277224 */ /* 0x000fe200078e000e */
[----:B------:R-:W-:Y:S06]  /*24f70*/  BRA `(.L_x_1763) ;  /* 0xfffffe3800b87947 */ /* 0x000fec000383ffff */
.L_x_1474:
[----:B0-----:R0:W1:Y:S02]  /*24f80*/  SYNCS.PHASECHK.TRANS64.TRYWAIT P0, [R2+URZ+0x2d800], R3 ;  /* 0x02d80003020075a7 */ /* 0x001064000800017f */
[----:B-1----:R-:W-:Y:S05]  /*24f90*/  @!P0 NANOSLEEP.SYNCS 0x989680 ;  /* 0x009896800000895d */ /* 0x002fea0003900000 */
[----:B------:R-:W1:Y:S02]  /*24fa0*/  @!P0 SYNCS.PHASECHK.TRANS64 P0, [R2+URZ+0x2d800], R3 ;  /* 0x02d80003020085a7 */ /* 0x000e64000800007f */
[----:B-1----:R-:W-:Y:S05]  /*24fb0*/  @!P0 BRA `(.L_x_1474) ;  /* 0xfffffffc00f08947 */ /* 0x002fea000383ffff */
[----:B------:R-:W-:Y:S05]  /*24fc0*/  BRA `(.L_x_1764) ;  /* 0xfffffe4000ec7947 */ /* 0x000fea000383ffff */
.L_x_1486:
[----:B------:R-:W-:Y:S01]  /*24fd0*/  BSSY B1, `(.L_x_1765) ;  /* 0x0000007000017945 */ /* 0x000fe20003800000 */
[----:B------:R-:W-:Y:S02]  /*24fe0*/  IMAD.MOV.U32 R12, RZ, RZ, RZ ;  /* 0x000000ffff0c7224 */ /* 0x000fe400078e00ff */
[----:B------:R-:W-:Y:S02]  /*24ff0*/  IMAD.MOV.U32 R11, RZ, RZ, 0x1e1f ;  /* 0x00001e1fff0b7424 */ /* 0x000fe400078e00ff */
[----:B------:R-:W-:-:S07]  /*25000*/  IMAD.MOV.U32 R15, RZ, RZ, -0x1 ;  /* 0xffffffffff0f7424 */ /* 0x000fce00078e00ff */
[----:B0-----:R-:W-:Y:S05]  /*25010*/  WARPSYNC.COLLECTIVE R15, `(.L_x_1766) ;  /* 0x000000000f087348 */ /* 0x001fea0003c00000 */
[----:B0-----:R0:W1:Y:S02]  /*25020*/  SHFL.IDX P6, R14, R13, R12, R11 ;  /* 0x0000000c0d0e7389 */ /* 0x00106400000c000b */
[----:B01----:R-:W-:Y:S01]  /*25030*/  ENDCOLLECTIVE ;  /* 0x000000000000791b */ /* 0x003fe20003800000 */
.L_x_1766:
[----:B------:R-:W-:Y:S05]  /*25040*/  BSYNC B1 ;  /* 0x0000000000017941 */ /* 0x000fea0003800000 */
.L_x_1765:
        /* <DEDUP_REMOVED lines=8> */
.L_x_1767:
[----:B------:R-:W-:Y:S02]  /*250d0*/  IMAD.MOV.U32 R13, RZ, RZ, R26 ;  /* 0x000000ffff0d7224 */ /* 0x000fe400078e001a */
[----:B------:R-:W-:-:S07]  /*250e0*/  IMAD.MOV.U32 R3, RZ, RZ, R14 ;  /* 0x000000ffff037224 */ /* 0x000fce00078e000e */
[----:B------:R-:W-:Y:S05]  /*250f0*/  WARPSYNC.COLLECTIVE R15, `(.L_x_1768) ;  /* 0x000000000f087348 */ /* 0x000fea0003c00000 */
[----:B------:R0:W1:Y:S02]  /*25100*/  SHFL.IDX P6, R14, R13, R12, R11 ;  /* 0x0000000c0d0e7389 */ /* 0x00006400000c000b */
[----:B01----:R-:W-:Y:S01]  /*25110*/  ENDCOLLECTIVE ;  /* 0x000000000000791b */ /* 0x003fe20003800000 */
.L_x_1768:
[----:B------:R-:W-:Y:S02]  /*25120*/  IMAD.MOV.U32 R13, RZ, RZ, R38 ;  /* 0x000000ffff0d7224 */ /* 0x000fe400078e0026 */
[----:B------:R-:W-:-:S07]  /*25130*/  IMAD.MOV.U32 R37, RZ, RZ, R14 ;  /* 0x000000ffff257224 */ /* 0x000fce00078e000e */
[----:B------:R-:W-:Y:S05]  /*25140*/  WARPSYNC.COLLECTIVE R15, `(.L_x_1769) ;  /* 0x000000000f087348 */ /* 0x000fea0003c00000 */
[----:B------:R0:W1:Y:S02]  /*25150*/  SHFL.IDX P6, R14, R13, R12, R11 ;  /* 0x0000000c0d0e7389 */ /* 0x00006400000c000b */
[----:B01----:R-:W-:Y:S01]  /*25160*/  ENDCOLLECTIVE ;  /* 0x000000000000791b */ /* 0x003fe20003800000 */
.L_x_1769:
[----:B------:R-:W-:Y:S01]  /*25170*/  IMAD.MOV.U32 R38, RZ, RZ, R14 ;  /* 0x000000ffff267224 */ /* 0x000fe200078e000e */
[----:B------:R-:W-:Y:S06]  /*25180*/  BRA `(.L_x_1770) ;  /* 0xfffffe54009c7947 */ /* 0x000fec000383ffff */
.L_x_1490:
[----:B0-----:R0:W1:Y:S02]  /*25190*/  SYNCS.PHASECHK.TRANS64.TRYWAIT P0, [R2+URZ+0x2d800], R3 ;  /* 0x02d80003020075a7 */ /* 0x001064000800017f */
[----:B-1----:R-:W-:Y:S05]  /*251a0*/  @!P0 NANOSLEEP.SYNCS 0x989680 ;  /* 0x009896800000895d */ /* 0x002fea0003900000 */
[----:B------:R-:W1:Y:S02]  /*251b0*/  @!P0 SYNCS.PHASECHK.TRANS64 P0, [R2+URZ+0x2d800], R3 ;  /* 0x02d80003020085a7 */ /* 0x000e64000800007f */
[----:B-1----:R-:W-:Y:S05]  /*251c0*/  @!P0 BRA `(.L_x_1490) ;  /* 0xfffffffc00f08947 */ /* 0x002fea000383ffff */
[----:B------:R-:W-:Y:S05]  /*251d0*/  BRA `(.L_x_1771) ;  /* 0xfffffe5c005c7947 */ /* 0x000fea000383ffff */
.L_x_1498:
[----:B--2---:R2:W3:Y:S02]  /*251e0*/  SYNCS.PHASECHK.TRANS64.TRYWAIT P1, [R0+URZ+0x2d830], R5 ;  /* 0x02d83005000075a7 */ /* 0x0044e4000802017f */
[----:B---3--:R-:W-:Y:S05]  /*251f0*/  @!P1 NANOSLEEP.SYNCS 0x989680 ;  /* 0x009896800000995d */ /* 0x008fea0003900000 */
[----:B------:R-:W3:Y:S02]  /*25200*/  @!P1 SYNCS.PHASECHK.TRANS64 P1, [R0+URZ+0x2d830], R5 ;  /* 0x02d83005000095a7 */ /* 0x000ee4000802007f */
[----:B---3--:R-:W-:Y:S05]  /*25210*/  @!P1 BRA `(.L_x_1498) ;  /* 0xfffffffc00f09947 */ /* 0x008fea000383ffff */
[----:B------:R-:W-:Y:S05]  /*25220*/  BRA `(.L_x_1497) ;  /* 0xfffffe7000e47947 */ /* 0x000fea000383ffff */
.L_x_1517:
[----:B-1----:R1:W2:Y:S02]  /*25230*/  SYNCS.PHASECHK.TRANS64.TRYWAIT P2, [R9+URZ+0x2d830], R8 ;  /* 0x02d83008090075a7 */ /* 0x0022a4000804017f */
[----:B--2---:R-:W-:Y:S05]  /*25240*/  @!P2 NANOSLEEP.SYNCS 0x989680 ;  /* 0x009896800000a95d */ /* 0x004fea0003900000 */
[----:B------:R-:W2:Y:S02]  /*25250*/  @!P2 SYNCS.PHASECHK.TRANS64 P2, [R9+URZ+0x2d830], R8 ;  /* 0x02d830080900a5a7 */ /* 0x000ea4000804007f */
[----:B--2---:R-:W-:Y:S05]  /*25260*/  @!P2 BRA `(.L_x_1517) ;  /* 0xfffffffc00f0a947 */ /* 0x004fea000383ffff */
[----:B------:R-:W-:Y:S05]  /*25270*/  BRA `(.L_x_1516) ;  /* 0xfffffea800507947 */ /* 0x000fea000383ffff */
.L_x_1521:
[----:B-1----:R1:W2:Y:S02]  /*25280*/  SYNCS.PHASECHK.TRANS64.TRYWAIT P1, [R9+URZ+0x2d850], R8 ;  /* 0x02d85008090075a7 */ /* 0x0022a4000802017f */
[----:B--2---:R-:W-:Y:S05]  /*25290*/  @!P1 NANOSLEEP.SYNCS 0x989680 ;  /* 0x009896800000995d */ /* 0x004fea0003900000 */
[----:B------:R-:W2:Y:S02]  /*252a0*/  @!P1 SYNCS.PHASECHK.TRANS64 P1, [R9+URZ+0x2d850], R8 ;  /* 0x02d85008090095a7 */ /* 0x000ea4000802007f */
[----:B--2---:R-:W-:Y:S05]  /*252b0*/  @!P1 BRA `(.L_x_1521) ;  /* 0xfffffffc00f09947 */ /* 0x004fea000383ffff */
[----:B------:R-:W-:Y:S05]  /*252c0*/  BRA `(.L_x_1518) ;  /* 0xfffffeac00587947 */ /* 0x000fea000383ffff */
.L_x_1542:
[----:B-1----:R1:W2:Y:S02]  /*252d0*/  SYNCS.PHASECHK.TRANS64.TRYWAIT P2, [R3+URZ+0x2d830], R0 ;  /* 0x02d83000030075a7 */ /* 0x0022a4000804017f */
[----:B--2---:R-:W-:Y:S05]  /*252e0*/  @!P2 NANOSLEEP.SYNCS 0x989680 ;  /* 0x009896800000a95d */ /* 0x004fea0003900000 */
[----:B------:R-:W2:Y:S02]  /*252f0*/  @!P2 SYNCS.PHASECHK.TRANS64 P2, [R3+URZ+0x2d830], R0 ;  /* 0x02d830000300a5a7 */ /* 0x000ea4000804007f */
[----:B--2---:R-:W-:Y:S05]  /*25300*/  @!P2 BRA `(.L_x_1542) ;  /* 0xfffffffc00f0a947 */ /* 0x004fea000383ffff */
[----:B------:R-:W-:Y:S05]  /*25310*/  BRA `(.L_x_1541) ;  /* 0xfffffee000607947 */ /* 0x000fea000383ffff */
.L_x_1546:
[----:B-1----:R1:W2:Y:S02]  /*25320*/  SYNCS.PHASECHK.TRANS64.TRYWAIT P1, [R3+URZ+0x2d850], R0 ;  /* 0x02d85000030075a7 */ /* 0x0022a4000802017f */
[----:B--2---:R-:W-:Y:S05]  /*25330*/  @!P1 NANOSLEEP.SYNCS 0x989680 ;  /* 0x009896800000995d */ /* 0x004fea0003900000 */
[----:B------:R-:W2:Y:S02]  /*25340*/  @!P1 SYNCS.PHASECHK.TRANS64 P1, [R3+URZ+0x2d850], R0 ;  /* 0x02d85000030095a7 */ /* 0x000ea4000802007f */
[----:B--2---:R-:W-:Y:S05]  /*25350*/  @!P1 BRA `(.L_x_1546) ;  /* 0xfffffffc00f09947 */ /* 0x004fea000383ffff */
[----:B------:R-:W-:Y:S05]  /*25360*/  BRA `(.L_x_1543) ;  /* 0xfffffee400747947 */ /* 0x000fea000383ffff */
.L_x_1555:
[----:B-1----:R1:W2:Y:S02]  /*25370*/  SYNCS.PHASECHK.TRANS64.TRYWAIT P2, [R3+URZ+0x2d830], R0 ;  /* 0x02d83000030075a7 */ /* 0x0022a4000804017f */
[----:B--2---:R-:W-:Y:S05]  /*25380*/  @!P2 NANOSLEEP.SYNCS 0x989680 ;  /* 0x009896800000a95d */ /* 0x004fea0003900000 */
[----:B------:R-:W2:Y:S02]  /*25390*/  @!P2 SYNCS.PHASECHK.TRANS64 P2, [R3+URZ+0x2d830], R0 ;  /* 0x02d830000300a5a7 */ /* 0x000ea4000804007f */
[----:B--2---:R-:W-:Y:S05]  /*253a0*/  @!P2 BRA `(.L_x_1555) ;  /* 0xfffffffc00f0a947 */ /* 0x004fea000383ffff */
[----:B------:R-:W-:Y:S05]  /*253b0*/  BRA `(.L_x_1554) ;  /* 0xffffff0400687947 */ /* 0x000fea000383ffff */
.L_x_1559:
[----:B-1----:R1:W2:Y:S02]  /*253c0*/  SYNCS.PHASECHK.TRANS64.TRYWAIT P1, [R3+URZ+0x2d850], R0 ;  /* 0x02d85000030075a7 */ /* 0x0022a4000802017f */
[----:B--2---:R-:W-:Y:S05]  /*253d0*/  @!P1 NANOSLEEP.SYNCS 0x989680 ;  /* 0x009896800000995d */ /* 0x004fea0003900000 */
[----:B------:R-:W2:Y:S02]  /*253e0*/  @!P1 SYNCS.PHASECHK.TRANS64 P1, [R3+URZ+0x2d850], R0 ;  /* 0x02d85000030095a7 */ /* 0x000ea4000802007f */
[----:B--2---:R-:W-:Y:S05]  /*253f0*/  @!P1 BRA `(.L_x_1559) ;  /* 0xfffffffc00f09947 */ /* 0x004fea000383ffff */
[----:B------:R-:W-:Y:S05]  /*25400*/  BRA `(.L_x_1556) ;  /* 0xffffff08007c7947 */ /* 0x000fea000383ffff */
.L_x_1574:
[----:B-1----:R1:W2:Y:S02]  /*25410*/  SYNCS.PHASECHK.TRANS64.TRYWAIT P1, [R14+URZ+0x2d850], R9 ;  /* 0x02d850090e0075a7 */ /* 0x0022a4000802017f */
[----:B--2---:R-:W-:Y:S05]  /*25420*/  @!P1 NANOSLEEP.SYNCS 0x989680 ;  /* 0x009896800000995d */ /* 0x004fea0003900000 */
[----:B------:R-:W2:Y:S02]  /*25430*/  @!P1 SYNCS.PHASECHK.TRANS64 P1, [R14+URZ+0x2d850], R9 ;  /* 0x02d850090e0095a7 */ /* 0x000ea4000802007f */
[----:B--2---:R-:W-:Y:S05]  /*25440*/  @!P1 BRA `(.L_x_1574) ;  /* 0xfffffffc00f09947 */ /* 0x004fea000383ffff */
[----:B------:R-:W-:Y:S05]  /*25450*/  BRA `(.L_x_1573) ;  /* 0xffffff3800947947 */ /* 0x000fea000383ffff */
.L_x_1580:
[----:B------:R-:W-:Y:S02]  /*25460*/  IMAD.MOV.U32 R13, RZ, RZ, R3 ;  /* 0x000000ffff0d7224 */ /* 0x000fe400078e0003 */
[----:B------:R-:W-:Y:S02]  /*25470*/  IMAD.MOV.U32 R12, RZ, RZ, RZ ;  /* 0x000000ffff0c7224 */ /* 0x000fe400078e00ff */
[----:B------:R-:W-:Y:S02]  /*25480*/  IMAD.MOV.U32 R11, RZ, RZ, 0x1c1f ;  /* 0x00001c1fff0b7424 */ /* 0x000fe400078e00ff */
[----:B------:R-:W-:-:S07]  /*25490*/  IMAD.MOV.U32 R15, RZ, RZ, -0x1 ;  /* 0xffffffffff0f7424 */ /* 0x000fce00078e00ff */
[----:B0----5:R-:W-:Y:S05]  /*254a0*/  WARPSYNC.COLLECTIVE R15, `(.L_x_1772) ;  /* 0x000000000f087348 */ /* 0x021fea0003c00000 */
[----:B------:R1:W2:Y:S02]  /*254b0*/  SHFL.IDX P6, R14, R13, R12, R11 ;  /* 0x0000000c0d0e7389 */ /* 0x0002a400000c000b */
[----:B012--5:R-:W-:Y:S01]  /*254c0*/  ENDCOLLECTIVE ;  /* 0x000000000000791b */ /* 0x027fe20003800000 */
.L_x_1772:
[----:B------:R-:W-:Y:S02]  /*254d0*/  IMAD.MOV.U32 R13, RZ, RZ, R20 ;  /* 0x000000ffff0d7224 */ /* 0x000fe400078e0014 */
[----:B------:R-:W-:-:S07]  /*254e0*/  IMAD.MOV.U32 R0, RZ, RZ, R14 ;  /* 0x000000ffff007224 */ /* 0x000fce00078e000e */
[----:B------:R-:W-:Y:S05]  /*254f0*/  WARPSYNC.COLLECTIVE R15, `(.L_x_1773) ;  /* 0x000000000f087348 */ /* 0x000fea0003c00000 */
[----:B------:R0:W1:Y:S02]  /*25500*/  SHFL.IDX P6, R14, R13, R12, R11 ;  /* 0x0000000c0d0e7389 */ /* 0x00006400000c000b */
[----:B01----:R-:W-:Y:S01]  /*25510*/  ENDCOLLECTIVE ;  /* 0x000000000000791b */ /* 0x003fe20003800000 */
.L_x_1773:
[----:B------:R-:W-:Y:S05]  /*25520*/  BRA `(.L_x_1774) ;  /* 0xffffff54005c7947 */ /* 0x000fea000383ffff */
.L_x_1583:
        /* <DEDUP_REMOVED lines=8> */
.L_x_1776:
[----:B------:R-:W-:Y:S05]  /*255b0*/  BSYNC B1 ;  /* 0x0000000000017941 */ /* 0x000fea0003800000 */
.L_x_1775:
[----:B------:R-:W-:Y:S02]  /*255c0*/  IMAD.MOV.U32 R13, RZ, RZ, R20 ;  /* 0x000000ffff0d7224 */ /* 0x000fe400078e0014 */
[----:B------:R-:W-:Y:S02]  /*255d0*/  IMAD.MOV.U32 R12, RZ, RZ, 0x1 ;  /* 0x00000001ff0c7424 */ /* 0x000fe400078e00ff */
[----:B------:R-:W-:Y:S02]  /*255e0*/  IMAD.MOV.U32 R11, RZ, RZ, 0x1c1f ;  /* 0x00001c1fff0b7424 */ /* 0x000fe400078e00ff */
[----:B------:R-:W-:Y:S02]  /*255f0*/  IMAD.MOV.U32 R15, RZ, RZ, -0x1 ;  /* 0xffffffffff0f7424 */ /* 0x000fe400078e00ff */
[----:B------:R-:W-:-:S07]  /*25600*/  IMAD.MOV.U32 R3, RZ, RZ, R14 ;  /* 0x000000ffff037224 */ /* 0x000fce00078e000e */
[----:B------:R-:W-:Y:S05]  /*25610*/  WARPSYNC.COLLECTIVE R15, `(.L_x_1777) ;  /* 0x000000000f087348 */ /* 0x000fea0003c00000 */
[----:B------:R0:W1:Y:S02]  /*25620*/  SHFL.IDX P6, R14, R13, R12, R11 ;  /* 0x0000000c0d0e7389 */ /* 0x00006400000c000b */
[----:B01----:R-:W-:Y:S01]  /*25630*/  ENDCOLLECTIVE ;  /* 0x000000000000791b */ /* 0x003fe20003800000 */
.L_x_1777:
[----:B------:R-:W-:Y:S05]  /*25640*/  BRA `(.L_x_1778) ;  /* 0xffffff5400707947 */ /* 0x000fea000383ffff */
.L_x_1585:
[----:B------:R-:W-:Y:S02]  /*25650*/  IMAD.MOV.U32 R13, RZ, RZ, R20 ;  /* 0x000000ffff0d7224 */ /* 0x000fe400078e0014 */
[----:B------:R-:W-:Y:S02]  /*25660*/  IMAD.MOV.U32 R12, RZ, RZ, RZ ;  /* 0x000000ffff0c7224 */ /* 0x000fe400078e00ff */
[----:B------:R-:W-:Y:S02]  /*25670*/  IMAD.MOV.U32 R11, RZ, RZ, 0x1c1f ;  /* 0x00001c1fff0b7424 */ /* 0x000fe400078e00ff */
[----:B------:R-:W-:-:S07]  /*25680*/  IMAD.MOV.U32 R15, RZ, RZ, -0x1 ;  /* 0xffffffffff0f7424 */ /* 0x000fce00078e00ff */
[----:B------:R-:W-:Y:S05]  /*25690*/  WARPSYNC.COLLECTIVE R15, `(.L_x_1779) ;  /* 0x000000000f087348 */ /* 0x000fea0003c00000 */
[----:B------:R0:W1:Y:S02]  /*256a0*/  SHFL.IDX P6, R14, R13, R12, R11 ;  /* 0x0000000c0d0e7389 */ /* 0x00006400000c000b */
[----:B01----:R-:W-:Y:S01]  /*256b0*/  ENDCOLLECTIVE ;  /* 0x000000000000791b */ /* 0x003fe20003800000 */
.L_x_1779:
[----:B------:R-:W-:Y:S02]  /*256c0*/  IMAD.MOV.U32 R13, RZ, RZ, R0 ;  /* 0x000000ffff0d7224 */ /* 0x000fe400078e0000 */
[----:B------:R-:W-:-:S07]  /*256d0*/  IMAD.MOV.U32 R3, RZ, RZ, R14 ;  /* 0x000000ffff037224 */ /* 0x000fce00078e000e */
[----:B------:R-:W-:Y:S05]  /*256e0*/  WARPSYNC.COLLECTIVE R15, `(.L_x_1780) ;  /* 0x000000000f087348 */ /* 0x000fea0003c00000 */
[----:B------:R0:W1:Y:S02]  /*256f0*/  SHFL.IDX P6, R14, R13, R12, R11 ;  /* 0x0000000c0d0e7389 */ /* 0x00006400000c000b */
[----:B01----:R-:W-:Y:S01]  /*25700*/  ENDCOLLECTIVE ;  /* 0x000000000000791b */ /* 0x003fe20003800000 */
.L_x_1780:
[----:B------:R-:W-:Y:S05]  /*25710*/  BRA `(.L_x_1781) ;  /* 0xffffff58003c7947 */ /* 0x000fea000383ffff */
.L_x_1588:
[----:B------:R-:W-:Y:S01]  /*25720*/  BSSY B1, `(.L_x_1782) ;  /* 0x0000008000017945 */ /* 0x000fe20003800000 */
[----:B---3--:R-:W-:Y:S02]  /*25730*/  IMAD.MOV.U32 R13, RZ, RZ, R20 ;  /* 0x000000ffff0d7224 */ /* 0x008fe400078e0014 */
[----:B------:R-:W-:Y:S02]  /*25740*/  IMAD.MOV.U32 R12, RZ, RZ, 0x1 ;  /* 0x00000001ff0c7424 */ /* 0x000fe400078e00ff */
[----:B------:R-:W-:Y:S02]  /*25750*/  IMAD.MOV.U32 R11, RZ, RZ, 0x1c1f ;  /* 0x00001c1fff0b7424 */ /* 0x000fe400078e00ff */
[----:B------:R-:W-:-:S07]  /*25760*/  IMAD.MOV.U32 R15, RZ, RZ, -0x1 ;  /* 0xffffffffff0f7424 */ /* 0x000fce00078e00ff */
[----:B012---:R-:W-:Y:S05]  /*25770*/  WARPSYNC.COLLECTIVE R15, `(.L_x_1783) ;  /* 0x000000000f087348 */ /* 0x007fea0003c00000 */
[----:B--2---:R2:W3:Y:S02]  /*25780*/  SHFL.IDX P6, R14, R13, R12, R11 ;  /* 0x0000000c0d0e7389 */ /* 0x0044e400000c000b */
[----:B0123--:R-:W-:Y:S01]  /*25790*/  ENDCOLLECTIVE ;  /* 0x000000000000791b */ /* 0x00ffe20003800000 */
.L_x_1783:
[----:B------:R-:W-:Y:S05]  /*257a0*/  BSYNC B1 ;  /* 0x0000000000017941 */ /* 0x000fea0003800000 */
.L_x_1782:
        /* <DEDUP_REMOVED lines=8> */
.L_x_1784:
[----:B------:R-:W-:Y:S05]  /*25830*/  BRA `(.L_x_1785) ;  /* 0xffffff5c005c7947 */ /* 0x000fea000383ffff */
.L_x_1592:
[----:B------:R-:W-:Y:S02]  /*25840*/  IMAD.MOV.U32 R13, RZ, RZ, R4 ;  /* 0x000000ffff0d7224 */ /* 0x000fe400078e0004 */
[----:B------:R-:W-:Y:S02]  /*25850*/  IMAD.MOV.U32 R12, RZ, RZ, RZ ;  /* 0x000000ffff0c7224 */ /* 0x000fe400078e00ff */
[----:B------:R-:W-:Y:S02]  /*25860*/  IMAD.MOV.U32 R11, RZ, RZ, 0x1c1f ;  /* 0x00001c1fff0b7424 */ /* 0x000fe400078e00ff */
[----:B------:R-:W-:-:S07]  /*25870*/  IMAD.MOV.U32 R15, RZ, RZ, -0x1 ;  /* 0xffffffffff0f7424 */ /* 0x000fce00078e00ff */
[----:B-1----:R-:W-:Y:S05]  /*25880*/  WARPSYNC.COLLECTIVE R15, `(.L_x_1786) ;  /* 0x000000000f087348 */ /* 0x002fea0003c00000 */
[----:B------:R0:W2:Y:S02]  /*25890*/  SHFL.IDX P6, R14, R13, R12, R11 ;  /* 0x0000000c0d0e7389 */ /* 0x0000a400000c000b */
[----:B012---:R-:W-:Y:S01]  /*258a0*/  ENDCOLLECTIVE ;  /* 0x000000000000791b */ /* 0x007fe20003800000 */
.L_x_1786:
[----:B------:R-:W-:Y:S02]  /*258b0*/  IMAD.MOV.U32 R13, RZ, RZ, R0 ;  /* 0x000000ffff0d7224 */ /* 0x000fe400078e0000 */
[----:B------:R-:W-:-:S07]  /*258c0*/  IMAD.MOV.U32 R3, RZ, RZ, R14 ;  /* 0x000000ffff037224 */ /* 0x000fce00078e000e */
[----:B------:R-:W-:Y:S05]  /*258d0*/  WARPSYNC.COLLECTIVE R15, `(.L_x_1787) ;  /* 0x000000000f087348 */ /* 0x000fea0003c00000 */
[----:B------:R0:W1:Y:S02]  /*258e0*/  SHFL.IDX P6, R14, R13, R12, R11 ;  /* 0x0000000c0d0e7389 */ /* 0x00006400000c000b */
[----:B01----:R-:W-:Y:S01]  /*258f0*/  ENDCOLLECTIVE ;  /* 0x000000000000791b */ /* 0x003fe20003800000 */
.L_x_1787:
[----:B------:R-:W-:Y:S05]  /*25900*/  BRA `(.L_x_1788) ;  /* 0xffffff6800b47947 */ /* 0x000fea000383ffff */
.L_x_1595:
        /* <DEDUP_REMOVED lines=8> */
.L_x_1790:
[----:B------:R-:W-:Y:S05]  /*25990*/  BSYNC B1 ;  /* 0x0000000000017941 */ /* 0x000fea0003800000 */
.L_x_1789:
        /* <DEDUP_REMOVED lines=8> */
.L_x_1791:
[----:B------:R-:W-:Y:S05]  /*25a20*/  BRA `(.L_x_1792) ;  /* 0xffffff6800c87947 */ /* 0x000fea000383ffff */
.L_x_1622:
[----:B------:R-:W0:Y:S01]  /*25a30*/  S2R R7, SR_TID.X ;  /* 0x0000000000077919 */ /* 0x000e220000002100 */
[----:B------:R-:W-:Y:S01]  /*25a40*/  BSSY B1, `(.L_x_1793) ;  /* 0x000000a000017945 */ /* 0x000fe20003800000 */
[----:B-1----:R-:W-:Y:S02]  /*25a50*/  IMAD.MOV.U32 R12, RZ, RZ, RZ ;  /* 0x000000ffff0c7224 */ /* 0x002fe400078e00ff */
[----:B------:R-:W-:Y:S02]  /*25a60*/  IMAD.MOV.U32 R11, RZ, RZ, 0x1f ;  /* 0x0000001fff0b7424 */ /* 0x000fe400078e00ff */
[----:B------:R-:W-:Y:S01]  /*25a70*/  IMAD.MOV.U32 R15, RZ, RZ, -0x1 ;  /* 0xffffffffff0f7424 */ /* 0x000fe200078e00ff */
[----:B0-----:R-:W-:-:S04]  /*25a80*/  SHF.R.U32.HI R7, RZ, 0x5, R7 ;  /* 0x00000005ff077819 */ /* 0x001fc80000011607 */
[----:B------:R-:W-:-:S05]  /*25a90*/  LOP3.LUT R7, R7, 0x3, RZ, 0xc0, !PT ;  /* 0x0000000307077812 */ /* 0x000fca00078ec0ff */
[----:B------:R-:W-:-:S07]  /*25aa0*/  IMAD.MOV.U32 R13, RZ, RZ, R7 ;  /* 0x000000ffff0d7224 */ /* 0x000fce00078e0007 */
[----:B------:R-:W-:Y:S05]  /*25ab0*/  WARPSYNC.COLLECTIVE R15, `(.L_x_1794) ;  /* 0x000000000f087348 */ /* 0x000fea0003c00000 */
[----:B------:R0:W1:Y:S02]  /*25ac0*/  SHFL.IDX P6, R14, R13, R12, R11 ;  /* 0x0000000c0d0e7389 */ /* 0x00006400000c000b */
[----:B01----:R-:W-:Y:S01]  /*25ad0*/  ENDCOLLECTIVE ;  /* 0x000000000000791b */ /* 0x003fe20003800000 */
.L_x_1794:
[----:B------:R-:W-:Y:S05]  /*25ae0*/  BSYNC B1 ;  /* 0x0000000000017941 */ /* 0x000fea0003800000 */
.L_x_1793:
[----:B------:R-:W-:Y:S05]  /*25af0*/  BRA `(.L_x_1795) ;  /* 0xffffff8800ac7947 */ /* 0x000fea000383ffff */
.L_x_1624:
[----:B------:R-:W-:Y:S01]  /*25b00*/  BSSY B1, `(.L_x_1796) ;  /* 0x0000006000017945 */ /* 0x000fe20003800000 */
[----:B------:R-:W-:-:S07]  /*25b10*/  IMAD.MOV.U32 R15, RZ, RZ, -0x1 ;  /* 0xffffffffff0f7424 */ /* 0x000fce00078e00ff */
[----:B01----:R-:W-:Y:S05]  /*25b20*/  WARPSYNC.COLLECTIVE R15, `(.L_x_1797) ;  /* 0x000000000f0c7348 */ /* 0x003fea0003c00000 */
[----:B------:R-:W-:Y:S02]  /*25b30*/  ELECT P6, UR62, PT ;  /* 0x00000000003e782f */ /* 0x000fe400038c0000 */
[----:B------:R-:W-:Y:S01]  /*25b40*/  MOV R14, UR62 ;  /* 0x0000003e000e7c02 */ /* 0x000fe20008000f00 */
[----:B01----:R-:W-:Y:S10]  /*25b50*/  ENDCOLLECTIVE ;  /* 0x000000000000791b */ /* 0x003ff40003800000 */
.L_x_1797:
[----:B------:R-:W-:Y:S05]  /*25b60*/  BSYNC B1 ;  /* 0x0000000000017941 */ /* 0x000fea0003800000 */
.L_x_1796:
[----:B------:R-:W-:Y:S05]  /*25b70*/  BRA `(.L_x_1623) ;  /* 0xffffff8800a47947 */ /* 0x000fea000383ffff */
.L_x_1626:
[----:B0-----:R0:W2:Y:S02]  /*25b80*/  SYNCS.PHASECHK.TRANS64.TRYWAIT P0, [R18+URZ+0x2d820], R6 ;  /* 0x02d82006120075a7 */ /* 0x0010a4000800017f */
[----:B--2---:R-:W-:Y:S05]  /*25b90*/  @!P0 NANOSLEEP.SYNCS 0x989680 ;  /* 0x009896800000895d */ /* 0x004fea0003900000 */
[----:B------:R-:W2:Y:S02]  /*25ba0*/  @!P0 SYNCS.PHASECHK.TRANS64 P0, [R18+URZ+0x2d820], R6 ;  /* 0x02d82006120085a7 */ /* 0x000ea4000800007f */
[----:B--2---:R-:W-:Y:S05]  /*25bb0*/  @!P0 BRA `(.L_x_1626) ;  /* 0xfffffffc00f08947 */ /* 0x004fea000383ffff */
[----:B------:R-:W-:Y:S05]  /*25bc0*/  BRA `(.L_x_1798) ;  /* 0xffffff8800b47947 */ /* 0x000fea000383ffff */
.L_x_1630:
[----:B--2---:R2:W3:Y:S02]  /*25bd0*/  SYNCS.PHASECHK.TRANS64.TRYWAIT P0, [R10+URZ+0x2d8a0], R9 ;  /* 0x02d8a0090a0075a7 */ /* 0x0044e4000800017f */
[----:B---3--:R-:W-:Y:S05]  /*25be0*/  @!P0 NANOSLEEP.SYNCS 0x989680 ;  /* 0x009896800000895d */ /* 0x008fea0003900000 */
[----:B------:R-:W3:Y:S02]  /*25bf0*/  @!P0 SYNCS.PHASECHK.TRANS64 P0, [R10+URZ+0x2d8a0], R9 ;  /* 0x02d8a0090a0085a7 */ /* 0x000ee4000800007f */
[----:B---3--:R-:W-:Y:S05]  /*25c00*/  @!P0 BRA `(.L_x_1630) ;  /* 0xfffffffc00f08947 */ /* 0x008fea000383ffff */
[----:B------:R-:W-:Y:S05]  /*25c10*/  BRA `(.L_x_1799) ;  /* 0xffffff8800d07947 */ /* 0x000fea000383ffff */
.L_x_1637:
[----:B0-----:R0:W3:Y:S02]  /*25c20*/  SYNCS.PHASECHK.TRANS64.TRYWAIT P0, [R10+URZ+0x2d8c0], R9 ;  /* 0x02d8c0090a0075a7 */ /* 0x0010e4000800017f */
[----:B---3--:R-:W-:Y:S05]  /*25c30*/  @!P0 NANOSLEEP.SYNCS 0x989680 ;  /* 0x009896800000895d */ /* 0x008fea0003900000 */
[----:B------:R-:W3:Y:S02]  /*25c40*/  @!P0 SYNCS.PHASECHK.TRANS64 P0, [R10+URZ+0x2d8c0], R9 ;  /* 0x02d8c0090a0085a7 */ /* 0x000ee4000800007f */
[----:B---3--:R-:W-:Y:S05]  /*25c50*/  @!P0 BRA `(.L_x_1637) ;  /* 0xfffffffc00f08947 */ /* 0x008fea000383ffff */
[----:B------:R-:W-:Y:S05]  /*25c60*/  BRA `(.L_x_1800) ;  /* 0xffffff8c00cc7947 */ /* 0x000fea000383ffff */
.L_x_1646:
[----:B0-----:R0:W2:Y:S02]  /*25c70*/  SYNCS.PHASECHK.TRANS64.TRYWAIT P1, [R9+URZ+0x2d8a0], R8 ;  /* 0x02d8a008090075a7 */ /* 0x0010a4000802017f */
[----:B--2---:R-:W-:Y:S05]  /*25c80*/  @!P1 NANOSLEEP.SYNCS 0x989680 ;  /* 0x009896800000995d */ /* 0x004fea0003900000 */
[----:B------:R-:W2:Y:S02]  /*25c90*/  @!P1 SYNCS.PHASECHK.TRANS64 P1, [R9+URZ+0x2d8a0], R8 ;  /* 0x02d8a008090095a7 */ /* 0x000ea4000802007f */
[----:B--2---:R-:W-:Y:S05]  /*25ca0*/  @!P1 BRA `(.L_x_1646) ;  /* 0xfffffffc00f09947 */ /* 0x004fea000383ffff */
[----:B------:R-:W-:Y:S05]  /*25cb0*/  BRA `(.L_x_1801) ;  /* 0xffffff94000c7947 */ /* 0x000fea000383ffff */
.L_x_1653:
[----:B--2---:R2:W3:Y:S02]  /*25cc0*/  SYNCS.PHASECHK.TRANS64.TRYWAIT P1, [R9+URZ+0x2d8c0], R8 ;  /* 0x02d8c008090075a7 */ /* 0x0044e4000802017f */
[----:B---3--:R-:W-:Y:S05]  /*25cd0*/  @!P1 NANOSLEEP.SYNCS 0x989680 ;  /* 0x009896800000995d */ /* 0x008fea0003900000 */
[----:B------:R-:W3:Y:S02]  /*25ce0*/  @!P1 SYNCS.PHASECHK.TRANS64 P1, [R9+URZ+0x2d8c0], R8 ;  /* 0x02d8c008090095a7 */ /* 0x000ee4000802007f */
[----:B---3--:R-:W-:Y:S05]  /*25cf0*/  @!P1 BRA `(.L_x_1653) ;  /* 0xfffffffc00f09947 */ /* 0x008fea000383ffff */
[----:B------:R-:W-:Y:S05]  /*25d00*/  BRA `(.L_x_1802) ;  /* 0xffffff9800047947 */ /* 0x000fea000383ffff */
.L_x_1678:
        /* <DEDUP_REMOVED lines=11> */
.L_x_1804:
[----:B------:R-:W-:Y:S05]  /*25dc0*/  BSYNC B0 ;  /* 0x0000000000007941 */ /* 0x000fea0003800000 */
.L_x_1803:
[----:B------:R-:W-:Y:S05]  /*25dd0*/  BRA `(.L_x_1805) ;  /* 0xffffffa800cc7947 */ /* 0x000fea000383ffff */
.L_x_1681:
[----:B0-----:R0:W1:Y:S02]  /*25de0*/  SYNCS.PHASECHK.TRANS64.TRYWAIT P0, [R2+URZ+0x2d840], R3 ;  /* 0x02d84003020075a7 */ /* 0x001064000800017f */
[----:B-1----:R-:W-:Y:S05]  /*25df0*/  @!P0 NANOSLEEP.SYNCS 0x989680 ;  /* 0x009896800000895d */ /* 0x002fea0003900000 */
[----:B------:R-:W1:Y:S02]  /*25e00*/  @!P0 SYNCS.PHASECHK.TRANS64 P0, [R2+URZ+0x2d840], R3 ;  /* 0x02d84003020085a7 */ /* 0x000e64000800007f */
[----:B-1----:R-:W-:Y:S05]  /*25e10*/  @!P0 BRA `(.L_x_1681) ;  /* 0xfffffffc00f08947 */ /* 0x002fea000383ffff */
[----:B------:R-:W-:Y:S05]  /*25e20*/  BRA `(.L_x_1806) ;  /* 0xffffffac00207947 */ /* 0x000fea000383ffff */
.L_x_1682:
        /* <DEDUP_REMOVED lines=8> */
.L_x_1808:
[----:B------:R-:W-:Y:S05]  /*25eb0*/  BSYNC B0 ;  /* 0x0000000000007941 */ /* 0x000fea0003800000 */
.L_x_1807:
        /* <DEDUP_REMOVED lines=9> */
.L_x_1809:
[----:B------:R-:W-:Y:S02]  /*25f50*/  IMAD.MOV.U32 R13, RZ, RZ, R7 ;  /* 0x000000ffff0d7224 */ /* 0x000fe400078e0007 */
[----:B------:R-:W-:Y:S02]  /*25f60*/  IMAD.MOV.U32 R12, RZ, RZ, 0x1 ;  /* 0x00000001ff0c7424 */ /* 0x000fe400078e00ff */
[----:B------:R-:W-:-:S07]  /*25f70*/  IMAD.MOV.U32 R5, RZ, RZ, R14 ;  /* 0x000000ffff057224 */ /* 0x000fce00078e000e */
[----:B------:R-:W-:Y:S05]  /*25f80*/  WARPSYNC.COLLECTIVE R15, `(.L_x_1810) ;  /* 0x000000000f087348 */ /* 0x000fea0003c00000 */
[----:B------:R0:W1:Y:S02]  /*25f90*/  SHFL.IDX P6, R14, R13, R12, R11 ;  /* 0x0000000c0d0e7389 */ /* 0x00006400000c000b */
[----:B01----:R-:W-:Y:S01]  /*25fa0*/  ENDCOLLECTIVE ;  /* 0x000000000000791b */ /* 0x003fe20003800000 */
.L_x_1810:
        /* <DEDUP_REMOVED lines=17> */
.L_x_1811:
[----:B------:R-:W-:Y:S02]  /*260c0*/  @P1 IMAD R6, R8, 0x2, R18 ;  /* 0x0000000208061824 */ /* 0x000fe400078e0212 */
[----:B------:R-:W-:Y:S02]  /*260d0*/  IMAD.MOV.U32 R13, RZ, RZ, R7 ;  /* 0x000000ffff0d7224 */ /* 0x000fe400078e0007 */
[----:B------:R-:W-:Y:S02]  /*260e0*/  IMAD.MOV.U32 R12, RZ, RZ, 0x2 ;  /* 0x00000002ff0c7424 */ /* 0x000fe400078e00ff */
[----:B------:R-:W-:-:S07]  /*260f0*/  IMAD.MOV.U32 R5, RZ, RZ, R14 ;  /* 0x000000ffff057224 */ /* 0x000fce00078e000e */
[----:B------:R-:W-:Y:S05]  /*26100*/  WARPSYNC.COLLECTIVE R15, `(.L_x_1812) ;  /* 0x000000000f087348 */ /* 0x000fea0003c00000 */
[----:B------:R0:W1:Y:S02]  /*26110*/  SHFL.IDX P6, R14, R13, R12, R11 ;  /* 0x0000000c0d0e7389 */ /* 0x00006400000c000b */
[----:B01----:R-:W-:Y:S01]  /*26120*/  ENDCOLLECTIVE ;  /* 0x000000000000791b */ /* 0x003fe20003800000 */
.L_x_1812:
        /* <DEDUP_REMOVED lines=17> */
.L_x_1813:
[----:B------:R-:W-:Y:S02]  /*26240*/  @P1 IMAD R6, R8, 0x2, R18 ;  /* 0x0000000208061824 */ /* 0x000fe400078e0212 */
[----:B------:R-:W-:Y:S02]  /*26250*/  IMAD.MOV.U32 R13, RZ, RZ, R7 ;  /* 0x000000ffff0d7224 */ /* 0x000fe400078e0007 */
[----:B------:R-:W-:Y:S02]  /*26260*/  IMAD.MOV.U32 R12, RZ, RZ, 0x3 ;  /* 0x00000003ff0c7424 */ /* 0x000fe400078e00ff */
[----:B------:R-:W-:-:S07]  /*26270*/  IMAD.MOV.U32 R5, RZ, RZ, R14 ;  /* 0x000000ffff057224 */ /* 0x000fce00078e000e */
[----:B------:R-:W-:Y:S05]  /*26280*/  WARPSYNC.COLLECTIVE R15, `(.L_x_1814) ;  /* 0x000000000f087348 */ /* 0x000fea0003c00000 */
[----:B------:R0:W1:Y:S02]  /*26290*/  SHFL.IDX P6, R14, R13, R12, R11 ;  /* 0x0000000c0d0e7389 */ /* 0x00006400000c000b */
[----:B01----:R-:W-:Y:S01]  /*262a0*/  ENDCOLLECTIVE ;  /* 0x000000000000791b */ /* 0x003fe20003800000 */
.L_x_1814:
        /* <DEDUP_REMOVED lines=10> */
.L_x_1815:
        /* <DEDUP_REMOVED lines=8> */
.L_x_1687:
[----:B------:R-:W-:Y:S02]  /*263d0*/  IMAD.MOV.U32 R13, RZ, RZ, R4 ;  /* 0x000000ffff0d7224 */ /* 0x000fe400078e0004 */
[----:B------:R-:W-:Y:S02]  /*263e0*/  IMAD.MOV.U32 R12, RZ, RZ, RZ ;  /* 0x000000ffff0c7224 */ /* 0x000fe400078e00ff */
[----:B------:R-:W-:Y:S02]  /*263f0*/  IMAD.MOV.U32 R11, RZ, RZ, 0x1c1f ;  /* 0x00001c1fff0b7424 */ /* 0x000fe400078e00ff */
[----:B------:R-:W-:Y:S02]  /*26400*/  IMAD.MOV.U32 R15, RZ, RZ, -0x1 ;  /* 0xffffffffff0f7424 */ /* 0x000fe400078e00ff */
[----:B-----5:R-:W-:Y:S02]  /*26410*/  IMAD R0, R21, R9, RZ ;  /* 0x0000000915007224 */ /* 0x020fe400078e02ff */
[----:B------:R-:W-:-:S07]  /*26420*/  IMAD.IADD R25, R20, 0x1, R25 ;  /* 0x0000000114197824 */ /* 0x000fce00078e0219 */
[----:B------:R-:W-:Y:S05]  /*26430*/  WARPSYNC.COLLECTIVE R15, `(.L_x_1817) ;  /* 0x000000000f087348 */ /* 0x000fea0003c00000 */
[----:B------:R0:W1:Y:S02]  /*26440*/  SHFL.IDX P6, R14, R13, R12, R11 ;  /* 0x0000000c0d0e7389 */ /* 0x00006400000c000b */
[----:B01----:R-:W-:Y:S01]  /*26450*/  ENDCOLLECTIVE ;  /* 0x000000000000791b */ /* 0x003fe20003800000 */
.L_x_1817:
[C---:B------:R-:W-:Y:S01]  /*26460*/  VIADD R9, R25.reuse, 0x20 ;  /* 0x0000002019097836 */ /* 0x040fe20000000000 */
[----:B------:R-:W-:Y:S01]  /*26470*/  ISETP.GE.AND P3, PT, R25, R0, PT ;  /* 0x000000001900720c */ /* 0x000fe20003f66270 */
[----:B------:R-:W-:Y:S02]  /*26480*/  IMAD.MOV.U32 R13, RZ, RZ, R5 ;  /* 0x000000ffff0d7224 */ /* 0x000fe400078e0005 */
[----:B------:R-:W-:-:S10]  /*26490*/  IMAD.MOV.U32 R2, RZ, RZ, R14 ;  /* 0x000000ffff027224 */ /* 0x000fd400078e000e */
[----:B------:R-:W-:Y:S05]  /*264a0*/  WARPSYNC.COLLECTIVE R15, `(.L_x_1818) ;  /* 0x000000000f087348 */ /* 0x000fea0003c00000 */
[----:B------:R0:W1:Y:S02]  /*264b0*/  SHFL.IDX P6, R14, R13, R12, R11 ;  /* 0x0000000c0d0e7389 */ /* 0x00006400000c000b */
[----:B01----:R-:W-:Y:S01]  /*264c0*/  ENDCOLLECTIVE ;  /* 0x000000000000791b */ /* 0x003fe20003800000 */
.L_x_1818:
[----:B------:R-:W-:Y:S02]  /*264d0*/  IMAD.MOV.U32 R13, RZ, RZ, R4 ;  /* 0x000000ffff0d7224 */ /* 0x000fe400078e0004 */
[----:B------:R-:W-:Y:S02]  /*264e0*/  IMAD.MOV.U32 R12, RZ, RZ, 0x1 ;  /* 0x00000001ff0c7424 */ /* 0x000fe400078e00ff */
[----:B------:R-:W-:-:S07]  /*264f0*/  IMAD.MOV.U32 R3, RZ, RZ, R14 ;  /* 0x000000ffff037224 */ /* 0x000fce00078e000e */
[----:B------:R-:W-:Y:S05]  /*26500*/  WARPSYNC.COLLECTIVE R15, `(.L_x_1819) ;  /* 0x000000000f087348 */ /* 0x000fea0003c00000 */
[----:B------:R0:W1:Y:S02]  /*26510*/  SHFL.IDX P6, R14, R13, R12, R11 ;  /* 0x0000000c0d0e7389 */ /* 0x00006400000c000b */
[----:B01----:R-:W-:Y:S01]  /*26520*/  ENDCOLLECTIVE ;  /* 0x000000000000791b */ /* 0x003fe20003800000 */
.L_x_1819:
        /* <DEDUP_REMOVED lines=17> */
.L_x_1820:
[----:B------:R-:W-:Y:S02]  /*26640*/  IMAD.MOV.U32 R13, RZ, RZ, R4 ;  /* 0x000000ffff0d7224 */ /* 0x000fe400078e0004 */
[----:B------:R-:W-:Y:S02]  /*26650*/  IMAD.MOV.U32 R12, RZ, RZ, 0x2 ;  /* 0x00000002ff0c7424 */ /* 0x000fe400078e00ff */
[----:B------:R-:W-:-:S07]  /*26660*/  IMAD.MOV.U32 R3, RZ, RZ, R14 ;  /* 0x000000ffff037224 */ /* 0x000fce00078e000e */
[----:B------:R-:W-:Y:S05]  /*26670*/  WARPSYNC.COLLECTIVE R15, `(.L_x_1821) ;  /* 0x000000000f087348 */ /* 0x000fea0003c00000 */
[----:B------:R0:W1:Y:S02]  /*26680*/  SHFL.IDX P6, R14, R13, R12, R11 ;  /* 0x0000000c0d0e7389 */ /* 0x00006400000c000b */
[----:B01----:R-:W-:Y:S01]  /*26690*/  ENDCOLLECTIVE ;  /* 0x000000000000791b */ /* 0x003fe20003800000 */
.L_x_1821:
        /* <DEDUP_REMOVED lines=18> */
.L_x_1822:
[----:B------:R-:W-:Y:S02]  /*267c0*/  IMAD.MOV.U32 R13, RZ, RZ, R4 ;  /* 0x000000ffff0d7224 */ /* 0x000fe400078e0004 */
[----:B------:R-:W-:Y:S02]  /*267d0*/  IMAD.MOV.U32 R12, RZ, RZ, 0x3 ;  /* 0x00000003ff0c7424 */ /* 0x000fe400078e00ff */
[----:B------:R-:W-:-:S07]  /*267e0*/  IMAD.MOV.U32 R3, RZ, RZ, R14 ;  /* 0x000000ffff037224 */ /* 0x000fce00078e000e */
[----:B------:R-:W-:Y:S05]  /*267f0*/  WARPSYNC.COLLECTIVE R15, `(.L_x_1823) ;  /* 0x000000000f087348 */ /* 0x000fea0003c00000 */
[----:B------:R0:W1:Y:S02]  /*26800*/  SHFL.IDX P6, R14, R13, R12, R11 ;  /* 0x0000000c0d0e7389 */ /* 0x00006400000c000b */
[----:B01----:R-:W-:Y:S01]  /*26810*/  ENDCOLLECTIVE ;  /* 0x000000000000791b */ /* 0x003fe20003800000 */
.L_x_1823:
[----:B------:R-:W-:-:S05]  /*26820*/  @!P3 LEA R3, P4, R10, R3, 0x1 ;  /* 0x000000030a03b211 */ /* 0x000fca00078808ff */
[----:B------:R-:W-:-:S05]  /*26830*/  @!P3 IMAD.X R2, RZ, RZ, R2, P4 ;  /* 0x000000ffff02b224 */ /* 0x000fca00020e0602 */
[----:B------:R-:W-:Y:S01]  /*26840*/  @!P3 LOP3.LUT R3, R3, R2, RZ, 0x3c, !PT ;  /* 0x000000020303b212 */ /* 0x000fe200078e3cff */
[----:B------:R-:W-:-:S03]  /*26850*/  IMAD.MOV.U32 R13, RZ, RZ, R5 ;  /* 0x000000ffff0d7224 */ /* 0x000fc600078e0005 */
[----:B------:R-:W-:-:S04]  /*26860*/  @!P3 LOP3.LUT R2, R3, R2, RZ, 0x3c, !PT ;  /* 0x000000020302b212 */ /* 0x000fc800078e3cff */
[----:B------:R-:W-:Y:S01]  /*26870*/  @!P3 LOP3.LUT R3, R3, R2, RZ, 0x3c, !PT ;  /* 0x000000020303b212 */ /* 0x000fe200078e3cff */
[----:B------:R-:W-:-:S07]  /*26880*/  IMAD.MOV.U32 R4, RZ, RZ, R14 ;  /* 0x000000ffff047224 */ /* 0x000fce00078e000e */
[----:B------:R-:W-:Y:S05]  /*26890*/  WARPSYNC.COLLECTIVE R15, `(.L_x_1824) ;  /* 0x000000000f087348 */ /* 0x000fea0003c00000 */
[----:B------:R0:W1:Y:S02]  /*268a0*/  SHFL.IDX P6, R14, R13, R12, R11 ;  /* 0x0000000c0d0e7389 */ /* 0x00006400000c000b */
[----:B01----:R-:W-:Y:S01]  /*268b0*/  ENDCOLLECTIVE ;  /* 0x000000000000791b */ /* 0x003fe20003800000 */
.L_x_1824:
[----:B------:R-:W-:Y:S01]  /*268c0*/  @!PT LDS RZ, [RZ] ;  /* 0x00000000fffff984 */ /* 0x000fe20000000800 */
[----:B------:R-:W-:Y:S01]  /*268d0*/  @!PT LDS RZ, [RZ] ;  /* 0x00000000fffff984 */ /* 0x000fe20000000800 */
[----:B------:R-:W-:Y:S01]  /*268e0*/  @!PT LDS RZ, [RZ] ;  /* 0x00000000fffff984 */ /* 0x000fe20000000800 */
[----:B------:R-:W-:Y:S04]  /*268f0*/  @!P3 LDGSTS.E.BYPASS.LTC128B.128 [R8+0xd400], desc[UR52][R2.64], !P0 ;  /* 0x0d4000000208bfae */ /* 0x000fe8000c101d74 */
[----:B------:R-:W-:Y:S04]  /*26900*/  @!P3 LDGSTS.E.BYPASS.LTC128B.128 [R8+0x10400], desc[UR52][R2.64+0x40], !P1 ;  /* 0x104000400208bfae */ /* 0x000fe8000c901d74 */
[----:B------:R0:W-:Y:S01]  /*26910*/  @!P3 LDGSTS.E.BYPASS.LTC128B.128 [R8+0x13400], desc[UR52][R2.64+0x80], !P2 ;  /* 0x134000800208bfae */ /* 0x0001e2000d101d74 */
[----:B------:R-:W-:Y:S02]  /*26920*/  IMAD.MOV.U32 R13, RZ, RZ, R6 ;  /* 0x000000ffff0d7224 */ /* 0x000fe400078e0006 */
[----:B------:R-:W-:-:S02]  /*26930*/  IMAD.MOV.U32 R12, RZ, RZ, RZ ;  /* 0x000000ffff0c7224 */ /* 0x000fc400078e00ff */
[----:B0-----:R-:W-:Y:S02]  /*26940*/  VIADD R2, R25, 0x60 ;  /* 0x0000006019027836 */ /* 0x001fe40000000000 */
[----:B------:R-:W-:-:S07]  /*26950*/  IMAD.MOV.U32 R5, RZ, RZ, R14 ;  /* 0x000000ffff057224 */ /* 0x000fce00078e000e */
[----:B------:R-:W-:Y:S05]  /*26960*/  WARPSYNC.COLLECTIVE R15, `(.L_x_1825) ;  /* 0x000000000f087348 */ /* 0x000fea0003c00000 */
[----:B------:R0:W1:Y:S02]  /*26970*/  SHFL.IDX P6, R14, R13, R12, R11 ;  /* 0x0000000c0d0e7389 */ /* 0x00006400000c000b */
[----:B01----:R-:W-:Y:S01]  /*26980*/  ENDCOLLECTIVE ;  /* 0x000000000000791b */ /* 0x003fe20003800000 */
.L_x_1825:
[----:B------:R-:W-:-:S13]  /*26990*/  ISETP.GE.AND P3, PT, R2, R0, PT ;  /* 0x000000000200720c */ /* 0x000fda0003f66270 */
        /* <DEDUP_REMOVED lines=15> */
.L_x_1826:
[----:B------:R-:W-:Y:S02]  /*26a90*/  IMAD.MOV.U32 R13, RZ, RZ, R6 ;  /* 0x000000ffff0d7224 */ /* 0x000fe400078e0006 */
[----:B------:R-:W-:Y:S02]  /*26aa0*/  IMAD.MOV.U32 R12, RZ, RZ, 0x1 ;  /* 0x00000001ff0c7424 */ /* 0x000fe400078e00ff */
[----:B------:R-:W-:-:S07]  /*26ab0*/  IMAD.MOV.U32 R3, RZ, RZ, R14 ;  /* 0x000000ffff037224 */ /* 0x000fce00078e000e */
[----:B------:R-:W-:Y:S05]  /*26ac0*/  WARPSYNC.COLLECTIVE R15, `(.L_x_1827) ;  /* 0x000000000f087348 */ /* 0x000fea0003c00000 */
[----:B------:R0:W1:Y:S02]  /*26ad0*/  SHFL.IDX P6, R14, R13, R12, R11 ;  /* 0x0000000c0d0e7389 */ /* 0x00006400000c000b */
[----:B01----:R-:W-:Y:S01]  /*26ae0*/  ENDCOLLECTIVE ;  /* 0x000000000000791b */ /* 0x003fe20003800000 */
.L_x_1827:
        /* <DEDUP_REMOVED lines=10> */
.L_x_1828:
[----:B------:R-:W-:Y:S01]  /*26b90*/  @!PT LDS RZ, [RZ] ;  /* 0x00000000fffff984 */ /* 0x000fe20000000800 */
[----:B------:R-:W-:Y:S01]  /*26ba0*/  @!PT LDS RZ, [RZ] ;  /* 0x00000000fffff984 */ /* 0x000fe20000000800 */
[----:B------:R-:W-:Y:S01]  /*26bb0*/  @!PT LDS RZ, [RZ] ;  /* 0x00000000fffff984 */ /* 0x000fe20000000800 */
[----:B------:R-:W-:Y:S04]  /*26bc0*/  @!P3 LDGSTS.E.BYPASS.LTC128B.128 [R8+0xe400], desc[UR52][R2.64], !P0 ;  /* 0x0e4000000208bfae */ /* 0x000fe8000c101d74 */
[----:B------:R-:W-:Y:S04]  /*26bd0*/  @!P3 LDGSTS.E.BYPASS.LTC128B.128 [R8+0x11400], desc[UR52][R2.64+0x40], !P1 ;  /* 0x114000400208bfae */ /* 0x000fe8000c901d74 */
[----:B------:R0:W-:Y:S02]  /*26be0*/  @!P3 LDGSTS.E.BYPASS.LTC128B.128 [R8+0x14400], desc[UR52][R2.64+0x80], !P2 ;  /* 0x144000800208bfae */ /* 0x0001e4000d101d74 */
[----:B0-----:R-:W-:Y:S01]  /*26bf0*/  IMAD.MOV.U32 R2, RZ, RZ, R14 ;  /* 0x000000ffff027224 */ /* 0x001fe200078e000e */
[----:B------:R-:W-:Y:S06]  /*26c00*/  BRA `(.L_x_1829) ;  /* 0xffffffac00fc7947 */ /* 0x000fec000383ffff */
.L_x_1690:
[----:B-1----:R1:W2:Y:S02]  /*26c10*/  SYNCS.PHASECHK.TRANS64.TRYWAIT P0, [R18+URZ+0x2d820], R0 ;  /* 0x02d82000120075a7 */ /* 0x0022a4000800017f */
[----:B--2---:R-:W-:Y:S05]  /*26c20*/  @!P0 NANOSLEEP.SYNCS 0x989680 ;  /* 0x009896800000895d */ /* 0x004fea0003900000 */
[----:B------:R-:W2:Y:S02]  /*26c30*/  @!P0 SYNCS.PHASECHK.TRANS64 P0, [R18+URZ+0x2d820], R0 ;  /* 0x02d82000120085a7 */ /* 0x000ea4000800007f */
[----:B--2---:R-:W-:Y:S05]  /*26c40*/  @!P0 BRA `(.L_x_1690) ;  /* 0xfffffffc00f08947 */ /* 0x004fea000383ffff */
[----:B------:R-:W-:Y:S05]  /*26c50*/  BRA `(.L_x_1830) ;  /* 0xffffffb000607947 */ /* 0x000fea000383ffff */
.L_x_1695:
[----:B0-----:R0:W1:Y:S02]  /*26c60*/  SYNCS.PHASECHK.TRANS64.TRYWAIT P0, [R5+URZ+0x2d840], R0 ;  /* 0x02d84000050075a7 */ /* 0x001064000800017f */
[----:B-1----:R-:W-:Y:S05]  /*26c70*/  @!P0 NANOSLEEP.SYNCS 0x989680 ;  /* 0x009896800000895d */ /* 0x002fea0003900000 */
[----:B------:R-:W1:Y:S02]  /*26c80*/  @!P0 SYNCS.PHASECHK.TRANS64 P0, [R5+URZ+0x2d840], R0 ;  /* 0x02d84000050085a7 */ /* 0x000e64000800007f */
[----:B-1----:R-:W-:Y:S05]  /*26c90*/  @!P0 BRA `(.L_x_1695) ;  /* 0xfffffffc00f08947 */ /* 0x002fea000383ffff */
[----:B------:R-:W-:Y:S05]  /*26ca0*/  BRA `(.L_x_1831) ;  /* 0xffffffb400547947 */ /* 0x000fea000383ffff */
.L_x_1696:
        /* <DEDUP_REMOVED lines=8> */
.L_x_1833:
[----:B------:R-:W-:Y:S05]  /*26d30*/  BSYNC B1 ;  /* 0x0000000000017941 */ /* 0x000fea0003800000 */
.L_x_1832:
        /* <DEDUP_REMOVED lines=13> */
.L_x_1834:
        /* <DEDUP_REMOVED lines=8> */
.L_x_1835:
        /* <DEDUP_REMOVED lines=14> */
.L_x_1836:
[----:B------:R-:W-:Y:S02]  /*26f70*/  IMAD.MOV.U32 R13, RZ, RZ, R7 ;  /* 0x000000ffff0d7224 */ /* 0x000fe400078e0007 */
[----:B------:R-:W-:Y:S02]  /*26f80*/  IMAD.MOV.U32 R12, RZ, RZ, 0x2 ;  /* 0x00000002ff0c7424 */ /* 0x000fe400078e00ff */
[----:B------:R-:W-:-:S07]  /*26f90*/  IMAD.MOV.U32 R2, RZ, RZ, R14 ;  /* 0x000000ffff027224 */ /* 0x000fce00078e000e */
[----:B------:R-:W-:Y:S05]  /*26fa0*/  WARPSYNC.COLLECTIVE R15, `(.L_x_1837) ;  /* 0x000000000f087348 */ /* 0x000fea0003c00000 */
[----:B------:R0:W1:Y:S02]  /*26fb0*/  SHFL.IDX P6, R14, R13, R12, R11 ;  /* 0x0000000c0d0e7389 */ /* 0x00006400000c000b */
[----:B01----:R-:W-:Y:S01]  /*26fc0*/  ENDCOLLECTIVE ;  /* 0x000000000000791b */ /* 0x003fe20003800000 */
.L_x_1837:
        /* <DEDUP_REMOVED lines=13> */
.L_x_1838:
[----:B------:R-:W-:Y:S02]  /*270a0*/  IMAD.MOV.U32 R13, RZ, RZ, R7 ;  /* 0x000000ffff0d7224 */ /* 0x000fe400078e0007 */
[----:B------:R-:W-:Y:S02]  /*270b0*/  IMAD.MOV.U32 R12, RZ, RZ, 0x3 ;  /* 0x00000003ff0c7424 */ /* 0x000fe400078e00ff */
[----:B------:R-:W-:-:S07]  /*270c0*/  IMAD.MOV.U32 R2, RZ, RZ, R14 ;  /* 0x000000ffff027224 */ /* 0x000fce00078e000e */
[----:B------:R-:W-:Y:S05]  /*270d0*/  WARPSYNC.COLLECTIVE R15, `(.L_x_1839) ;  /* 0x000000000f087348 */ /* 0x000fea0003c00000 */
[----:B------:R0:W1:Y:S02]  /*270e0*/  SHFL.IDX P6, R14, R13, R12, R11 ;  /* 0x0000000c0d0e7389 */ /* 0x00006400000c000b */
[----:B01----:R-:W-:Y:S01]  /*270f0*/  ENDCOLLECTIVE ;  /* 0x000000000000791b */ /* 0x003fe20003800000 */
.L_x_1839:
        /* <DEDUP_REMOVED lines=14> */
.L_x_1840:
[----:B------:R-:W-:Y:S01]  /*271e0*/  IMAD.MOV.U32 R2, RZ, RZ, R14 ;  /* 0x000000ffff027224 */ /* 0x000fe200078e000e */
[----:B------:R-:W-:Y:S06]  /*271f0*/  BRA `(.L_x_1841) ;  /* 0xffffffb000d47947 */ /* 0x000fec000383ffff */
.L_x_1701:
[----:B-1----:R1:W2:Y:S02]  /*27200*/  SYNCS.PHASECHK.TRANS64.TRYWAIT P0, [R5+URZ+0x2d860], R2 ;  /* 0x02d86002050075a7 */ /* 0x0022a4000800017f */
[----:B--2---:R-:W-:Y:S05]  /*27210*/  @!P0 NANOSLEEP.SYNCS 0x989680 ;  /* 0x009896800000895d */ /* 0x004fea0003900000 */
[----:B------:R-:W2:Y:S02]  /*27220*/  @!P0 SYNCS.PHASECHK.TRANS64 P0, [R5+URZ+0x2d860], R2 ;  /* 0x02d86002050085a7 */ /* 0x000ea4000800007f */
[----:B--2---:R-:W-:Y:S05]  /*27230*/  @!P0 BRA `(.L_x_1701) ;  /* 0xfffffffc00f08947 */ /* 0x004fea000383ffff */
[----:B------:R-:W-:Y:S05]  /*27240*/  BRA `(.L_x_1842) ;  /* 0xffffffb400387947 */ /* 0x000fea000383ffff */
.L_x_1702:
        /* <DEDUP_REMOVED lines=8> */
.L_x_1844:
[----:B------:R-:W-:Y:S05]  /*272d0*/  BSYNC B1 ;  /* 0x0000000000017941 */ /* 0x000fea0003800000 */
.L_x_1843:
        /* <DEDUP_REMOVED lines=9> */
.L_x_1845:
[----:B------:R-:W-:Y:S02]  /*27370*/  IMAD.MOV.U32 R13, RZ, RZ, R22 ;  /* 0x000000ffff0d7224 */ /* 0x000fe400078e0016 */
[----:B------:R-:W-:Y:S02]  /*27380*/  IMAD.MOV.U32 R12, RZ, RZ, 0x1 ;  /* 0x00000001ff0c7424 */ /* 0x000fe400078e00ff */
[----:B------:R-:W-:-:S07]  /*27390*/  IMAD.MOV.U32 R2, RZ, RZ, R14 ;  /* 0x000000ffff027224 */ /* 0x000fce00078e000e */
[----:B------:R-:W-:Y:S05]  /*273a0*/  WARPSYNC.COLLECTIVE R15, `(.L_x_1846) ;  /* 0x000000000f087348 */ /* 0x000fea0003c00000 */
[----:B------:R0:W1:Y:S02]  /*273b0*/  SHFL.IDX P6, R14, R13, R12, R11 ;  /* 0x0000000c0d0e7389 */ /* 0x00006400000c000b */
[----:B01----:R-:W-:Y:S01]  /*273c0*/  ENDCOLLECTIVE ;  /* 0x000000000000791b */ /* 0x003fe20003800000 */
.L_x_1846:
        /* <DEDUP_REMOVED lines=16> */
.L_x_1847:
[----:B------:R-:W-:Y:S02]  /*274d0*/  IMAD.MOV.U32 R13, RZ, RZ, R22 ;  /* 0x000000ffff0d7224 */ /* 0x000fe400078e0016 */
[----:B------:R-:W-:Y:S02]  /*274e0*/  IMAD.MOV.U32 R12, RZ, RZ, 0x2 ;  /* 0x00000002ff0c7424 */ /* 0x000fe400078e00ff */
[----:B------:R-:W-:-:S07]  /*274f0*/  IMAD.MOV.U32 R2, RZ, RZ, R14 ;  /* 0x000000ffff027224 */ /* 0x000fce00078e000e */
[----:B------:R-:W-:Y:S05]  /*27500*/  WARPSYNC.COLLECTIVE R15, `(.L_x_1848) ;  /* 0x000000000f087348 */ /* 0x000fea0003c00000 */
[----:B------:R0:W1:Y:S02]  /*27510*/  SHFL.IDX P6, R14, R13, R12, R11 ;  /* 0x0000000c0d0e7389 */ /* 0x00006400000c000b */
[----:B01----:R-:W-:Y:S01]  /*27520*/  ENDCOLLECTIVE ;  /* 0x000000000000791b */ /* 0x003fe20003800000 */
.L_x_1848:
        /* <DEDUP_REMOVED lines=16> */
.L_x_1849:
[----:B------:R-:W-:Y:S02]  /*27630*/  IMAD.MOV.U32 R13, RZ, RZ, R22 ;  /* 0x000000ffff0d7224 */ /* 0x000fe400078e0016 */
[----:B------:R-:W-:Y:S02]  /*27640*/  IMAD.MOV.U32 R12, RZ, RZ, 0x3 ;  /* 0x00000003ff0c7424 */ /* 0x000fe400078e00ff */
[----:B------:R-:W-:-:S07]  /*27650*/  IMAD.MOV.U32 R2, RZ, RZ, R14 ;  /* 0x000000ffff027224 */ /* 0x000fce00078e000e */
[----:B------:R-:W-:Y:S05]  /*27660*/  WARPSYNC.COLLECTIVE R15, `(.L_x_1850) ;  /* 0x000000000f087348 */ /* 0x000fea0003c00000 */
[----:B------:R0:W1:Y:S02]  /*27670*/  SHFL.IDX P6, R14, R13, R12, R11 ;  /* 0x0000000c0d0e7389 */ /* 0x00006400000c000b */
[----:B01----:R-:W-:Y:S01]  /*27680*/  ENDCOLLECTIVE ;  /* 0x000000000000791b */ /* 0x003fe20003800000 */
.L_x_1850:
        /* <DEDUP_REMOVED lines=13> */
.L_x_1851:
        /* <DEDUP_REMOVED lines=8> */
.L_x_1710:
[----:B-1----:R1:W2:Y:S02]  /*277e0*/  SYNCS.PHASECHK.TRANS64.TRYWAIT P0, [R0+URZ+0x2d860], R3 ;  /* 0x02d86003000075a7 */ /* 0x0022a4000800017f */
[----:B--2---:R-:W-:Y:S05]  /*277f0*/  @!P0 NANOSLEEP.SYNCS 0x989680 ;  /* 0x009896800000895d */ /* 0x004fea0003900000 */
[----:B------:R-:W2:Y:S02]  /*27800*/  @!P0 SYNCS.PHASECHK.TRANS64 P0, [R0+URZ+0x2d860], R3 ;  /* 0x02d86003000085a7 */ /* 0x000ea4000800007f */
[----:B--2---:R-:W-:Y:S05]  /*27810*/  @!P0 BRA `(.L_x_1710) ;  /* 0xfffffffc00f08947 */ /* 0x004fea000383ffff */
[----:B------:R-:W-:Y:S05]  /*27820*/  BRA `(.L_x_1853) ;  /* 0xffffffb400b87947 */ /* 0x000fea000383ffff */
.L_x_1711:
        /* <DEDUP_REMOVED lines=8> */
.L_x_1855:
[----:B------:R-:W-:Y:S05]  /*278b0*/  BSYNC B0 ;  /* 0x0000000000007941 */ /* 0x000fea0003800000 */
.L_x_1854:
        /* <DEDUP_REMOVED lines=10> */
.L_x_1856:
        /* <DEDUP_REMOVED lines=17> */
.L_x_1857:
        /* <DEDUP_REMOVED lines=14> */
.L_x_1858:
[----:B------:R-:W-:Y:S02]  /*27b50*/  IMAD.MOV.U32 R13, RZ, RZ, R22 ;  /* 0x000000ffff0d7224 */ /* 0x000fe400078e0016 */
[----:B------:R-:W-:Y:S01]  /*27b60*/  IMAD.MOV.U32 R12, RZ, RZ, 0x2 ;  /* 0x00000002ff0c7424 */ /* 0x000fe200078e00ff */
[----:B------:R-:W-:-:S13]  /*27b70*/  IADD3 R2, P4, R14, R5, RZ ;  /* 0x000000050e027210 */ /* 0x000fda0007f9e0ff */
[----:B------:R-:W-:Y:S05]  /*27b80*/  WARPSYNC.COLLECTIVE R15, `(.L_x_1859) ;  /* 0x000000000f087348 */ /* 0x000fea0003c00000 */
[----:B------:R0:W1:Y:S02]  /*27b90*/  SHFL.IDX P6, R14, R13, R12, R11 ;  /* 0x0000000c0d0e7389 */ /* 0x00006400000c000b */
[----:B01----:R-:W-:Y:S01]  /*27ba0*/  ENDCOLLECTIVE ;  /* 0x000000000000791b */ /* 0x003fe20003800000 */
.L_x_1859:
        /* <DEDUP_REMOVED lines=15> */
.L_x_1860:
[----:B------:R-:W-:Y:S02]  /*27ca0*/  IMAD.MOV.U32 R13, RZ, RZ, R22 ;  /* 0x000000ffff0d7224 */ /* 0x000fe400078e0016 */
[----:B------:R-:W-:Y:S01]  /*27cb0*/  IMAD.MOV.U32 R12, RZ, RZ, 0x3 ;  /* 0x00000003ff0c7424 */ /* 0x000fe200078e00ff */
[----:B------:R-:W-:-:S13]  /*27cc0*/  IADD3 R2, P4, R14, R5, RZ ;  /* 0x000000050e027210 */ /* 0x000fda0007f9e0ff */
[----:B------:R-:W-:Y:S05]  /*27cd0*/  WARPSYNC.COLLECTIVE R15, `(.L_x_1861) ;  /* 0x000000000f087348 */ /* 0x000fea0003c00000 */
[----:B------:R0:W1:Y:S02]  /*27ce0*/  SHFL.IDX P6, R14, R13, R12, R11 ;  /* 0x0000000c0d0e7389 */ /* 0x00006400000c000b */
[----:B01----:R-:W-:Y:S01]  /*27cf0*/  ENDCOLLECTIVE ;  /* 0x000000000000791b */ /* 0x003fe20003800000 */
.L_x_1861:
        /* <DEDUP_REMOVED lines=14> */
.L_x_1862:
[----:B------:R-:W-:Y:S05]  /*27de0*/  BRA `(.L_x_1863) ;  /* 0xffffffb400187947 */ /* 0x000fea000383ffff */
.L_x_1716:
[----:B------:R-:W-:Y:S01]  /*27df0*/  BSSY B0, `(.L_x_1864) ;  /* 0x0000008000007945 */ /* 0x000fe20003800000 */
[----:B------:R-:W-:Y:S02]  /*27e00*/  IMAD.MOV.U32 R13, RZ, RZ, R24 ;  /* 0x000000ffff0d7224 */ /* 0x000fe400078e0018 */
[----:B-1----:R-:W-:Y:S02]  /*27e10*/  IMAD.MOV.U32 R12, RZ, RZ, RZ ;  /* 0x000000ffff0c7224 */ /* 0x002fe400078e00ff */
[----:B------:R-:W-:Y:S02]  /*27e20*/  IMAD.MOV.U32 R11, RZ, RZ, 0x1f ;  /* 0x0000001fff0b7424 */ /* 0x000fe400078e00ff */
[----:B------:R-:W-:-:S07]  /*27e30*/  IMAD.MOV.U32 R15, RZ, RZ, -0x1 ;  /* 0xffffffffff0f7424 */ /* 0x000fce00078e00ff */
[----:B0----5:R-:W-:Y:S05]  /*27e40*/  WARPSYNC.COLLECTIVE R15, `(.L_x_1865) ;  /* 0x000000000f087348 */ /* 0x021fea0003c00000 */
[----:B------:R1:W2:Y:S02]  /*27e50*/  SHFL.IDX P6, R14, R13, R12, R11 ;  /* 0x0000000c0d0e7389 */ /* 0x0002a400000c000b */
[----:B012--5:R-:W-:Y:S01]  /*27e60*/  ENDCOLLECTIVE ;  /* 0x000000000000791b */ /* 0x027fe20003800000 */
.L_x_1865:
[----:B------:R-:W-:Y:S05]  /*27e70*/  BSYNC B0 ;  /* 0x0000000000007941 */ /* 0x000fea0003800000 */
.L_x_1864:
        /* <DEDUP_REMOVED lines=9> */
.L_x_1866:
        /* <DEDUP_REMOVED lines=23> */
.L_x_1867:
[----:B------:R-:W-:Y:S01]  /*28080*/  IMAD.MOV.U32 R12, RZ, RZ, 0x2 ;  /* 0x00000002ff0c7424 */ /* 0x000fe200078e00ff */
[----:B------:R-:W-:-:S05]  /*28090*/  SEL R4, R14, RZ, P1 ;  /* 0x000000ff0e047207 */ /* 0x000fca0000800000 */
[----:B------:R-:W-:-:S04]  /*280a0*/  IMAD.IADD R4, R13, 0x1, R4 ;  /* 0x000000010d047824 */ /* 0x000fc800078e0204 */
[----:B------:R-:W-:-:S07]  /*280b0*/  IMAD.MOV.U32 R13, RZ, RZ, R4 ;  /* 0x000000ffff0d7224 */ /* 0x000fce00078e0004 */
[----:B------:R-:W-:Y:S05]  /*280c0*/  WARPSYNC.COLLECTIVE R15, `(.L_x_1868) ;  /* 0x000000000f087348 */ /* 0x000fea0003c00000 */
[----:B------:R0:W1:Y:S02]  /*280d0*/  SHFL.UP P6, R14, R13, R12, R11 ;  /* 0x0400000c0d0e7389 */ /* 0x00006400000c000b */
[----:B01----:R-:W-:Y:S01]  /*280e0*/  ENDCOLLECTIVE ;  /* 0x000000000000791b */ /* 0x003fe20003800000 */
.L_x_1868:
[----:B------:R-:W-:Y:S01]  /*280f0*/  IMAD.MOV.U32 R12, RZ, RZ, 0x4 ;  /* 0x00000004ff0c7424 */ /* 0x000fe200078e00ff */
[----:B------:R-:W-:-:S05]  /*28100*/  SEL R3, R14, RZ, P2 ;  /* 0x000000ff0e037207 */ /* 0x000fca0001000000 */
[----:B------:R-:W-:-:S04]  /*28110*/  IMAD.IADD R2, R4, 0x1, R3 ;  /* 0x0000000104027824 */ /* 0x000fc800078e0203 */
[----:B------:R-:W-:-:S07]  /*28120*/  IMAD.MOV.U32 R13, RZ, RZ, R2 ;  /* 0x000000ffff0d7224 */ /* 0x000fce00078e0002 */
[----:B------:R-:W-:Y:S05]  /*28130*/  WARPSYNC.COLLECTIVE R15, `(.L_x_1869) ;  /* 0x000000000f087348 */ /* 0x000fea0003c00000 */
[----:B------:R0:W1:Y:S02]  /*28140*/  SHFL.UP P6, R14, R13, R12, R11 ;  /* 0x0400000c0d0e7389 */ /* 0x00006400000c000b */
[----:B01----:R-:W-:Y:S01]  /*28150*/  ENDCOLLECTIVE ;  /* 0x000000000000791b */ /* 0x003fe20003800000 */
.L_x_1869:
[----:B------:R-:W-:Y:S01]  /*28160*/  IMAD.MOV.U32 R12, RZ, RZ, 0x8 ;  /* 0x00000008ff0c7424 */ /* 0x000fe200078e00ff */
[----:B------:R-:W-:-:S05]  /*28170*/  SEL R3, R14, RZ, P3 ;  /* 0x000000ff0e037207 */ /* 0x000fca0001800000 */
[----:B------:R-:W-:-:S04]  /*28180*/  IMAD.IADD R3, R2, 0x1, R3 ;  /* 0x0000000102037824 */ /* 0x000fc800078e0203 */
[----:B------:R-:W-:-:S07]  /*28190*/  IMAD.MOV.U32 R13, RZ, RZ, R3 ;  /* 0x000000ffff0d7224 */ /* 0x000fce00078e0003 */
[----:B------:R-:W-:Y:S05]  /*281a0*/  WARPSYNC.COLLECTIVE R15, `(.L_x_1870) ;  /* 0x000000000f087348 */ /* 0x000fea0003c00000 */
[----:B------:R0:W1:Y:S02]  /*281b0*/  SHFL.UP P6, R14, R13, R12, R11 ;  /* 0x0400000c0d0e7389 */ /* 0x00006400000c000b */
[----:B01----:R-:W-:Y:S01]  /*281c0*/  ENDCOLLECTIVE ;  /* 0x000000000000791b */ /* 0x003fe20003800000 */
.L_x_1870:
[----:B------:R-:W-:Y:S01]  /*281d0*/  IMAD.MOV.U32 R12, RZ, RZ, 0x10 ;  /* 0x00000010ff0c7424 */ /* 0x000fe200078e00ff */
[----:B------:R-:W-:-:S05]  /*281e0*/  SEL R4, R14, RZ, P4 ;  /* 0x000000ff0e047207 */ /* 0x000fca0002000000 */
[----:B------:R-:W-:-:S04]  /*281f0*/  IMAD.IADD R4, R3, 0x1, R4 ;  /* 0x0000000103047824 */ /* 0x000fc800078e0204 */
[----:B------:R-:W-:-:S07]  /*28200*/  IMAD.MOV.U32 R13, RZ, RZ, R4 ;  /* 0x000000ffff0d7224 */ /* 0x000fce00078e0004 */
[----:B------:R-:W-:Y:S05]  /*28210*/  WARPSYNC.COLLECTIVE R15, `(.L_x_1871) ;  /* 0x000000000f087348 */ /* 0x000fea0003c00000 */
[----:B------:R0:W1:Y:S02]  /*28220*/  SHFL.UP P6, R14, R13, R12, R11 ;  /* 0x0400000c0d0e7389 */ /* 0x00006400000c000b */
[----:B01----:R-:W-:Y:S01]  /*28230*/  ENDCOLLECTIVE ;  /* 0x000000000000791b */ /* 0x003fe20003800000 */
.L_x_1871:
        /* <DEDUP_REMOVED lines=8> */
.L_x_1872:
[----:B------:R-:W-:Y:S05]  /*282c0*/  BRA `(.L_x_1873) ;  /* 0xffffffb4003c7947 */ /* 0x000fea000383ffff */
.L_x_1719:
[----:B------:R-:W-:Y:S01]  /*282d0*/  BSSY B0, `(.L_x_1874) ;  /* 0x0000007000007945 */ /* 0x000fe20003800000 */
[----:B-1----:R-:W-:Y:S02]  /*282e0*/  IMAD.MOV.U32 R12, RZ, RZ, 0x1 ;  /* 0x00000001ff0c7424 */ /* 0x002fe400078e00ff */
[----:B------:R-:W-:Y:S02]  /*282f0*/  IMAD.MOV.U32 R11, RZ, RZ, RZ ;  /* 0x000000ffff0b7224 */ /* 0x000fe400078e00ff */
[----:B------:R-:W-:-:S07]  /*28300*/  IMAD.MOV.U32 R15, RZ, RZ, -0x1 ;  /* 0xffffffffff0f7424 */ /* 0x000fce00078e00ff */
[----:B-----5:R-:W-:Y:S05]  /*28310*/  WARPSYNC.COLLECTIVE R15, `(.L_x_1875) ;  /* 0x000000000f087348 */ /* 0x020fea0003c00000 */
[----:B------:R0:W1:Y:S02]  /*28320*/  SHFL.UP P6, R14, R13, R12, R11 ;  /* 0x0400000c0d0e7389 */ /* 0x00006400000c000b */
[----:B01---5:R-:W-:Y:S01]  /*28330*/  ENDCOLLECTIVE ;  /* 0x000000000000791b */ /* 0x023fe20003800000 */
.L_x_1875:
[----:B------:R-:W-:Y:S05]  /*28340*/  BSYNC B0 ;  /* 0x0000000000007941 */ /* 0x000fea0003800000 */
.L_x_1874:
        /* <DEDUP_REMOVED lines=8> */
.L_x_1876:
[----:B------:R-:W-:Y:S01]  /*283d0*/  IMAD.MOV.U32 R12, RZ, RZ, 0x4 ;  /* 0x00000004ff0c7424 */ /* 0x000fe200078e00ff */
[----:B------:R-:W-:-:S05]  /*283e0*/  SEL R14, R14, RZ, P2 ;  /* 0x000000ff0e0e7207 */ /* 0x000fca0001000000 */
[----:B------:R-:W-:-:S04]  /*283f0*/  IMAD.IADD R3, R13, 0x1, R14 ;  /* 0x000000010d037824 */ /* 0x000fc800078e020e */
[----:B------:R-:W-:-:S07]  /*28400*/  IMAD.MOV.U32 R13, RZ, RZ, R3 ;  /* 0x000000ffff0d7224 */ /* 0x000fce00078e0003 */
[----:B------:R-:W-:Y:S05]  /*28410*/  WARPSYNC.COLLECTIVE R15, `(.L_x_1877) ;  /* 0x000000000f087348 */ /* 0x000fea0003c00000 */
[----:B------:R0:W1:Y:S02]  /*28420*/  SHFL.UP P6, R14, R13, R12, R11 ;  /* 0x0400000c0d0e7389 */ /* 0x00006400000c000b */
[----:B01----:R-:W-:Y:S01]  /*28430*/  ENDCOLLECTIVE ;  /* 0x000000000000791b */ /* 0x003fe20003800000 */
.L_x_1877:
[----:B------:R-:W-:Y:S01]  /*28440*/  IMAD.MOV.U32 R12, RZ, RZ, 0x8 ;  /* 0x00000008ff0c7424 */ /* 0x000fe200078e00ff */
[----:B------:R-:W-:-:S05]  /*28450*/  SEL R4, R14, RZ, P3 ;  /* 0x000000ff0e047207 */ /* 0x000fca0001800000 */
[----:B------:R-:W-:-:S04]  /*28460*/  IMAD.IADD R4, R3, 0x1, R4 ;  /* 0x0000000103047824 */ /* 0x000fc800078e0204 */
[----:B------:R-:W-:-:S07]  /*28470*/  IMAD.MOV.U32 R13, RZ, RZ, R4 ;  /* 0x000000ffff0d7224 */ /* 0x000fce00078e0004 */
[----:B------:R-:W-:Y:S05]  /*28480*/  WARPSYNC.COLLECTIVE R15, `(.L_x_1878) ;  /* 0x000000000f087348 */ /* 0x000fea0003c00000 */
[----:B------:R0:W1:Y:S02]  /*28490*/  SHFL.UP P6, R14, R13, R12, R11 ;  /* 0x0400000c0d0e7389 */ /* 0x00006400000c000b */
[----:B01----:R-:W-:Y:S01]  /*284a0*/  ENDCOLLECTIVE ;  /* 0x000000000000791b */ /* 0x003fe20003800000 */
.L_x_1878:
[----:B------:R-:W-:Y:S01]  /*284b0*/  IMAD.MOV.U32 R12, RZ, RZ, 0x10 ;  /* 0x00000010ff0c7424 */ /* 0x000fe200078e00ff */
[----:B------:R-:W-:-:S05]  /*284c0*/  SEL R7, R14, RZ, P4 ;  /* 0x000000ff0e077207 */ /* 0x000fca0002000000 */
[----:B------:R-:W-:-:S04]  /*284d0*/  IMAD.IADD R7, R4, 0x1, R7 ;  /* 0x0000000104077824 */ /* 0x000fc800078e0207 */
[----:B------:R-:W-:-:S07]  /*284e0*/  IMAD.MOV.U32 R13, RZ, RZ, R7 ;  /* 0x000000ffff0d7224 */ /* 0x000fce00078e0007 */
[----:B------:R-:W-:Y:S05]  /*284f0*/  WARPSYNC.COLLECTIVE R15, `(.L_x_1879) ;  /* 0x000000000f087348 */ /* 0x000fea0003c00000 */
[----:B------:R0:W1:Y:S02]  /*28500*/  SHFL.UP P6, R14, R13, R12, R11 ;  /* 0x0400000c0d0e7389 */ /* 0x00006400000c000b */
[----:B01----:R-:W-:Y:S01]  /*28510*/  ENDCOLLECTIVE ;  /* 0x000000000000791b */ /* 0x003fe20003800000 */
.L_x_1879:
        /* <DEDUP_REMOVED lines=8> */
.L_x_1880:
[----:B------:R-:W-:Y:S05]  /*285a0*/  BRA `(.L_x_1881) ;  /* 0xffffffb400287947 */ /* 0x000fea000383ffff */
.L_x_1721:
[----:B------:R-:W-:Y:S01]  /*285b0*/  BSSY B0, `(.L_x_1882) ;  /* 0x0000006000007945 */ /* 0x000fe20003800000 */
[----:B------:R-:W-:Y:S01]  /*285c0*/  PLOP3.LUT P6, PT, P6, PT, PT, 0x8, 0x0 ;  /* 0x000000000000781c */ /* 0x000fe200037ce170 */
[----:B------:R-:W-:-:S12]  /*285d0*/  IMAD.MOV.U32 R15, RZ, RZ, -0x1 ;  /* 0xffffffffff0f7424 */ /* 0x000fd800078e00ff */
[----:B01---5:R-:W-:Y:S05]  /*285e0*/  WARPSYNC.COLLECTIVE R15, `(.L_x_1883) ;  /* 0x000000000f087348 */ /* 0x023fea0003c00000 */
[----:B------:R-:W-:Y:S01]  /*285f0*/  VOTE.ANY R14, PT, P6 ;  /* 0x00000000000e7806 */ /* 0x000fe200030e0100 */
[----:B01---5:R-:W-:Y:S06]  /*28600*/  ENDCOLLECTIVE ;  /* 0x000000000000791b */ /* 0x023fec0003800000 */
.L_x_1883:
[----:B------:R-:W-:Y:S05]  /*28610*/  BSYNC B0 ;  /* 0x0000000000007941 */ /* 0x000fea0003800000 */
.L_x_1882:
        /* <DEDUP_REMOVED lines=10> */
.L_x_1884:
[----:B------:R-:W-:Y:S02]  /*286c0*/  IMAD.MOV.U32 R13, RZ, RZ, R5 ;  /* 0x000000ffff0d7224 */ /* 0x000fe400078e0005 */
[----:B------:R-:W-:-:S07]  /*286d0*/  IMAD.MOV.U32 R25, RZ, RZ, R14 ;  /* 0x000000ffff197224 */ /* 0x000fce00078e000e */
[----:B------:R-:W-:Y:S05]  /*286e0*/  WARPSYNC.COLLECTIVE R15, `(.L_x_1885) ;  /* 0x000000000f087348 */ /* 0x000fea0003c00000 */
[----:B------:R0:W1:Y:S02]  /*286f0*/  SHFL.IDX P6, R14, R13, R12, R11 ;  /* 0x0000000c0d0e7389 */ /* 0x00006400000c000b */
[----:B01----:R-:W-:Y:S01]  /*28700*/  ENDCOLLECTIVE ;  /* 0x000000000000791b */ /* 0x003fe20003800000 */
.L_x_1885:
[----:B------:R-:W-:Y:S01]  /*28710*/  IMAD.MOV.U32 R5, RZ, RZ, R14 ;  /* 0x000000ffff057224 */ /* 0x000fe200078e000e */
[----:B------:R-:W-:Y:S06]  /*28720*/  BRA `(.L_x_1886) ;  /* 0xffffffb400087947 */ /* 0x000fec000383ffff */
.L_x_1723:
[----:B------:R-:W-:Y:S01]  /*28730*/  BSSY B0, `(.L_x_1887) ;  /* 0x0000007000007945 */ /* 0x000fe20003800000 */
[----:B------:R-:W-:Y:S02]  /*28740*/  IMAD.MOV.U32 R13, RZ, RZ, R2 ;  /* 0x000000ffff0d7224 */ /* 0x000fe400078e0002 */
[----:B------:R-:W-:Y:S02]  /*28750*/  IMAD.MOV.U32 R11, RZ, RZ, 0x1f ;  /* 0x0000001fff0b7424 */ /* 0x000fe400078e00ff */
[----:B------:R-:W-:-:S07]  /*28760*/  IMAD.MOV.U32 R15, RZ, RZ, -0x1 ;  /* 0xffffffffff0f7424 */ /* 0x000fce00078e00ff */
[----:B0-2345:R-:W-:Y:S05]  /*28770*/  WARPSYNC.COLLECTIVE R15, `(.L_x_1888) ;  /* 0x000000000f087348 */ /* 0x03dfea0003c00000 */
[----:B------:R1:W0:Y:S02]  /*28780*/  SHFL.IDX P6, R14, R13, R12, R11 ;  /* 0x0000000c0d0e7389 */ /* 0x00022400000c000b */
[----:B012345:R-:W-:Y:S01]  /*28790*/  ENDCOLLECTIVE ;  /* 0x000000000000791b */ /* 0x03ffe20003800000 */
.L_x_1888:
[----:B------:R-:W-:Y:S05]  /*287a0*/  BSYNC B0 ;  /* 0x0000000000007941 */ /* 0x000fea0003800000 */
.L_x_1887:
[----:B------:R-:W-:Y:S01]  /*287b0*/  IMAD.MOV.U32 R24, RZ, RZ, R14 ;  /* 0x000000ffff187224 */ /* 0x000fe200078e000e */
[----:B------:R-:W-:Y:S06]  /*287c0*/  BRA `(.L_x_1722) ;  /* 0xffffffb000f87947 */ /* 0x000fec000383ffff */
.L_x_1729:
[----:B0-----:R0:W4:Y:S02]  /*287d0*/  SYNCS.PHASECHK.TRANS64.TRYWAIT P0, [R5+URZ+0x2d820], R0 ;  /* 0x02d82000050075a7 */ /* 0x001124000800017f */
[----:B----4-:R-:W-:Y:S05]  /*287e0*/  @!P0 NANOSLEEP.SYNCS 0x989680 ;  /* 0x009896800000895d */ /* 0x010fea0003900000 */
[----:B------:R-:W4:Y:S02]  /*287f0*/  @!P0 SYNCS.PHASECHK.TRANS64 P0, [R5+URZ+0x2d820], R0 ;  /* 0x02d82000050085a7 */ /* 0x000f24000800007f */
[----:B----4-:R-:W-:Y:S05]  /*28800*/  @!P0 BRA `(.L_x_1729) ;  /* 0xfffffffc00f08947 */ /* 0x010fea000383ffff */
[----:B------:R-:W-:Y:S05]  /*28810*/  BRA `(.L_x_1889) ;  /* 0xffffffbc00547947 */ /* 0x000fea000383ffff */
.L_x_1730:
[----:B------:R-:W4:Y:S01]  /*28820*/  S2R R2, SR_TID.X ;  /* 0x0000000000027919 */ /* 0x000f220000002100 */
[----:B------:R-:W-:Y:S01]  /*28830*/  BSSY B0, `(.L_x_1890) ;  /* 0x000000a000007945 */ /* 0x000fe20003800000 */
[----:B-1----:R-:W-:Y:S02]  /*28840*/  IMAD.MOV.U32 R12, RZ, RZ, RZ ;  /* 0x000000ffff0c7224 */ /* 0x002fe400078e00ff */
[----:B------:R-:W-:Y:S02]  /*28850*/  IMAD.MOV.U32 R11, RZ, RZ, 0x1f ;  /* 0x0000001fff0b7424 */ /* 0x000fe400078e00ff */
[----:B------:R-:W-:Y:S01]  /*28860*/  IMAD.MOV.U32 R15, RZ, RZ, -0x1 ;  /* 0xffffffffff0f7424 */ /* 0x000fe200078e00ff */
[----:B----4-:R-:W-:-:S04]  /*28870*/  SHF.R.U32.HI R2, RZ, 0x5, R2 ;  /* 0x00000005ff027819 */ /* 0x010fc80000011602 */
[----:B------:R-:W-:-:S05]  /*28880*/  LOP3.LUT R2, R2, 0x3, RZ, 0xc0, !PT ;  /* 0x0000000302027812 */ /* 0x000fca00078ec0ff */
[----:B------:R-:W-:-:S07]  /*28890*/  IMAD.MOV.U32 R13, RZ, RZ, R2 ;  /* 0x000000ffff0d7224 */ /* 0x000fce00078e0002 */
[----:B0-23-5:R-:W-:Y:S05]  /*288a0*/  WARPSYNC.COLLECTIVE R15, `(.L_x_1891) ;  /* 0x000000000f087348 */ /* 0x02dfea0003c00000 */
[----:B------:R1:W4:Y:S02]  /*288b0*/  SHFL.IDX P6, R14, R13, R12, R11 ;  /* 0x0000000c0d0e7389 */ /* 0x00032400000c000b */
[----:B012345:R-:W-:Y:S01]  /*288c0*/  ENDCOLLECTIVE ;  /* 0x000000000000791b */ /* 0x03ffe20003800000 */
.L_x_1891:
[----:B------:R-:W-:Y:S05]  /*288d0*/  BSYNC B0 ;  /* 0x0000000000007941 */ /* 0x000fea0003800000 */
.L_x_1890:
[----:B------:R-:W-:Y:S05]  /*288e0*/  BRA `(.L_x_1892) ;  /* 0xffffffbc003c7947 */ /* 0x000fea000383ffff */
.L_x_1731:
[----:B------:R-:W-:Y:S01]  /*288f0*/  BSSY B0, `(.L_x_1893) ;  /* 0x0000006000007945 */ /* 0x000fe20003800000 */
[----:B------:R-:W-:-:S07]  /*28900*/  IMAD.MOV.U32 R15, RZ, RZ, -0x1 ;  /* 0xffffffffff0f7424 */ /* 0x000fce00078e00ff */
[----:B0123-5:R-:W-:Y:S05]  /*28910*/  WARPSYNC.COLLECTIVE R15, `(.L_x_1894) ;  /* 0x000000000f0c7348 */ /* 0x02ffea0003c00000 */
[----:B------:R-:W-:Y:S02]  /*28920*/  ELECT P6, UR62, PT ;  /* 0x00000000003e782f */ /* 0x000fe400038c0000 */
[----:B------:R-:W-:Y:S01]  /*28930*/  MOV R14, UR62 ;  /* 0x0000003e000e7c02 */ /* 0x000fe20008000f00 */
[----:B0123-5:R-:W-:Y:S10]  /*28940*/  ENDCOLLECTIVE ;  /* 0x000000000000791b */ /* 0x02fff40003800000 */
.L_x_1894:
[----:B------:R-:W-:Y:S05]  /*28950*/  BSYNC B0 ;  /* 0x0000000000007941 */ /* 0x000fea0003800000 */
.L_x_1893:
[----:B------:R-:W-:Y:S05]  /*28960*/  BRA `(.L_x_1895) ;  /* 0xffffffbc00307947 */ /* 0x000fea000383ffff */
.L_x_1733:
[----:B0-----:R0:W4:Y:S02]  /*28970*/  SYNCS.PHASECHK.TRANS64.TRYWAIT P1, [R3+URZ+0x2d840], R2 ;  /* 0x02d84002030075a7 */ /* 0x001124000802017f */
[----:B----4-:R-:W-:Y:S05]  /*28980*/  @!P1 NANOSLEEP.SYNCS 0x989680 ;  /* 0x009896800000995d */ /* 0x010fea0003900000 */
[----:B------:R-:W4:Y:S02]  /*28990*/  @!P1 SYNCS.PHASECHK.TRANS64 P1, [R3+URZ+0x2d840], R2 ;  /* 0x02d84002030095a7 */ /* 0x000f24000802007f */
[----:B----4-:R-:W-:Y:S05]  /*289a0*/  @!P1 BRA `(.L_x_1733) ;  /* 0xfffffffc00f09947 */ /* 0x010fea000383ffff */
[----:B------:R-:W-:Y:S05]  /*289b0*/  BRA `(.L_x_1896) ;  /* 0xffffffbc00547947 */ /* 0x000fea000383ffff */
.L_x_1735:
[----:B----4-:R4:W0:Y:S02]  /*289c0*/  SYNCS.PHASECHK.TRANS64.TRYWAIT P1, [R5+URZ+0x2d840], R0 ;  /* 0x02d84000050075a7 */ /* 0x010824000802017f */
[----:B0-----:R-:W-:Y:S05]  /*289d0*/  @!P1 NANOSLEEP.SYNCS 0x989680 ;  /* 0x009896800000995d */ /* 0x001fea0003900000 */
[----:B------:R-:W0:Y:S02]  /*289e0*/  @!P1 SYNCS.PHASECHK.TRANS64 P1, [R5+URZ+0x2d840], R0 ;  /* 0x02d84000050095a7 */ /* 0x000e24000802007f */
[----:B0-----:R-:W-:Y:S05]  /*289f0*/  @!P1 BRA `(.L_x_1735) ;  /* 0xfffffffc00f09947 */ /* 0x001fea000383ffff */
[----:B------:R-:W-:Y:S05]  /*28a00*/  BRA `(.L_x_1897) ;  /* 0xffffffbc00647947 */ /* 0x000fea000383ffff */
.L_x_1737:
[----:B------:R0:W0:Y:S02]  /*28a10*/  SYNCS.PHASECHK.TRANS64.TRYWAIT P1, [R3+URZ+0x2d860], R2 ;  /* 0x02d86002030075a7 */ /* 0x000024000802017f */
[----:B0-----:R-:W-:Y:S05]  /*28a20*/  @!P1 NANOSLEEP.SYNCS 0x989680 ;  /* 0x009896800000995d */ /* 0x001fea0003900000 */
[----:B------:R-:W0:Y:S02]  /*28a30*/  @!P1 SYNCS.PHASECHK.TRANS64 P1, [R3+URZ+0x2d860], R2 ;  /* 0x02d86002030095a7 */ /* 0x000e24000802007f */
[----:B0-----:R-:W-:Y:S05]  /*28a40*/  @!P1 BRA `(.L_x_1737) ;  /* 0xfffffffc00f09947 */ /* 0x001fea000383ffff */
[----:B------:R-:W-:Y:S05]  /*28a50*/  BRA `(.L_x_1898) ;  /* 0xffffffbc00607947 */ /* 0x000fea000383ffff */
.L_x_1899:
        /* <DEDUP_REMOVED lines=10> */
.L_x_2785:


//--------------------- .text._ZN7cutlass13device_kernelIN5flash11enable_sm90INS1_16FlashAttnFwdSm90INS1_25CollectiveMainloopFwdSm90ILi2EN4cute5tupleIJNS5_1CILi1EEES8_S8_EEENS6_IJNS7_ILi192EEENS7_ILi128EEENS7_ILi96EEEEEELi96ENS_6half_tEfNS_4arch4Sm90ELb1ELb0ELb0ELb0ELb1ELb0ELb0ELb0ELb1ELb1ELb1ELb0EEENS1_21CollectiveEpilogueFwdINS6_IJSA_SC_SB_EEES9_SE_SG_Li384ELb0ELb1ELb1ELb0EEENS1_19SingleTileSchedulerILb0ELb1ELb1ELi192EEEEEEEEEvNT_6ParamsE --------------------------
	.section	.text._ZN7cutlass13device_kernelIN5flash11enable_sm90INS1_16FlashAttnFwdSm90INS1_25CollectiveMainloopFwdSm90ILi2EN4cute5tupleIJNS5_1CILi1EEES8_S8_EEENS6_IJNS7_ILi192EEENS7_ILi128EEENS7_ILi96EEEEEELi96ENS_6half_tEfNS_4arch4Sm90ELb1ELb0ELb0ELb0ELb1ELb0ELb0ELb0ELb1ELb1ELb1ELb0EEENS1_21CollectiveEpilogueFwdINS6_IJSA_SC_SB_EEES9_SE_SG_Li384ELb0ELb1ELb1ELb0EEENS1_19SingleTileSchedulerILb0ELb1ELb1ELi192EEEEEEEEEvNT_6ParamsE,"ax",@progbits
	.align	128
.text._ZN7cutlass13device_kernelIN5flash11enable_sm90INS1_16FlashAttnFwdSm90INS1_25CollectiveMainloopFwdSm90ILi2EN4cute5tupleIJNS5_1CILi1EEES8_S8_EEENS6_IJNS7_ILi192EEENS7_ILi128EEENS7_ILi96EEEEEELi96ENS_6half_tEfNS_4arch4Sm90ELb1ELb0ELb0ELb0ELb1ELb0ELb0ELb0ELb1ELb1ELb1ELb0EEENS1_21CollectiveEpilogueFwdINS6_IJSA_SC_SB_EEES9_SE_SG_Li384ELb0ELb1ELb1ELb0EEENS1_19SingleTileSchedulerILb0ELb1ELb1ELi192EEEEEEEEEvNT_6ParamsE:
        .type           _ZN7cutlass13device_kernelIN5flash11enable_sm90INS1_16FlashAttnFwdSm90INS1_25CollectiveMainloopFwdSm90ILi2EN4cute5tupleIJNS5_1CILi1EEES8_S8_EEENS6_IJNS7_ILi192EEENS7_ILi128EEENS7_ILi96EEEEEELi96ENS_6half_tEfNS_4arch4Sm90ELb1ELb0ELb0ELb0ELb1ELb0ELb0ELb0ELb1ELb1ELb1ELb0EEENS1_21CollectiveEpilogueFwdINS6_IJSA_SC_SB_EEES9_SE_SG_Li384ELb0ELb1ELb1ELb0EEENS1_19SingleTileSchedulerILb0ELb1ELb1ELi192EEEEEEEEEvNT_6ParamsE,@function
        .size           _ZN7cutlass13device_kernelIN5flash11enable_sm90INS1_16FlashAttnFwdSm90INS1_25CollectiveMainloopFwdSm90ILi2EN4cute5tupleIJNS5_1CILi1EEES8_S8_EEENS6_IJNS7_ILi192EEENS7_ILi128EEENS7_ILi96EEEEEELi96ENS_6half_tEfNS_4arch4Sm90ELb1ELb0ELb0ELb0ELb1ELb0ELb0ELb0ELb1ELb1ELb1ELb0EEENS1_21CollectiveEpilogueFwdINS6_IJSA_SC_SB_EEES9_SE_SG_Li384ELb0ELb1ELb1ELb0EEENS1_19SingleTileSchedulerILb0ELb1ELb1ELi192EEEEEEEEEvNT_6ParamsE,(.L_x_2786 - _ZN7cutlass13device_kernelIN5flash11enable_sm90INS1_16FlashAttnFwdSm90INS1_25CollectiveMainloopFwdSm90ILi2EN4cute5tupleIJNS5_1CILi1EEES8_S8_EEENS6_IJNS7_ILi192EEENS7_ILi128EEENS7_ILi96EEEEEELi96ENS_6half_tEfNS_4arch4Sm90ELb1ELb0ELb0ELb0ELb1ELb0ELb0ELb0ELb1ELb1ELb1ELb0EEENS1_21CollectiveEpilogueFwdINS6_IJSA_SC_SB_EEES9_SE_SG_Li384ELb0ELb1ELb1ELb0EEENS1_19SingleTileSchedulerILb0ELb1ELb1ELi192EEEEEEEEEvNT_6ParamsE)
        .other          _ZN7cutlass13device_kernelIN5flash11enable_sm90INS1_16FlashAttnFwdSm90INS1_25CollectiveMainloopFwdSm90ILi2EN4cute5tupleIJNS5_1CILi1EEES8_S8_EEENS6_IJNS7_ILi192EEENS7_ILi128EEENS7_ILi96EEEEEELi96ENS_6half_tEfNS_4arch4Sm90ELb1ELb0ELb0ELb0ELb1ELb0ELb0ELb0ELb1ELb1ELb1ELb0EEENS1_21CollectiveEpilogueFwdINS6_IJSA_SC_SB_EEES9_SE_SG_Li384ELb0ELb1ELb1ELb0EEENS1_19SingleTileSchedulerILb0ELb1ELb1ELi192EEEEEEEEEvNT_6ParamsE,@"STO_CUDA_ENTRY STV_DEFAULT"
_ZN7cutlass13device_kernelIN5flash11enable_sm90INS1_16FlashAttnFwdSm90INS1_25CollectiveMainloopFwdSm90ILi2EN4cute5tupleIJNS5_1CILi1EEES8_S8_EEENS6_IJNS7_ILi192EEENS7_ILi128EEENS7_ILi96EEEEEELi96ENS_6half_tEfNS_4arch4Sm90ELb1ELb0ELb0ELb0ELb1ELb0ELb0ELb0ELb1ELb1ELb1ELb0EEENS1_21CollectiveEpilogueFwdINS6_IJSA_SC_SB_EEES9_SE_SG_Li384ELb0ELb1ELb1ELb0EEENS1_19SingleTileSchedulerILb0ELb1ELb1ELi192EEEEEEEEEvNT_6ParamsE:
        /* <DEDUP_REMOVED lines=45> */
.L_x_1900:
        /* <DEDUP_REMOVED lines=22> */
.L_x_1901:
        /* <DEDUP_REMOVED lines=18> */
.L_x_1902:
        /* <DEDUP_REMOVED lines=22> */
.L_x_1903:
        /* <DEDUP_REMOVED lines=23> */
.L_x_1904:
        /* <DEDUP_REMOVED lines=11> */
.L_x_1907:
        /* <DEDUP_REMOVED lines=20> */
[----:B------:R1:W-:Y:S07]  /*0a10*/  STL [R1], R0 ;  /* 0x0000000001007387 */ /* 0x0003ee0000100800 */
[----:B------:R-:W-:Y:S06]  /*0a20*/  @!P0 BAR.ARV 0x9, 0x100 ;  /* 0x0244000000008b1d */ /* 0x000fec0000002000 */
[----:B---3--:R-:W-:-:S13]  /*0a30*/  ISETP.LE.AND P0, PT, RZ, UR8, PT ;  /* 0x00000008ff007c0c */ /* 0x008fda000bf03270 */
[----:B-1----:R-:W-:Y:S05]  /*0a40*/  @!P0 BRA `(.L_x_1908) ;  /* 0x000000d800948947 */ /* 0x002fea0003800000 */
[----:B------:R-:W1:Y:S01]  /*0a50*/  S2UR UR38, SR_CTAID.X ;  /* 0x00000000002679c3 */ /* 0x000e620000002500 */
[----:B------:R-:W-:Y:S01]  /*0a60*/  ULDC UR4, c[0x0][0x448] ;  /* 0x0001120000047ab9 */ /* 0x000fe20000000800 */
[----:B------:R-:W-:Y:S01]  /*0a70*/  ULDC UR36, c[0x0][0x424] ;  /* 0x0001090000247ab9 */ /* 0x000fe20000000800 */
[----:B------:R-:W-:Y:S01]  /*0a80*/  UISETP.NE.AND UP1, UPT, UR4, 0x1, UPT ;  /* 0x000000010400788c */ /* 0x000fe2000bf25270 */
[----:B------:R-:W-:Y:S02]  /*0a90*/  ULDC UR7, c[0x0][0x288] ;  /* 0x0000a20000077ab9 */ /* 0x000fe40000000800 */
[----:B------:R-:W-:Y:S01]  /*0aa0*/  ULDC.64 UR4, c[0x0][0x418] ;  /* 0x0001060000047ab9 */ /* 0x000fe20000000a00 */
[----:B------:R-:W-:Y:S02]  /*0ab0*/  UIADD3 UR7, -UR7, 0x80, URZ ;  /* 0x0000008007077890 */ /* 0x000fe4000fffe13f */
[----:B------:R-:W-:Y:S01]  /*0ac0*/  UISETP.NE.U32.AND UP0, UPT, UR4, URZ, UPT ;  /* 0x0000003f0400728c */ /* 0x000fe2000bf05070 */
[----:B------:R-:W-:Y:S01]  /*0ad0*/  ULDC UR8, c[0x0][0x2f0] ;  /* 0x0000bc0000087ab9 */ /* 0x000fe20000000800 */
[----:B------:R-:W-:-:S02]  /*0ae0*/  UP2UR UR37, UPR, URZ, 0x2 ;  /* 0x000000023f257883 */ /* 0x000fc40008000000 */
[----:B------:R-:W-:Y:S01]  /*0af0*/  UISETP.NE.AND.EX UP0, UPT, UR5, URZ, UPT, UP0 ;  /* 0x0000003f0500728c */ /* 0x000fe2000bf05300 */
[----:B------:R-:W-:Y:S02]  /*0b00*/  @UP1 ULDC UR10, c[0x0][0x450] ;  /* 0x00011400000a1ab9 */ /* 0x000fe40000000800 */
[----:B------:R-:W-:Y:S01]  /*0b10*/  @UP1 ULDC UR5, c[0x0][0x44c] ;  /* 0x0001130000051ab9 */ /* 0x000fe20000000800 */
[----:B------:R-:W-:Y:S02]  /*0b20*/  USEL UR36, UR36, 0x1, UP0 ;  /* 0x0000000124247887 */ /* 0x000fe40008000000 */
[----:B------:R-:W-:Y:S02]  /*0b30*/  USHF.R.U32.HI UR11, URZ, 0x10, UR9 ;  /* 0x000000103f0b7899 */ /* 0x000fe40008011609 */
[----:B------:R-:W-:Y:S02]  /*0b40*/  UIMAD UR7, UR36, UR8, UR7 ;  /* 0x00000008240772a4 */ /* 0x000fe4000f8e0207 */
[----:B-1----:R-:W-:-:S04]  /*0b50*/  UIMAD UR38, UR38, 0xc0, URZ ;  /* 0x000000c0262678a4 */ /* 0x002fc8000f8e023f */
[----:B------:R-:W-:Y:S02]  /*0b60*/  @UP1 UIADD3 UR4, UR38, 0xbf, URZ ;  /* 0x000000bf26041890 */ /* 0x000fe4000fffe03f */
[----:B------:R-:W-:Y:S02]  /*0b70*/  UIADD3 UR6, UR38, 0xbf, URZ ;  /* 0x000000bf26067890 */ /* 0x000fe4000fffe03f */
[----:B------:R-:W-:Y:S02]  /*0b80*/  UIMAD.WIDE.U32 UR4, UR4, UR5, URZ ;  /* 0x00000005040472a5 */ /* 0x000fe4000f8e003f */
[----:B------:R-:W-:Y:S02]  /*0b90*/  UIMAD UR4, UR36, UR8, 0x7f ;  /* 0x0000007f240474a4 */ /* 0x000fe4000f8e0208 */
[----:B------:R-:W-:Y:S02]  /*0ba0*/  @UP1 USHF.R.U32.HI UR6, URZ, UR10, UR5 ;  /* 0x0000000a3f061299 */ /* 0x000fe40008011605 */
[----:B------:R-:W-:-:S02]  /*0bb0*/  USHF.R.S32.HI UR5, URZ, 0x1f, UR4 ;  /* 0x0000001f3f057899 */ /* 0x000fc40008011404 */
[----:B------:R-:W-:Y:S02]  /*0bc0*/  UIADD3 UR6, UR7, UR6, URZ ;  /* 0x0000000607067290 */ /* 0x000fe4000fffe03f */
[----:B------:R-:W-:Y:S02]  /*0bd0*/  ULEA.HI UR5, UR5, UR4, URZ, 0x7 ;  /* 0x0000000405057291 */ /* 0x000fe4000f8f383f */
[----:B------:R-:W-:Y:S02]  /*0be0*/  USHF.R.S32.HI UR7, URZ, 0x1f, UR6 ;  /* 0x0000001f3f077899 */ /* 0x000fe40008011406 */
[----:B------:R-:W-:Y:S02]  /*0bf0*/  USHF.R.S32.HI UR5, URZ, 0x7, UR5 ;  /* 0x000000073f057899 */ /* 0x000fe40008011405 */
[----:B------:R-:W-:Y:S01]  /*0c00*/  ULEA.HI UR7, UR7, UR6, URZ, 0x7 ;  /* 0x0000000607077291 */ /* 0x000fe2000f8f383f */
[----:B------:R-:W-:-:S03]  /*0c10*/  UMOV UR4, URZ ;  /* 0x0000003f00047c82 */ /* 0x000fc60008000000 */
[----:B------:R-:W-:-:S04]  /*0c20*/  USHF.R.S32.HI UR7, URZ, 0x7, UR7 ;  /* 0x000000073f077899 */ /* 0x000fc80008011407 */
[----:B------:R-:W-:-:S04]  /*0c30*/  UISETP.LT.AND UP0, UPT, UR5, UR7, UPT ;  /* 0x000000070500728c */ /* 0x000fc8000bf01270 */
[----:B------:R-:W-:Y:S02]  /*0c40*/  USEL UR10, UR5, UR7, UP0 ;  /* 0x00000007050a7287 */ /* 0x000fe40008000000 */
[----:B------:R-:W-:Y:S02]  /*0c50*/  UISETP.NE.AND UP0, UPT, UR11, URZ, UPT ;  /* 0x0000003f0b00728c */ /* 0x000fe4000bf05270 */
[----:B------:R-:W-:Y:S02]  /*0c60*/  UISETP.GE.AND UP1, UPT, UR10, 0x1, UPT ;  /* 0x000000010a00788c */ /* 0x000fe4000bf26270 */
[----:B------:R-:W-:-:S04]  /*0c70*/  ULOP3.LUT UR7, UR9, 0xffff, URZ, 0xc0, !UPT ;  /* 0x0000ffff09077892 */ /* 0x000fc8000f8ec03f */
[----:B------:R-:W-:-:S03]  /*0c80*/  PLOP3.LUT P0, PT, PT, PT, UP1, 0x80, 0x0 ;  /* 0x000000000000781c */ /* 0x000fc60003f0f018 */
[----:B------:R-:W-:-:S10]  /*0c90*/  @!UP0 ULDC UR11, c[0x0][0x9f0] ;  /* 0x00027c00000b8ab9 */ /* 0x000fd40000000800 */
[----:B------:R-:W-:Y:S05]  /*0ca0*/  @!P0 BRA `(.L_x_1909) ;  /* 0x0000000000848947 */ /* 0x000fea0003800000 */
[----:B------:R-:W-:Y:S01]  /*0cb0*/  IMAD.U32 R3, RZ, RZ, UR11 ;  /* 0x0000000bff037e24 */ /* 0x000fe2000f8e00ff */
[----:B------:R-:W-:Y:S01]  /*0cc0*/  UIADD3 UR6, UR11, -0x1, UR10 ;  /* 0xffffffff0b067890 */ /* 0x000fe2000fffe00a */
[----:B------:R-:W-:-:S03]  /*0cd0*/  UMOV UR4, URZ ;  /* 0x0000003f00047c82 */ /* 0x000fc60008000000 */
[-C--:B------:R-:W-:Y:S02]  /*0ce0*/  IABS R0, R3.reuse ;  /* 0x0000000300007213 */ /* 0x080fe40000000000 */
[----:B------:R-:W-:Y:S01]  /*0cf0*/  IMAD.U32 R4, RZ, RZ, UR6 ;  /* 0x00000006ff047e24 */ /* 0x000fe2000f8e00ff */
[----:B------:R-:W-:Y:S01]  /*0d00*/  IABS R5, R3 ;  /* 0x0000000300057213 */ /* 0x000fe20000000000 */
[----:B------:R-:W-:Y:S01]  /*0d10*/  ULOP3.LUT UR6, UR6, UR11, URZ, 0x3c, !UPT ;  /* 0x0000000b06067292 */ /* 0x000fe2000f8e3c3f */
[----:B------:R-:W-:Y:S02]  /*0d20*/  R2UR UR12, R0 ;  /* 0x00000000000c72ca */ /* 0x000fe400000e0000 */
[----:B------:R-:W-:-:S05]  /*0d30*/  IABS R4, R4 ;  /* 0x0000000400047213 */ /* 0x000fca0000000000 */
[----:B------:R-:W-:-:S05]  /*0d40*/  IMAD.MOV.U32 R3, RZ, RZ, R4 ;  /* 0x000000ffff037224 */ /* 0x000fca00078e0004 */
[----:B------:R-:W-:Y:S01]  /*0d50*/  R2UR UR9, R3 ;  /* 0x00000000030972ca */ /* 0x000fe200000e0000 */
[----:B------:R-:W1:Y:S08]  /*0d60*/  I2F.RP R0, UR12 ;  /* 0x0000000c00007d06 */ /* 0x000e700008209400 */
[----:B-1----:R-:W0:Y:S02]  /*0d70*/  MUFU.RCP R0, R0 ;  /* 0x0000000000007308 */ /* 0x002e240000001000 */
        /* <DEDUP_REMOVED lines=20> */
.L_x_1909:
[----:B------:R-:W-:Y:S01]  /*0ec0*/  UIMAD UR5, UR7, UR4, URZ ;  /* 0x00000004070572a4 */ /* 0x000fe2000f8e023f */
[----:B------:R-:W-:Y:S01]  /*0ed0*/  IMAD.U32 R0, RZ, RZ, UR10 ;  /* 0x0000000aff007e24 */ /* 0x000fe2000f8e00ff */
[----:B------:R-:W-:Y:S01]  /*0ee0*/  PLOP3.LUT P0, PT, PT, PT, PT, 0x80, 0x0 ;  /* 0x000000000000781c */ /* 0x000fe20003f0f070 */
[----:B------:R-:W-:Y:S01]  /*0ef0*/  IMAD.U32 R3, RZ, RZ, UR4 ;  /* 0x00000004ff037e24 */ /* 0x000fe2000f8e00ff */
[----:B------:R-:W-:Y:S01]  /*0f00*/  CS2R R134, SRZ ;  /* 0x0000000000867805 */ /* 0x000fe2000001ff00 */
[----:B------:R-:W-:Y:S01]  /*0f10*/  VIADD R17, R6, 0xffffff80 ;  /* 0xffffff8006117836 */ /* 0x000fe20000000000 */
[----:B------:R-:W-:Y:S01]  /*0f20*/  CS2R R132, SRZ ;  /* 0x0000000000847805 */ /* 0x000fe2000001ff00 */
[----:B------:R-:W-:Y:S01]  /*0f30*/  IMAD.U32 R141, RZ, RZ, UR5 ;  /* 0x00000005ff8d7e24 */ /* 0x000fe2000f8e00ff */
[----:B------:R-:W-:Y:S02]  /*0f40*/  VIADDMNMX R0, R3, UR5, R0, PT ;  /* 0x0000000503007c46 */ /* 0x000fe4000b800100 */
[----:B0-----:R-:W-:-:S02]  /*0f50*/  CS2R R2, SRZ ;  /* 0x0000000000027805 */ /* 0x001fc4000001ff00 */
[----:B------:R-:W-:Y:S02]  /*0f60*/  CS2R R130, SRZ ;  /* 0x0000000000827805 */ /* 0x000fe4000001ff00 */
[----:B------:R-:W-:Y:S02]  /*0f70*/  CS2R R128, SRZ ;  /* 0x0000000000807805 */ /* 0x000fe4000001ff00 */
[----:B------:R-:W-:Y:S02]  /*0f80*/  R2UR UR39, R0 ;  /* 0x00000000002772ca */ /* 0x000fe400000e0000 */
        /* <DEDUP_REMOVED lines=11> */
[----:B------:R-:W-:Y:S01]  /*1040*/  CS2R R104, SRZ ;  /* 0x0000000000687805 */ /* 0x000fe2000001ff00 */
[----:B------:R-:W-:Y:S01]  /*1050*/  UISETP.GT.AND UP0, UPT, UR39, UR5, UPT ;  /* 0x000000052700728c */ /* 0x000fe2000bf04270 */
[----:B------:R-:W-:Y:S02]  /*1060*/  CS2R R102, SRZ ;  /* 0x0000000000667805 */ /* 0x000fe4000001ff00 */
[----:B------:R-:W-:Y:S02]  /*1070*/  CS2R R100, SRZ ;  /* 0x0000000000647805 */ /* 0x000fe4000001ff00 */
[----:B------:R-:W-:-:S02]  /*1080*/  CS2R R98, SRZ ;  /* 0x0000000000627805 */ /* 0x000fc4000001ff00 */
[----:B------:R-:W-:Y:S02]  /*1090*/  CS2R R96, SRZ ;  /* 0x0000000000607805 */ /* 0x000fe4000001ff00 */
[----:B------:R-:W-:Y:S02]  /*10a0*/  CS2R R94, SRZ ;  /* 0x00000000005e7805 */ /* 0x000fe4000001ff00 */
[----:B------:R-:W-:Y:S02]  /*10b0*/  PLOP3.LUT P1, PT, PT, PT, UP0, 0x80, 0x0 ;  /* 0x000000000000781c */ /* 0x000fe40003f2f008 */
[----:B------:R-:W-:Y:S02]  /*10c0*/  CS2R R92, SRZ ;  /* 0x00000000005c7805 */ /* 0x000fe4000001ff00 */
[----:B------:R-:W-:Y:S02]  /*10d0*/  CS2R R90, SRZ ;  /* 0x00000000005a7805 */ /* 0x000fe4000001ff00 */
[----:B------:R-:W-:-:S07]  /*10e0*/  CS2R R88, SRZ ;  /* 0x0000000000587805 */ /* 0x000fce000001ff00 */
[----:B------:R-:W-:Y:S05]  /*10f0*/  @!P1 BRA `(.L_x_1910) ;  /* 0x0000008000989947 */ /* 0x000fea0003800000 */
[----:B------:R-:W-:Y:S01]  /*1100*/  SHF.R.S32.HI R18, RZ, 0x1f, R17 ;  /* 0x0000001fff127819 */ /* 0x000fe20000011411 */
[----:B------:R-:W0:Y:S01]  /*1110*/  S2UR UR7, SR_CgaCtaId ;  /* 0x00000000000779c3 */ /* 0x000e220000008800 */
[----:B------:R-:W-:Y:S02]  /*1120*/  UMOV UR6, 0x400 ;  /* 0x0000040000067882 */ /* 0x000fe40000000000 */
[----:B------:R-:W-:-:S04]  /*1130*/  LEA.HI R19, R18, R17, RZ, 0x7 ;  /* 0x0000001112137211 */ /* 0x000fc800078f38ff */
[----:B------:R-:W-:-:S05]  /*1140*/  SHF.R.S32.HI R22, RZ, 0x7, R19 ;  /* 0x00000007ff167819 */ /* 0x000fca0000011413 */
[----:B------:R-:W1:Y:S01]  /*1150*/  SHFL.IDX PT, R0, R22, RZ, 0x1f ;  /* 0x00001fff16007589 */ /* 0x000e6200000e0000 */
[----:B0-----:R-:W-:-:S04]  /*1160*/  ULEA UR8, UR7, UR6, 0x18 ;  /* 0x0000000607087291 */ /* 0x001fc8000f8ec03f */
[----:B------:R-:W-:Y:S02]  /*1170*/  UIADD3 UR6, UR8, 0x21800, URZ ;  /* 0x0002180008067890 */ /* 0x000fe4000fffe03f */
[----:B------:R-:W-:Y:S02]  /*1180*/  IMAD.U32 R2, RZ, RZ, UR8 ;  /* 0x00000008ff027e24 */ /* 0x000fe4000f8e00ff */
[----:B------:R-:W-:Y:S01]  /*1190*/  ULOP3.LUT UP0, URZ, UR6, 0x3ff, URZ, 0xc0, !UPT ;  /* 0x000003ff063f7892 */ /* 0x000fe2000f80c03f */
[----:B-1----:R-:W-:-:S05]  /*11a0*/  R2UR UR9, R0 ;  /* 0x00000000000972ca */ /* 0x002fca00000e0000 */
[----:B------:R-:W-:-:S08]  /*11b0*/  PLOP3.LUT P0, PT, PT, PT, UP0, 0x80, 0x0 ;  /* 0x000000000000781c */ /* 0x000fd00003f0f008 */
[----:B------:R-:W-:Y:S02]  /*11c0*/  UIMAD.WIDE UR4, UR9, 0x55555556, URZ ;  /* 0x55555556090478a5 */ /* 0x000fe4000f8e023f */
[----:B------:R-:W-:Y:S02]  /*11d0*/  IMAD.U32 R16, RZ, RZ, UR9 ;  /* 0x00000009ff107e24 */ /* 0x000fe4000f8e00ff */
        /* <DEDUP_REMOVED lines=27> */
.L_x_1911:
[----:B------:R-:W-:Y:S02]  /*1390*/  R2UR UR4, R2 ;  /* 0x00000000020472ca */ /* 0x000fe400000e0000 */
[----:B------:R-:W-:Y:S02]  /*13a0*/  SHF.L.U32 R8, RZ, 0x1f, RZ ;  /* 0x0000001fff087819 */ /* 0x000fe400000006ff */
[----:B------:R-:W-:-:S04]  /*13b0*/  LEA.HI R6, R18, R17, RZ, 0x4 ;  /* 0x0000001112067211 */ /* 0x000fc800078f20ff */
[----:B------:R-:W-:-:S05]  /*13c0*/  LOP3.LUT R0, R6, 0xfffffff0, RZ, 0xc0, !PT ;  /* 0xfffffff006007812 */ /* 0x000fca00078ec0ff */
[----:B------:R-:W0:Y:S01]  /*13d0*/  SYNCS.PHASECHK.TRANS64.TRYWAIT P0, [UR4+0x2d800], R8 ;  /* 0x02d80008ff0075a7 */ /* 0x000e220008000144 */
[----:B------:R-:W-:-:S05]  /*13e0*/  IMAD.IADD R0, R17, 0x1, -R0 ;  /* 0x0000000111007824 */ /* 0x000fca00078e0a00 */
[----:B------:R-:W-:-:S04]  /*13f0*/  SHF.R.S32.HI R3, RZ, 0x1f, R0 ;  /* 0x0000001fff037819 */ /* 0x000fc80000011400 */
[----:B------:R-:W-:Y:S01]  /*1400*/  LEA.HI R3, R3, R0, RZ, 0x3 ;  /* 0x0000000003037211 */ /* 0x000fe200078f18ff */
[----:B0-----:R-:W-:Y:S06]  /*1410*/  @!P0 BRA `(.L_x_1912) ;  /* 0x000000d000288947 */ /* 0x001fec0003800000 */
.L_x_1997:
[----:B------:R-:W2:Y:S01]  /*1420*/  LDL R4, [R1+0x8] ;  /* 0x0000080001047983 */ /* 0x000ea20000100800 */
[----:B0-----:R-:W-:-:S05]  /*1430*/  LOP3.LUT R5, R3, 0xfffffff8, RZ, 0xc0, !PT ;  /* 0xfffffff803057812 */ /* 0x001fca00078ec0ff */
[----:B------:R-:W-:-:S05]  /*1440*/  IMAD.IADD R5, R0, 0x1, -R5 ;  /* 0x0000000100057824 */ /* 0x000fca00078e0a05 */
[----:B------:R-:W-:Y:S02]  /*1450*/  LOP3.LUT P1, RZ, R5, 0x4, RZ, 0xc0, !PT ;  /* 0x0000000405ff7812 */ /* 0x000fe4000782c0ff */
[----:B--2---:R-:W-:-:S13]  /*1460*/  R2UR UR4, R4 ;  /* 0x00000000040472ca */ /* 0x004fda00000e0000 */
[----:B------:R-:W-:-:S06]  /*1470*/  ULOP3.LUT UR4, UR4, 0x1, URZ, 0xfc, !UPT ;  /* 0x0000000104047892 */ /* 0x000fcc000f8efc3f */
[----:B------:R-:W-:-:S05]  /*1480*/  IMAD.U32 R4, RZ, RZ, UR4 ;  /* 0x00000004ff047e24 */ /* 0x000fca000f8e00ff */
[----:B------:R-:W-:Y:S01]  /*1490*/  ISETP.NE.AND P0, PT, R4, 0x3, PT ;  /* 0x000000030400780c */ /* 0x000fe20003f05270 */
[----:B------:R-:W-:-:S05]  /*14a0*/  IMAD.MOV.U32 R4, RZ, RZ, 0x20 ;  /* 0x00000020ff047424 */ /* 0x000fca00078e00ff */
[----:B------:R-:W-:-:S07]  /*14b0*/  SEL R7, R4, 0xffffffe0, !P1 ;  /* 0xffffffe004077807 */ /* 0x000fce0004800000 */
[----:B------:R-:W-:Y:S05]  /*14c0*/  @!P0 BRA `(.L_x_1913) ;  /* 0x0000000000048947 */ /* 0x000fea0003800000 */
[----:B------:R-:W-:Y:S01]  /*14d0*/  BPT.TRAP 0x1 ;  /* 0x000000040000795c */ /* 0x000fe20000300000 */
.L_x_1913:
[----:B------:R-:W-:-:S13]  /*14e0*/  R2UR UR4, R2 ;  /* 0x00000000020472ca */ /* 0x000fda00000e0000 */
[----:B------:R0:W1:Y:S01]  /*14f0*/  SYNCS.PHASECHK.TRANS64.TRYWAIT P1, [UR4+0x2d830], R8 ;  /* 0x02d83008ff0075a7 */ /* 0x0000620008020144 */
[----:B------:R-:W-:Y:S05]  /*1500*/  @!P0 BRA `(.L_x_1914) ;  /* 0x0000000000048947 */ /* 0x000fea0003800000 */
[----:B------:R-:W-:Y:S01]  /*1510*/  BPT.TRAP 0x1 ;  /* 0x000000040000795c */ /* 0x000fe20000300000 */
.L_x_1914:
[----:B------:R-:W-:-:S05]  /*1520*/  IMAD.U32 R10, RZ, RZ, UR40 ;  /* 0x00000028ff0a7e24 */ /* 0x000fca000f8e00ff */
[----:B------:R-:W-:Y:S01]  /*1530*/  LOP3.LUT R10, R10, 0x10000, RZ, 0xfc, !PT ;  /* 0x000100000a0a7812 */ /* 0x000fe200078efcff */
[----:B-1----:R-:W-:Y:S06]  /*1540*/  @P1 BRA `(.L_x_1915) ;  /* 0x00000000000c1947 */ /* 0x002fec0003800000 */
[----:B------:R-:W-:-:S13]  /*1550*/  R2UR UR4, R2 ;  /* 0x00000000020472ca */ /* 0x000fda00000e0000 */
[----:B------:R-:W1:Y:S02]  /*1560*/  SYNCS.PHASECHK.TRANS64.TRYWAIT P1, [UR4+0x2d830], R8 ;  /* 0x02d83008ff0075a7 */ /* 0x000e640008020144 */
[----:B-1----:R-:W-:Y:S05]  /*1570*/  @!P1 BRA `(.L_x_1916) ;  /* 0x000000cc00ec9947 */ /* 0x002fea0003800000 */
.L_x_1915:
[----:B------:R-:W-:Y:S05]  /*1580*/  WARPSYNC.ALL ;  /* 0x0000000000007948 */ /* 0x000fea0003800000 */
[----:B------:R-:W-:Y:S01]  /*1590*/  IMAD.MOV.U32 R11, RZ, RZ, -0x7fffffe0 ;  /* 0x80000020ff0b7424 */ /* 0x000fe200078e00ff */
[----:B------:R-:W-:Y:S01]  /*15a0*/  R2UR UR4, R2 ;  /* 0x00000000020472ca */ /* 0x000fe200000e0000 */
[----:B------:R-:W-:Y:S01]  /*15b0*/  WARPGROUP.ARRIVE ;  /* 0x00000000000079c5 */ /* 0x000fe20000000000 */
[C---:B------:R-:W-:Y:S01]  /*15c0*/  R2UR UR8, R10.reuse ;  /* 0x000000000a0872ca */ /* 0x040fe200000e0000 */
[----:B------:R-:W-:Y:S01]  /*15d0*/  UMOV UR11, 0x80000020 ;  /* 0x80000020000b7882 */ /* 0x000fe20000000000 */
[----:B------:R-:W-:Y:S01]  /*15e0*/  R2UR UR9, R11 ;  /* 0x000000000b0972ca */ /* 0x000fe200000e0000 */
[----:B------:R-:W-:Y:S01]  /*15f0*/  UMOV UR13, 0x80000020 ;  /* 0x80000020000d7882 */ /* 0x000fe20000000000 */
[----:B------:R-:W-:Y:S01]  /*1600*/  R2UR UR24, R10 ;  /* 0x000000000a1872ca */ /* 0x000fe200000e0000 */
[----:B------:R-:W-:Y:S01]  /*1610*/  UMOV UR15, 0x80000020 ;  /* 0x80000020000f7882 */ /* 0x000fe20000000000 */
[----:B------:R-:W-:Y:S01]  /*1620*/  UMOV UR17, 0x80000020 ;  /* 0x8000002000117882 */ /* 0x000fe20000000000 */
[----:B------:R-:W-:Y:S01]  /*1630*/  UMOV UR7, 0x80000020 ;  /* 0x8000002000077882 */ /* 0x000fe20000000000 */
[----:B------:R-:W-:Y:S01]  /*1640*/  UMOV UR5, UR17 ;  /* 0x0000001100057c82 */ /* 0x000fe20008000000 */
[----:B------:R-:W-:Y:S01]  /*1650*/  UMOV UR21, 0x80000020 ;  /* 0x8000002000157882 */ /* 0x000fe20000000000 */
[----:B------:R-:W-:Y:S01]  /*1660*/  UMOV UR25, 0x80000020 ;  /* 0x8000002000197882 */ /* 0x000fe20000000000 */
[----:B------:R-:W-:-:S04]  /*1670*/  UIADD3 UR4, UR4, 0x15400, URZ ;  /* 0x0001540004047890 */ /* 0x000fc8000fffe03f */
[----:B------:R-:W-:Y:S02]  /*1680*/  USHF.R.U32.HI UR4, URZ, 0x4, UR4 ;  /* 0x000000043f047899 */ /* 0x000fe40008011604 */
[----:B------:R-:W-:Y:S02]  /*1690*/  UIADD3 UR12, UR24, 0x300, URZ ;  /* 0x00000300180c7890 */ /* 0x000fe4000fffe03f */
[----:B------:R-:W-:Y:S02]  /*16a0*/  ULOP3.LUT UR4, UR4, 0x3fff, URZ, 0xc0, !UPT ;  /* 0x00003fff04047892 */ /* 0x000fe4000f8ec03f */
[----:B------:R-:W-:Y:S02]  /*16b0*/  UIADD3 UR16, UR24, 0x302, URZ ;  /* 0x0000030218107890 */ /* 0x000fe4000fffe03f */
[----:B------:R-:W-:Y:S02]  /*16c0*/  ULOP3.LUT UR18, UR4, 0x10000, URZ, 0xfc, !UPT ;  /* 0x0001000004127892 */ /* 0x000fe4000f8efc3f */
[----:B------:R-:W-:-:S02]  /*16d0*/  UIADD3 UR20, UR24, 0x600, URZ ;  /* 0x0000060018147890 */ /* 0x000fc4000fffe03f */
[----:B------:R-:W-:Y:S02]  /*16e0*/  UIADD3 UR14, UR18, 0x200, URZ ;  /* 0x00000200120e7890 */ /* 0x000fe4000fffe03f */
[----:B------:R-:W-:Y:S02]  /*16f0*/  UIADD3 UR6, UR18, 0x202, URZ ;  /* 0x0000020212067890 */ /* 0x000fe4000fffe03f */
[----:B------:R-:W-:Y:S01]  /*1700*/  IMAD.U32 R12, RZ, RZ, UR18 ;  /* 0x00000012ff0c7e24 */ /* 0x000fe2000f8e00ff */
[----:B------:R-:W-:Y:S01]  /*1710*/  UMOV UR10, UR18 ;  /* 0x00000012000a7c82 */ /* 0x000fe20008000000 */
[----:B------:R-:W-:Y:S01]  /*1720*/  UMOV UR4, UR16 ;  /* 0x0000001000047c82 */ /* 0x000fe20008000000 */
[----:B------:R-:W-:Y:S01]  /*1730*/  HGMMA.64x128x16.F32 R24, gdesc[UR8], RZ, !UPT, gsb0 ;  /* 0x01e00000081879f0 */ /* 0x000fe2000c0008ff */
[----:B------:R-:W-:Y:S02]  /*1740*/  UIADD3 UR8, UR24, 0x2, URZ ;  /* 0x0000000218087890 */ /* 0x000fe4000fffe03f */
[----:B------:R-:W-:Y:S01]  /*1750*/  UIADD3 UR10, UR18, 0x2, URZ ;  /* 0x00000002120a7890 */ /* 0x000fe2000fffe03f */
[----:B------:R-:W-:Y:S01]  /*1760*/  UMOV UR9, 0x80000020 ;  /* 0x8000002000097882 */ /* 0x000fe20000000000 */
[----:B------:R-:W-:Y:S01]  /*1770*/  UMOV UR11, 0x80000020 ;  /* 0x80000020000b7882 */ /* 0x000fe20000000000 */
[----:B------:R-:W-:Y:S01]  /*1780*/  UIADD3 UR24, UR24, 0x602, URZ ;  /* 0x0000060218187890 */ /* 0x000fe2000fffe03f */
        /* <DEDUP_REMOVED lines=8> */
[----:B------:R-:W-:Y:S01]  /*1810*/  HGMMA.64x128x16.F32 R24, gdesc[UR4], R24, gsb0 ;  /* 0x01e00000041879f0 */ /* 0x000fe20008000818 */
[----:B------:R-:W-:Y:S01]  /*1820*/  UIADD3 UR6, UR18, 0x400, URZ ;  /* 0x0000040012067890 */ /* 0x000fe2000fffe03f */
[----:B------:R-:W-:Y:S01]  /*1830*/  UMOV UR4, UR20 ;  /* 0x0000001400047c82 */ /* 0x000fe20008000000 */
[----:B------:R-:W-:Y:S01]  /*1840*/  UMOV UR5, UR21 ;  /* 0x0000001500057c82 */ /* 0x000fe20008000000 */
[----:B------:R-:W-:Y:S01]  /*1850*/  UMOV UR7, 0x80000020 ;  /* 0x8000002000077882 */ /* 0x000fe20000000000 */
[----:B------:R-:W-:Y:S02]  /*1860*/  WARPGROUP.DEPBAR.LE gsb0, 0x0 ;  /* 0x00008000000079c5 */ /* 0x000fe40000010000 */
[----:B------:R-:W-:-:S06]  /*1870*/  WARPGROUP.ARRIVE ;  /* 0x00000000000079c5 */ /* 0x000fcc0000000000 */
[----:B------:R-:W-:Y:S01]  /*1880*/  HGMMA.64x128x16.F32 R24, gdesc[UR4], R24, gsb0 ;  /* 0x01e00000041879f0 */ /* 0x000fe20008000818 */
[----:B------:R-:W-:Y:S01]  /*1890*/  UIADD3 UR6, UR18, 0x402, URZ ;  /* 0x0000040212067890 */ /* 0x000fe2000fffe03f */
[----:B------:R-:W-:Y:S01]  /*18a0*/  UMOV UR4, UR24 ;  /* 0x0000001800047c82 */ /* 0x000fe20008000000 */
[----:B------:R-:W-:Y:S01]  /*18b0*/  UMOV UR5, UR25 ;  /* 0x0000001900057c82 */ /* 0x000fe20008000000 */
[----:B------:R-:W-:Y:S01]  /*18c0*/  UMOV UR7, 0x80000020 ;  /* 0x8000002000077882 */ /* 0x000fe20000000000 */
[----:B------:R-:W-:Y:S02]  /*18d0*/  WARPGROUP.DEPBAR.LE gsb0, 0x0 ;  /* 0x00008000000079c5 */ /* 0x000fe40000010000 */
[----:B------:R-:W-:-:S06]  /*18e0*/  WARPGROUP.ARRIVE ;  /* 0x00000000000079c5 */ /* 0x000fcc0000000000 */
[----:B------:R-:W-:Y:S03]  /*18f0*/  HGMMA.64x128x16.F32 R24, gdesc[UR4], R24, gsb0 ;  /* 0x01e00000041879f0 */ /* 0x000fe60008000818 */
[----:B------:R-:W-:Y:S02]  /*1900*/  WARPGROUP.DEPBAR.LE gsb0, 0x0 ;  /* 0x00008000000079c5 */ /* 0x000fe40000010000 */
[----:B------:R-:W-:Y:S05]  /*1910*/  @!P0 BRA `(.L_x_1917) ;  /* 0x0000000000048947 */ /* 0x000fea0003800000 */
[----:B------:R-:W-:Y:S01]  /*1920*/  BPT.TRAP 0x1 ;  /* 0x000000040000795c */ /* 0x000fe20000300000 */
.L_x_1917:
[----:B------:R-:W-:Y:S01]  /*1930*/  LOP3.LUT R0, R19, 0xffffff80, RZ, 0xc0, !PT ;  /* 0xffffff8013007812 */ /* 0x000fe200078ec0ff */
[----:B------:R-:W-:Y:S01]  /*1940*/  IMAD.HI R15, R22, 0x55555556, RZ ;  /* 0x55555556160f7827 */ /* 0x000fe200078e02ff */
[----:B------:R-:W-:Y:S01]  /*1950*/  LEA.HI R13, R18, R17, RZ, 0x2 ;  /* 0x00000011120d7211 */ /* 0x000fe200078f10ff */
[----:B------:R-:W-:Y:S01]  /*1960*/  UISETP.NE.AND UP0, UPT, UR37, URZ, UPT ;  /* 0x0000003f2500728c */ /* 0x000fe2000bf05270 */
[----:B------:R-:W-:Y:S01]  /*1970*/  R2UR UR7, R2 ;  /* 0x00000000020772ca */ /* 0x000fe200000e0000 */
[----:B------:R-:W-:Y:S01]  /*1980*/  IMAD.IADD R0, R17, 0x1, -R0 ;  /* 0x0000000111007824 */ /* 0x000fe200078e0a00 */
[----:B------:R-:W-:Y:S01]  /*1990*/  LOP3.LUT R20, R13, 0xfffffffc, RZ, 0xc0, !PT ;  /* 0xfffffffc0d147812 */ /* 0x000fe200078ec0ff */
[----:B------:R-:W-:Y:S01]  /*19a0*/  ULDC UR6, c[0x0][0x2f0] ;  /* 0x0000bc0000067ab9 */ /* 0x000fe20000000800 */
[----:B------:R-:W-:Y:S01]  /*19b0*/  LEA.HI R15, R15, R15, RZ, 0x1 ;  /* 0x0000000f0f0f7211 */ /* 0x000fe200078f08ff */
[----:B------:R-:W-:Y:S01]  /*19c0*/  ULDC UR14, c[0x0][0x288] ;  /* 0x0000a200000e7ab9 */ /* 0x000fe20000000800 */
[----:B-1----:R-:W-:Y:S01]  /*19d0*/  SHF.R.S32.HI R9, RZ, 0x1f, R0 ;  /* 0x0000001fff097819 */ /* 0x002fe20000011400 */
[----:B------:R-:W-:Y:S01]  /*19e0*/  IMAD.IADD R20, R17, 0x1, -R20 ;  /* 0x0000000111147824 */ /* 0x000fe200078e0a14 */
[----:B------:R-:W-:Y:S01]  /*19f0*/  PLOP3.LUT P1, PT, PT, PT, UP0, 0x80, 0x0 ;  /* 0x000000000000781c */ /* 0x000fe20003f2f008 */
[----:B------:R-:W-:Y:S01]  /*1a00*/  IMAD R15, R15, -0x3, R22 ;  /* 0xfffffffd0f0f7824 */ /* 0x000fe200078e0216 */
[CC--:B0-----:R-:W-:Y:S01]  /*1a10*/  LEA.HI R8, R9.reuse, R0.reuse, RZ, 0x2 ;  /* 0x0000000009087211 */ /* 0x0c1fe200078f10ff */
[----:B------:R-:W-:Y:S01]  /*1a20*/  @UP0 ULDC UR4, c[0x0][0x44c] ;  /* 0x0001130000040ab9 */ /* 0x000fe20000000800 */
[----:B------:R-:W-:Y:S01]  /*1a30*/  LEA.HI R13, R9, R0, RZ, 0x5 ;  /* 0x00000000090d7211 */ /* 0x000fe200078f28ff */
[----:B------:R-:W-:Y:S01]  /*1a40*/  @UP0 ULDC UR5, c[0x0][0x450] ;  /* 0x0001140000050ab9 */ /* 0x000fe20000000800 */
[--C-:B------:R-:W-:Y:S01]  /*1a50*/  SHF.R.S32.HI R9, RZ, 0x2, R8.reuse ;  /* 0x00000002ff097819 */ /* 0x100fe20000011408 */
[----:B------:R-:W-:Y:S01]  /*1a60*/  ULDC UR31, c[0x0][0x988] ;  /* 0x00026200001f7ab9 */ /* 0x000fe20000000800 */
[----:B------:R-:W-:Y:S01]  /*1a70*/  SHF.R.S32.HI R14, RZ, 0x1f, R8 ;  /* 0x0000001fff0e7819 */ /* 0x000fe20000011408 */
[----:B------:R-:W-:Y:S01]  /*1a80*/  IMAD.SHL.U32 R3, R3, 0x40, RZ ;  /* 0x0000004003037824 */ /* 0x000fe200078e00ff */
[----:B------:R-:W-:Y:S01]  /*1a90*/  SHF.R.S32.HI R13, RZ, 0x5, R13 ;  /* 0x00000005ff0d7819 */ /* 0x000fe2000001140d */
[----:B------:R-:W0:Y:S01]  /*1aa0*/  S2UR UR10, SR_CgaCtaId ;  /* 0x00000000000a79c3 */ /* 0x000e220000008800 */
[----:B------:R-:W-:Y:S01]  /*1ab0*/  LEA.HI R14, R14, R9, RZ, 0x3 ;  /* 0x000000090e0e7211 */ /* 0x000fe200078f18ff */
[----:B------:R-:W-:Y:S01]  /*1ac0*/  @UP0 ULDC UR15, c[0x0][0x450] ;  /* 0x00011400000f0ab9 */ /* 0x000fe20000000800 */
[----:B------:R-:W-:-:S02]  /*1ad0*/  LEA.HI R19, R20, R20, RZ, 0x1 ;  /* 0x0000001414137211 */ /* 0x000fc400078f08ff */
[----:B------:R-:W-:Y:S02]  /*1ae0*/  CS2R R134, SRZ ;  /* 0x0000000000867805 */ /* 0x000fe4000001ff00 */
[----:B------:R-:W-:Y:S02]  /*1af0*/  LEA R13, R13, UR38, 0x4 ;  /* 0x000000260d0d7c11 */ /* 0x000fe4000f8e20ff */
[----:B------:R-:W-:Y:S02]  /*1b00*/  CS2R R132, SRZ ;  /* 0x0000000000847805 */ /* 0x000fe4000001ff00 */
[----:B------:R-:W-:Y:S02]  /*1b10*/  LOP3.LUT R14, R14, 0xfffffff8, RZ, 0xc0, !PT ;  /* 0xfffffff80e0e7812 */ /* 0x000fe400078ec0ff */
[----:B------:R-:W-:Y:S02]  /*1b20*/  CS2R R130, SRZ ;  /* 0x0000000000827805 */ /* 0x000fe4000001ff00 */
[----:B------:R-:W-:-:S02]  /*1b30*/  LOP3.LUT R19, R19, 0x1ffffffe, RZ, 0xc0, !PT ;  /* 0x1ffffffe13137812 */ /* 0x000fc400078ec0ff */
[----:B------:R-:W-:Y:S02]  /*1b40*/  CS2R R128, SRZ ;  /* 0x0000000000807805 */ /* 0x000fe4000001ff00 */
[----:B------:R-:W-:Y:S02]  /*1b50*/  IADD3 R14, R13, R9, -R14 ;  /* 0x000000090d0e7210 */ /* 0x000fe40007ffe80e */
[----:B------:R-:W-:Y:S02]  /*1b60*/  CS2R R126, SRZ ;  /* 0x00000000007e7805 */ /* 0x000fe4000001ff00 */
[----:B------:R-:W-:Y:S01]  /*1b70*/  PLOP3.LUT P2, PT, PT, PT, UP0, 0x80, 0x0 ;  /* 0x000000000000781c */ /* 0x000fe20003f4f008 */
[----:B------:R-:W-:Y:S01]  /*1b80*/  IMAD.IADD R9, R20, 0x1, -R19 ;  /* 0x0000000114097824 */ /* 0x000fe200078e0a13 */
[----:B------:R-:W-:Y:S01]  /*1b90*/  LOP3.LUT R139, R8, 0x7ffffffc, RZ, 0xc0, !PT ;  /* 0x7ffffffc088b7812 */ /* 0x000fe200078ec0ff */
[----:B------:R-:W-:Y:S01]  /*1ba0*/  IMAD R14, R15, 0x40, R14 ;  /* 0x000000400f0e7824 */ /* 0x000fe200078e020e */
[----:B------:R-:W-:-:S02]  /*1bb0*/  R2UR UR18, R141 ;  /* 0x000000008d1272ca */ /* 0x000fc400000e0000 */
[----:B------:R-:W-:Y:S02]  /*1bc0*/  CS2R R124, SRZ ;  /* 0x00000000007c7805 */ /* 0x000fe4000001ff00 */
[----:B------:R-:W-:Y:S01]  /*1bd0*/  CS2R R122, SRZ ;  /* 0x00000000007a7805 */ /* 0x000fe2000001ff00 */
[----:B------:R-:W-:Y:S01]  /*1be0*/  IMAD R9, R9, 0x8, R14 ;  /* 0x0000000809097824 */ /* 0x000fe200078e020e */
[----:B------:R-:W-:Y:S01]  /*1bf0*/  CS2R R120, SRZ ;  /* 0x0000000000787805 */ /* 0x000fe2000001ff00 */
[----:B------:R-:W-:Y:S01]  /*1c00*/  IMAD.IADD R139, R0, 0x1, -R139 ;  /* 0x00000001008b7824 */ /* 0x000fe200078e0a8b */
[----:B------:R-:W-:Y:S01]  /*1c10*/  CS2R R118, SRZ ;  /* 0x0000000000767805 */ /* 0x000fe2000001ff00 */
[----:B------:R-:W-:Y:S01]  /*1c20*/  @P1 IMAD.HI.U32 R13, R9, UR4, RZ ;  /* 0x00000004090d1c27 */ /* 0x000fe2000f8e00ff */
[----:B------:R-:W-:Y:S01]  /*1c30*/  UMOV UR4, 0xffffff80 ;  /* 0xffffff8000047882 */ /* 0x000fe20000000000 */
[----:B------:R-:W-:Y:S01]  /*1c40*/  CS2R R116, SRZ ;  /* 0x0000000000747805 */ /* 0x000fe2000001ff00 */
[----:B------:R-:W-:Y:S01]  /*1c50*/  UIMAD UR4, UR39, UR4, 0x80 ;  /* 0x00000080270474a4 */ /* 0x000fe2000f8e0204 */
[----:B------:R-:W-:Y:S01]  /*1c60*/  IMAD.MOV.U32 R15, RZ, RZ, R9 ;  /* 0x000000ffff0f7224 */ /* 0x000fe200078e0009 */
[----:B------:R-:W-:Y:S01]  /*1c70*/  @P2 SHF.R.U32.HI R15, RZ, UR5, R13 ;  /* 0x00000005ff0f2c19 */ /* 0x000fe2000801160d */
[----:B------:R-:W-:Y:S01]  /*1c80*/  IMAD.U32 R13, RZ, RZ, UR6 ;  /* 0x00000006ff0d7e24 */ /* 0x000fe2000f8e00ff */
[----:B------:R-:W-:Y:S01]  /*1c90*/  UIADD3 UR5, UR4, 0x1, URZ ;  /* 0x0000000104057890 */ /* 0x000fe2000fffe03f */
[----:B------:R-:W-:Y:S01]  /*1ca0*/  CS2R R114, SRZ ;  /* 0x0000000000727805 */ /* 0x000fe2000001ff00 */
[----:B------:R-:W-:Y:S01]  /*1cb0*/  UIMAD UR4, UR36, UR6, UR4 ;  /* 0x00000006240472a4 */ /* 0x000fe2000f8e0204 */
[----:B------:R-:W1:Y:S01]  /*1cc0*/  SHFL.IDX PT, R8, R15, RZ, 0x1c1f ;  /* 0x001c1fff0f087589 */ /* 0x000e6200000e0000 */
[----:B------:R-:W-:Y:S01]  /*1cd0*/  UIMAD UR6, UR36, UR6, -UR14 ;  /* 0x00000006240672a4 */ /* 0x000fe2000f8e0a0e */
[----:B------:R-:W-:Y:S01]  /*1ce0*/  CS2R R112, SRZ ;  /* 0x0000000000707805 */ /* 0x000fe2000001ff00 */
[----:B------:R-:W-:Y:S01]  /*1cf0*/  IMAD.U32 R22, RZ, RZ, UR5 ;  /* 0x00000005ff167e24 */ /* 0x000fe2000f8e00ff */
[----:B------:R-:W-:Y:S01]  /*1d00*/  SHFL.IDX PT, R15, R15, 0x1, 0x1c1f ;  /* 0x003c1f000f0f7f89 */ /* 0x000fe200000e0000 */
[----:B------:R-:W-:Y:S01]  /*1d10*/  IMAD.U32 R14, RZ, RZ, UR4 ;  /* 0x00000004ff0e7e24 */ /* 0x000fe2000f8e00ff */
[----:B------:R-:W-:Y:S01]  /*1d20*/  UIADD3 UR4, UR7, 0x2d840, URZ ;  /* 0x0002d84007047890 */ /* 0x000fe2000fffe03f */
[C---:B------:R-:W-:Y:S01]  /*1d30*/  IMAD R22, R139.reuse, -0x2, R22 ;  /* 0xfffffffe8b167824 */ /* 0x040fe200078e0216 */
[----:B------:R-:W-:Y:S01]  /*1d40*/  UMOV UR5, URZ ;  /* 0x0000003f00057c82 */ /* 0x000fe20008000000 */
[----:B------:R-:W-:Y:S01]  /*1d50*/  IMAD R14, R139, -0x2, R14 ;  /* 0xfffffffe8b0e7824 */ /* 0x000fe200078e020e */
[----:B0-----:R-:W-:Y:S01]  /*1d60*/  UPRMT UR4, UR10, 0x654, UR4 ;  /* 0x000006540a047896 */ /* 0x001fe20008000004 */
[----:B------:R-:W-:Y:S01]  /*1d70*/  IMAD R22, R13, UR36, R22 ;  /* 0x000000240d167c24 */ /* 0x000fe2000f8e0216 */
[----:B------:R-:W-:Y:S01]  /*1d80*/  CS2R R110, SRZ ;  /* 0x00000000006e7805 */ /* 0x000fe2000001ff00 */
[----:B------:R-:W-:Y:S01]  /*1d90*/  @UP0 ULDC UR10, c[0x0][0x44c] ;  /* 0x00011300000a0ab9 */ /* 0x000fe20000000800 */
[----:B------:R-:W-:Y:S01]  /*1da0*/  CS2R R108, SRZ ;  /* 0x00000000006c7805 */ /* 0x000fe2000001ff00 */
[----:B------:R-:W-:Y:S01]  /*1db0*/  VIADD R13, R22, -UR14 ;  /* 0x8000000e160d7c36 */ /* 0x000fe20008000000 */
[----:B------:R-:W-:Y:S01]  /*1dc0*/  UIMAD.WIDE.U32 UR10, UR38, UR10, URZ ;  /* 0x0000000a260a72a5 */ /* 0x000fe2000f8e003f */
[----:B------:R-:W-:-:S02]  /*1dd0*/  CS2R R106, SRZ ;  /* 0x00000000006a7805 */ /* 0x000fc4000001ff00 */
[----:B------:R-:W-:Y:S01]  /*1de0*/  CS2R R104, SRZ ;  /* 0x0000000000687805 */ /* 0x000fe2000001ff00 */
[----:B------:R-:W-:Y:S01]  /*1df0*/  SYNCS.ARRIVE.TRANS64.RED.A1T0 RZ, [UR4], RZ ;  /* 0x000000ffffff79a7 */ /* 0x000fe20008100404 */
[----:B------:R-:W-:Y:S01]  /*1e00*/  @UP0 USHF.R.U32.HI UR38, URZ, UR15, UR11 ;  /* 0x0000000f3f260299 */ /* 0x000fe2000801160b */
[----:B------:R-:W-:Y:S01]  /*1e10*/  CS2R R102, SRZ ;  /* 0x0000000000667805 */ /* 0x000fe2000001ff00 */
[----:B------:R-:W-:Y:S01]  /*1e20*/  UMOV UR4, URZ ;  /* 0x0000003f00047c82 */ /* 0x000fe20008000000 */
[----:B------:R-:W-:Y:S02]  /*1e30*/  CS2R R100, SRZ ;  /* 0x0000000000647805 */ /* 0x000fe4000001ff00 */
[----:B-1----:R-:W-:Y:S01]  /*1e40*/  VIADDMNMX R8, R8, R13, R14, PT ;  /* 0x0000000d08087246 */ /* 0x002fe2000380010e */
[----:B------:R-:W-:-:S03]  /*1e50*/  UIADD3 UR6, UR6, UR38, URZ ;  /* 0x0000002606067290 */ /* 0x000fc6000fffe03f */
[C---:B------:R-:W-:Y:S01]  /*1e60*/  ISETP.GT.AND P1, PT, R8.reuse, RZ, PT ;  /* 0x000000ff0800720c */ /* 0x040fe20003f24270 */
[----:B------:R-:W-:Y:S01]  /*1e70*/  USHF.R.S32.HI UR10, URZ, 0x1f, UR6 ;  /* 0x0000001f3f0a7899 */ /* 0x000fe20008011406 */
[C---:B------:R-:W-:Y:S02]  /*1e80*/  ISETP.GT.AND P2, PT, R8.reuse, 0x1, PT ;  /* 0x000000010800780c */ /* 0x040fe40003f44270 */
[----:B------:R-:W-:Y:S01]  /*1e90*/  ISETP.GT.AND P3, PT, R8, 0x8, PT ;  /* 0x000000080800780c */ /* 0x000fe20003f64270 */
[----:B------:R-:W-:Y:S01]  /*1ea0*/  ULEA.HI UR10, UR10, UR6, URZ, 0x7 ;  /* 0x000000060a0a7291 */ /* 0x000fe2000f8f383f */
[----:B------:R-:W-:Y:S02]  /*1eb0*/  FSEL R97, R24, -INF , P1 ;  /* 0xff80000018617808 */ /* 0x000fe40000800000 */
[----:B------:R-:W-:Y:S01]  /*1ec0*/  FSEL R95, R25, -INF , P2 ;  /* 0xff800000195f7808 */ /* 0x000fe20001000000 */
[----:B------:R-:W-:Y:S01]  /*1ed0*/  USHF.R.S32.HI UR10, URZ, 0x7, UR10 ;  /* 0x000000073f0a7899 */ /* 0x000fe2000801140a */
[----:B------:R-:W-:-:S02]  /*1ee0*/  ISETP.GT.AND P1, PT, R8, 0x9, PT ;  /* 0x000000090800780c */ /* 0x000fc40003f24270 */
[----:B------:R-:W-:Y:S01]  /*1ef0*/  FSEL R23, R28, -INF , P3 ;  /* 0xff8000001c177808 */ /* 0x000fe20001800000 */
[----:B------:R-:W-:Y:S01]  /*1f00*/  UISETP.LT.AND UP0, UPT, UR18, UR10, UPT ;  /* 0x0000000a1200728c */ /* 0x000fe2000bf01270 */
[----:B------:R-:W-:Y:S02]  /*1f10*/  FMNMX.FTZ R0, R97, R95, !PT ;  /* 0x0000005f61007209 */ /* 0x000fe40007810000 */
[C---:B------:R-:W-:Y:S01]  /*1f20*/  ISETP.GT.AND P2, PT, R8.reuse, 0x10, PT ;  /* 0x000000100800780c */ /* 0x040fe20003f44270 */
[----:B------:R-:W-:Y:S01]  /*1f30*/  USEL UR28, UR18, UR10, !UP0 ;  /* 0x0000000a121c7287 */ /* 0x000fe2000c000000 */
[----:B------:R-:W-:Y:S02]  /*1f40*/  FSEL R19, R29, -INF , P1 ;  /* 0xff8000001d137808 */ /* 0x000fe40000800000 */
[----:B------:R-:W-:Y:S02]  /*1f50*/  FMNMX.FTZ R0, R23, R0, !PT ;  /* 0x0000000017007209 */ /* 0x000fe40007810000 */
[----:B------:R-:W-:-:S02]  /*1f60*/  ISETP.GT.AND P1, PT, R8, 0x11, PT ;  /* 0x000000110800780c */ /* 0x000fc40003f24270 */
[----:B------:R-:W-:Y:S02]  /*1f70*/  FSEL R93, R32, -INF , P2 ;  /* 0xff800000205d7808 */ /* 0x000fe40001000000 */
[----:B------:R-:W-:Y:S02]  /*1f80*/  FMNMX.FTZ R0, R19, R0, !PT ;  /* 0x0000000013007209 */ /* 0x000fe40007810000 */
[C---:B------:R-:W-:Y:S02]  /*1f90*/  ISETP.GT.AND P2, PT, R8.reuse, 0x18, PT ;  /* 0x000000180800780c */ /* 0x040fe40003f44270 */
        /* <DEDUP_REMOVED lines=41> */
[----:B------:R-:W-:Y:S02]  /*2230*/  ISETP.GT.AND P2, PT, R8, 0x50, PT ;  /* 0x000000500800780c */ /* 0x000fe40003f44270 */
        /* <DEDUP_REMOVED lines=35> */
[----:B------:R-:W-:Y:S02]  /*2470*/  FSEL R85, R85, -INF , P1 ;  /* 0xff80000055557808 */ /* 0x000fe40000800000 */
[----:B------:R-:W-:-:S04]  /*2480*/  FMNMX.FTZ R0, R84, R99, !PT ;  /* 0x0000006354007209 */ /* 0x000fc80007810000 */
[----:B------:R-:W-:-:S05]  /*2490*/  FMNMX.FTZ R24, R85, R0, !PT ;  /* 0x0000000055187209 */ /* 0x000fca0007810000 */
[----:B------:R-:W0:Y:S02]  /*24a0*/  SHFL.BFLY PT, R99, R24, 0x2, 0x1f ;  /* 0x0c401f0018637f89 */ /* 0x000e2400000e0000 */
[----:B0-----:R-:W-:-:S05]  /*24b0*/  FMNMX.FTZ R99, R24, R99, !PT ;  /* 0x0000006318637209 */ /* 0x001fca0007810000 */
[----:B------:R-:W0:Y:S02]  /*24c0*/  SHFL.BFLY PT, R0, R99, 0x1, 0x1f ;  /* 0x0c201f0063007f89 */ /* 0x000e2400000e0000 */
[----:B0-----:R-:W-:Y:S02]  /*24d0*/  FMNMX.FTZ R0, R99, R0, !PT ;  /* 0x0000000063007209 */ /* 0x001fe40007810000 */
[----:B------:R-:W-:Y:S02]  /*24e0*/  CS2R R98, SRZ ;  /* 0x0000000000627805 */ /* 0x000fe4000001ff00 */
[C---:B------:R-:W-:Y:S01]  /*24f0*/  FSETP.NEU.FTZ.AND P1, PT, R0.reuse, -INF , PT ;  /* 0xff8000000000780b */ /* 0x040fe20003f3d000 */
[----:B------:R-:W-:-:S05]  /*2500*/  FMUL.FTZ R8, R0, UR31 ;  /* 0x0000001f00087c20 */ /* 0x000fca0008410000 */
[----:B------:R-:W-:-:S05]  /*2510*/  FSEL R8, R8, RZ, P1 ;  /* 0x000000ff08087208 */ /* 0x000fca0000800000 */
[----:B------:R-:W-:Y:S01]  /*2520*/  FFMA.FTZ R20, R97, UR31, -R8 ;  /* 0x0000001f61147c23 */ /* 0x000fe20008010808 */
[----:B------:R-:W-:Y:S01]  /*2530*/  IADD3 R97, R15, -UR14, R22 ;  /* 0x8000000e0f617c10 */ /* 0x000fe2000fffe016 */
[--C-:B------:R-:W-:Y:S01]  /*2540*/  FFMA.FTZ R22, R23, UR31, -R8.reuse ;  /* 0x0000001f17167c23 */ /* 0x100fe20008010808 */
[--C-:B------:R-:W-:Y:S01]  /*2550*/  FFMA.FTZ R40, R37, UR31, -R8.reuse ;  /* 0x0000001f25287c23 */ /* 0x100fe20008010808 */
[--C-:B------:R-:W-:Y:S01]  /*2560*/  FFMA.FTZ R53, R53, UR31, -R8.reuse ;  /* 0x0000001f35357c23 */ /* 0x100fe20008010808 */
[----:B------:R-:W-:Y:S01]  /*2570*/  VIMNMX R44, R14, R97, PT ;  /* 0x000000610e2c7248 */ /* 0x000fe20003fe0100 */
[--C-:B------:R-:W-:Y:S01]  /*2580*/  FFMA.FTZ R56, R60, UR31, -R8.reuse ;  /* 0x0000001f3c387c23 */ /* 0x100fe20008010808 */
[--C-:B------:R-:W-:Y:S01]  /*2590*/  FFMA.FTZ R95, R95, UR31, -R8.reuse ;  /* 0x0000001f5f5f7c23 */ /* 0x100fe20008010808 */
[--C-:B------:R-:W-:Y:S01]  /*25a0*/  FFMA.FTZ R60, R69, UR31, -R8.reuse ;  /* 0x0000001f453c7c23 */ /* 0x100fe20008010808 */
[C---:B------:R-:W-:Y:S01]  /*25b0*/  ISETP.GT.AND P1, PT, R44.reuse, RZ, PT ;  /* 0x000000ff2c00720c */ /* 0x040fe20003f24270 */
[--C-:B------:R-:W-:Y:S01]  /*25c0*/  FFMA.FTZ R19, R19, UR31, -R8.reuse ;  /* 0x0000001f13137c23 */ /* 0x100fe20008010808 */
[C---:B------:R-:W-:Y:S01]  /*25d0*/  ISETP.GT.AND P2, PT, R44.reuse, 0x1, PT ;  /* 0x000000012c00780c */ /* 0x040fe20003f44270 */
[--C-:B------:R-:W-:Y:S01]  /*25e0*/  FFMA.FTZ R93, R93, UR31, -R8.reuse ;  /* 0x0000001f5d5d7c23 */ /* 0x100fe20008010808 */
[----:B------:R-:W-:Y:S01]  /*25f0*/  ISETP.GT.AND P3, PT, R44, 0x8, PT ;  /* 0x000000082c00780c */ /* 0x000fe20003f64270 */
[--C-:B------:R-:W-:Y:S01]  /*2600*/  FFMA.FTZ R25, R25, UR31, -R8.reuse ;  /* 0x0000001f19197c23 */ /* 0x100fe20008010808 */
[----:B------:R-:W-:Y:S01]  /*2610*/  FSEL R14, R26, -INF , P1 ;  /* 0xff8000001a0e7808 */ /* 0x000fe20000800000 */
[--C-:B------:R-:W-:Y:S01]  /*2620*/  FFMA.FTZ R91, R91, UR31, -R8.reuse ;  /* 0x0000001f5b5b7c23 */ /* 0x100fe20008010808 */
[----:B------:R-:W-:Y:S01]  /*2630*/  FSEL R23, R27, -INF , P2 ;  /* 0xff8000001b177808 */ /* 0x000fe20001000000 */
[--C-:B------:R-:W-:Y:S01]  /*2640*/  FFMA.FTZ R33, R33, UR31, -R8.reuse ;  /* 0x0000001f21217c23 */ /* 0x100fe20008010808 */
[----:B------:R-:W-:Y:S01]  /*2650*/  ISETP.GT.AND P1, PT, R44, 0x9, PT ;  /* 0x000000092c00780c */ /* 0x000fe20003f24270 */
[----:B------:R-:W-:Y:S01]  /*2660*/  FFMA.FTZ R69, R80, UR31, -R8 ;  /* 0x0000001f50457c23 */ /* 0x000fe20008010808 */
[----:B------:R-:W-:Y:S01]  /*2670*/  FSEL R30, R30, -INF , P3 ;  /* 0xff8000001e1e7808 */ /* 0x000fe20001800000 */
[----:B------:R-:W-:Y:S01]  /*2680*/  MUFU.EX2 R20, R20 ;  /* 0x0000001400147308 */ /* 0x000fe20000000800 */
[----:B------:R-:W-:-:S02]  /*2690*/  FMNMX.FTZ R27, R14, R23, !PT ;  /* 0x000000170e1b7209 */ /* 0x000fc40007810000 */
[----:B------:R-:W-:Y:S02]  /*26a0*/  CS2R R96, SRZ ;  /* 0x0000000000607805 */ /* 0x000fe4000001ff00 */
[----:B------:R-:W-:Y:S02]  /*26b0*/  ISETP.GT.AND P2, PT, R44, 0x10, PT ;  /* 0x000000102c00780c */ /* 0x000fe40003f44270 */
[----:B------:R-:W-:Y:S02]  /*26c0*/  FSEL R31, R31, -INF , P1 ;  /* 0xff8000001f1f7808 */ /* 0x000fe40000800000 */
[----:B------:R-:W-:Y:S01]  /*26d0*/  FMNMX.FTZ R24, R30, R27, !PT ;  /* 0x0000001b1e187209 */ /* 0x000fe20007810000 */
[----:B------:R0:W1:Y:S01]  /*26e0*/  MUFU.EX2 R15, R95 ;  /* 0x0000005f000f7308 */ /* 0x0000620000000800 */
[----:B------:R-:W-:Y:S02]  /*26f0*/  ISETP.GT.AND P1, PT, R44, 0x11, PT ;  /* 0x000000112c00780c */ /* 0x000fe40003f24270 */
[----:B------:R-:W-:-:S02]  /*2700*/  FSEL R34, R34, -INF , P2 ;  /* 0xff80000022227808 */ /* 0x000fc40001000000 */
[----:B------:R-:W-:Y:S02]  /*2710*/  FMNMX.FTZ R27, R31, R24, !PT ;  /* 0x000000181f1b7209 */ /* 0x000fe40007810000 */
[----:B------:R-:W-:Y:S01]  /*2720*/  ISETP.GT.AND P2, PT, R44, 0x18, PT ;  /* 0x000000182c00780c */ /* 0x000fe20003f44270 */
[----:B------:R-:W2:Y:S01]  /*2730*/  MUFU.EX2 R22, R22 ;  /* 0x0000001600167308 */ /* 0x000ea20000000800 */
[----:B------:R-:W-:Y:S02]  /*2740*/  FSEL R32, R35, -INF , P1 ;  /* 0xff80000023207808 */ /* 0x000fe40000800000 */
[----:B0-----:R-:W-:Y:S02]  /*2750*/  CS2R R94, SRZ ;  /* 0x00000000005e7805 */ /* 0x001fe4000001ff00 */
[----:B------:R-:W-:Y:S02]  /*2760*/  FMNMX.FTZ R27, R34, R27, !PT ;  /* 0x0000001b221b7209 */ /* 0x000fe40007810000 */
[----:B------:R-:W-:-:S02]  /*2770*/  ISETP.GT.AND P1, PT, R44, 0x19, PT ;  /* 0x000000192c00780c */ /* 0x000fc40003f24270 */
[----:B------:R-:W-:Y:S01]  /*2780*/  FSEL R38, R38, -INF , P2 ;  /* 0xff80000026267808 */ /* 0x000fe20001000000 */
[----:B------:R-:W-:Y:S01]  /*2790*/  MUFU.EX2 R19, R19 ;  /* 0x0000001300137308 */ /* 0x000fe20000000800 */
[----:B------:R-:W-:Y:S02]  /*27a0*/  FMNMX.FTZ R27, R32, R27, !PT ;  /* 0x0000001b201b7209 */ /* 0x000fe40007810000 */
[----:B------:R-:W-:Y:S02]  /*27b0*/  ISETP.GT.AND P2, PT, R44, 0x20, PT ;  /* 0x000000202c00780c */ /* 0x000fe40003f44270 */
[----:B------:R-:W-:Y:S02]  /*27c0*/  FSEL R39, R39, -INF , P1 ;  /* 0xff80000027277808 */ /* 0x000fe40000800000 */
[----:B------:R-:W-:Y:S01]  /*27d0*/  FMNMX.FTZ R26, R38, R27, !PT ;  /* 0x0000001b261a7209 */ /* 0x000fe20007810000 */
[----:B------:R0:W-:Y:S01]  /*27e0*/  MUFU.EX2 R24, R93 ;  /* 0x0000005d00187308 */ /* 0x0001e20000000800 */
[----:B------:R-:W-:-:S02]  /*27f0*/  ISETP.GT.AND P1, PT, R44, 0x21, PT ;  /* 0x000000212c00780c */ /* 0x000fc40003f24270 */
[----:B------:R-:W-:Y:S02]  /*2800*/  FSEL R42, R42, -INF , P2 ;  /* 0xff8000002a2a7808 */ /* 0x000fe40001000000 */
[----:B------:R-:W-:Y:S02]  /*2810*/  FMNMX.FTZ R27, R39, R26, !PT ;  /* 0x0000001a271b7209 */ /* 0x000fe40007810000 */
[----:B------:R-:W-:Y:S01]  /*2820*/  ISETP.GT.AND P2, PT, R44, 0x28, PT ;  /* 0x000000282c00780c */ /* 0x000fe20003f44270 */
[----:B------:R-:W-:Y:S01]  /*2830*/  MUFU.EX2 R25, R25 ;  /* 0x0000001900197308 */ /* 0x000fe20000000800 */
[----:B------:R-:W-:Y:S02]  /*2840*/  FSEL R43, R43, -INF , P1 ;  /* 0xff8000002b2b7808 */ /* 0x000fe40000800000 */
[----:B0-----:R-:W-:Y:S02]  /*2850*/  CS2R R92, SRZ ;  /* 0x00000000005c7805 */ /* 0x001fe4000001ff00 */
[----:B------:R-:W-:Y:S01]  /*2860*/  FMNMX.FTZ R28, R42, R27, !PT ;  /* 0x0000001b2a1c7209 */ /* 0x000fe20007810000 */
[----:B------:R-:W-:Y:S01]  /*2870*/  FFMA.FTZ R27, R89, UR31, -R8 ;  /* 0x0000001f591b7c23 */ /* 0x000fe20008010808 */
[----:B------:R-:W-:-:S02]  /*2880*/  ISETP.GT.AND P1, PT, R44, 0x29, PT ;  /* 0x000000292c00780c */ /* 0x000fc40003f24270 */
[----:B------:R-:W-:Y:S01]  /*2890*/  FSEL R46, R46, -INF , P2 ;  /* 0xff8000002e2e7808 */ /* 0x000fe20001000000 */
[----:B------:R0:W-:Y:S01]  /*28a0*/  MUFU.EX2 R26, R91 ;  /* 0x0000005b001a7308 */ /* 0x0001e20000000800 */
[----:B------:R-:W-:Y:S02]  /*28b0*/  FMNMX.FTZ R35, R43, R28, !PT ;  /* 0x0000001c2b237209 */ /* 0x000fe40007810000 */
[----:B------:R-:W-:Y:S02]  /*28c0*/  ISETP.GT.AND P2, PT, R44, 0x30, PT ;  /* 0x000000302c00780c */ /* 0x000fe40003f44270 */
[----:B------:R-:W-:Y:S02]  /*28d0*/  FSEL R47, R47, -INF , P1 ;  /* 0xff8000002f2f7808 */ /* 0x000fe40000800000 */
[----:B------:R-:W-:Y:S01]  /*28e0*/  FMNMX.FTZ R28, R46, R35, !PT ;  /* 0x000000232e1c7209 */ /* 0x000fe20007810000 */
[----:B------:R-:W-:Y:S01]  /*28f0*/  MUFU.EX2 R27, R27 ;  /* 0x0000001b001b7308 */ /* 0x000fe20000000800 */
[----:B------:R-:W-:-:S02]  /*2900*/  ISETP.GT.AND P1, PT, R44, 0x31, PT ;  /* 0x000000312c00780c */ /* 0x000fc40003f24270 */
[----:B0-----:R-:W-:Y:S02]  /*2910*/  CS2R R90, SRZ ;  /* 0x00000000005a7805 */ /* 0x001fe4000001ff00 */
[----:B------:R-:W-:Y:S02]  /*2920*/  FSEL R50, R50, -INF , P2 ;  /* 0xff80000032327808 */ /* 0x000fe40001000000 */
[----:B------:R-:W-:Y:S02]  /*2930*/  FMNMX.FTZ R35, R47, R28, !PT ;  /* 0x0000001c2f237209 */ /* 0x000fe40007810000 */
[----:B------:R-:W-:Y:S01]  /*2940*/  ISETP.GT.AND P2, PT, R44, 0x38, PT ;  /* 0x000000382c00780c */ /* 0x000fe20003f44270 */
[----:B------:R0:W-:Y:S01]  /*2950*/  MUFU.EX2 R28, R40 ;  /* 0x00000028001c7308 */ /* 0x0001e20000000800 */
[----:B------:R-:W-:Y:S02]  /*2960*/  FSEL R51, R51, -INF , P1 ;  /* 0xff80000033337808 */ /* 0x000fe40000800000 */
[----:B------:R-:W-:Y:S01]  /*2970*/  FMNMX.FTZ R36, R50, R35, !PT ;  /* 0x0000002332247209 */ /* 0x000fe20007810000 */
[--C-:B------:R-:W-:Y:S01]  /*2980*/  FFMA.FTZ R35, R41, UR31, -R8.reuse ;  /* 0x0000001f29237c23 */ /* 0x100fe20008010808 */
[----:B------:R-:W-:Y:S01]  /*2990*/  ISETP.GT.AND P1, PT, R44, 0x39, PT ;  /* 0x000000392c00780c */ /* 0x000fe20003f24270 */
[--C-:B------:R-:W-:Y:S01]  /*29a0*/  FFMA.FTZ R41, R29, UR31, -R8.reuse ;  /* 0x0000001f1d297c23 */ /* 0x100fe20008010808 */
[----:B------:R-:W-:Y:S01]  /*29b0*/  FSEL R54, R54, -INF , P2 ;  /* 0xff80000036367808 */ /* 0x000fe20001000000 */
[----:B------:R-:W-:Y:S01]  /*29c0*/  MUFU.EX2 R33, R33 ;  /* 0x0000002100217308 */ /* 0x000fe20000000800 */
[----:B------:R-:W-:Y:S01]  /*29d0*/  FMNMX.FTZ R37, R51, R36, !PT ;  /* 0x0000002433257209 */ /* 0x000fe20007810000 */
[--C-:B0-----:R-:W-:Y:S01]  /*29e0*/  FFMA.FTZ R40, R45, UR31, -R8.reuse ;  /* 0x0000001f2d287c23 */ /* 0x101fe20008010808 */
[----:B------:R-:W-:Y:S01]  /*29f0*/  ISETP.GT.AND P2, PT, R44, 0x40, PT ;  /* 0x000000402c00780c */ /* 0x000fe20003f44270 */
[----:B------:R-:W-:Y:S01]  /*2a00*/  FFMA.FTZ R45, R13, UR31, -R8 ;  /* 0x0000001f0d2d7c23 */ /* 0x000fe20008010808 */
[----:B------:R-:W-:-:S02]  /*2a10*/  FSEL R55, R55, -INF , P1 ;  /* 0xff80000037377808 */ /* 0x000fc40000800000 */
[----:B------:R-:W-:Y:S01]  /*2a20*/  FMNMX.FTZ R36, R54, R37, !PT ;  /* 0x0000002536247209 */ /* 0x000fe20007810000 */
[----:B------:R-:W-:Y:S01]  /*2a30*/  MUFU.EX2 R35, R35 ;  /* 0x0000002300237308 */ /* 0x000fe20000000800 */
[----:B------:R-:W-:Y:S02]  /*2a40*/  ISETP.GT.AND P1, PT, R44, 0x41, PT ;  /* 0x000000412c00780c */ /* 0x000fe40003f24270 */
[----:B------:R-:W-:Y:S02]  /*2a50*/  FSEL R58, R58, -INF , P2 ;  /* 0xff8000003a3a7808 */ /* 0x000fe40001000000 */
[----:B------:R-:W-:Y:S02]  /*2a60*/  FMNMX.FTZ R37, R55, R36, !PT ;  /* 0x0000002437257209 */ /* 0x000fe40007810000 */
[----:B------:R-:W-:Y:S01]  /*2a70*/  ISETP.GT.AND P2, PT, R44, 0x48, PT ;  /* 0x000000482c00780c */ /* 0x000fe20003f44270 */
[----:B------:R-:W-:Y:S01]  /*2a80*/  MUFU.EX2 R40, R40 ;  /* 0x0000002800287308 */ /* 0x000fe20000000800 */
[----:B------:R-:W-:-:S02]  /*2a90*/  FSEL R59, R59, -INF , P1 ;  /* 0xff8000003b3b7808 */ /* 0x000fc40000800000 */
[----:B------:R-:W-:Y:S02]  /*2aa0*/  FMNMX.FTZ R36, R58, R37, !PT ;  /* 0x000000253a247209 */ /* 0x000fe40007810000 */
[----:B------:R-:W-:Y:S02]  /*2ab0*/  ISETP.GT.AND P1, PT, R44, 0x49, PT ;  /* 0x000000492c00780c */ /* 0x000fe40003f24270 */
[----:B------:R-:W-:Y:S01]  /*2ac0*/  FSEL R62, R62, -INF , P2 ;  /* 0xff8000003e3e7808 */ /* 0x000fe20001000000 */
[----:B------:R-:W-:Y:S01]  /*2ad0*/  MUFU.EX2 R45, R45 ;  /* 0x0000002d002d7308 */ /* 0x000fe20000000800 */
[----:B------:R-:W-:Y:S02]  /*2ae0*/  FMNMX.FTZ R37, R59, R36, !PT ;  /* 0x000000243b257209 */ /* 0x000fe40007810000 */
[----:B------:R-:W-:Y:S02]  /*2af0*/  ISETP.GT.AND P2, PT, R44, 0x50, PT ;  /* 0x000000502c00780c */ /* 0x000fe40003f44270 */
[----:B------:R-:W-:-:S02]  /*2b00*/  FSEL R63, R63, -INF , P1 ;  /* 0xff8000003f3f7808 */ /* 0x000fc40000800000 */
[----:B------:R-:W-:Y:S01]  /*2b10*/  FMNMX.FTZ R36, R62, R37, !PT ;  /* 0x000000253e247209 */ /* 0x000fe20007810000 */
[--C-:B------:R-:W-:Y:S01]  /*2b20*/  FFMA.FTZ R37, R49, UR31, -R8.reuse ;  /* 0x0000001f31257c23 */ /* 0x100fe20008010808 */
[----:B------:R-:W-:Y:S01]  /*2b30*/  ISETP.GT.AND P1, PT, R44, 0x51, PT ;  /* 0x000000512c00780c */ /* 0x000fe20003f24270 */
[--C-:B------:R-:W-:Y:S01]  /*2b40*/  FFMA.FTZ R49, R65, UR31, -R8.reuse ;  /* 0x0000001f41317c23 */ /* 0x100fe20008010808 */
[----:B------:R-:W-:Y:S01]  /*2b50*/  FSEL R66, R66, -INF , P2 ;  /* 0xff80000042427808 */ /* 0x000fe20001000000 */
[--C-:B------:R-:W-:Y:S01]  /*2b60*/  FFMA.FTZ R65, R76, UR31, -R8.reuse ;  /* 0x0000001f4c417c23 */ /* 0x100fe20008010808 */
[----:B------:R-:W-:Y:S01]  /*2b70*/  FMNMX.FTZ R29, R63, R36, !PT ;  /* 0x000000243f1d7209 */ /* 0x000fe20007810000 */
[----:B------:R-:W-:Y:S01]  /*2b80*/  FFMA.FTZ R76, R81, UR31, -R8 ;  /* 0x0000001f514c7c23 */ /* 0x000fe20008010808 */
[----:B------:R-:W-:Y:S01]  /*2b90*/  ISETP.GT.AND P2, PT, R44, 0x58, PT ;  /* 0x000000582c00780c */ /* 0x000fe20003f44270 */
[----:B------:R0:W-:Y:S01]  /*2ba0*/  MUFU.EX2 R36, R41 ;  /* 0x0000002900247308 */ /* 0x0001e20000000800 */
[----:B------:R-:W-:-:S02]  /*2bb0*/  FSEL R67, R67, -INF , P1 ;  /* 0xff80000043437808 */ /* 0x000fc40000800000 */
[----:B------:R-:W-:Y:S02]  /*2bc0*/  FMNMX.FTZ R48, R66, R29, !PT ;  /* 0x0000001d42307209 */ /* 0x000fe40007810000 */
[----:B------:R-:W-:Y:S02]  /*2bd0*/  ISETP.GT.AND P1, PT, R44, 0x59, PT ;  /* 0x000000592c00780c */ /* 0x000fe40003f24270 */
[----:B------:R-:W-:Y:S01]  /*2be0*/  FSEL R70, R70, -INF , P2 ;  /* 0xff80000046467808 */ /* 0x000fe20001000000 */
[----:B------:R-:W-:Y:S01]  /*2bf0*/  MUFU.EX2 R37, R37 ;  /* 0x0000002500257308 */ /* 0x000fe20000000800 */
[----:B------:R-:W-:Y:S01]  /*2c00*/  FMNMX.FTZ R29, R67, R48, !PT ;  /* 0x00000030431d7209 */ /* 0x000fe20007810000 */
[----:B0-----:R-:W-:Y:S01]  /*2c10*/  FFMA.FTZ R41, R21, UR31, -R8 ;  /* 0x0000001f15297c23 */ /* 0x001fe20008010808 */
[----:B------:R-:W-:Y:S02]  /*2c20*/  ISETP.GT.AND P2, PT, R44, 0x60, PT ;  /* 0x000000602c00780c */ /* 0x000fe40003f44270 */
        /* <DEDUP_REMOVED lines=19> */
[----:B------:R0:W-:Y:S01]  /*2d60*/  MUFU.EX2 R48, R53 ;  /* 0x0000003500307308 */ /* 0x0001e20000000800 */
[----:B------:R-:W-:Y:S01]  /*2d70*/  FSEL R82, R82, -INF , P2 ;  /* 0xff80000052527808 */ /* 0x000fe20001000000 */
[--C-:B------:R-:W-:Y:S01]  /*2d80*/  FFMA.FTZ R57, R61, UR31, -R8.reuse ;  /* 0x0000001f3d397c23 */ /* 0x100fe20008010808 */
        /* <DEDUP_REMOVED lines=13> */
[----:B------:R-:W-:Y:S02]  /*2e60*/  FSEL R87, R87, -INF , P1 ;  /* 0xff80000057577808 */ /* 0x000fe40000800000 */
[----:B------:R-:W-:-:S04]  /*2e70*/  FMNMX.FTZ R44, R86, R13, !PT ;  /* 0x0000000d562c7209 */ /* 0x000fc80007810000 */
[----:B------:R-:W-:Y:S01]  /*2e80*/  FMNMX.FTZ R13, R87, R44, !PT ;  /* 0x0000002c570d7209 */ /* 0x000fe20007810000 */
[----:B------:R0:W-:Y:S01]  /*2e90*/  MUFU.EX2 R52, R21 ;  /* 0x0000001500347308 */ /* 0x0001e20000000800 */
[--C-:B------:R-:W-:Y:S01]  /*2ea0*/  FFMA.FTZ R44, R64, UR31, -R8.reuse ;  /* 0x0000001f402c7c23 */ /* 0x100fe20008010808 */
[--C-:B------:R-:W-:Y:S01]  /*2eb0*/  FFMA.FTZ R64, R73, UR31, -R8.reuse ;  /* 0x0000001f49407c23 */ /* 0x100fe20008010808 */
[----:B------:R-:W-:Y:S01]  /*2ec0*/  FFMA.FTZ R73, R85, UR31, -R8 ;  /* 0x0000001f55497c23 */ /* 0x000fe20008010808 */
[----:B------:R-:W3:Y:S04]  /*2ed0*/  SHFL.BFLY PT, R88, R13, 0x2, 0x1f ;  /* 0x0c401f000d587f89 */ /* 0x000ee800000e0000 */
[----:B------:R-:W-:Y:S08]  /*2ee0*/  MUFU.EX2 R44, R44 ;  /* 0x0000002c002c7308 */ /* 0x000ff00000000800 */
[----:B------:R-:W-:Y:S08]  /*2ef0*/  MUFU.EX2 R60, R60 ;  /* 0x0000003c003c7308 */ /* 0x000ff00000000800 */
[----:B------:R-:W-:Y:S01]  /*2f00*/  MUFU.EX2 R61, R61 ;  /* 0x0000003d003d7308 */ /* 0x000fe20000000800 */
[----:B---3--:R-:W-:-:S07]  /*2f10*/  FMNMX.FTZ R88, R13, R88, !PT ;  /* 0x000000580d587209 */ /* 0x008fce0007810000 */
[----:B------:R-:W-:Y:S01]  /*2f20*/  MUFU.EX2 R64, R64 ;  /* 0x0000004000407308 */ /* 0x000fe20000000800 */
[----:B------:R-:W3:Y:S07]  /*2f30*/  SHFL.BFLY PT, R13, R88, 0x1, 0x1f ;  /* 0x0c201f00580d7f89 */ /* 0x000eee00000e0000 */
[----:B------:R-:W-:Y:S08]  /*2f40*/  MUFU.EX2 R65, R65 ;  /* 0x0000004100417308 */ /* 0x000ff00000000800 */
[----:B------:R-:W-:Y:S08]  /*2f50*/  MUFU.EX2 R72, R72 ;  /* 0x0000004800487308 */ /* 0x000ff00000000800 */
[----:B------:R-:W-:Y:S01]  /*2f60*/  MUFU.EX2 R69, R69 ;  /* 0x0000004500457308 */ /* 0x000fe20000000800 */
[----:B---3--:R-:W-:-:S02]  /*2f70*/  FMNMX.FTZ R13, R88, R13, !PT ;  /* 0x0000000d580d7209 */ /* 0x008fc40007810000 */
[----:B------:R-:W-:Y:S02]  /*2f80*/  CS2R R88, SRZ ;  /* 0x0000000000587805 */ /* 0x000fe4000001ff00 */
[C---:B------:R-:W-:Y:S01]  /*2f90*/  FSETP.NEU.FTZ.AND P1, PT, R13.reuse, -INF , PT ;  /* 0xff8000000d00780b */ /* 0x040fe20003f3d000 */
[----:B------:R-:W-:Y:S02]  /*2fa0*/  FMUL.FTZ R29, R13, UR31 ;  /* 0x0000001f0d1d7c20 */ /* 0x000fe40008410000 */
[----:B------:R-:W-:Y:S03]  /*2fb0*/  MUFU.EX2 R76, R76 ;  /* 0x0000004c004c7308 */ /* 0x000fe60000000800 */
[----:B------:R-:W-:Y:S02]  /*2fc0*/  FSEL R29, R29, RZ, P1 ;  /* 0x000000ff1d1d7208 */ /* 0x000fe40000800000 */
[----:B------:R-:W-:-:S03]  /*2fd0*/  LOP3.LUT P1, RZ, R5, 0x2, RZ, 0xc0, !PT ;  /* 0x0000000205ff7812 */ /* 0x000fc6000782c0ff */
[--C-:B0-----:R-:W-:Y:S01]  /*2fe0*/  FFMA.FTZ R21, R31, UR31, -R29.reuse ;  /* 0x0000001f1f157c23 */ /* 0x101fe2000801081d */
[--C-:B------:R-:W-:Y:S01]  /*2ff0*/  FFMA.FTZ R8, R34, UR31, -R29.reuse ;  /* 0x0000001f22087c23 */ /* 0x100fe2000801081d */
[--C-:B------:R-:W-:Y:S01]  /*3000*/  FFMA.FTZ R23, R23, UR31, -R29.reuse ;  /* 0x0000001f17177c23 */ /* 0x100fe2000801081d */
[--C-:B------:R-:W-:Y:S01]  /*3010*/  FFMA.FTZ R34, R42, UR31, -R29.reuse ;  /* 0x0000001f2a227c23 */ /* 0x100fe2000801081d */
[----:B------:R0:W-:Y:S01]  /*3020*/  MUFU.EX2 R81, R21 ;  /* 0x0000001500517308 */ /* 0x0001e20000000800 */
[----:B------:R-:W-:Y:S01]  /*3030*/  SHF.R.S32.HI R42, RZ, 0x4, R6 ;  /* 0x00000004ff2a7819 */ /* 0x000fe20000011406 */
[--C-:B------:R-:W-:Y:S01]  /*3040*/  FFMA.FTZ R14, R14, UR31, -R29.reuse ;  /* 0x0000001f0e0e7c23 */ /* 0x100fe2000801081d */
[--C-:B------:R-:W-:Y:S01]  /*3050*/  FFMA.FTZ R30, R30, UR31, -R29.reuse ;  /* 0x0000001f1e1e7c23 */ /* 0x100fe2000801081d */
[--C-:B------:R-:W-:Y:S01]  /*3060*/  FFMA.FTZ R31, R32, UR31, -R29.reuse ;  /* 0x0000001f201f7c23 */ /* 0x100fe2000801081d */
[--C-:B------:R-:W-:Y:S01]  /*3070*/  FFMA.FTZ R32, R38, UR31, -R29.reuse ;  /* 0x0000001f26207c23 */ /* 0x100fe2000801081d */
[--C-:B------:R-:W-:Y:S01]  /*3080*/  FFMA.FTZ R38, R46, UR31, -R29.reuse ;  /* 0x0000001f2e267c23 */ /* 0x100fe2000801081d */
[----:B------:R-:W-:Y:S01]  /*3090*/  IMAD.SHL.U32 R42, R42, 0x8, RZ ;  /* 0x000000082a2a7824 */ /* 0x000fe200078e00ff */
[----:B------:R3:W-:Y:S01]  /*30a0*/  MUFU.EX2 R80, R14 ;  /* 0x0000000e00507308 */ /* 0x0007e20000000800 */
[----:B0-----:R-:W-:Y:S01]  /*30b0*/  IMAD.SHL.U32 R21, R5, 0x40, RZ ;  /* 0x0000004005157824 */ /* 0x001fe200078e00ff */
[----:B------:R-:W-:Y:S01]  /*30c0*/  LEA.HI R46, R18, R17, RZ, 0x5 ;  /* 0x00000011122e7211 */ /* 0x000fe200078f28ff */
[--C-:B------:R-:W-:Y:S01]  /*30d0*/  FFMA.FTZ R77, R39, UR31, -R29.reuse ;  /* 0x0000001f274d7c23 */ /* 0x100fe2000801081d */
[--C-:B------:R-:W-:Y:S01]  /*30e0*/  FFMA.FTZ R39, R51, UR31, -R29.reuse ;  /* 0x0000001f33277c23 */ /* 0x100fe2000801081d */
[--C-:B------:R-:W-:Y:S01]  /*30f0*/  FFMA.FTZ R55, R55, UR31, -R29.reuse ;  /* 0x0000001f37377c23 */ /* 0x100fe2000801081d */
[----:B------:R-:W-:Y:S01]  /*3100*/  LOP3.LUT R21, R21, 0x1c0, RZ, 0xc0, !PT ;  /* 0x000001c015157812 */ /* 0x000fe200078ec0ff */
[----:B------:R-:W-:Y:S01]  /*3110*/  IMAD.SHL.U32 R46, R46, 0x20, RZ ;  /* 0x000000202e2e7824 */ /* 0x000fe200078e00ff */
[----:B------:R-:W0:Y:S01]  /*3120*/  MUFU.EX2 R23, R23 ;  /* 0x0000001700177308 */ /* 0x000e220000000800 */
[--C-:B------:R-:W-:Y:S01]  /*3130*/  FFMA.FTZ R43, R43, UR31, -R29.reuse ;  /* 0x0000001f2b2b7c23 */ /* 0x100fe2000801081d */
[----:B------:R-:W-:Y:S01]  /*3140*/  LOP3.LUT R42, R21, 0x8, R42, 0xf8, !PT ;  /* 0x00000008152a7812 */ /* 0x000fe200078ef82a */
[----:B------:R-:W-:Y:S01]  /*3150*/  FFMA.FTZ R47, R47, UR31, -R29 ;  /* 0x0000001f2f2f7c23 */ /* 0x000fe2000801081d */
[----:B------:R-:W-:Y:S01]  /*3160*/  SHF.R.U32.HI R21, RZ, 0x3, R21 ;  /* 0x00000003ff157819 */ /* 0x000fe20000011615 */
[--C-:B---3--:R-:W-:Y:S01]  /*3170*/  FFMA.FTZ R14, R50, UR31, -R29.reuse ;  /* 0x0000001f320e7c23 */ /* 0x108fe2000801081d */
[----:B------:R-:W-:Y:S01]  /*3180*/  LOP3.LUT R46, R46, 0x7ffffc00, RZ, 0xc0, !PT ;  /* 0x7ffffc002e2e7812 */ /* 0x000fe200078ec0ff */
[--C-:B------:R-:W-:Y:S01]  /*3190*/  FFMA.FTZ R54, R54, UR31, -R29.reuse ;  /* 0x0000001f36367c23 */ /* 0x100fe2000801081d */
[----:B------:R-:W3:Y:S01]  /*31a0*/  MUFU.EX2 R30, R30 ;  /* 0x0000001e001e7308 */ /* 0x000ee20000000800 */
[----:B------:R-:W-:Y:S01]  /*31b0*/  LOP3.LUT R21, R42, R21, RZ, 0x3c, !PT ;  /* 0x000000152a157212 */ /* 0x000fe200078e3cff */
[----:B------:R-:W-:Y:S01]  /*31c0*/  FFMA.FTZ R18, R58, UR31, -R29 ;  /* 0x0000001f3a127c23 */ /* 0x000fe2000801081d */
[----:B------:R-:W-:Y:S01]  /*31d0*/  LOP3.LUT R42, R3, 0x7ffffe00, RZ, 0xc0, !PT ;  /* 0x7ffffe00032a7812 */ /* 0x000fe200078ec0ff */
[----:B-1----:R-:W-:Y:S01]  /*31e0*/  FADD.FTZ R3, R20, R15 ;  /* 0x0000000f14037221 */ /* 0x002fe20000010000 */
[----:B------:R-:W-:Y:S01]  /*31f0*/  F2FP.F16.F32.PACK_AB R20, R15, R20 ;  /* 0x000000140f14723e */ /* 0x000fe200000000ff */
[----:B------:R-:W-:Y:S01]  /*3200*/  FFMA.FTZ R5, R59, UR31, -R29 ;  /* 0x0000001f3b057c23 */ /* 0x000fe2000801081d */
[----:B------:R-:W-:Y:S01]  /*3210*/  IADD3 R46, R21, R42, R46 ;  /* 0x0000002a152e7210 */ /* 0x000fe20007ffe02e */
[----:B------:R-:W1:Y:S01]  /*3220*/  MUFU.EX2 R8, R8 ;  /* 0x0000000800087308 */ /* 0x000e620000000800 */
[----:B--2---:R-:W-:Y:S01]  /*3230*/  FADD.FTZ R42, R22, R3 ;  /* 0x00000003162a7221 */ /* 0x004fe20000010000 */
[----:B0-----:R-:W-:Y:S01]  /*3240*/  FADD.FTZ R3, R80, R23 ;  /* 0x0000001750037221 */ /* 0x001fe20000010000 */
[----:B------:R-:W-:Y:S01]  /*3250*/  F2FP.F16.F32.PACK_AB R21, R23, R80 ;  /* 0x000000501715723e */ /* 0x000fe200000000ff */
[--C-:B------:R-:W-:Y:S01]  /*3260*/  FFMA.FTZ R15, R62, UR31, -R29.reuse ;  /* 0x0000001f3e0f7c23 */ /* 0x100fe2000801081d */
[C---:B------:R-:W-:Y:S01]  /*3270*/  FADD.FTZ R51, R19.reuse, R42 ;  /* 0x0000002a13337221 */ /* 0x040fe20000010000 */
[----:B------:R-:W-:Y:S01]  /*3280*/  F2FP.F16.F32.PACK_AB R22, R19, R22 ;  /* 0x000000161316723e */ /* 0x000fe200000000ff */
[----:B------:R-:W-:Y:S01]  /*3290*/  FFMA.FTZ R19, R66, UR31, -R29 ;  /* 0x0000001f42137c23 */ /* 0x000fe2000801081d */
[----:B------:R-:W-:Y:S01]  /*32a0*/  MUFU.EX2 R31, R31 ;  /* 0x0000001f001f7308 */ /* 0x000fe20000000800 */
[----:B---3--:R-:W-:Y:S01]  /*32b0*/  FADD.FTZ R42, R30, R3 ;  /* 0x000000031e2a7221 */ /* 0x008fe20000010000 */
[----:B------:R-:W-:Y:S01]  /*32c0*/  F2FP.F16.F32.PACK_AB R23, R81, R30 ;  /* 0x0000001e5117723e */ /* 0x000fe200000000ff */
[----:B------:R-:W-:Y:S01]  /*32d0*/  FADD.FTZ R30, R24, R51 ;  /* 0x00000033181e7221 */ /* 0x000fe20000010000 */
[----:B------:R-:W-:Y:S01]  /*32e0*/  LEA R3, R46, UR7, 0x1 ;  /* 0x000000072e037c11 */ /* 0x000fe2000f8e08ff */
[--C-:B------:R-:W-:Y:S01]  /*32f0*/  FFMA.FTZ R50, R67, UR31, -R29.reuse ;  /* 0x0000001f43327c23 */ /* 0x100fe2000801081d */
[--C-:B------:R-:W-:Y:S01]  /*3300*/  FFMA.FTZ R70, R70, UR31, -R29.reuse ;  /* 0x0000001f46467c23 */ /* 0x100fe2000801081d */
[----:B------:R-:W-:Y:S01]  /*3310*/  FADD.FTZ R51, R25, R30 ;  /* 0x0000001e19337221 */ /* 0x000fe20000010000 */
[----:B------:R-:W-:Y:S01]  /*3320*/  MUFU.EX2 R32, R32 ;  /* 0x0000002000207308 */ /* 0x000fe20000000800 */
[--C-:B------:R-:W-:Y:S01]  /*3330*/  FFMA.FTZ R71, R71, UR31, -R29.reuse ;  /* 0x0000001f47477c23 */ /* 0x100fe2000801081d */
[----:B------:R-:W-:Y:S01]  /*3340*/  FFMA.FTZ R74, R74, UR31, -R29 ;  /* 0x0000001f4a4a7c23 */ /* 0x000fe2000801081d */
[----:B------:R-:W-:Y:S01]  /*3350*/  FADD.FTZ R46, R26, R51 ;  /* 0x000000331a2e7221 */ /* 0x000fe20000010000 */
[--C-:B------:R-:W-:Y:S01]  /*3360*/  FFMA.FTZ R75, R75, UR31, -R29.reuse ;  /* 0x0000001f4b4b7c23 */ /* 0x100fe2000801081d */
[--C-:B------:R-:W-:Y:S01]  /*3370*/  FFMA.FTZ R78, R78, UR31, -R29.reuse ;  /* 0x0000001f4e4e7c23 */ /* 0x100fe2000801081d */
[--C-:B------:R-:W-:Y:S01]  /*3380*/  FFMA.FTZ R79, R79, UR31, -R29.reuse ;  /* 0x0000001f4f4f7c23 */ /* 0x100fe2000801081d */
[--C-:B------:R-:W-:Y:S01]  /*3390*/  FFMA.FTZ R82, R82, UR31, -R29.reuse ;  /* 0x0000001f52527c23 */ /* 0x100fe2000801081d */
[----:B------:R-:W0:Y:S01]  /*33a0*/  MUFU.EX2 R77, R77 ;  /* 0x0000004d004d7308 */ /* 0x000e220000000800 */
[--C-:B------:R-:W-:Y:S01]  /*33b0*/  FFMA.FTZ R83, R83, UR31, -R29.reuse ;  /* 0x0000001f53537c23 */ /* 0x100fe2000801081d */
[--C-:B------:R-:W-:Y:S01]  /*33c0*/  FFMA.FTZ R86, R86, UR31, -R29.reuse ;  /* 0x0000001f56567c23 */ /* 0x100fe2000801081d */
[----:B------:R-:W-:Y:S01]  /*33d0*/  FFMA.FTZ R87, R87, UR31, -R29 ;  /* 0x0000001f57577c23 */ /* 0x000fe2000801081d */
[----:B------:R-:W-:Y:S01]  /*33e0*/  F2FP.F16.F32.PACK_AB R24, R25, R24 ;  /* 0x000000181918723e */ /* 0x000fe200000000ff */
[----:B------:R2:W-:Y:S01]  /*33f0*/  STSM.16.M88.4 [R3+0x21800], R20 ;  /* 0x0218001403007844 */ /* 0x0005e20000000200 */
[----:B------:R-:W-:Y:S01]  /*3400*/  F2FP.F16.F32.PACK_AB R26, R27, R26 ;  /* 0x0000001a1b1a723e */ /* 0x000fe200000000ff */
[----:B------:R-:W-:Y:S01]  /*3410*/  UIADD3 UR7, UR39, -0x2, URZ ;  /* 0xfffffffe27077890 */ /* 0x000fe2000fffe03f */
[----:B------:R3:W-:Y:S01]  /*3420*/  MUFU.EX2 R17, R55 ;  /* 0x0000003700117308 */ /* 0x0007e20000000800 */
[----:B------:R-:W-:-:S02]  /*3430*/  F2FP.F16.F32.PACK_AB R66, R72, R65 ;  /* 0x000000414842723e */ /* 0x000fc400000000ff */
[----:B------:R-:W-:-:S05]  /*3440*/  UISETP.GE.AND UP0, UPT, UR7, UR28, UPT ;  /* 0x0000001c0700728c */ /* 0x000fca000bf06270 */
[----:B------:R-:W4:Y:S01]  /*3450*/  MUFU.EX2 R34, R34 ;  /* 0x0000002200227308 */ /* 0x000f220000000800 */
[----:B---3--:R-:W-:Y:S01]  /*3460*/  FADD.FTZ R55, R81, R42 ;  /* 0x0000002a51377221 */ /* 0x008fe20000010000 */
[----:B------:R-:W-:-:S03]  /*3470*/  FFMA.FTZ R42, R63, UR31, -R29 ;  /* 0x0000001f3f2a7c23 */ /* 0x000fc6000801081d */
[----:B-1----:R-:W-:Y:S01]  /*3480*/  FADD.FTZ R30, R8, R55 ;  /* 0x00000037081e7221 */ /* 0x002fe20000010000 */
[----:B------:R-:W-:Y:S01]  /*3490*/  FADD.FTZ R55, R27, R46 ;  /* 0x0000002e1b377221 */ /* 0x000fe20000010000 */
[----:B0-----:R-:W-:Y:S01]  /*34a0*/  F2FP.F16.F32.PACK_AB R27, R77, R32 ;  /* 0x000000204d1b723e */ /* 0x001fe200000000ff */
[----:B------:R-:W0:Y:S01]  /*34b0*/  MUFU.EX2 R43, R43 ;  /* 0x0000002b002b7308 */ /* 0x000e220000000800 */
[----:B------:R-:W-:Y:S01]  /*34c0*/  FADD.FTZ R51, R31, R30 ;  /* 0x0000001e1f337221 */ /* 0x000fe20000010000 */
[----:B------:R-:W-:Y:S01]  /*34d0*/  FADD.FTZ R46, R28, R55 ;  /* 0x000000371c2e7221 */ /* 0x000fe20000010000 */
[C---:B------:R-:W-:Y:S02]  /*34e0*/  F2FP.F16.F32.PACK_AB R28, R35.reuse, R28 ;  /* 0x0000001c231c723e */ /* 0x040fe400000000ff */
[----:B------:R-:W-:Y:S01]  /*34f0*/  FADD.FTZ R30, R32, R51 ;  /* 0x00000033201e7221 */ /* 0x000fe20000010000 */
[----:B------:R-:W-:Y:S02]  /*3500*/  FADD.FTZ R46, R35, R46 ;  /* 0x0000002e232e7221 */ /* 0x000fe40000010000 */
[----:B------:R-:W1:Y:S01]  /*3510*/  MUFU.EX2 R38, R38 ;  /* 0x0000002600267308 */ /* 0x000e620000000800 */
[----:B------:R-:W-:-:S04]  /*3520*/  FADD.FTZ R29, R77, R30 ;  /* 0x0000001e4d1d7221 */ /* 0x000fc80000010000 */
[----:B----4-:R-:W-:Y:S01]  /*3530*/  FADD.FTZ R30, R34, R29 ;  /* 0x0000001d221e7221 */ /* 0x010fe20000010000 */
[----:B------:R-:W-:Y:S01]  /*3540*/  FADD.FTZ R29, R33, R46 ;  /* 0x0000002e211d7221 */ /* 0x000fe20000010000 */
[----:B------:R-:W-:Y:S01]  /*3550*/  F2FP.F16.F32.PACK_AB R46, R60, R53 ;  /* 0x000000353c2e723e */ /* 0x000fe200000000ff */
[----:B------:R-:W3:Y:S01]  /*3560*/  MUFU.EX2 R47, R47 ;  /* 0x0000002f002f7308 */ /* 0x000ee20000000800 */
[----:B0-----:R-:W-:Y:S01]  /*3570*/  FADD.FTZ R25, R43, R30 ;  /* 0x0000001e2b197221 */ /* 0x001fe20000010000 */
[C---:B------:R-:W-:Y:S01]  /*3580*/  FADD.FTZ R29, R40.reuse, R29 ;  /* 0x0000001d281d7221 */ /* 0x040fe20000010000 */
[----:B------:R-:W-:Y:S01]  /*3590*/  F2FP.F16.F32.PACK_AB R30, R40, R33 ;  /* 0x00000021281e723e */ /* 0x000fe200000000ff */
[----:B------:R-:W-:Y:S01]  /*35a0*/  VIADD R40, R3, 0x21800 ;  /* 0x0002180003287836 */ /* 0x000fe20000000000 */
[----:B------:R-:W-:Y:S01]  /*35b0*/  SEL R33, R4, 0xffffffe0, !P1 ;  /* 0xffffffe004217807 */ /* 0x000fe20004800000 */
[----:B--2---:R-:W-:Y:S01]  /*35c0*/  FADD.FTZ R22, R36, R29 ;  /* 0x0000001d24167221 */ /* 0x004fe20000010000 */
[----:B------:R-:W-:Y:S01]  /*35d0*/  F2FP.F16.F32.PACK_AB R29, R43, R34 ;  /* 0x000000222b1d723e */ /* 0x000fe200000000ff */
[----:B------:R-:W0:Y:S01]  /*35e0*/  MUFU.EX2 R14, R14 ;  /* 0x0000000e000e7308 */ /* 0x000e220000000800 */
[----:B-1----:R-:W-:Y:S01]  /*35f0*/  FADD.FTZ R20, R38, R25 ;  /* 0x0000001926147221 */ /* 0x002fe20000010000 */
[----:B------:R-:W-:Y:S01]  /*3600*/  F2FP.F16.F32.PACK_AB R25, R31, R8 ;  /* 0x000000081f19723e */ /* 0x000fe200000000ff */
[----:B------:R-:W-:Y:S01]  /*3610*/  FADD.FTZ R22, R37, R22 ;  /* 0x0000001625167221 */ /* 0x000fe20000010000 */
[----:B------:R-:W-:-:S03]  /*3620*/  PLOP3.LUT P1, PT, PT, PT, UP0, 0x80, 0x0 ;  /* 0x000000000000781c */ /* 0x000fc60003f2f008 */
[----:B------:R-:W-:Y:S01]  /*3630*/  FADD.FTZ R23, R41, R22 ;  /* 0x0000001629177221 */ /* 0x000fe20000010000 */
[----:B------:R-:W1:Y:S01]  /*3640*/  MUFU.EX2 R39, R39 ;  /* 0x0000002700277308 */ /* 0x000e620000000800 */
[C---:B---3--:R-:W-:Y:S01]  /*3650*/  FADD.FTZ R21, R47.reuse, R20 ;  /* 0x000000142f157221 */ /* 0x048fe20000010000 */
[----:B------:R-:W-:Y:S01]  /*3660*/  F2FP.F16.F32.PACK_AB R31, R47, R38 ;  /* 0x000000262f1f723e */ /* 0x000fe200000000ff */
[----:B------:R-:W-:Y:S01]  /*3670*/  FADD.FTZ R4, R48, R23 ;  /* 0x0000001730047221 */ /* 0x000fe20000010000 */
[----:B------:R-:W-:-:S03]  /*3680*/  F2FP.F16.F32.PACK_AB R20, R37, R36 ;  /* 0x000000242514723e */ /* 0x000fc600000000ff */
[----:B------:R-:W-:Y:S01]  /*3690*/  FADD.FTZ R23, R45, R4 ;  /* 0x000000042d177221 */ /* 0x000fe20000010000 */
[----:B------:R-:W2:Y:S01]  /*36a0*/  MUFU.EX2 R6, R54 ;  /* 0x0000003600067308 */ /* 0x000ea20000000800 */
[----:B0-----:R-:W-:Y:S01]  /*36b0*/  FADD.FTZ R8, R14, R21 ;  /* 0x000000150e087221 */ /* 0x001fe20000010000 */
[----:B------:R-:W-:Y:S02]  /*36c0*/  IMAD.IADD R4, R40, 0x1, R33 ;  /* 0x0000000128047824 */ /* 0x000fe400078e0221 */
[----:B------:R-:W-:Y:S01]  /*36d0*/  FADD.FTZ R23, R52, R23 ;  /* 0x0000001734177221 */ /* 0x000fe20000010000 */
[----:B------:R-:W-:-:S03]  /*36e0*/  IMAD R33, R7, 0x2, R3 ;  /* 0x0000000207217824 */ /* 0x000fc600078e0203 */
[----:B------:R-:W-:Y:S01]  /*36f0*/  FADD.FTZ R22, R56, R23 ;  /* 0x0000001738167221 */ /* 0x000fe20000010000 */
[----:B------:R-:W0:Y:S01]  /*3700*/  MUFU.EX2 R18, R18 ;  /* 0x0000001200127308 */ /* 0x000e220000000800 */
[----:B-1----:R-:W-:Y:S01]  /*3710*/  FADD.FTZ R21, R39, R8 ;  /* 0x0000000827157221 */ /* 0x002fe20000010000 */
[----:B------:R1:W-:Y:S01]  /*3720*/  STSM.16.M88.4 [R4], R24 ;  /* 0x0000001804007844 */ /* 0x0003e20000000200 */
[----:B------:R-:W-:Y:S01]  /*3730*/  FADD.FTZ R23, R57, R22 ;  /* 0x0000001639177221 */ /* 0x000fe20000010000 */
[----:B------:R-:W-:Y:S02]  /*3740*/  F2FP.F16.F32.PACK_AB R22, R48, R41 ;  /* 0x000000293016723e */ /* 0x000fe400000000ff */
[----:B------:R3:W-:Y:S01]  /*3750*/  STSM.16.M88.4 [R33+0x21800], R28 ;  /* 0x0218001c21007844 */ /* 0x0007e20000000200 */
[----:B------:R-:W-:Y:S01]  /*3760*/  FADD.FTZ R34, R44, R23 ;  /* 0x000000172c227221 */ /* 0x000fe20000010000 */
[----:B------:R-:W4:Y:S01]  /*3770*/  MUFU.EX2 R5, R5 ;  /* 0x0000000500057308 */ /* 0x000f220000000800 */
[----:B--2---:R-:W-:Y:S01]  /*3780*/  FADD.FTZ R8, R6, R21 ;  /* 0x0000001506087221 */ /* 0x004fe20000010000 */
[----:B------:R-:W-:Y:S01]  /*3790*/  F2FP.F16.F32.PACK_AB R23, R17, R6 ;  /* 0x000000061117723e */ /* 0x000fe200000000ff */
[C---:B------:R-:W-:Y:S01]  /*37a0*/  FADD.FTZ R34, R49.reuse, R34 ;  /* 0x0000002231227221 */ /* 0x040fe20000010000 */
[----:B------:R-:W-:Y:S01]  /*37b0*/  F2FP.F16.F32.PACK_AB R44, R49, R44 ;  /* 0x0000002c312c723e */ /* 0x000fe200000000ff */
[----:B------:R-:W-:-:S03]  /*37c0*/  FADD.FTZ R21, R17, R8 ;  /* 0x0000000811157221 */ /* 0x000fc60000010000 */
[----:B------:R-:W2:Y:S01]  /*37d0*/  MUFU.EX2 R15, R15 ;  /* 0x0000000f000f7308 */ /* 0x000ea20000000800 */
[----:B0-----:R-:W-:Y:S01]  /*37e0*/  FADD.FTZ R8, R18, R21 ;  /* 0x0000001512087221 */ /* 0x001fe20000010000 */
[----:B-1----:R-:W-:Y:S02]  /*37f0*/  F2FP.F16.F32.PACK_AB R24, R52, R45 ;  /* 0x0000002d3418723e */ /* 0x002fe400000000ff */
[----:B------:R-:W-:Y:S01]  /*3800*/  F2FP.F16.F32.PACK_AB R26, R57, R56 ;  /* 0x00000038391a723e */ /* 0x000fe200000000ff */
[----:B---3--:R-:W-:-:S03]  /*3810*/  FADD.FTZ R29, R53, R34 ;  /* 0x00000022351d7221 */ /* 0x008fc60000010000 */
[----:B------:R-:W0:Y:S01]  /*3820*/  MUFU.EX2 R42, R42 ;  /* 0x0000002a002a7308 */ /* 0x000e220000000800 */
[C---:B----4-:R-:W-:Y:S01]  /*3830*/  FADD.FTZ R8, R5.reuse, R8 ;  /* 0x0000000805087221 */ /* 0x050fe20000010000 */
[----:B------:R-:W-:Y:S01]  /*3840*/  F2FP.F16.F32.PACK_AB R25, R5, R18 ;  /* 0x000000120519723e */ /* 0x000fe200000000ff */
[----:B------:R-:W-:-:S04]  /*3850*/  FADD.FTZ R18, R60, R29 ;  /* 0x0000001d3c127221 */ /* 0x000fc80000010000 */
[----:B------:R-:W-:Y:S01]  /*3860*/  FADD.FTZ R17, R61, R18 ;  /* 0x000000123d117221 */ /* 0x000fe20000010000 */
[----:B------:R-:W1:Y:S01]  /*3870*/  MUFU.EX2 R19, R19 ;  /* 0x0000001300137308 */ /* 0x000e620000000800 */
[----:B--2---:R-:W-:Y:S02]  /*3880*/  FADD.FTZ R21, R15, R8 ;  /* 0x000000080f157221 */ /* 0x004fe40000010000 */
[C---:B------:R-:W-:Y:S01]  /*3890*/  FADD.FTZ R18, R64.reuse, R17 ;  /* 0x0000001140127221 */ /* 0x040fe20000010000 */
[----:B------:R-:W-:-:S04]  /*38a0*/  F2FP.F16.F32.PACK_AB R64, R64, R61 ;  /* 0x0000003d4040723e */ /* 0x000fc800000000ff */
[----:B------:R-:W2:Y:S01]  /*38b0*/  MUFU.EX2 R50, R50 ;  /* 0x0000003200327308 */ /* 0x000ea20000000800 */
[----:B0-----:R-:W-:Y:S01]  /*38c0*/  FADD.FTZ R8, R42, R21 ;  /* 0x000000152a087221 */ /* 0x001fe20000010000 */
[----:B------:R-:W-:-:S06]  /*38d0*/  F2FP.F16.F32.PACK_AB R21, R39, R14 ;  /* 0x0000000e2715723e */ /* 0x000fcc00000000ff */
[----:B------:R-:W0:Y:S01]  /*38e0*/  MUFU.EX2 R70, R70 ;  /* 0x0000004600467308 */ /* 0x000e220000000800 */
[----:B-1----:R-:W-:Y:S01]  /*38f0*/  FADD.FTZ R27, R19, R8 ;  /* 0x00000008131b7221 */ /* 0x002fe20000010000 */
[C---:B------:R-:W-:Y:S02]  /*3900*/  IMAD R8, R7.reuse, 0x2, R40 ;  /* 0x0000000207087824 */ /* 0x040fe400078e0228 */
[----:B------:R-:W-:-:S04]  /*3910*/  IMAD R7, R7, 0x2, R4 ;  /* 0x0000000207077824 */ /* 0x000fc800078e0204 */
[----:B------:R-:W1:Y:S01]  /*3920*/  MUFU.EX2 R71, R71 ;  /* 0x0000004700477308 */ /* 0x000e620000000800 */
[C---:B--2---:R-:W-:Y:S01]  /*3930*/  FADD.FTZ R27, R50.reuse, R27 ;  /* 0x0000001b321b7221 */ /* 0x044fe20000010000 */
[----:B------:R-:W-:Y:S01]  /*3940*/  F2FP.F16.F32.PACK_AB R45, R50, R19 ;  /* 0x00000013322d723e */ /* 0x000fe200000000ff */
[----:B------:R2:W-:Y:S05]  /*3950*/  STSM.16.M88.4 [R7], R20 ;  /* 0x0000001407007844 */ /* 0x0005ea0000000200 */
[----:B------:R-:W3:Y:S01]  /*3960*/  MUFU.EX2 R74, R74 ;  /* 0x0000004a004a7308 */ /* 0x000ee20000000800 */
[----:B0-----:R-:W-:Y:S01]  /*3970*/  FADD.FTZ R14, R70, R27 ;  /* 0x0000001b460e7221 */ /* 0x001fe20000010000 */
[----:B------:R-:W-:-:S05]  /*3980*/  F2FP.F16.F32.PACK_AB R27, R42, R15 ;  /* 0x0000000f2a1b723e */ /* 0x000fca00000000ff */
[----:B------:R2:W-:Y:S01]  /*3990*/  STSM.16.M88.4 [R3+0x27800], R24 ;  /* 0x0278001803007844 */ /* 0x0005e20000000200 */
[----:B------:R-:W0:Y:S01]  /*39a0*/  MUFU.EX2 R75, R75 ;  /* 0x0000004b004b7308 */ /* 0x000e220000000800 */
[C---:B-1----:R-:W-:Y:S01]  /*39b0*/  FADD.FTZ R5, R71.reuse, R14 ;  /* 0x0000000e47057221 */ /* 0x042fe20000010000 */
[----:B------:R-:W-:-:S05]  /*39c0*/  F2FP.F16.F32.PACK_AB R47, R71, R70 ;  /* 0x00000046472f723e */ /* 0x000fca00000000ff */
[----:B------:R2:W-:Y:S01]  /*39d0*/  STSM.16.M88.4 [R4+0x6000], R44 ;  /* 0x0060002c04007844 */ /* 0x0005e20000000200 */
[----:B------:R-:W1:Y:S01]  /*39e0*/  MUFU.EX2 R67, R78 ;  /* 0x0000004e00437308 */ /* 0x000e620000000800 */
[----:B---3--:R-:W-:Y:S01]  /*39f0*/  FADD.FTZ R14, R74, R5 ;  /* 0x000000054a0e7221 */ /* 0x008fe20000010000 */
[----:B------:R-:W-:-:S04]  /*3a00*/  FADD.FTZ R5, R65, R18 ;  /* 0x0000001241057221 */ /* 0x000fc80000010000 */
[----:B------:R-:W-:Y:S02]  /*3a10*/  FADD.FTZ R18, R72, R5 ;  /* 0x0000000548127221 */ /* 0x000fe40000010000 */
[----:B------:R-:W3:Y:S01]  /*3a20*/  MUFU.EX2 R32, R79 ;  /* 0x0000004f00207308 */ /* 0x000ee20000000800 */
[----:B0-----:R-:W-:Y:S01]  /*3a30*/  FADD.FTZ R14, R75, R14 ;  /* 0x0000000e4b0e7221 */ /* 0x001fe20000010000 */
[----:B------:R-:W-:Y:S01]  /*3a40*/  FADD.FTZ R15, R69, R18 ;  /* 0x00000012450f7221 */ /* 0x000fe20000010000 */
[----:B------:R-:W-:-:S03]  /*3a50*/  F2FP.F16.F32.PACK_AB R65, R75, R74 ;  /* 0x0000004a4b41723e */ /* 0x000fc600000000ff */
[C---:B------:R-:W-:Y:S01]  /*3a60*/  FADD.FTZ R15, R76.reuse, R15 ;  /* 0x0000000f4c0f7221 */ /* 0x040fe20000010000 */
[----:B------:R-:W-:Y:S01]  /*3a70*/  F2FP.F16.F32.PACK_AB R76, R76, R69 ;  /* 0x000000454c4c723e */ /* 0x000fe200000000ff */
[----:B------:R-:W0:Y:S01]  /*3a80*/  MUFU.EX2 R77, R82 ;  /* 0x00000052004d7308 */ /* 0x000e220000000800 */
[----:B-1----:R-:W-:-:S07]  /*3a90*/  FADD.FTZ R5, R67, R14 ;  /* 0x0000000e43057221 */ /* 0x002fce0000010000 */
[----:B------:R-:W-:Y:S01]  /*3aa0*/  MUFU.EX2 R68, R68 ;  /* 0x0000004400447308 */ /* 0x000fe20000000800 */
[C---:B---3--:R-:W-:Y:S01]  /*3ab0*/  FADD.FTZ R14, R32.reuse, R5 ;  /* 0x00000005200e7221 */ /* 0x048fe20000010000 */
[----:B------:R-:W-:-:S05]  /*3ac0*/  F2FP.F16.F32.PACK_AB R67, R32, R67 ;  /* 0x000000432043723e */ /* 0x000fca00000000ff */
[----:B------:R2:W-:Y:S01]  /*3ad0*/  STSM.16.M88.4 [R33+0x27800], R64 ;  /* 0x0278004021007844 */ /* 0x0005e20000000200 */
[----:B------:R-:W1:Y:S01]  /*3ae0*/  MUFU.EX2 R73, R73 ;  /* 0x0000004900497308 */ /* 0x000e620000000800 */
[----:B0-----:R-:W-:-:S07]  /*3af0*/  FADD.FTZ R5, R77, R14 ;  /* 0x0000000e4d057221 */ /* 0x001fce0000010000 */
[----:B------:R-:W0:Y:S08]  /*3b00*/  MUFU.EX2 R6, R83 ;  /* 0x0000005300067308 */ /* 0x000e300000000800 */
[----:B------:R-:W-:Y:S01]  /*3b10*/  MUFU.EX2 R86, R86 ;  /* 0x0000005600567308 */ /* 0x000fe20000000800 */
[----:B-1----:R-:W-:-:S07]  /*3b20*/  F2FP.F16.F32.PACK_AB R78, R73, R68 ;  /* 0x00000044494e723e */ /* 0x002fce00000000ff */
[----:B------:R-:W1:Y:S01]  /*3b30*/  MUFU.EX2 R87, R87 ;  /* 0x0000005700577308 */ /* 0x000e620000000800 */
[C---:B0-----:R-:W-:Y:S01]  /*3b40*/  F2FP.F16.F32.PACK_AB R77, R6.reuse, R77 ;  /* 0x0000004d064d723e */ /* 0x041fe200000000ff */
[----:B------:R-:W-:Y:S01]  /*3b50*/  FADD.FTZ R5, R6, R5 ;  /* 0x0000000506057221 */ /* 0x000fe20000010000 */
[----:B------:R-:W-:-:S04]  /*3b60*/  FADD.FTZ R6, R68, R15 ;  /* 0x0000000f44067221 */ /* 0x000fc80000010000 */
[----:B------:R-:W-:Y:S01]  /*3b70*/  FADD.FTZ R6, R73, R6 ;  /* 0x0000000649067221 */ /* 0x000fe20000010000 */
[----:B-1----:R-:W-:Y:S01]  /*3b80*/  F2FP.F16.F32.PACK_AB R79, R87, R86 ;  /* 0x00000056574f723e */ /* 0x002fe200000000ff */
[----:B------:R-:W-:-:S04]  /*3b90*/  FADD.FTZ R86, R86, R5 ;  /* 0x0000000556567221 */ /* 0x000fc80000010000 */
[----:B------:R2:W-:Y:S01]  /*3ba0*/  STSM.16.M88.4 [R7+0x6000], R76 ;  /* 0x0060004c07007844 */ /* 0x0005e20000000200 */
[----:B------:R-:W-:Y:S01]  /*3bb0*/  FADD.FTZ R5, R87, R86 ;  /* 0x0000005657057221 */ /* 0x000fe20000010000 */
[----:B------:R0:W-:Y:S06]  /*3bc0*/  MEMBAR.ALL.CTA ;  /* 0x0000000000007992 */ /* 0x0001ec0000008000 */
[----:B0-----:R-:W0:Y:S02]  /*3bd0*/  FENCE.VIEW.ASYNC.S ;  /* 0x00000000000073c6 */ /* 0x001e240000000000 */
[----:B0-----:R-:W-:Y:S01]  /*3be0*/  NOP ;  /* 0x0000000000007918 */ /* 0x001fe20000000000 */
[----:B------:R-:W-:Y:S05]  /*3bf0*/  @!P1 BRA `(.L_x_1918) ;  /* 0x0000002800e49947 */ /* 0x000fea0003800000 */
[----:B------:R-:W-:Y:S01]  /*3c00*/  IMAD.MOV.U32 R15, RZ, RZ, R13 ;  /* 0x000000ffff0f7224 */ /* 0x000fe200078e000d */
[----:B------:R-:W-:Y:S01]  /*3c10*/  UMOV UR38, URZ ;  /* 0x0000003f00267c82 */ /* 0x000fe20008000000 */
[----:B------:R-:W-:Y:S01]  /*3c20*/  IMAD.MOV.U32 R14, RZ, RZ, R0 ;  /* 0x000000ffff0e7224 */ /* 0x000fe200078e0000 */
[----:B------:R-:W-:Y:S01]  /*3c30*/  UMOV UR6, URZ ;  /* 0x0000003f00067c82 */ /* 0x000fe20008000000 */
[----:B------:R-:W-:Y:S01]  /*3c40*/  IMAD.MOV.U32 R135, RZ, RZ, RZ ;  /* 0x000000ffff877224 */ /* 0x000fe200078e00ff */
[----:B------:R-:W-:Y:S01]  /*3c50*/  ULDC UR30, c[0x0][0x288] ;  /* 0x0000a200001e7ab9 */ /* 0x000fe20000000800 */
[----:B------:R-:W-:Y:S01]  /*3c60*/  ULDC UR29, c[0x0][0x2f0] ;  /* 0x0000bc00001d7ab9 */ /* 0x000fe20000000800 */
[----:B------:R-:W-:-:S05]  /*3c70*/  ULDC UR31, c[0x0][0x988] ;  /* 0x00026200001f7ab9 */ /* 0x000fca0000000800 */
.L_x_1929:
[----:B------:R-:W-:Y:S01]  /*3c80*/  R2UR UR4, R16 ;  /* 0x00000000100472ca */ /* 0x000fe200000e0000 */
[----:B------:R-:W-:-:S04]  /*3c90*/  UISETP.NE.AND UP0, UPT, UR6, 0x1, UPT ;  /* 0x000000010600788c */ /* 0x000fc8000bf05270 */
[----:B------:R-:W-:-:S04]  /*3ca0*/  USEL UR5, URZ, 0x1, UP0 ;  /* 0x000000013f057887 */ /* 0x000fc80008000000 */
[----:B------:R-:W-:-:S04]  /*3cb0*/  ULOP3.LUT UR5, UR38, UR5, URZ, 0x3c, !UPT ;  /* 0x0000000526057292 */ /* 0x000fc8000f8e3c3f */
[----:B------:R-:W-:-:S13]  /*3cc0*/  ISETP.NE.AND P2, PT, RZ, UR4, PT ;  /* 0x00000004ff007c0c */ /* 0x000fda000bf45270 */
[----:B------:R-:W-:Y:S05]  /*3cd0*/  @P2 BRA `(.L_x_1919) ;  /* 0x00000000003c2947 */ /* 0x000fea0003800000 */
[----:B------:R-:W-:Y:S05]  /*3ce0*/  @!P0 BRA `(.L_x_1920) ;  /* 0x0000000000048947 */ /* 0x000fea0003800000 */
[----:B------:R-:W-:Y:S01]  /*3cf0*/  BPT.TRAP 0x1 ;  /* 0x000000040000795c */ /* 0x000fe20000300000 */
.L_x_1920:
[----:B------:R-:W-:Y:S01]  /*3d00*/  R2UR UR10, R2 ;  /* 0x00000000020a72ca */ /* 0x000fe200000e0000 */
        /* <DEDUP_REMOVED lines=9> */
.L_x_1921:
[----:B-1----:R-:W-:Y:S05]  /*3da0*/  @P1 BRA `(.L_x_1919) ;  /* 0x0000000000081947 */ /* 0x002fea0003800000 */
[----:B------:R-:W1:Y:S02]  /*3db0*/  SYNCS.PHASECHK.TRANS64.TRYWAIT P1, [UR4+0x2d830], R0 ;  /* 0x02d83000ff0075a7 */ /* 0x000e640008020144 */
[----:B-1----:R-:W-:Y:S05]  /*3dc0*/  @!P1 BRA `(.L_x_1922) ;  /* 0x000000a400f49947 */ /* 0x002fea0003800000 */
.L_x_1919:
[----:B-1----:R-:W1:Y:S01]  /*3dd0*/  S2R R13, SR_TID.X ;  /* 0x00000000000d7919 */ /* 0x002e620000002100 */
[----:B------:R-:W-:Y:S01]  /*3de0*/  R2UR UR10, R12 ;  /* 0x000000000c0a72ca */ /* 0x000fe200000e0000 */
        /* <DEDUP_REMOVED lines=17> */
[----:B-1----:R-:W-:-:S05]  /*3f00*/  SHF.R.U32.HI R13, RZ, 0x7, R13 ;  /* 0x00000007ff0d7819 */ /* 0x002fca000001160d */
[----:B0-----:R-:W-:-:S05]  /*3f10*/  VIADD R0, R13, 0x8 ;  /* 0x000000080d007836 */ /* 0x001fca0000000000 */
[----:B------:R0:W-:Y:S06]  /*3f20*/  BAR.SYNC.DEFER_BLOCKING R0, 0x100 ;  /* 0x000400000000751d */ /* 0x0001ec0000010000 */
[----:B--2---:R-:W-:-:S06]  /*3f30*/  WARPGROUP.ARRIVE ;  /* 0x00000000000079c5 */ /* 0x004fcc0000000000 */
        /* <DEDUP_REMOVED lines=20> */
.L_x_1924:
[----:B------:R-:W-:Y:S01]  /*4080*/  R2UR UR10, R2 ;  /* 0x00000000020a72ca */ /* 0x000fe200000e0000 */
[----:B------:R-:W-:-:S05]  /*4090*/  IMAD.U32 R0, RZ, RZ, UR38 ;  /* 0x00000026ff007e24 */ /* 0x000fca000f8e00ff */
[----:B------:R-:W-:-:S07]  /*40a0*/  SHF.L.U32 R0, R0, 0x1f, RZ ;  /* 0x0000001f00007819 */ /* 0x000fce00000006ff */
[----:B------:R-:W-:-:S09]  /*40b0*/  ULEA UR10, UR6, UR10, 0x3 ;  /* 0x0000000a060a7291 */ /* 0x000fd2000f8e183f */
[----:B------:R0:W1:Y:S01]  /*40c0*/  SYNCS.PHASECHK.TRANS64.TRYWAIT P1, [UR10+0x2d850], R0 ;  /* 0x02d85000ff0075a7 */ /* 0x000062000802014a */
[----:B------:R-:W-:Y:S05]  /*40d0*/  @!P0 BRA `(.L_x_1925) ;  /* 0x0000000000048947 */ /* 0x000fea0003800000 */
[----:B------:R-:W-:Y:S01]  /*40e0*/  BPT.TRAP 0x1 ;  /* 0x000000040000795c */ /* 0x000fe20000300000 */
.L_x_1925:
[----:B-1----:R-:W-:Y:S05]  /*40f0*/  @P1 BRA `(.L_x_1923) ;  /* 0x0000000000081947 */ /* 0x002fea0003800000 */
[----:B------:R-:W1:Y:S02]  /*4100*/  SYNCS.PHASECHK.TRANS64.TRYWAIT P1, [UR10+0x2d850], R0 ;  /* 0x02d85000ff0075a7 */ /* 0x000e64000802014a */
[----:B-1----:R-:W-:Y:S05]  /*4110*/  @!P1 BRA `(.L_x_1926) ;  /* 0x000000a400389947 */ /* 0x002fea0003800000 */
.L_x_1923:
[----:B------:R-:W-:Y:S01]  /*4120*/  R2UR UR10, R2 ;  /* 0x00000000020a72ca */ /* 0x000fe200000e0000 */
[----:B------:R-:W-:Y:S01]  /*4130*/  WARPGROUP.ARRIVE ;  /* 0x00000000000079c5 */ /* 0x000fe20000000000 */
[----:B------:R-:W-:Y:S01]  /*4140*/  R2UR UR14, R140 ;  /* 0x000000008c0e72ca */ /* 0x000fe200000e0000 */
[----:B------:R-:W-:Y:S01]  /*4150*/  UMOV UR33, 0x40000040 ;  /* 0x4000004000217882 */ /* 0x000fe20000000000 */
[----:B------:R-:W-:-:S03]  /*4160*/  UMOV UR35, 0x80000020 ;  /* 0x8000002000237882 */ /* 0x000fc60000000000 */
[----:B------:R-:W1:Y:S06]  /*4170*/  S2R R17, SR_TID.X ;  /* 0x0000000000117919 */ /* 0x000e6c0000002100 */
[----:B------:R-:W-:-:S04]  /*4180*/  UIADD3 UR10, UR10, 0x400, URZ ;  /* 0x000004000a0a7890 */ /* 0x000fc8000fffe03f */
[----:B------:R-:W-:-:S04]  /*4190*/  USHF.R.U32.HI UR10, URZ, 0x4, UR10 ;  /* 0x000000043f0a7899 */ /* 0x000fc8000801160a */
[----:B------:R-:W-:-:S04]  /*41a0*/  ULOP3.LUT UR10, UR10, 0x3fff, URZ, 0xc0, !UPT ;  /* 0x00003fff0a0a7892 */ /* 0x000fc8000f8ec03f */
[----:B------:R-:W-:Y:S02]  /*41b0*/  ULOP3.LUT UR11, UR10, 0x2000000, URZ, 0xfc, !UPT ;  /* 0x020000000a0b7892 */ /* 0x000fe4000f8efc3f */
[----:B------:R-:W-:Y:S02]  /*41c0*/  ULOP3.LUT UR10, UR14, 0x10000, URZ, 0xfc, !UPT ;  /* 0x000100000e0a7892 */ /* 0x000fe4000f8efc3f */
[----:B------:R-:W-:-:S05]  /*41d0*/  UIMAD UR11, UR6, 0x600, UR11 ;  /* 0x00000600060b78a4 */ /* 0x000fca000f8e020b */
[----:B------:R-:W-:Y:S02]  /*41e0*/  UMOV UR32, UR10 ;  /* 0x0000000a00207c82 */ /* 0x000fe40008000000 */
[----:B------:R-:W-:Y:S01]  /*41f0*/  UMOV UR34, UR11 ;  /* 0x0000000b00227c82 */ /* 0x000fe20008000000 */
[----:B-1----:R-:W-:Y:S01]  /*4200*/  SHF.R.U32.HI R13, RZ, 0x7, R17 ;  /* 0x00000007ff0d7819 */ /* 0x002fe20000011611 */
[----:B------:R-:W-:Y:S01]  /*4210*/  HGMMA.64x96x16.F32 R88, gdesc[UR32].tnspB, R88, gsb0 ;  /* 0x41600000205879f0 */ /* 0x000fe20008000858 */
[----:B------:R-:W-:Y:S01]  /*4220*/  UIADD3 UR32, UR10, 0x2, URZ ;  /* 0x000000020a207890 */ /* 0x000fe2000fffe03f */
[----:B------:R-:W-:Y:S01]  /*4230*/  ISETP.GE.U32.AND P1, PT, R17, 0x180, PT ;  /* 0x000001801100780c */ /* 0x000fe20003f26070 */
[----:B------:R-:W-:Y:S01]  /*4240*/  UIADD3 UR34, UR11, 0x40, URZ ;  /* 0x000000400b227890 */ /* 0x000fe2000fffe03f */
[----:B0-----:R-:W-:Y:S01]  /*4250*/  VIADD R0, R13, 0x9 ;  /* 0x000000090d007836 */ /* 0x001fe20000000000 */
[----:B------:R-:W-:Y:S01]  /*4260*/  UMOV UR33, 0x40000040 ;  /* 0x4000004000217882 */ /* 0x000fe20000000000 */
[----:B------:R-:W-:-:S03]  /*4270*/  UMOV UR35, 0x80000020 ;  /* 0x8000002000237882 */ /* 0x000fc60000000000 */
        /* <DEDUP_REMOVED lines=50> */
.L_x_1927:
[----:B------:R-:W-:Y:S01]  /*45a0*/  UISETP.NE.AND UP0, UPT, UR37, URZ, UPT ;  /* 0x0000003f2500728c */ /* 0x000fe2000bf05270 */
[----:B0-----:R-:W-:Y:S01]  /*45b0*/  IMAD.MOV.U32 R0, RZ, RZ, R9 ;  /* 0x000000ffff007224 */ /* 0x001fe200078e0009 */
[----:B------:R-:W-:Y:S01]  /*45c0*/  R2UR UR11, R2 ;  /* 0x00000000020b72ca */ /* 0x000fe200000e0000 */
[----:B------:R-:W-:Y:S02]  /*45d0*/  IMAD.MOV.U32 R22, RZ, RZ, -0x2 ;  /* 0xfffffffeff167424 */ /* 0x000fe400078e00ff */
[----:B------:R-:W-:Y:S01]  /*45e0*/  IMAD.U32 R20, RZ, RZ, UR29 ;  /* 0x0000001dff147e24 */ /* 0x000fe2000f8e00ff */
[----:B------:R-:W-:Y:S02]  /*45f0*/  PLOP3.LUT P1, PT, PT, PT, UP0, 0x80, 0x0 ;  /* 0x000000000000781c */ /* 0x000fe40003f2f008 */
[----:B------:R-:W-:-:S03]  /*4600*/  PLOP3.LUT P2, PT, PT, PT, UP0, 0x80, 0x0 ;  /* 0x000000000000781c */ /* 0x000fc60003f4f008 */
[----:B------:R-:W-:-:S08]  /*4610*/  @UP0 ULDC UR10, c[0x0][0x44c] ;  /* 0x00011300000a0ab9 */ /* 0x000fd00000000800 */
[----:B------:R-:W-:Y:S01]  /*4620*/  @P1 IMAD.HI.U32 R13, R9, UR10, RZ ;  /* 0x0000000a090d1c27 */ /* 0x000fe2000f8e00ff */
[----:B------:R-:W-:-:S04]  /*4630*/  @UP0 ULDC UR10, c[0x0][0x450] ;  /* 0x00011400000a0ab9 */ /* 0x000fc80000000800 */
[----:B------:R-:W-:Y:S01]  /*4640*/  @P2 SHF.R.U32.HI R0, RZ, UR10, R13 ;  /* 0x0000000aff002c19 */ /* 0x000fe2000801160d */
[----:B------:R-:W-:Y:S02]  /*4650*/  UMOV UR10, 0xffffff80 ;  /* 0xffffff80000a7882 */ /* 0x000fe40000000000 */
[----:B------:R-:W-:Y:S02]  /*4660*/  UIMAD UR10, UR7, UR10, 0x1 ;  /* 0x00000001070a74a4 */ /* 0x000fe4000f8e020a */
[----:B------:R-:W0:Y:S04]  /*4670*/  SHFL.IDX PT, R18, R0, RZ, 0x1c1f ;  /* 0x001c1fff00127589 */ /* 0x000e2800000e0000 */
[----:B------:R-:W-:Y:S01]  /*4680*/  IMAD R13, R139, R22, UR10 ;  /* 0x0000000a8b0d7e24 */ /* 0x000fe2000f8e0216 */
[----:B------:R-:W-:Y:S01]  /*4690*/  ULEA UR10, UR4, UR11, 0x3 ;  /* 0x0000000b040a7291 */ /* 0x000fe2000f8e183f */
[----:B------:R-:W1:Y:S02]  /*46a0*/  S2UR UR11, SR_CgaCtaId ;  /* 0x00000000000b79c3 */ /* 0x000e640000008800 */
[----:B------:R-:W-:Y:S01]  /*46b0*/  IMAD R13, R20, UR36, R13 ;  /* 0x00000024140d7c24 */ /* 0x000fe2000f8e020d */
[----:B------:R-:W-:Y:S01]  /*46c0*/  UIADD3 UR10, UR10, 0x2d840, URZ ;  /* 0x0002d8400a0a7890 */ /* 0x000fe2000fffe03f */
[----:B------:R-:W2:Y:S03]  /*46d0*/  SHFL.IDX PT, R20, R0, 0x1, 0x1c1f ;  /* 0x003c1f0000147f89 */ /* 0x000ea600000e0000 */
[----:B0-----:R-:W-:-:S04]  /*46e0*/  IADD3 R17, R18, -UR30, R13 ;  /* 0x8000001e12117c10 */ /* 0x001fc8000fffe00d */
[C---:B------:R-:W-:Y:S02]  /*46f0*/  ISETP.GT.AND P1, PT, R17.reuse, RZ, PT ;  /* 0x000000ff1100720c */ /* 0x040fe40003f24270 */
[C---:B------:R-:W-:Y:S01]  /*4700*/  ISETP.GT.AND P2, PT, R17.reuse, 0x1, PT ;  /* 0x000000011100780c */ /* 0x040fe20003f44270 */
[----:B-1----:R-:W-:Y:S01]  /*4710*/  UPRMT UR10, UR11, 0x654, UR10 ;  /* 0x000006540b0a7896 */ /* 0x002fe2000800000a */
[----:B------:R-:W-:Y:S02]  /*4720*/  FSEL R24, R24, -INF , P1 ;  /* 0xff80000018187808 */ /* 0x000fe40000800000 */
[----:B------:R-:W-:Y:S02]  /*4730*/  ISETP.GT.AND P1, PT, R17, 0x8, PT ;  /* 0x000000081100780c */ /* 0x000fe40003f24270 */
[----:B------:R-:W-:Y:S02]  /*4740*/  FSEL R25, R25, -INF , P2 ;  /* 0xff80000019197808 */ /* 0x000fe40001000000 */
[----:B------:R-:W-:-:S02]  /*4750*/  FMNMX.FTZ R18, R24, R14, !PT ;  /* 0x0000000e18127209 */ /* 0x000fc40007810000 */
[----:B------:R-:W-:Y:S01]  /*4760*/  ISETP.GT.AND P2, PT, R17, 0x9, PT ;  /* 0x000000091100780c */ /* 0x000fe20003f44270 */
[----:B------:R-:W-:Y:S01]  /*4770*/  SYNCS.ARRIVE.TRANS64.RED.A1T0 RZ, [UR10], RZ ;  /* 0x000000ffffff79a7 */ /* 0x000fe2000810040a */
[----:B------:R-:W-:Y:S02]  /*4780*/  FSEL R28, R28, -INF , P1 ;  /* 0xff8000001c1c7808 */ /* 0x000fe40000800000 */
[----:B------:R-:W-:Y:S02]  /*4790*/  FMNMX.FTZ R19, R25, R18, !PT ;  /* 0x0000001219137209 */ /* 0x000fe40007810000 */
[----:B------:R-:W-:Y:S02]  /*47a0*/  ISETP.GT.AND P1, PT, R17, 0x10, PT ;  /* 0x000000101100780c */ /* 0x000fe40003f24270 */
[----:B------:R-:W-:Y:S02]  /*47b0*/  FSEL R29, R29, -INF , P2 ;  /* 0xff8000001d1d7808 */ /* 0x000fe40001000000 */
[----:B------:R-:W-:-:S02]  /*47c0*/  FMNMX.FTZ R18, R28, R19, !PT ;  /* 0x000000131c127209 */ /* 0x000fc40007810000 */
[----:B------:R-:W-:Y:S02]  /*47d0*/  ISETP.GT.AND P2, PT, R17, 0x11, PT ;  /* 0x000000111100780c */ /* 0x000fe40003f44270 */
        /* <DEDUP_REMOVED lines=80> */
[----:B------:R-:W-:Y:S02]  /*4ce0*/  FSEL R85, R85, -INF , P2 ;  /* 0xff80000055557808 */ /* 0x000fe40001000000 */
[----:B------:R-:W-:Y:S02]  /*4cf0*/  FMNMX.FTZ R18, R84, R17, !PT ;  /* 0x0000001154127209 */ /* 0x000fe40007810000 */
[----:B--2---:R-:W-:-:S02]  /*4d00*/  IADD3 R13, R20, -UR30, R13 ;  /* 0x8000001e140d7c10 */ /* 0x004fc4000fffe00d */
[----:B------:R-:W-:Y:S02]  /*4d10*/  FMNMX.FTZ R19, R85, R18, !PT ;  /* 0x0000001255137209 */ /* 0x000fe40007810000 */
[C---:B------:R-:W-:Y:S02]  /*4d20*/  ISETP.GT.AND P2, PT, R13.reuse, RZ, PT ;  /* 0x000000ff0d00720c */ /* 0x040fe40003f44270 */
[C---:B------:R-:W-:Y:S01]  /*4d30*/  ISETP.GT.AND P3, PT, R13.reuse, 0x1, PT ;  /* 0x000000010d00780c */ /* 0x040fe20003f64270 */
[----:B------:R-:W0:Y:S01]  /*4d40*/  SHFL.BFLY PT, R18, R19, 0x2, 0x1f ;  /* 0x0c401f0013127f89 */ /* 0x000e2200000e0000 */
[----:B------:R-:W-:Y:S02]  /*4d50*/  FSEL R26, R26, -INF , P2 ;  /* 0xff8000001a1a7808 */ /* 0x000fe40001000000 */
[----:B------:R-:W-:Y:S02]  /*4d60*/  ISETP.GT.AND P2, PT, R13, 0x8, PT ;  /* 0x000000080d00780c */ /* 0x000fe40003f44270 */
[----:B------:R-:W-:-:S02]  /*4d70*/  FSEL R27, R27, -INF , P3 ;  /* 0xff8000001b1b7808 */ /* 0x000fc40001800000 */
[----:B------:R-:W-:Y:S02]  /*4d80*/  FMNMX.FTZ R22, R26, R15, !PT ;  /* 0x0000000f1a167209 */ /* 0x000fe40007810000 */
[----:B------:R-:W-:Y:S02]  /*4d90*/  ISETP.GT.AND P3, PT, R13, 0x9, PT ;  /* 0x000000090d00780c */ /* 0x000fe40003f64270 */
[----:B------:R-:W-:Y:S02]  /*4da0*/  FSEL R30, R30, -INF , P2 ;  /* 0xff8000001e1e7808 */ /* 0x000fe40001000000 */
[----:B------:R-:W-:Y:S02]  /*4db0*/  FMNMX.FTZ R23, R27, R22, !PT ;  /* 0x000000161b177209 */ /* 0x000fe40007810000 */
[----:B------:R-:W-:Y:S02]  /*4dc0*/  ISETP.GT.AND P2, PT, R13, 0x10, PT ;  /* 0x000000100d00780c */ /* 0x000fe40003f44270 */
[----:B------:R-:W-:-:S02]  /*4dd0*/  FSEL R31, R31, -INF , P3 ;  /* 0xff8000001f1f7808 */ /* 0x000fc40001800000 */
[----:B------:R-:W-:Y:S02]  /*4de0*/  FMNMX.FTZ R22, R30, R23, !PT ;  /* 0x000000171e167209 */ /* 0x000fe40007810000 */
[----:B------:R-:W-:Y:S02]  /*4df0*/  ISETP.GT.AND P3, PT, R13, 0x11, PT ;  /* 0x000000110d00780c */ /* 0x000fe40003f64270 */
[----:B------:R-:W-:Y:S02]  /*4e00*/  FSEL R34, R34, -INF , P2 ;  /* 0xff80000022227808 */ /* 0x000fe40001000000 */
[----:B0-----:R-:W-:Y:S02]  /*4e10*/  FMNMX.FTZ R21, R19, R18, !PT ;  /* 0x0000001213157209 */ /* 0x001fe40007810000 */
[----:B------:R-:W-:Y:S02]  /*4e20*/  FMNMX.FTZ R23, R31, R22, !PT ;  /* 0x000000161f177209 */ /* 0x000fe40007810000 */
[----:B------:R-:W-:Y:S01]  /*4e30*/  ISETP.GT.AND P2, PT, R13, 0x18, PT ;  /* 0x000000180d00780c */ /* 0x000fe20003f44270 */
[----:B------:R-:W0:Y:S01]  /*4e40*/  SHFL.BFLY PT, R18, R21, 0x1, 0x1f ;  /* 0x0c201f0015127f89 */ /* 0x000e2200000e0000 */
[----:B------:R-:W-:-:S02]  /*4e50*/  FSEL R35, R35, -INF , P3 ;  /* 0xff80000023237808 */ /* 0x000fc40001800000 */
[C---:B------:R-:W-:Y:S02]  /*4e60*/  ISETP.GT.AND P3, PT, R13.reuse, 0x19, PT ;  /* 0x000000190d00780c */ /* 0x040fe40003f64270 */
[----:B------:R-:W-:Y:S02]  /*4e70*/  FSEL R38, R38, -INF , P2 ;  /* 0xff80000026267808 */ /* 0x000fe40001000000 */
[----:B------:R-:W-:Y:S02]  /*4e80*/  ISETP.GT.AND P2, PT, R13, 0x20, PT ;  /* 0x000000200d00780c */ /* 0x000fe40003f44270 */
[----:B------:R-:W-:Y:S02]  /*4e90*/  FSEL R39, R39, -INF , P3 ;  /* 0xff80000027277808 */ /* 0x000fe40001800000 */
[----:B------:R-:W-:Y:S02]  /*4ea0*/  ISETP.GT.AND P3, PT, R13, 0x21, PT ;  /* 0x000000210d00780c */ /* 0x000fe40003f64270 */
[----:B------:R-:W-:-:S02]  /*4eb0*/  FSEL R42, R42, -INF , P2 ;  /* 0xff8000002a2a7808 */ /* 0x000fc40001000000 */
[----:B------:R-:W-:Y:S02]  /*4ec0*/  ISETP.GT.AND P2, PT, R13, 0x28, PT ;  /* 0x000000280d00780c */ /* 0x000fe40003f44270 */
[----:B------:R-:W-:Y:S02]  /*4ed0*/  FSEL R43, R43, -INF , P3 ;  /* 0xff8000002b2b7808 */ /* 0x000fe40001800000 */
[C---:B------:R-:W-:Y:S02]  /*4ee0*/  ISETP.GT.AND P3, PT, R13.reuse, 0x29, PT ;  /* 0x000000290d00780c */ /* 0x040fe40003f64270 */
[----:B------:R-:W-:Y:S02]  /*4ef0*/  FSEL R46, R46, -INF , P2 ;  /* 0xff8000002e2e7808 */ /* 0x000fe40001000000 */
[----:B------:R-:W-:Y:S02]  /*4f00*/  ISETP.GT.AND P2, PT, R13, 0x30, PT ;  /* 0x000000300d00780c */ /* 0x000fe40003f44270 */
[----:B0-----:R-:W-:-:S02]  /*4f10*/  FMNMX.FTZ R0, R21, R18, !PT ;  /* 0x0000001215007209 */ /* 0x001fc40007810000 */
[----:B------:R-:W-:Y:S02]  /*4f20*/  FSEL R47, R47, -INF , P3 ;  /* 0xff8000002f2f7808 */ /* 0x000fe40001800000 */
[C---:B------:R-:W-:Y:S01]  /*4f30*/  FSETP.NEU.FTZ.AND P1, PT, R0.reuse, -INF , PT ;  /* 0xff8000000000780b */ /* 0x040fe20003f3d000 */
[----:B------:R-:W-:Y:S01]  /*4f40*/  FMUL.FTZ R17, R0, UR31 ;  /* 0x0000001f00117c20 */ /* 0x000fe20008410000 */
[----:B------:R-:W-:Y:S02]  /*4f50*/  ISETP.GT.AND P3, PT, R13, 0x31, PT ;  /* 0x000000310d00780c */ /* 0x000fe40003f64270 */
[----:B------:R-:W-:Y:S02]  /*4f60*/  FSEL R50, R50, -INF , P2 ;  /* 0xff80000032327808 */ /* 0x000fe40001000000 */
[----:B------:R-:W-:Y:S02]  /*4f70*/  FSEL R17, R17, RZ, P1 ;  /* 0x000000ff11117208 */ /* 0x000fe40000800000 */
[----:B------:R-:W-:-:S02]  /*4f80*/  ISETP.GT.AND P2, PT, R13, 0x38, PT ;  /* 0x000000380d00780c */ /* 0x000fc40003f44270 */
        /* <DEDUP_REMOVED lines=9> */
[----:B------:R-:W-:Y:S01]  /*5020*/  ISETP.GT.AND P3, PT, R13, 0x39, PT ;  /* 0x000000390d00780c */ /* 0x000fe20003f64270 */
[--C-:B------:R-:W-:Y:S01]  /*5030*/  FFMA.FTZ R36, R36, UR31, -R17.reuse ;  /* 0x0000001f24247c23 */ /* 0x100fe20008010811 */
[----:B------:R-:W-:Y:S01]  /*5040*/  FMNMX.FTZ R24, R38, R25, !PT ;  /* 0x0000001926187209 */ /* 0x000fe20007810000 */
[----:B------:R0:W-:Y:S01]  /*5050*/  MUFU.EX2 R22, R32 ;  /* 0x0000002000167308 */ /* 0x0001e20000000800 */
[----:B------:R-:W-:Y:S01]  /*5060*/  FSEL R54, R54, -INF , P2 ;  /* 0xff80000036367808 */ /* 0x000fe20001000000 */
[--C-:B------:R-:W-:Y:S01]  /*5070*/  FFMA.FTZ R40, R40, UR31, -R17.reuse ;  /* 0x0000001f28287c23 */ /* 0x100fe20008010811 */
[----:B------:R-:W-:Y:S01]  /*5080*/  FMNMX.FTZ R25, R39, R24, !PT ;  /* 0x0000001827197209 */ /* 0x000fe20007810000 */
[--C-:B------:R-:W-:Y:S01]  /*5090*/  FFMA.FTZ R44, R44, UR31, -R17.reuse ;  /* 0x0000001f2c2c7c23 */ /* 0x100fe20008010811 */
[----:B------:R-:W-:Y:S01]  /*50a0*/  ISETP.GT.AND P2, PT, R13, 0x40, PT ;  /* 0x000000400d00780c */ /* 0x000fe20003f44270 */
[--C-:B------:R-:W-:Y:S01]  /*50b0*/  FFMA.FTZ R48, R48, UR31, -R17.reuse ;  /* 0x0000001f30307c23 */ /* 0x100fe20008010811 */
[----:B------:R-:W-:Y:S01]  /*50c0*/  FMNMX.FTZ R28, R42, R25, !PT ;  /* 0x000000192a1c7209 */ /* 0x000fe20007810000 */
[----:B------:R1:W-:Y:S01]  /*50d0*/  MUFU.EX2 R24, R36 ;  /* 0x0000002400187308 */ /* 0x0003e20000000800 */
[----:B------:R-:W-:Y:S01]  /*50e0*/  FSEL R55, R55, -INF , P3 ;  /* 0xff80000037377808 */ /* 0x000fe20001800000 */
[----:B------:R-:W-:Y:S01]  /*50f0*/  FFMA.FTZ R25, R37, UR31, -R17 ;  /* 0x0000001f25197c23 */ /* 0x000fe20008010811 */
[----:B------:R-:W-:-:S02]  /*5100*/  FMNMX.FTZ R29, R43, R28, !PT ;  /* 0x0000001c2b1d7209 */ /* 0x000fc40007810000 */
[----:B------:R-:W-:Y:S02]  /*5110*/  ISETP.GT.AND P3, PT, R13, 0x41, PT ;  /* 0x000000410d00780c */ /* 0x000fe40003f64270 */
[----:B------:R-:W-:Y:S01]  /*5120*/  FMNMX.FTZ R28, R46, R29, !PT ;  /* 0x0000001d2e1c7209 */ /* 0x000fe20007810000 */
[----:B------:R-:W-:Y:S01]  /*5130*/  MUFU.EX2 R18, R18 ;  /* 0x0000001200127308 */ /* 0x000fe20000000800 */
[----:B------:R-:W-:Y:S02]  /*5140*/  FSEL R58, R58, -INF , P2 ;  /* 0xff8000003a3a7808 */ /* 0x000fe40001000000 */
[----:B------:R-:W-:Y:S02]  /*5150*/  FMNMX.FTZ R29, R47, R28, !PT ;  /* 0x0000001c2f1d7209 */ /* 0x000fe40007810000 */
[----:B------:R-:W-:Y:S02]  /*5160*/  ISETP.GT.AND P2, PT, R13, 0x48, PT ;  /* 0x000000480d00780c */ /* 0x000fe40003f44270 */
[----:B0-----:R-:W-:Y:S01]  /*5170*/  FMNMX.FTZ R32, R50, R29, !PT ;  /* 0x0000001d32207209 */ /* 0x001fe20007810000 */
[----:B------:R-:W-:Y:S01]  /*5180*/  MUFU.EX2 R28, R40 ;  /* 0x00000028001c7308 */ /* 0x000fe20000000800 */
        /* <DEDUP_REMOVED lines=9> */
[----:B-1----:R-:W-:Y:S01]  /*5220*/  FMNMX.FTZ R36, R58, R33, !PT ;  /* 0x000000213a247209 */ /* 0x002fe20007810000 */
        /* <DEDUP_REMOVED lines=8> */
[--C-:B------:R-:W-:Y:S01]  /*52b0*/  FFMA.FTZ R61, R69, UR31, -R17.reuse ;  /* 0x0000001f453d7c23 */ /* 0x100fe20008010811 */
[----:B------:R-:W-:Y:S01]  /*52c0*/  FSEL R66, R66, -INF , P2 ;  /* 0xff80000042427808 */ /* 0x000fe20001000000 */
[--C-:B0-----:R-:W-:Y:S01]  /*52d0*/  FFMA.FTZ R44, R52, UR31, -R17.reuse ;  /* 0x0000001f342c7c23 */ /* 0x101fe20008010811 */
        /* <DEDUP_REMOVED lines=11> */
[--C-:B------:R-:W-:Y:S01]  /*5390*/  FFMA.FTZ R57, R65, UR31, -R17.reuse ;  /* 0x0000001f41397c23 */ /* 0x100fe20008010811 */
[----:B------:R-:W-:Y:S01]  /*53a0*/  FMNMX.FTZ R41, R67, R40, !PT ;  /* 0x0000002843297209 */ /* 0x000fe20007810000 */
[--C-:B0-----:R-:W-:Y:S01]  /*53b0*/  FFMA.FTZ R48, R56, UR31, -R17.reuse ;  /* 0x0000001f38307c23 */ /* 0x101fe20008010811 */
[----:B------:R-:W-:Y:S01]  /*53c0*/  ISETP.GT.AND P2, PT, R13, 0x60, PT ;  /* 0x000000600d00780c */ /* 0x000fe20003f44270 */
[--C-:B------:R-:W-:Y:S01]  /*53d0*/  FFMA.FTZ R56, R64, UR31, -R17.reuse ;  /* 0x0000001f40387c23 */ /* 0x100fe20008010811 */
        /* <DEDUP_REMOVED lines=35> */
[----:B------:R-:W-:Y:S02]  /*5610*/  FSEL R87, R87, -INF , P3 ;  /* 0xff80000057577808 */ /* 0x000fe40001800000 */
        /* <DEDUP_REMOVED lines=22> */
[----:B------:R-:W-:Y:S01]  /*5780*/  FSEL R39, R0, RZ, P1 ;  /* 0x000000ff00277208 */ /* 0x000fe20000800000 */
[--C-:B------:R-:W-:Y:S01]  /*5790*/  FFMA.FTZ R136, R27, UR31, -R40.reuse ;  /* 0x0000001f1b887c23 */ /* 0x100fe20008010828 */
[----:B------:R-:W-:Y:S01]  /*57a0*/  FSEL R46, R13, RZ, P2 ;  /* 0x000000ff0d2e7208 */ /* 0x000fe20001000000 */
[--C-:B------:R-:W-:Y:S01]  /*57b0*/  FFMA.FTZ R27, R42, UR31, -R40.reuse ;  /* 0x0000001f2a1b7c23 */ /* 0x100fe20008010828 */
[----:B------:R-:W-:Y:S01]  /*57c0*/  FFMA.FTZ R41, R26, UR31, -R40 ;  /* 0x0000001f1a297c23 */ /* 0x000fe20008010828 */
[----:B------:R-:W-:Y:S01]  /*57d0*/  FADD.FTZ R14, -R39, R14 ;  /* 0x0000000e270e7221 */ /* 0x000fe20000010100 */
[--C-:B------:R-:W-:Y:S01]  /*57e0*/  FFMA.FTZ R77, R30, UR31, -R40.reuse ;  /* 0x0000001f1e4d7c23 */ /* 0x100fe20008010828 */
[----:B------:R-:W-:Y:S01]  /*57f0*/  FADD.FTZ R46, -R46, R15 ;  /* 0x0000000f2e2e7221 */ /* 0x000fe20000010100 */
[----:B------:R-:W-:Y:S01]  /*5800*/  MUFU.EX2 R136, R136 ;  /* 0x0000008800887308 */ /* 0x000fe20000000800 */
[----:B------:R-:W-:Y:S01]  /*5810*/  FMUL.FTZ R42, R14, UR31 ;  /* 0x0000001f0e2a7c20 */ /* 0x000fe20008410000 */
[--C-:B------:R-:W-:Y:S01]  /*5820*/  FFMA.FTZ R34, R34, UR31, -R40.reuse ;  /* 0x0000001f22227c23 */ /* 0x100fe20008010828 */
[----:B------:R-:W-:Y:S01]  /*5830*/  FMUL.FTZ R14, R46, UR31 ;  /* 0x0000001f2e0e7c20 */ /* 0x000fe20008410000 */
        /* <DEDUP_REMOVED lines=24> */
[----:B------:R-:W-:Y:S01]  /*59c0*/  FFMA.FTZ R62, R82, UR31, -R40 ;  /* 0x0000001f523e7c23 */ /* 0x000fe20008010828 */
[----:B------:R-:W-:Y:S01]  /*59d0*/  FADD.FTZ R43, R19, R6 ;  /* 0x00000006132b7221 */ /* 0x000fe20000010000 */
[--C-:B------:R-:W-:Y:S01]  /*59e0*/  FFMA.FTZ R70, R83, UR31, -R40.reuse ;  /* 0x0000001f53467c23 */ /* 0x100fe20008010828 */
[--C-:B------:R-:W-:Y:S01]  /*59f0*/  FFMA.FTZ R71, R86, UR31, -R40.reuse ;  /* 0x0000001f56477c23 */ /* 0x100fe20008010828 */
[----:B------:R-:W0:Y:S01]  /*5a00*/  MUFU.EX2 R77, R77 ;  /* 0x0000004d004d7308 */ /* 0x000e220000000800 */
[----:B------:R-:W-:Y:S01]  /*5a10*/  FADD.FTZ R42, R20, R43 ;  /* 0x0000002b142a7221 */ /* 0x000fe20000010000 */
[----:B------:R-:W-:-:S06]  /*5a20*/  FFMA.FTZ R74, R87, UR31, -R40 ;  /* 0x0000001f574a7c23 */ /* 0x000fcc0008010828 */
[----:B------:R-:W2:Y:S01]  /*5a30*/  MUFU.EX2 R85, R85 ;  /* 0x0000005500557308 */ /* 0x000ea20000000800 */
[----:B-1----:R-:W-:-:S04]  /*5a40*/  FFMA.FTZ R5, R14, R5, R41 ;  /* 0x000000050e057223 */ /* 0x002fc80000010029 */
[----:B------:R-:W-:Y:S01]  /*5a50*/  FADD.FTZ R6, R136, R5 ;  /* 0x0000000588067221 */ /* 0x000fe20000010000 */
[----:B------:R-:W-:Y:S02]  /*5a60*/  FADD.FTZ R5, R21, R42 ;  /* 0x0000002a15057221 */ /* 0x000fe40000010000 */
[----:B------:R-:W1:Y:S01]  /*5a70*/  MUFU.EX2 R34, R34 ;  /* 0x0000002200227308 */ /* 0x000e620000000800 */
[----:B0-----:R-:W-:-:S07]  /*5a80*/  FADD.FTZ R6, R77, R6 ;  /* 0x000000064d067221 */ /* 0x001fce0000010000 */
[----:B------:R-:W0:Y:S01]  /*5a90*/  MUFU.EX2 R84, R84 ;  /* 0x0000005400547308 */ /* 0x000e220000000800 */
[----:B--2---:R-:W-:Y:S01]  /*5aa0*/  FADD.FTZ R43, R85, R6 ;  /* 0x00000006552b7221 */ /* 0x004fe20000010000 */
[----:B------:R-:W-:-:S04]  /*5ab0*/  FADD.FTZ R6, R22, R5 ;  /* 0x0000000516067221 */ /* 0x000fc80000010000 */
[----:B------:R-:W-:Y:S02]  /*5ac0*/  FADD.FTZ R5, R23, R6 ;  /* 0x0000000617057221 */ /* 0x000fe40000010000 */
[----:B------:R-:W2:Y:S01]  /*5ad0*/  MUFU.EX2 R30, R30 ;  /* 0x0000001e001e7308 */ /* 0x000ea20000000800 */
[----:B-1----:R-:W-:Y:S01]  /*5ae0*/  FADD.FTZ R43, R34, R43 ;  /* 0x0000002b222b7221 */ /* 0x002fe20000010000 */
[----:B------:R-:W-:-:S04]  /*5af0*/  FADD.FTZ R6, R24, R5 ;  /* 0x0000000518067221 */ /* 0x000fc80000010000 */
[----:B------:R-:W-:Y:S02]  /*5b00*/  FADD.FTZ R5, R25, R6 ;  /* 0x0000000619057221 */ /* 0x000fe40000010000 */
[----:B------:R-:W1:Y:S01]  /*5b10*/  MUFU.EX2 R81, R81 ;  /* 0x0000005100517308 */ /* 0x000e620000000800 */
[----:B0-----:R-:W-:Y:S01]  /*5b20*/  FADD.FTZ R43, R84, R43 ;  /* 0x0000002b542b7221 */ /* 0x001fe20000010000 */
[----:B------:R-:W-:-:S06]  /*5b30*/  FADD.FTZ R6, R28, R5 ;  /* 0x000000051c067221 */ /* 0x000fcc0000010000 */
[----:B------:R-:W0:Y:S01]  /*5b40*/  MUFU.EX2 R27, R27 ;  /* 0x0000001b001b7308 */ /* 0x000e220000000800 */
[----:B--2---:R-:W-:Y:S01]  /*5b50*/  FADD.FTZ R42, R30, R43 ;  /* 0x0000002b1e2a7221 */ /* 0x004fe20000010000 */
[----:B------:R-:W-:-:S06]  /*5b60*/  FADD.FTZ R43, R29, R6 ;  /* 0x000000061d2b7221 */ /* 0x000fcc0000010000 */
[----:B------:R-:W2:Y:S01]  /*5b70*/  MUFU.EX2 R80, R80 ;  /* 0x0000005000507308 */ /* 0x000ea20000000800 */
[----:B-1----:R-:W-:-:S07]  /*5b80*/  FADD.FTZ R42, R81, R42 ;  /* 0x0000002a512a7221 */ /* 0x002fce0000010000 */
[----:B------:R-:W1:Y:S01]  /*5b90*/  MUFU.EX2 R31, R31 ;  /* 0x0000001f001f7308 */ /* 0x000e620000000800 */
[----:B0-----:R-:W-:Y:S01]  /*5ba0*/  FADD.FTZ R5, R27, R42 ;  /* 0x0000002a1b057221 */ /* 0x001fe20000010000 */
[----:B------:R-:W-:-:S04]  /*5bb0*/  FADD.FTZ R42, R32, R43 ;  /* 0x0000002b202a7221 */ /* 0x000fc80000010000 */
[----:B------:R-:W-:Y:S02]  /*5bc0*/  FADD.FTZ R43, R33, R42 ;  /* 0x0000002a212b7221 */ /* 0x000fe40000010000 */
[----:B------:R-:W0:Y:S01]  /*5bd0*/  MUFU.EX2 R38, R38 ;  /* 0x0000002600267308 */ /* 0x000e220000000800 */
[----:B--2---:R-:W-:-:S07]  /*5be0*/  FADD.FTZ R6, R80, R5 ;  /* 0x0000000550067221 */ /* 0x004fce0000010000 */
[----:B------:R-:W2:Y:S01]  /*5bf0*/  MUFU.EX2 R26, R26 ;  /* 0x0000001a001a7308 */ /* 0x000ea20000000800 */
[----:B-1----:R-:W-:Y:S01]  /*5c00*/  FADD.FTZ R5, R31, R6 ;  /* 0x000000061f057221 */ /* 0x002fe20000010000 */
[----:B------:R-:W-:-:S06]  /*5c10*/  FADD.FTZ R6, R36, R43 ;  /* 0x0000002b24067221 */ /* 0x000fcc0000010000 */
        /* <DEDUP_REMOVED lines=12> */
[----:B------:R-:W-:-:S04]  /*5ce0*/  FADD.FTZ R43, R49, R6 ;  /* 0x00000006312b7221 */ /* 0x000fc80000010000 */
[----:B------:R-:W-:Y:S02]  /*5cf0*/  FADD.FTZ R42, R52, R43 ;  /* 0x0000002b342a7221 */ /* 0x000fe40000010000 */
[----:B------:R-:W0:Y:S01]  /*5d00*/  MUFU.EX2 R50, R50 ;  /* 0x0000003200327308 */ /* 0x000e220000000800 */
[----:B--2---:R-:W-:-:S07]  /*5d10*/  FADD.FTZ R5, R138, R5 ;  /* 0x000000058a057221 */ /* 0x004fce0000010000 */
        /* <DEDUP_REMOVED lines=56> */
.L_x_1928:
[----:B------:R-:W0:Y:S01]  /*60a0*/  S2UR UR10, SR_CgaCtaId ;  /* 0x00000000000a79c3 */ /* 0x000e220000008800 */
[----:B------:R-:W-:Y:S01]  /*60b0*/  R2UR UR11, R2 ;  /* 0x00000000020b72ca */ /* 0x000fe200000e0000 */
[----:B------:R-:W-:Y:S01]  /*60c0*/  UISETP.GT.AND UP0, UPT, UR7, UR28, UPT ;  /* 0x0000001c0700728c */ /* 0x000fe2000bf04270 */
[----:B------:R-:W-:Y:S01]  /*60d0*/  F2FP.F16.F32.PACK_AB R42, R21, R20 ;  /* 0x00000014152a723e */ /* 0x000fe200000000ff */
[----:B------:R-:W-:Y:S01]  /*60e0*/  UMOV UR38, UR5 ;  /* 0x0000000500267c82 */ /* 0x000fe20008000000 */
[----:B------:R-:W-:Y:S01]  /*60f0*/  F2FP.F16.F32.PACK_AB R40, R19, R18 ;  /* 0x000000121328723e */ /* 0x000fe200000000ff */
[----:B------:R-:W-:Y:S01]  /*6100*/  FMUL.FTZ R88, R88, R15 ;  /* 0x0000000f58587220 */ /* 0x000fe20000410000 */
[----:B------:R-:W-:Y:S01]  /*6110*/  F2FP.F16.F32.PACK_AB R41, R136, R41 ;  /* 0x000000298829723e */ /* 0x000fe200000000ff */
[----:B------:R-:W-:Y:S01]  /*6120*/  FMUL.FTZ R89, R89, R15 ;  /* 0x0000000f59597220 */ /* 0x000fe20000410000 */
[----:B------:R-:W-:Y:S01]  /*6130*/  F2FP.F16.F32.PACK_AB R43, R85, R77 ;  /* 0x0000004d552b723e */ /* 0x000fe200000000ff */
[-C--:B------:R-:W-:Y:S01]  /*6140*/  FMUL.FTZ R92, R92, R15.reuse ;  /* 0x0000000f5c5c7220 */ /* 0x080fe20000410000 */
[----:B------:R-:W-:Y:S01]  /*6150*/  F2FP.F16.F32.PACK_AB R20, R23, R22 ;  /* 0x000000161714723e */ /* 0x000fe200000000ff */
[-C--:B------:R-:W-:Y:S01]  /*6160*/  FMUL.FTZ R93, R93, R15.reuse ;  /* 0x0000000f5d5d7220 */ /* 0x080fe20000410000 */
[----:B------:R-:W-:Y:S01]  /*6170*/  F2FP.F16.F32.PACK_AB R21, R84, R34 ;  /* 0x000000225415723e */ /* 0x000fe200000000ff */
[----:B------:R-:W-:Y:S01]  /*6180*/  ULEA UR6, UR6, UR11, 0x3 ;  /* 0x0000000b06067291 */ /* 0x000fe2000f8e183f */
[----:B------:R-:W-:Y:S01]  /*6190*/  F2FP.F16.F32.PACK_AB R22, R25, R24 ;  /* 0x000000181916723e */ /* 0x000fe200000000ff */
[-C--:B------:R-:W-:Y:S01]  /*61a0*/  FMUL.FTZ R96, R96, R15.reuse ;  /* 0x0000000f60607220 */ /* 0x080fe20000410000 */
[----:B------:R-:W-:Y:S01]  /*61b0*/  F2FP.F16.F32.PACK_AB R23, R81, R30 ;  /* 0x0000001e5117723e */ /* 0x000fe200000000ff */
[----:B------:R-:W-:Y:S01]  /*61c0*/  UIADD3 UR6, UR6, 0x2d860, URZ ;  /* 0x0002d86006067890 */ /* 0x000fe2000fffe03f */
[----:B------:R-:W-:Y:S01]  /*61d0*/  F2FP.F16.F32.PACK_AB R28, R29, R28 ;  /* 0x0000001c1d1c723e */ /* 0x000fe200000000ff */
[-C--:B------:R-:W-:Y:S01]  /*61e0*/  FMUL.FTZ R97, R97, R15.reuse ;  /* 0x0000000f61617220 */ /* 0x080fe20000410000 */
[----:B------:R-:W-:Y:S01]  /*61f0*/  F2FP.F16.F32.PACK_AB R48, R49, R48 ;  /* 0x000000303130723e */ /* 0x000fe200000000ff */
[----:B------:R-:W-:Y:S01]  /*6200*/  FMUL.FTZ R100, R100, R15 ;  /* 0x0000000f64647220 */ /* 0x000fe20000410000 */
[----:B------:R-:W-:Y:S01]  /*6210*/  F2FP.F16.F32.PACK_AB R29, R80, R27 ;  /* 0x0000001b501d723e */ /* 0x000fe200000000ff */
[----:B0-----:R-:W-:Y:S01]  /*6220*/  UPRMT UR6, UR10, 0x654, UR6 ;  /* 0x000006540a067896 */ /* 0x001fe20008000006 */
[----:B------:R-:W-:Y:S01]  /*6230*/  F2FP.F16.F32.PACK_AB R30, R33, R32 ;  /* 0x00000020211e723e */ /* 0x000fe200000000ff */
[----:B------:R-:W-:Y:S01]  /*6240*/  UIADD3 UR10, UR7, -0x1, URZ ;  /* 0xffffffff070a7890 */ /* 0x000fe2000fffe03f */
        /* <DEDUP_REMOVED lines=40> */
[----:B------:R-:W-:Y:S01]  /*64d0*/  PLOP3.LUT P1, PT, PT, PT, UP0, 0x80, 0x0 ;  /* 0x000000000000781c */ /* 0x000fe20003f2f008 */
        /* <DEDUP_REMOVED lines=39> */
[----:B------:R-:W-:Y:S01]  /*6750*/  IMAD.MOV.U32 R14, RZ, RZ, R0 ;  /* 0x000000ffff0e7224 */ /* 0x000fe200078e0000 */
[----:B-1----:R-:W-:Y:S01]  /*6760*/  NOP ;  /* 0x0000000000007918 */ /* 0x002fe20000000000 */
[----:B0-----:R-:W-:Y:S05]  /*6770*/  @P1 BRA `(.L_x_1929) ;  /* 0xffffffd400401947 */ /* 0x001fea000383ffff */
[----:B------:R-:W-:-:S05]  /*6780*/  UMOV UR7, UR10 ;  /* 0x0000000a00077c82 */ /* 0x000fca0008000000 */
.L_x_1918:
[----:B------:R-:W-:-:S13]  /*6790*/  R2UR UR6, R141 ;  /* 0x000000008d0672ca */ /* 0x000fda00000e0000 */
[----:B------:R-:W-:-:S06]  /*67a0*/  UISETP.GE.AND UP0, UPT, UR7, UR6, UPT ;  /* 0x000000060700728c */ /* 0x000fcc000bf06270 */
[----:B------:R-:W-:-:S13]  /*67b0*/  PLOP3.LUT P1, PT, PT, PT, UP0, 0x80, 0x0 ;  /* 0x000000000000781c */ /* 0x000fda0003f2f008 */
[----:B------:R-:W-:Y:S05]  /*67c0*/  @!P1 BRA `(.L_x_1930) ;  /* 0x00000020006c9947 */ /* 0x000fea0003800000 */
[----:B------:R-:W0:Y:S01]  /*67d0*/  S2R R9, SR_TID.X ;  /* 0x0000000000097919 */ /* 0x000e220000002100 */
[----:B------:R-:W-:Y:S01]  /*67e0*/  R2UR UR6, R140 ;  /* 0x000000008c0672ca */ /* 0x000fe200000e0000 */
[----:B------:R-:W-:Y:S01]  /*67f0*/  IMAD.MOV.U32 R14, RZ, RZ, R13 ;  /* 0x000000ffff0e7224 */ /* 0x000fe200078e000d */
[----:B------:R-:W-:Y:S01]  /*6800*/  UMOV UR30, UR5 ;  /* 0x00000005001e7c82 */ /* 0x000fe20008000000 */
[----:B------:R-:W-:Y:S01]  /*6810*/  IMAD.MOV.U32 R15, RZ, RZ, R0 ;  /* 0x000000ffff0f7224 */ /* 0x000fe200078e0000 */
[----:B------:R-:W-:Y:S01]  /*6820*/  UMOV UR29, 0x40000040 ;  /* 0x40000040001d7882 */ /* 0x000fe20000000000 */
[----:B------:R-:W-:Y:S01]  /*6830*/  UMOV UR33, 0x40000040 ;  /* 0x4000004000217882 */ /* 0x000fe20000000000 */
[----:B------:R-:W-:Y:S01]  /*6840*/  UMOV UR37, 0x40000040 ;  /* 0x4000004000257882 */ /* 0x000fe20000000000 */
[----:B------:R-:W-:Y:S01]  /*6850*/  UMOV UR41, 0x40000040 ;  /* 0x4000004000297882 */ /* 0x000fe20000000000 */
[----:B------:R-:W-:Y:S01]  /*6860*/  UMOV UR45, 0x40000040 ;  /* 0x40000040002d7882 */ /* 0x000fe20000000000 */
[----:B------:R-:W-:Y:S01]  /*6870*/  UMOV UR49, 0x40000040 ;  /* 0x4000004000317882 */ /* 0x000fe20000000000 */
[----:B------:R-:W-:-:S03]  /*6880*/  UMOV UR53, 0x40000040 ;  /* 0x4000004000357882 */ /* 0x000fc60000000000 */
[----:B------:R-:W-:-:S04]  /*6890*/  ULOP3.LUT UR6, UR6, 0x10000, URZ, 0xfc, !UPT ;  /* 0x0001000006067892 */ /* 0x000fc8000f8efc3f */
[----:B------:R-:W-:Y:S02]  /*68a0*/  UIADD3 UR28, UR6, 0x2, URZ ;  /* 0x00000002061c7890 */ /* 0x000fe4000fffe03f */
[----:B------:R-:W-:Y:S01]  /*68b0*/  IMAD.U32 R139, RZ, RZ, UR6 ;  /* 0x00000006ff8b7e24 */ /* 0x000fe2000f8e00ff */
[----:B------:R-:W-:Y:S02]  /*68c0*/  UIADD3 UR32, UR6, 0x4, URZ ;  /* 0x0000000406207890 */ /* 0x000fe4000fffe03f */
[----:B------:R-:W-:Y:S02]  /*68d0*/  UIADD3 UR36, UR6, 0x6, URZ ;  /* 0x0000000606247890 */ /* 0x000fe4000fffe03f */
[----:B------:R-:W-:Y:S02]  /*68e0*/  UIADD3 UR40, UR6, 0x600, URZ ;  /* 0x0000060006287890 */ /* 0x000fe4000fffe03f */
[----:B------:R-:W-:Y:S02]  /*68f0*/  UIADD3 UR44, UR6, 0x602, URZ ;  /* 0x00000602062c7890 */ /* 0x000fe4000fffe03f */
[----:B------:R-:W-:-:S02]  /*6900*/  UIADD3 UR48, UR6, 0x604, URZ ;  /* 0x0000060406307890 */ /* 0x000fc4000fffe03f */
[----:B------:R-:W-:Y:S01]  /*6910*/  UIADD3 UR52, UR6, 0x606, URZ ;  /* 0x0000060606347890 */ /* 0x000fe2000fffe03f */
[----:B0-----:R-:W-:Y:S02]  /*6920*/  SHF.R.U32.HI R17, RZ, 0x7, R9 ;  /* 0x00000007ff117819 */ /* 0x001fe40000011609 */
[----:B------:R-:W-:Y:S01]  /*6930*/  ISETP.GE.U32.AND P1, PT, R9, 0x180, PT ;  /* 0x000001800900780c */ /* 0x000fe20003f26070 */
[----:B------:R-:W-:Y:S02]  /*6940*/  UMOV UR6, UR4 ;  /* 0x0000000400067c82 */ /* 0x000fe40008000000 */
[C---:B------:R-:W-:Y:S02]  /*6950*/  VIADD R9, R17.reuse, 0x9 ;  /* 0x0000000911097836 */ /* 0x040fe40000000000 */
[----:B------:R-:W-:-:S03]  /*6960*/  VIADD R142, R17, 0x8 ;  /* 0x00000008118e7836 */ /* 0x000fc60000000000 */
[----:B------:R-:W-:-:S07]  /*6970*/  SEL R9, R9, 0x9, !P1 ;  /* 0x0000000909097807 */ /* 0x000fce0004800000 */
.L_x_1941:
[----:B------:R-:W-:Y:S01]  /*6980*/  R2UR UR10, R16 ;  /* 0x00000000100a72ca */ /* 0x000fe200000e0000 */
[----:B------:R-:W-:-:S04]  /*6990*/  UIADD3 UR4, UR6, 0x1, URZ ;  /* 0x0000000106047890 */ /* 0x000fc8000fffe03f */
[----:B------:R-:W-:-:S04]  /*69a0*/  UISETP.NE.AND UP0, UPT, UR4, 0x2, UPT ;  /* 0x000000020400788c */ /* 0x000fc8000bf05270 */
[----:B------:R-:W-:Y:S02]  /*69b0*/  USEL UR5, URZ, 0x1, UP0 ;  /* 0x000000013f057887 */ /* 0x000fe40008000000 */
[----:B------:R-:W-:Y:S02]  /*69c0*/  USEL UR4, UR4, URZ, UP0 ;  /* 0x0000003f04047287 */ /* 0x000fe40008000000 */
[----:B------:R-:W-:Y:S01]  /*69d0*/  ISETP.NE.AND P2, PT, RZ, UR10, PT ;  /* 0x0000000aff007c0c */ /* 0x000fe2000bf45270 */
[----:B------:R-:W-:-:S12]  /*69e0*/  ULOP3.LUT UR5, UR30, UR5, URZ, 0x3c, !UPT ;  /* 0x000000051e057292 */ /* 0x000fd8000f8e3c3f */
[----:B--2---:R-:W-:Y:S05]  /*69f0*/  @P2 BRA `(.L_x_1931) ;  /* 0x0000000000302947 */ /* 0x004fea0003800000 */
[----:B------:R-:W-:Y:S05]  /*6a00*/  @!P0 BRA `(.L_x_1932) ;  /* 0x0000000000048947 */ /* 0x000fea0003800000 */
[----:B------:R-:W-:Y:S01]  /*6a10*/  BPT.TRAP 0x1 ;  /* 0x000000040000795c */ /* 0x000fe20000300000 */
.L_x_1932:
[----:B------:R-:W-:Y:S01]  /*6a20*/  R2UR UR10, R2 ;  /* 0x00000000020a72ca */ /* 0x000fe200000e0000 */
[----:B------:R-:W-:-:S05]  /*6a30*/  IMAD.U32 R0, RZ, RZ, UR5 ;  /* 0x00000005ff007e24 */ /* 0x000fca000f8e00ff */
[----:B------:R-:W-:-:S07]  /*6a40*/  SHF.L.U32 R0, R0, 0x1f, RZ ;  /* 0x0000001f00007819 */ /* 0x000fce00000006ff */
[----:B------:R-:W-:-:S09]  /*6a50*/  ULEA UR10, UR4, UR10, 0x3 ;  /* 0x0000000a040a7291 */ /* 0x000fd2000f8e183f */
[----:B------:R0:W1:Y:S01]  /*6a60*/  SYNCS.PHASECHK.TRANS64.TRYWAIT P1, [UR10+0x2d830], R0 ;  /* 0x02d83000ff0075a7 */ /* 0x000062000802014a */
[----:B------:R-:W-:Y:S05]  /*6a70*/  @!P0 BRA `(.L_x_1933) ;  /* 0x0000000000048947 */ /* 0x000fea0003800000 */
[----:B------:R-:W-:Y:S01]  /*6a80*/  BPT.TRAP 0x1 ;  /* 0x000000040000795c */ /* 0x000fe20000300000 */
.L_x_1933:
[----:B-1----:R-:W-:Y:S05]  /*6a90*/  @P1 BRA `(.L_x_1931) ;  /* 0x0000000000081947 */ /* 0x002fea0003800000 */
[----:B------:R-:W1:Y:S02]  /*6aa0*/  SYNCS.PHASECHK.TRANS64.TRYWAIT P1, [UR10+0x2d830], R0 ;  /* 0x02d83000ff0075a7 */ /* 0x000e64000802014a */
[----:B-1----:R-:W-:Y:S05]  /*6ab0*/  @!P1 BRA `(.L_x_1934) ;  /* 0x0000007800e89947 */ /* 0x002fea0003800000 */
.L_x_1931:
[----:B------:R3:W-:Y:S01]  /*6ac0*/  BAR.SYNC.DEFER_BLOCKING R142, 0x100 ;  /* 0x0004008e0000751d */ /* 0x0007e20000010000 */
[----:B------:R-:W-:Y:S02]  /*6ad0*/  R2UR UR10, R12 ;  /* 0x000000000c0a72ca */ /* 0x000fe400000e0000 */
[----:B------:R-:W-:Y:S02]  /*6ae0*/  R2UR UR56, R10 ;  /* 0x000000000a3872ca */ /* 0x000fe400000e0000 */
[----:B------:R-:W-:Y:S01]  /*6af0*/  R2UR UR57, R11 ;  /* 0x000000000b3972ca */ /* 0x000fe200000e0000 */
[----:B------:R-:W-:Y:S01]  /*6b00*/  UMOV UR59, 0x80000020 ;  /* 0x80000020003b7882 */ /* 0x000fe20000000000 */
[----:B------:R-:W-:Y:S01]  /*6b10*/  UMOV UR11, 0x80000020 ;  /* 0x80000020000b7882 */ /* 0x000fe20000000000 */
[----:B------:R-:W-:Y:S01]  /*6b20*/  UMOV UR15, 0x80000020 ;  /* 0x80000020000f7882 */ /* 0x000fe20000000000 */
[----:B------:R-:W-:Y:S01]  /*6b30*/  UMOV UR19, 0x80000020 ;  /* 0x8000002000137882 */ /* 0x000fe20000000000 */
[----:B------:R-:W-:Y:S01]  /*6b40*/  UMOV UR23, 0x80000020 ;  /* 0x8000002000177882 */ /* 0x000fe20000000000 */
[----:B------:R-:W-:-:S03]  /*6b50*/  UMOV UR27, 0x80000020 ;  /* 0x80000020001b7882 */ /* 0x000fc60000000000 */
[----:B------:R-:W-:-:S04]  /*6b60*/  UIMAD UR26, UR4, 0x600, UR10 ;  /* 0x00000600041a78a4 */ /* 0x000fc8000f8e020a */
[----:B------:R-:W-:Y:S02]  /*6b70*/  UIADD3 UR10, UR26, 0x2, URZ ;  /* 0x000000021a0a7890 */ /* 0x000fe4000fffe03f */
[----:B------:R-:W-:Y:S02]  /*6b80*/  UIADD3 UR14, UR26, 0x200, URZ ;  /* 0x000002001a0e7890 */ /* 0x000fe4000fffe03f */
[----:B------:R-:W-:Y:S01]  /*6b90*/  UMOV UR58, UR26 ;  /* 0x0000001a003a7c82 */ /* 0x000fe20008000000 */
[----:B------:R-:W-:Y:S01]  /*6ba0*/  UIADD3 UR18, UR26, 0x202, URZ ;  /* 0x000002021a127890 */ /* 0x000fe2000fffe03f */
[----:B--2---:R-:W-:Y:S01]  /*6bb0*/  WARPGROUP.ARRIVE ;  /* 0x00000000000079c5 */ /* 0x004fe20000000000 */
[----:B------:R-:W-:Y:S02]  /*6bc0*/  UIADD3 UR22, UR26, 0x400, URZ ;  /* 0x000004001a167890 */ /* 0x000fe4000fffe03f */
[----:B------:R-:W-:-:S03]  /*6bd0*/  UIADD3 UR26, UR26, 0x402, URZ ;  /* 0x000004021a1a7890 */ /* 0x000fc6000fffe03f */
        /* <DEDUP_REMOVED lines=20> */
.L_x_1936:
[----:B------:R-:W-:Y:S01]  /*6d20*/  R2UR UR10, R2 ;  /* 0x00000000020a72ca */ /* 0x000fe200000e0000 */
[----:B01----:R-:W-:-:S05]  /*6d30*/  IMAD.U32 R0, RZ, RZ, UR30 ;  /* 0x0000001eff007e24 */ /* 0x003fca000f8e00ff */
[----:B------:R-:W-:-:S07]  /*6d40*/  SHF.L.U32 R0, R0, 0x1f, RZ ;  /* 0x0000001f00007819 */ /* 0x000fce00000006ff */
[----:B------:R-:W-:-:S09]  /*6d50*/  ULEA UR10, UR6, UR10, 0x3 ;  /* 0x0000000a060a7291 */ /* 0x000fd2000f8e183f */
[----:B------:R0:W1:Y:S01]  /*6d60*/  SYNCS.PHASECHK.TRANS64.TRYWAIT P1, [UR10+0x2d850], R0 ;  /* 0x02d85000ff0075a7 */ /* 0x000062000802014a */
[----:B------:R-:W-:Y:S05]  /*6d70*/  @!P0 BRA `(.L_x_1937) ;  /* 0x0000000000048947 */ /* 0x000fea0003800000 */
[----:B------:R-:W-:Y:S01]  /*6d80*/  BPT.TRAP 0x1 ;  /* 0x000000040000795c */ /* 0x000fe20000300000 */
.L_x_1937:
[----:B-1----:R-:W-:Y:S05]  /*6d90*/  @P1 BRA `(.L_x_1935) ;  /* 0x0000000000081947 */ /* 0x002fea0003800000 */
[----:B------:R-:W1:Y:S02]  /*6da0*/  SYNCS.PHASECHK.TRANS64.TRYWAIT P1, [UR10+0x2d850], R0 ;  /* 0x02d85000ff0075a7 */ /* 0x000e64000802014a */
[----:B-1----:R-:W-:Y:S05]  /*6db0*/  @!P1 BRA `(.L_x_1938) ;  /* 0x0000007800409947 */ /* 0x002fea0003800000 */
.L_x_1935:
[----:B------:R-:W-:Y:S01]  /*6dc0*/  R2UR UR10, R2 ;  /* 0x00000000020a72ca */ /* 0x000fe200000e0000 */
[----:B------:R-:W-:Y:S01]  /*6dd0*/  WARPGROUP.ARRIVE ;  /* 0x00000000000079c5 */ /* 0x000fe20000000000 */
[----:B------:R-:W-:Y:S01]  /*6de0*/  R2UR UR11, R139 ;  /* 0x000000008b0b72ca */ /* 0x000fe200000e0000 */
[----:B------:R-:W-:Y:S01]  /*6df0*/  UMOV UR57, 0x40000040 ;  /* 0x4000004000397882 */ /* 0x000fe20000000000 */
[----:B------:R-:W-:Y:S01]  /*6e00*/  UMOV UR59, 0x80000020 ;  /* 0x80000020003b7882 */ /* 0x000fe20000000000 */
[----:B------:R-:W-:Y:S01]  /*6e10*/  UMOV UR31, 0x80000020 ;  /* 0x80000020001f7882 */ /* 0x000fe20000000000 */
[----:B------:R-:W-:Y:S01]  /*6e20*/  UMOV UR35, 0x80000020 ;  /* 0x8000002000237882 */ /* 0x000fe20000000000 */
[----:B------:R-:W-:Y:S01]  /*6e30*/  UMOV UR39, 0x80000020 ;  /* 0x8000002000277882 */ /* 0x000fe20000000000 */
[----:B------:R-:W-:Y:S01]  /*6e40*/  UMOV UR43, 0x80000020 ;  /* 0x80000020002b7882 */ /* 0x000fe20000000000 */
[----:B------:R-:W-:Y:S01]  /*6e50*/  UMOV UR47, 0x80000020 ;  /* 0x80000020002f7882 */ /* 0x000fe20000000000 */
[----:B------:R-:W-:Y:S01]  /*6e60*/  UMOV UR51, 0x80000020 ;  /* 0x8000002000337882 */ /* 0x000fe20000000000 */
[----:B------:R-:W-:-:S02]  /*6e70*/  UMOV UR55, 0x80000020 ;  /* 0x8000002000377882 */ /* 0x000fc40000000000 */
[----:B------:R-:W-:Y:S02]  /*6e80*/  UIADD3 UR10, UR10, 0x400, URZ ;  /* 0x000004000a0a7890 */ /* 0x000fe4000fffe03f */
[----:B------:R-:W-:Y:S02]  /*6e90*/  UMOV UR56, UR11 ;  /* 0x0000000b00387c82 */ /* 0x000fe40008000000 */
[----:B------:R-:W-:-:S04]  /*6ea0*/  USHF.R.U32.HI UR10, URZ, 0x4, UR10 ;  /* 0x000000043f0a7899 */ /* 0x000fc8000801160a */
[----:B------:R-:W-:-:S04]  /*6eb0*/  ULOP3.LUT UR10, UR10, 0x3fff, URZ, 0xc0, !UPT ;  /* 0x00003fff0a0a7892 */ /* 0x000fc8000f8ec03f */
[----:B------:R-:W-:-:S04]  /*6ec0*/  ULOP3.LUT UR10, UR10, 0x2000000, URZ, 0xfc, !UPT ;  /* 0x020000000a0a7892 */ /* 0x000fc8000f8efc3f */
[----:B------:R-:W-:-:S04]  /*6ed0*/  UIMAD UR58, UR6, 0x600, UR10 ;  /* 0x00000600063a78a4 */ /* 0x000fc8000f8e020a */
        /* <DEDUP_REMOVED lines=33> */
.L_x_1939:
[----:B01----:R-:W-:Y:S01]  /*70f0*/  FMNMX.FTZ R0, R24, R15, !PT ;  /* 0x0000000f18007209 */ /* 0x003fe20007810000 */
[----:B------:R-:W-:Y:S01]  /*7100*/  ULDC UR10, c[0x0][0x988] ;  /* 0x00026200000a7ab9 */ /* 0x000fe20000000800 */
[----:B------:R-:W-:Y:S01]  /*7110*/  FMNMX.FTZ R18, R26, R14, !PT ;  /* 0x0000000e1a127209 */ /* 0x000fe20007810000 */
[----:B------:R-:W-:Y:S01]  /*7120*/  UMOV UR31, UR10 ;  /* 0x0000000a001f7c82 */ /* 0x000fe20008000000 */
[----:B------:R-:W-:Y:S01]  /*7130*/  FMNMX.FTZ R13, R25, R0, !PT ;  /* 0x00000000190d7209 */ /* 0x000fe20007810000 */
[----:B------:R-:W0:Y:S01]  /*7140*/  S2UR UR11, SR_CgaCtaId ;  /* 0x00000000000b79c3 */ /* 0x000e220000008800 */
        /* <DEDUP_REMOVED lines=62> */
[----:B------:R-:W1:Y:S04]  /*7530*/  SHFL.BFLY PT, R0, R17, 0x2, 0x1f ;  /* 0x0c401f0011007f89 */ /* 0x000e6800000e0000 */
[----:B------:R-:W3:Y:S08]  /*7540*/  SHFL.BFLY PT, R13, R18, 0x2, 0x1f ;  /* 0x0c401f00120d7f89 */ /* 0x000ef000000e0000 */
[----:B------:R-:W-:-:S04]  /*7550*/  ULEA UR10, UR4, UR10, 0x3 ;  /* 0x0000000a040a7291 */ /* 0x000fc8000f8e183f */
[----:B------:R-:W-:-:S04]  /*7560*/  UIADD3 UR10, UR10, 0x2d840, URZ ;  /* 0x0002d8400a0a7890 */ /* 0x000fc8000fffe03f */
[----:B0-----:R-:W-:Y:S01]  /*7570*/  UPRMT UR10, UR11, 0x654, UR10 ;  /* 0x000006540b0a7896 */ /* 0x001fe2000800000a */
[----:B-1----:R-:W-:Y:S02]  /*7580*/  FMNMX.FTZ R19, R17, R0, !PT ;  /* 0x0000000011137209 */ /* 0x002fe40007810000 */
[----:B---3--:R-:W-:-:S03]  /*7590*/  FMNMX.FTZ R20, R18, R13, !PT ;  /* 0x0000000d12147209 */ /* 0x008fc60007810000 */
[----:B------:R-:W0:Y:S03]  /*75a0*/  SHFL.BFLY PT, R0, R19, 0x1, 0x1f ;  /* 0x0c201f0013007f89 */ /* 0x000e2600000e0000 */
[----:B------:R-:W-:Y:S01]  /*75b0*/  SYNCS.ARRIVE.TRANS64.RED.A1T0 RZ, [UR10], RZ ;  /* 0x000000ffffff79a7 */ /* 0x000fe2000810040a */
[----:B------:R-:W1:Y:S01]  /*75c0*/  SHFL.BFLY PT, R13, R20, 0x1, 0x1f ;  /* 0x0c201f00140d7f89 */ /* 0x000e6200000e0000 */
[----:B0-----:R-:W-:Y:S02]  /*75d0*/  FMNMX.FTZ R0, R19, R0, !PT ;  /* 0x0000000013007209 */ /* 0x001fe40007810000 */
[----:B-1----:R-:W-:-:S03]  /*75e0*/  FMNMX.FTZ R13, R20, R13, !PT ;  /* 0x0000000d140d7209 */ /* 0x002fc60007810000 */
[C---:B------:R-:W-:Y:S01]  /*75f0*/  FMUL.FTZ R17, R0.reuse, UR31 ;  /* 0x0000001f00117c20 */ /* 0x040fe20008410000 */
[----:B------:R-:W-:-:S03]  /*7600*/  FADD.FTZ R15, -R0, R15 ;  /* 0x0000000f000f7221 */ /* 0x000fc60000010100 */
[--C-:B------:R-:W-:Y:S01]  /*7610*/  FFMA.FTZ R18, R24, UR31, -R17.reuse ;  /* 0x0000001f18127c23 */ /* 0x100fe20008010811 */
[--C-:B------:R-:W-:Y:S01]  /*7620*/  FFMA.FTZ R24, R36, UR31, -R17.reuse ;  /* 0x0000001f24187c23 */ /* 0x100fe20008010811 */
[C---:B------:R-:W-:Y:S01]  /*7630*/  FADD.FTZ R14, -R13.reuse, R14 ;  /* 0x0000000e0d0e7221 */ /* 0x040fe20000010100 */
[----:B------:R-:W-:Y:S01]  /*7640*/  FMUL.FTZ R36, R13, UR31 ;  /* 0x0000001f0d247c20 */ /* 0x000fe20008410000 */
[--C-:B------:R-:W-:Y:S01]  /*7650*/  FFMA.FTZ R19, R25, UR31, -R17.reuse ;  /* 0x0000001f19137c23 */ /* 0x100fe20008010811 */
        /* <DEDUP_REMOVED lines=26> */
[----:B------:R-:W-:Y:S01]  /*7800*/  FFMA.FTZ R136, R35, UR31, -R36 ;  /* 0x0000001f23887c23 */ /* 0x000fe20008010824 */
        /* <DEDUP_REMOVED lines=9> */
[----:B0-----:R-:W-:Y:S01]  /*78a0*/  FFMA.FTZ R6, R15, R6, R18 ;  /* 0x000000060f067223 */ /* 0x001fe20000010012 */
[----:B------:R-:W0:Y:S01]  /*78b0*/  MUFU.EX2 R19, R19 ;  /* 0x0000001300137308 */ /* 0x000e220000000800 */
[--C-:B------:R-:W-:Y:S01]  /*78c0*/  FFMA.FTZ R69, R77, UR31, -R17.reuse ;  /* 0x0000001f4d457c23 */ /* 0x100fe20008010811 */
[--C-:B------:R-:W-:Y:S01]  /*78d0*/  FFMA.FTZ R72, R80, UR31, -R17.reuse ;  /* 0x0000001f50487c23 */ /* 0x100fe20008010811 */
[--C-:B------:R-:W-:Y:S01]  /*78e0*/  FFMA.FTZ R73, R81, UR31, -R17.reuse ;  /* 0x0000001f51497c23 */ /* 0x100fe20008010811 */
[--C-:B------:R-:W-:Y:S01]  /*78f0*/  FFMA.FTZ R76, R84, UR31, -R17.reuse ;  /* 0x0000001f544c7c23 */ /* 0x100fe20008010811 */
[----:B------:R-:W-:Y:S01]  /*7900*/  FFMA.FTZ R17, R85, UR31, -R17 ;  /* 0x0000001f55117c23 */ /* 0x000fe20008010811 */
[--C-:B------:R-:W-:Y:S01]  /*7910*/  FFMA.FTZ R30, R38, UR31, -R36.reuse ;  /* 0x0000001f261e7c23 */ /* 0x100fe20008010824 */
[--C-:B------:R-:W-:Y:S01]  /*7920*/  FFMA.FTZ R85, R39, UR31, -R36.reuse ;  /* 0x0000001f27557c23 */ /* 0x100fe20008010824 */
[----:B------:R-:W3:Y:S01]  /*7930*/  MUFU.EX2 R138, R138 ;  /* 0x0000008a008a7308 */ /* 0x000ee20000000800 */
        /* <DEDUP_REMOVED lines=32> */
[----:B0-----:R-:W-:-:S07]  /*7b40*/  FADD.FTZ R38, R26, R5 ;  /* 0x000000051a267221 */ /* 0x001fce0000010000 */
[----:B------:R-:W0:Y:S01]  /*7b50*/  MUFU.EX2 R22, R22 ;  /* 0x0000001600167308 */ /* 0x000e220000000800 */
[----:B---3--:R-:W-:-:S07]  /*7b60*/  FADD.FTZ R5, R21, R6 ;  /* 0x0000000615057221 */ /* 0x008fce0000010000 */
[----:B------:R-:W3:Y:S01]  /*7b70*/  MUFU.EX2 R27, R27 ;  /* 0x0000001b001b7308 */ /* 0x000ee20000000800 */
[----:B-1----:R-:W-:-:S07]  /*7b80*/  FADD.FTZ R38, R137, R38 ;  /* 0x0000002689267221 */ /* 0x002fce0000010000 */
        /* <DEDUP_REMOVED lines=107> */
[----:B-1----:R-:W-:Y:S01]  /*8240*/  FADD.FTZ R5, R71, R6 ;  /* 0x0000000647057221 */ /* 0x002fe20000010000 */
[----:B0-----:R-:W-:-:S03]  /*8250*/  FADD.FTZ R6, R17, R36 ;  /* 0x0000002411067221 */ /* 0x001fc60000010000 */
[----:B---3--:R-:W-:Y:S01]  /*8260*/  FADD.FTZ R5, R74, R5 ;  /* 0x000000054a057221 */ /* 0x008fe20000010000 */
[----:B------:R-:W-:Y:S06]  /*8270*/  @!P0 BRA `(.L_x_1940) ;  /* 0x0000000000048947 */ /* 0x000fec0003800000 */
[----:B------:R-:W-:Y:S01]  /*8280*/  BPT.TRAP 0x1 ;  /* 0x000000040000795c */ /* 0x000fe20000300000 */
.L_x_1940:
[----:B------:R-:W0:Y:S01]  /*8290*/  S2UR UR10, SR_CgaCtaId ;  /* 0x00000000000a79c3 */ /* 0x000e220000008800 */
[----:B------:R-:W-:Y:S01]  /*82a0*/  R2UR UR11, R2 ;  /* 0x00000000020b72ca */ /* 0x000fe200000e0000 */
[----:B------:R-:W-:Y:S01]  /*82b0*/  UMOV UR30, UR5 ;  /* 0x00000005001e7c82 */ /* 0x000fe20008000000 */
        /* <DEDUP_REMOVED lines=19> */
[-C--:B------:R-:W-:Y:S01]  /*83f0*/  FMUL.FTZ R101, R101, R15.reuse ;  /* 0x0000000f65657220 */ /* 0x080fe20000410000 */
[----:B------:R-:W-:Y:S01]  /*8400*/  F2FP.F16.F32.PACK_AB R40, R41, R40 ;  /* 0x000000282928723e */ /* 0x000fe200000000ff */
[----:B0-----:R-:W-:Y:S01]  /*8410*/  UPRMT UR6, UR10, 0x654, UR6 ;  /* 0x000006540a067896 */ /* 0x001fe20008000006 */
        /* <DEDUP_REMOVED lines=13> */
[----:B------:R-:W-:Y:S01]  /*84f0*/  UIADD3 UR6, UR7, -0x1, URZ ;  /* 0xffffffff07067890 */ /* 0x000fe2000fffe03f */
        /* <DEDUP_REMOVED lines=15> */
[-C--:B------:R-:W-:Y:S01]  /*85f0*/  FMUL.FTZ R117, R117, R15.reuse ;  /* 0x0000000f75757220 */ /* 0x080fe20000410000 */
[----:B------:R-:W-:Y:S01]  /*8600*/  R2UR UR10, R141 ;  /* 0x000000008d0a72ca */ /* 0x000fe200000e0000 */
        /* <DEDUP_REMOVED lines=12> */
[----:B------:R-:W-:Y:S01]  /*86d0*/  UISETP.GT.AND UP0, UPT, UR7, UR10, UPT ;  /* 0x0000000a0700728c */ /* 0x000fe2000bf04270 */
[-C--:B------:R-:W-:Y:S01]  /*86e0*/  FMUL.FTZ R128, R128, R15.reuse ;  /* 0x0000000f80807220 */ /* 0x080fe20000410000 */
[-C--:B------:R-:W-:Y:S01]  /*86f0*/  FMUL.FTZ R129, R129, R15.reuse ;  /* 0x0000000f81817220 */ /* 0x080fe20000410000 */
[----:B------:R-:W-:Y:S01]  /*8700*/  UMOV UR7, UR6 ;  /* 0x0000000600077c82 */ /* 0x000fe20008000000 */
[----:B------:R0:W-:Y:S01]  /*8710*/  STSM.16.M88.4 [R7+0x6000], R68 ;  /* 0x0060004407007844 */ /* 0x0001e20000000200 */
[----:B------:R-:W-:Y:S01]  /*8720*/  UMOV UR6, UR4 ;  /* 0x0000000400067c82 */ /* 0x000fe20008000000 */
[----:B------:R-:W-:Y:S01]  /*8730*/  PLOP3.LUT P1, PT, PT, PT, UP0, 0x80, 0x0 ;  /* 0x000000000000781c */ /* 0x000fe20003f2f008 */
[-C--:B------:R-:W-:Y:S01]  /*8740*/  FMUL.FTZ R132, R132, R15.reuse ;  /* 0x0000000f84847220 */ /* 0x080fe20000410000 */
[----:B------:R-:W-:Y:S01]  /*8750*/  @!PT LDS RZ, [RZ] ;  /* 0x00000000fffff984 */ /* 0x000fe20000000800 */
[----:B------:R-:W-:Y:S01]  /*8760*/  @!PT LDS RZ, [RZ] ;  /* 0x00000000fffff984 */ /* 0x000fe20000000800 */
[----:B------:R-:W-:Y:S01]  /*8770*/  @!PT LDS RZ, [RZ] ;  /* 0x00000000fffff984 */ /* 0x000fe20000000800 */
[----:B------:R-:W-:Y:S01]  /*8780*/  @!PT LDS RZ, [RZ] ;  /* 0x00000000fffff984 */ /* 0x000fe20000000800 */
[----:B------:R1:W-:Y:S06]  /*8790*/  MEMBAR.ALL.CTA ;  /* 0x0000000000007992 */ /* 0x0003ec0000008000 */
[----:B-1----:R-:W1:Y:S01]  /*87a0*/  FENCE.VIEW.ASYNC.S ;  /* 0x00000000000073c6 */ /* 0x002e620000000000 */
        /* <DEDUP_REMOVED lines=29> */
.L_x_1930:
[----:B------:R-:W-:Y:S06]  /*8980*/  BAR.ARV 0x8, 0x200 ;  /* 0x0208000000007b1d */ /* 0x000fec0000002000 */
[----:B------:R-:W-:Y:S05]  /*8990*/  @!P0 BRA `(.L_x_1942) ;  /* 0x0000000000048947 */ /* 0x000fea0003800000 */
[----:B------:R-:W-:Y:S01]  /*89a0*/  BPT.TRAP 0x1 ;  /* 0x000000040000795c */ /* 0x000fe20000300000 */
.L_x_1942:
[----:B------:R-:W-:Y:S01]  /*89b0*/  R2UR UR6, R2 ;  /* 0x00000000020672ca */ /* 0x000fe200000e0000 */
[----:B--2---:R-:W-:-:S05]  /*89c0*/  IMAD.U32 R3, RZ, RZ, UR5 ;  /* 0x00000005ff037e24 */ /* 0x004fca000f8e00ff */
[----:B------:R-:W-:-:S07]  /*89d0*/  SHF.L.U32 R3, R3, 0x1f, RZ ;  /* 0x0000001f03037819 */ /* 0x000fce00000006ff */
[----:B------:R-:W-:-:S09]  /*89e0*/  ULEA UR6, UR4, UR6, 0x3 ;  /* 0x0000000604067291 */ /* 0x000fd2000f8e183f */
[----:B------:R0:W1:Y:S01]  /*89f0*/  SYNCS.PHASECHK.TRANS64.TRYWAIT P1, [UR6+0x2d850], R3 ;  /* 0x02d85003ff0075a7 */ /* 0x0000620008020146 */
[----:B------:R-:W-:Y:S05]  /*8a00*/  @!P0 BRA `(.L_x_1943) ;  /* 0x0000000000048947 */ /* 0x000fea0003800000 */
[----:B------:R-:W-:Y:S01]  /*8a10*/  BPT.TRAP 0x1 ;  /* 0x000000040000795c */ /* 0x000fe20000300000 */
.L_x_1943:
[----:B-1----:R-:W-:Y:S05]  /*8a20*/  @P1 BRA `(.L_x_1944) ;  /* 0x0000000000081947 */ /* 0x002fea0003800000 */
[----:B------:R-:W1:Y:S02]  /*8a30*/  SYNCS.PHASECHK.TRANS64.TRYWAIT P1, [UR6+0x2d850], R3 ;  /* 0x02d85003ff0075a7 */ /* 0x000e640008020146 */
[----:B-1----:R-:W-:Y:S05]  /*8a40*/  @!P1 BRA `(.L_x_1945) ;  /* 0x0000005c00349947 */ /* 0x002fea0003800000 */
.L_x_1944:
[----:B------:R-:W-:Y:S01]  /*8a50*/  R2UR UR5, R2 ;  /* 0x00000000020572ca */ /* 0x000fe200000e0000 */
[----:B------:R-:W-:Y:S01]  /*8a60*/  WARPGROUP.ARRIVE ;  /* 0x00000000000079c5 */ /* 0x000fe20000000000 */
[----:B------:R-:W-:Y:S01]  /*8a70*/  R2UR UR7, R140 ;  /* 0x000000008c0772ca */ /* 0x000fe200000e0000 */
[----:B------:R-:W-:Y:S01]  /*8a80*/  UMOV UR9, 0x40000040 ;  /* 0x4000004000097882 */ /* 0x000fe20000000000 */
[----:B------:R-:W-:Y:S01]  /*8a90*/  UMOV UR11, 0x80000020 ;  /* 0x80000020000b7882 */ /* 0x000fe20000000000 */
[----:B01----:R-:W0:Y:S01]  /*8aa0*/  SHFL.BFLY PT, R3, R6, 0x2, 0x1f ;  /* 0x0c401f0006037f89 */ /* 0x003e2200000e0000 */
[----:B------:R-:W-:Y:S02]  /*8ab0*/  IMAD.MOV.U32 R8, RZ, RZ, RZ ;  /* 0x000000ffff087224 */ /* 0x000fe400078e00ff */
[----:B------:R-:W-:Y:S01]  /*8ac0*/  IMAD.U32 R15, RZ, RZ, UR31 ;  /* 0x0000001fff0f7e24 */ /* 0x000fe2000f8e00ff */
[----:B------:R-:W1:Y:S04]  /*8ad0*/  SHFL.BFLY PT, R2, R5, 0x2, 0x1f ;  /* 0x0c401f0005027f89 */ /* 0x000e6800000e0000 */
[----:B------:R-:W-:-:S02]  /*8ae0*/  UIADD3 UR5, UR5, 0x400, URZ ;  /* 0x0000040005057890 */ /* 0x000fc4000fffe03f */
[----:B------:R-:W-:Y:S02]  /*8af0*/  ULOP3.LUT UR7, UR7, 0x10000, URZ, 0xfc, !UPT ;  /* 0x0001000007077892 */ /* 0x000fe4000f8efc3f */
[----:B------:R-:W-:-:S04]  /*8b00*/  USHF.R.U32.HI UR5, URZ, 0x4, UR5 ;  /* 0x000000043f057899 */ /* 0x000fc80008011605 */
[----:B------:R-:W-:Y:S01]  /*8b10*/  ULOP3.LUT UR5, UR5, 0x3fff, URZ, 0xc0, !UPT ;  /* 0x00003fff05057892 */ /* 0x000fe2000f8ec03f */
[----:B------:R-:W-:-:S03]  /*8b20*/  UMOV UR8, UR7 ;  /* 0x0000000700087c82 */ /* 0x000fc60008000000 */
[----:B------:R-:W-:-:S04]  /*8b30*/  ULOP3.LUT UR5, UR5, 0x2000000, URZ, 0xfc, !UPT ;  /* 0x0200000005057892 */ /* 0x000fc8000f8efc3f */
[----:B------:R-:W-:Y:S01]  /*8b40*/  UIMAD UR4, UR4, 0x600, UR5 ;  /* 0x00000600040478a4 */ /* 0x000fe2000f8e0205 */
[----:B0-----:R-:W-:Y:S01]  /*8b50*/  FADD.FTZ R3, R3, R6 ;  /* 0x0000000603037221 */ /* 0x001fe20000010000 */
[----:B-1----:R-:W-:Y:S01]  /*8b60*/  FADD.FTZ R4, R2, R5 ;  /* 0x0000000502047221 */ /* 0x002fe20000010000 */
[----:B------:R-:W-:-:S03]  /*8b70*/  IMAD.MOV.U32 R5, RZ, RZ, RZ ;  /* 0x000000ffff057224 */ /* 0x000fc600078e00ff */
[----:B------:R-:W0:Y:S01]  /*8b80*/  SHFL.BFLY PT, R2, R3, 0x1, 0x1f ;  /* 0x0c201f0003027f89 */ /* 0x000e2200000e0000 */
[----:B------:R-:W-:Y:S02]  /*8b90*/  UMOV UR10, UR4 ;  /* 0x00000004000a7c82 */ /* 0x000fe40008000000 */
[----:B------:R-:W-:Y:S01]  /*8ba0*/  HGMMA.64x96x16.F32 R88, gdesc[UR8].tnspB, R88, gsb0 ;  /* 0x41600000085879f0 */ /* 0x000fe20008000858 */
[----:B------:R-:W-:Y:S01]  /*8bb0*/  UIADD3 UR8, UR7, 0x2, URZ ;  /* 0x0000000207087890 */ /* 0x000fe2000fffe03f */
[----:B------:R-:W1:Y:S01]  /*8bc0*/  SHFL.BFLY PT, R7, R4, 0x1, 0x1f ;  /* 0x0c201f0004077f89 */ /* 0x000e6200000e0000 */
[----:B------:R-:W-:Y:S01]  /*8bd0*/  UIADD3 UR10, UR4, 0x40, URZ ;  /* 0x00000040040a7890 */ /* 0x000fe2000fffe03f */
[----:B------:R-:W-:Y:S01]  /*8be0*/  UMOV UR9, 0x40000040 ;  /* 0x4000004000097882 */ /* 0x000fe20000000000 */
[----:B------:R-:W-:Y:S01]  /*8bf0*/  UMOV UR11, 0x80000020 ;  /* 0x80000020000b7882 */ /* 0x000fe20000000000 */
[----:B0-----:R-:W-:Y:S01]  /*8c00*/  FADD.FTZ R10, R3, R2 ;  /* 0x00000002030a7221 */ /* 0x001fe20000010000 */
[----:B------:R-:W-:-:S02]  /*8c10*/  IMAD.MOV.U32 R3, RZ, RZ, -0x800000 ;  /* 0xff800000ff037424 */ /* 0x000fc400078e00ff */
[----:B------:R-:W-:Y:S02]  /*8c20*/  IMAD.MOV.U32 R2, RZ, RZ, -0x800000 ;  /* 0xff800000ff027424 */ /* 0x000fe400078e00ff */
[----:B-1----:R-:W-:Y:S01]  /*8c30*/  FADD.FTZ R11, R4, R7 ;  /* 0x00000007040b7221 */ /* 0x002fe20000010000 */
[----:B------:R-:W-:Y:S01]  /*8c40*/  FSETP.NE.FTZ.AND P1, PT, R10, RZ, PT ;  /* 0x000000ff0a00720b */ /* 0x000fe20003f35000 */
[----:B------:R-:W-:-:S03]  /*8c50*/  IMAD.U32 R7, RZ, RZ, UR31 ;  /* 0x0000001fff077e24 */ /* 0x000fc6000f8e00ff */
[----:B------:R-:W-:-:S09]  /*8c60*/  FSETP.NE.FTZ.AND P2, PT, R11, RZ, PT ;  /* 0x000000ff0b00720b */ /* 0x000fd20003f55000 */
[----:B------:R-:W0:Y:S01]  /*8c70*/  @P1 MUFU.LG2 R6, R10 ;  /* 0x0000000a00061308 */ /* 0x000e220000000c00 */
[----:B------:R-:W-:-:S03]  /*8c80*/  @P1 FMUL.FTZ R7, R7, 0.69314718246459960938 ;  /* 0x3f31721807071820 */ /* 0x000fc60000410000 */
[----:B------:R-:W-:-:S04]  /*8c90*/  @P2 FMUL.FTZ R15, R15, 0.69314718246459960938 ;  /* 0x3f3172180f0f2820 */ /* 0x000fc80000410000 */
        /* <DEDUP_REMOVED lines=55> */
.L_x_1946:
        /* <DEDUP_REMOVED lines=53> */
.L_x_1910:
[----:B------:R-:W-:Y:S05]  /*9360*/  @P0 BRA `(.L_x_1947) ;  /* 0x0000001000940947 */ /* 0x000fea0003800000 */
[----:B------:R-:W2:Y:S01]  /*9370*/  LDL R4, [R1] ;  /* 0x0000000001047983 */ /* 0x000ea20000100800 */
[----:B------:R-:W0:Y:S01]  /*9380*/  S2UR UR12, SR_CTAID.Z ;  /* 0x00000000000c79c3 */ /* 0x000e220000002700 */
[----:B------:R-:W-:Y:S01]  /*9390*/  ULDC.64 UR8, c[0x0][0xbd0] ;  /* 0x0002f40000087ab9 */ /* 0x000fe20000000a00 */
[----:B------:R-:W-:Y:S01]  /*93a0*/  BSSY B0, `(.L_x_1948) ;  /* 0x00000d5000007945 */ /* 0x000fe20003800000 */
[----:B------:R-:W1:Y:S01]  /*93b0*/  S2R R0, SR_TID.X ;  /* 0x0000000000007919 */ /* 0x000e620000002100 */
[----:B------:R-:W3:Y:S04]  /*93c0*/  S2R R21, SR_CTAID.X ;  /* 0x0000000000157919 */ /* 0x000ee80000002500 */
[----:B------:R-:W4:Y:S08]  /*93d0*/  S2UR UR11, SR_CTAID.Y ;  /* 0x00000000000b79c3 */ /* 0x000f300000002600 */
[----:B------:R-:W4:Y:S08]  /*93e0*/  LDC R20, c[0x0][0xc50] ;  /* 0x00031400ff147b82 */ /* 0x000f300000000800 */
[----:B------:R-:W5:Y:S01]  /*93f0*/  LDC.64 R18, c[0x0][0xb40] ;  /* 0x0002d000ff127b82 */ /* 0x000f620000000a00 */
        /* <DEDUP_REMOVED lines=50> */
[----:B---3--:R-:W-:Y:S01]  /*9720*/  IMAD R12, R21, 0xc0, R8 ;  /* 0x000000c0150c7824 */ /* 0x008fe200078e0208 */
[----:B------:R-:W-:Y:S01]  /*9730*/  ULDC.64 UR8, c[0x0][0xb28] ;  /* 0x0002ca0000087ab9 */ /* 0x000fe20000000a00 */
[----:B------:R-:W-:Y:S02]  /*9740*/  IMAD R17, RZ, RZ, -UR13 ;  /* 0x8000000dff117e24 */ /* 0x000fe4000f8e02ff */
[----:B------:R-:W-:Y:S01]  /*9750*/  IMAD.WIDE.U32 R4, R14, UR12, R4 ;  /* 0x0000000c0e047c25 */ /* 0x000fe2000f8e0004 */
[----:B------:R-:W2:Y:S03]  /*9760*/  @P0 LDC R25, c[0x0][0xbec] ;  /* 0x0002fb00ff190b82 */ /* 0x000ea60000000800 */
[----:B------:R-:W-:-:S02]  /*9770*/  IMAD.U32 R9, RZ, RZ, UR5 ;  /* 0x00000005ff097e24 */ /* 0x000fc4000f8e00ff */
[----:B----4-:R-:W-:Y:S02]  /*9780*/  IMAD R23, R20, R17, UR11 ;  /* 0x0000000b14177e24 */ /* 0x010fe4000f8e0211 */
[----:B------:R-:W-:Y:S01]  /*9790*/  IMAD.U32 R8, RZ, RZ, UR4 ;  /* 0x00000004ff087e24 */ /* 0x000fe2000f8e00ff */
[----:B------:R-:W3:Y:S01]  /*97a0*/  @P0 LDC R22, c[0x0][0xbf0] ;  /* 0x0002fc00ff160b82 */ /* 0x000ee20000000800 */
[----:B0-----:R-:W-:Y:S01]  /*97b0*/  @P0 IMAD.HI.U32 R13, R12, R13, RZ ;  /* 0x0000000d0c0d0227 */ /* 0x001fe200078e00ff */
[----:B------:R-:W-:-:S03]  /*97c0*/  ULDC.64 UR4, c[0x0][0xbe0] ;  /* 0x0002f80000047ab9 */ /* 0x000fc60000000a00 */
[----:B------:R-:W-:Y:S01]  /*97d0*/  IMAD.U32 R9, RZ, RZ, UR6 ;  /* 0x00000006ff097e24 */ /* 0x000fe2000f8e00ff */
[----:B------:R-:W-:Y:S01]  /*97e0*/  ULDC.64 UR6, c[0x0][0xb48] ;  /* 0x0002d20000067ab9 */ /* 0x000fe20000000a00 */
[C---:B-----5:R-:W-:Y:S02]  /*97f0*/  IMAD R14, R18.reuse, UR10, RZ ;  /* 0x0000000a120e7c24 */ /* 0x060fe4000f8e02ff */
        /* <DEDUP_REMOVED lines=11> */
[----:B---3--:R-:W-:Y:S01]  /*98b0*/  @P0 SHF.R.U32.HI R13, RZ, R22, R25 ;  /* 0x00000016ff0d0219 */ /* 0x008fe20000011619 */
        /* <DEDUP_REMOVED lines=131> */
.L_x_1949:
[----:B------:R-:W-:Y:S05]  /*a0f0*/  BSYNC B0 ;  /* 0x0000000000007941 */ /* 0x000fea0003800000 */
.L_x_1948:
[----:B------:R-:W-:Y:S01]  /*a100*/  ISETP.GE.AND P0, PT, R18, R19, PT ;  /* 0x000000131200720c */ /* 0x000fe20003f06270 */
[----:B0-----:R0:W1:Y:S04]  /*a110*/  SHFL.IDX PT, R15, R22, 0x1, 0x1c1f ;  /* 0x003c1f00160f7f89 */ /* 0x00106800000e0000 */
[----:B------:R0:W0:Y:S08]  /*a120*/  SHFL.IDX PT, R14, R20, 0x1, 0x1c1f ;  /* 0x003c1f00140e7f89 */ /* 0x00003000000e0000 */
        /* <DEDUP_REMOVED lines=24> */
[--C-:B01----:R-:W-:Y:S01]  /*a2b0*/  @!P2 IMAD.WIDE R2, R7, 0x4, R14.reuse ;  /* 0x000000040702a825 */ /* 0x103fe200078e020e */
        /* <DEDUP_REMOVED lines=44> */
[----:B0-----:R-:W-:-:S05]  /*a580*/  LOP3.LUT R3, R7, 0xfffffffe, RZ, 0xc0, !PT ;  /* 0xfffffffe07037812 */ /* 0x001fca00078ec0ff */
[----:B------:R-:W-:-:S05]  /*a590*/  IMAD.WIDE R2, R3, 0x4, R14 ;  /* 0x0000000403027825 */ /* 0x000fca00078e020e */
[----:B------:R0:W-:Y:S01]  /*a5a0*/  ST.E.64 desc[UR60][R2.64], R134 ;  /* 0x0000008602007985 */ /* 0x0001e2000c101b3c */
[----:B------:R-:W-:Y:S05]  /*a5b0*/  BRA `(.L_x_1908) ;  /* 0x0000003c00b87947 */ /* 0x000fea0003800000 */
.L_x_1947:
        /* <DEDUP_REMOVED lines=12> */
[----:B------:R-:W2:Y:S01]  /*a680*/  LDL R2, [R1] ;  /* 0x0000000001027983 */ /* 0x000ea20000100800 */
[----:B------:R-:W-:Y:S01]  /*a690*/  ISETP.NE.AND P0, PT, R6, 0x1, PT ;  /* 0x000000010600780c */ /* 0x000fe20003f05270 */
[----:B------:R-:W-:Y:S01]  /*a6a0*/  S2UR UR7, SR_CTAID.Z ;  /* 0x00000000000779c3 */ /* 0x000fe20000002700 */
[----:B------:R-:W-:Y:S01]  /*a6b0*/  ULDC.64 UR8, c[0x0][0xbd0] ;  /* 0x0002f40000087ab9 */ /* 0x000fe20000000a00 */
[----:B------:R-:W-:-:S06]  /*a6c0*/  IMAD.MOV.U32 R5, RZ, RZ, R0 ;  /* 0x000000ffff057224 */ /* 0x000fcc00078e0000 */
[----:B------:R-:W0:Y:S08]  /*a6d0*/  LDC.64 R10, c[0x0][0xbd8] ;  /* 0x0002f600ff0a7b82 */ /* 0x000e300000000a00 */
[----:B------:R-:W1:Y:S08]  /*a6e0*/  @P0 LDC R7, c[0x0][0xbec] ;  /* 0x0002fb00ff070b82 */ /* 0x000e700000000800 */
[----:B------:R-:W3:Y:S08]  /*a6f0*/  @P0 LDC R9, c[0x0][0xbf0] ;  /* 0x0002fc00ff090b82 */ /* 0x000ef00000000800 */
[----:B------:R-:W4:Y:S08]  /*a700*/  S2UR UR10, SR_CTAID.Y ;  /* 0x00000000000a79c3 */ /* 0x000f300000002600 */
[----:B------:R-:W4:Y:S01]  /*a710*/  LDC R8, c[0x0][0xc50] ;  /* 0x00031400ff087b82 */ /* 0x000f220000000800 */
[----:B-1----:R-:W-:-:S05]  /*a720*/  @P0 IMAD.HI.U32 R4, R0, R7, RZ ;  /* 0x0000000700040227 */ /* 0x002fca00078e00ff */
[----:B---3--:R-:W-:Y:S02]  /*a730*/  @P0 SHF.R.U32.HI R5, RZ, R9, R4 ;  /* 0x00000009ff050219 */ /* 0x008fe40000011604 */
[----:B--2---:R-:W-:-:S13]  /*a740*/  R2UR UR11, R2 ;  /* 0x00000000020b72ca */ /* 0x004fda00000e0000 */
[----:B------:R-:W-:Y:S02]  /*a750*/  USHF.R.S32.HI UR6, URZ, 0x1f, UR11 ;  /* 0x0000001f3f067899 */ /* 0x000fe4000801140b */
[----:B------:R-:W-:Y:S01]  /*a760*/  IMAD R7, RZ, RZ, -UR11 ;  /* 0x8000000bff077e24 */ /* 0x000fe2000f8e02ff */
[----:B------:R-:W-:Y:S02]  /*a770*/  UIMAD.WIDE.U32 UR4, UR11, UR8, URZ ;  /* 0x000000080b0472a5 */ /* 0x000fe4000f8e003f */
[----:B------:R-:W-:Y:S01]  /*a780*/  UIMAD UR6, UR6, UR8, URZ ;  /* 0x00000008060672a4 */ /* 0x000fe2000f8e023f */
[----:B----4-:R-:W-:Y:S01]  /*a790*/  IMAD R9, R8, R7, UR10 ;  /* 0x0000000a08097e24 */ /* 0x010fe2000f8e0207 */
        /* <DEDUP_REMOVED lines=32> */
.L_x_1906:
        /* <DEDUP_REMOVED lines=18> */
.L_x_1950:
[----:B------:R-:W-:Y:S01]  /*aac0*/  ULDC UR42, c[0x0][0xc50] ;  /* 0x00031400002a7ab9 */ /* 0x000fe20000000800 */
[----:B------:R-:W-:Y:S01]  /*aad0*/  UMOV UR39, UR6 ;  /* 0x0000000600277c82 */ /* 0x000fe20008000000 */
[----:B------:R-:W-:-:S11]  /*aae0*/  UISETP.NE.AND UP0, UPT, UR42, 0x1, UPT ;  /* 0x000000012a00788c */ /* 0x000fd6000bf05270 */
[----:B------:R-:W-:Y:S01]  /*aaf0*/  @UP0 ULDC UR4, c[0x0][0xc54] ;  /* 0x0003150000040ab9 */ /* 0x000fe20000000800 */
[----:B------:R-:W-:Y:S01]  /*ab00*/  @UP0 ULDC UR7, c[0x0][0xc58] ;  /* 0x0003160000070ab9 */ /* 0x000fe20000000800 */
[----:B------:R-:W-:-:S04]  /*ab10*/  UIMAD.WIDE.U32 UR4, UR6, UR4, URZ ;  /* 0x00000004060472a5 */ /* 0x000fc8000f8e003f */
[----:B------:R-:W-:-:S12]  /*ab20*/  @UP0 USHF.R.U32.HI UR39, URZ, UR7, UR5 ;  /* 0x000000073f270299 */ /* 0x000fd80008011605 */
.L_x_1951:
        /* <DEDUP_REMOVED lines=8> */
[----:B------:R-:W-:Y:S01]  /*abb0*/  ULDC UR6, c[0x0][0x448] ;  /* 0x0001120000067ab9 */ /* 0x000fe20000000800 */
[----:B------:R-:W-:Y:S01]  /*abc0*/  ULDC.64 UR4, c[0x0][0x418] ;  /* 0x0001060000047ab9 */ /* 0x000fe20000000a00 */
[----:B------:R-:W-:-:S05]  /*abd0*/  IMAD.MOV.U32 R22, RZ, RZ, RZ ;  /* 0x000000ffff167224 */ /* 0x000fca00078e00ff */
[----:B------:R-:W1:Y:S01]  /*abe0*/  S2UR UR46, SR_CTAID.X ;  /* 0x00000000002e79c3 */ /* 0x000e620000002500 */
[----:B------:R-:W-:Y:S02]  /*abf0*/  UISETP.NE.AND UP1, UPT, UR6, 0x1, UPT ;  /* 0x000000010600788c */ /* 0x000fe4000bf25270 */
[----:B------:R-:W-:Y:S01]  /*ac00*/  UISETP.NE.U32.AND UP0, UPT, UR4, URZ, UPT ;  /* 0x0000003f0400728c */ /* 0x000fe2000bf05070 */
[----:B------:R-:W-:Y:S02]  /*ac10*/  UMOV UR6, 0xc0 ;  /* 0x000000c000067882 */ /* 0x000fe40000000000 */
[----:B------:R-:W-:Y:S01]  /*ac20*/  ULDC UR4, c[0x0][0x424] ;  /* 0x0001090000047ab9 */ /* 0x000fe20000000800 */
[----:B------:R-:W-:Y:S01]  /*ac30*/  UISETP.NE.AND.EX UP0, UPT, UR5, URZ, UPT, UP0 ;  /* 0x0000003f0500728c */ /* 0x000fe2000bf05300 */
[----:B------:R-:W-:Y:S01]  /*ac40*/  ULDC UR7, c[0x0][0x2f0] ;  /* 0x0000bc0000077ab9 */ /* 0x000fe20000000800 */
[----:B------:R-:W-:Y:S02]  /*ac50*/  ULDC UR8, c[0x0][0x288] ;  /* 0x0000a20000087ab9 */ /* 0x000fe40000000800 */
[----:B------:R-:W-:Y:S01]  /*ac60*/  USEL UR40, UR4, 0x1, UP0 ;  /* 0x0000000104287887 */ /* 0x000fe20008000000 */
[----:B------:R-:W-:Y:S01]  /*ac70*/  @UP1 ULDC UR5, c[0x0][0x44c] ;  /* 0x0001130000051ab9 */ /* 0x000fe20000000800 */
[----:B0-----:R-:W-:-:S04]  /*ac80*/  ISETP.NE.U32.AND P0, PT, R2, RZ, PT ;  /* 0x000000ff0200720c */ /* 0x001fc80003f05070 */
[----:B------:R-:W-:Y:S01]  /*ac90*/  ISETP.NE.AND.EX P0, PT, R3, RZ, PT, P0 ;  /* 0x000000ff0300720c */ /* 0x000fe20003f05300 */
[----:B-1----:R-:W-:Y:S02]  /*aca0*/  UIMAD UR6, UR46, UR6, 0xbf ;  /* 0x000000bf2e0674a4 */ /* 0x002fe4000f8e0206 */
[----:B------:R-:W-:Y:S02]  /*acb0*/  UIMAD UR40, UR40, UR7, URZ ;  /* 0x00000007282872a4 */ /* 0x000fe4000f8e023f */
[----:B------:R-:W-:Y:S01]  /*acc0*/  UIMAD.WIDE.U32 UR4, UR6, UR5, URZ ;  /* 0x00000005060472a5 */ /* 0x000fe2000f8e003f */
[----:B------:R-:W-:-:S03]  /*acd0*/  @UP1 ULDC UR7, c[0x0][0x450] ;  /* 0x0001140000071ab9 */ /* 0x000fc60000000800 */
[----:B------:R-:W-:-:S04]  /*ace0*/  @UP1 USHF.R.U32.HI UR6, URZ, UR7, UR5 ;  /* 0x000000073f061299 */ /* 0x000fc80008011605 */
[----:B------:R-:W0:Y:S01]  /*acf0*/  @P0 LDC.64 R2, c[0x0][0xa28] ;  /* 0x00028a00ff020b82 */ /* 0x000e220000000a00 */
[----:B------:R-:W-:Y:S02]  /*ad00*/  UIADD3 UR5, UR40, 0x80, -UR8 ;  /* 0x0000008028057890 */ /* 0x000fe4000fffe808 */
[----:B------:R-:W-:Y:S02]  /*ad10*/  UIADD3 UR4, UR40, 0x7f, URZ ;  /* 0x0000007f28047890 */ /* 0x000fe4000fffe03f */
[----:B------:R-:W-:Y:S02]  /*ad20*/  UIADD3 UR6, UR5, UR6, URZ ;  /* 0x0000000605067290 */ /* 0x000fe4000fffe03f */
[----:B------:R-:W-:Y:S02]  /*ad30*/  USHF.R.S32.HI UR5, URZ, 0x1f, UR4 ;  /* 0x0000001f3f057899 */ /* 0x000fe40008011404 */
[----:B------:R-:W-:Y:S02]  /*ad40*/  USHF.R.S32.HI UR7, URZ, 0x1f, UR6 ;  /* 0x0000001f3f077899 */ /* 0x000fe40008011406 */
[----:B------:R-:W-:-:S02]  /*ad50*/  ULEA.HI UR5, UR5, UR4, URZ, 0x7 ;  /* 0x0000000405057291 */ /* 0x000fc4000f8f383f */
[----:B------:R-:W-:Y:S02]  /*ad60*/  ULEA.HI UR7, UR7, UR6, URZ, 0x7 ;  /* 0x0000000607077291 */ /* 0x000fe4000f8f383f */
[----:B------:R-:W-:Y:S02]  /*ad70*/  USHF.R.S32.HI UR41, URZ, 0x7, UR5 ;  /* 0x000000073f297899 */ /* 0x000fe40008011405 */
[----:B------:R-:W-:-:S04]  /*ad80*/  USHF.R.S32.HI UR43, URZ, 0x7, UR7 ;  /* 0x000000073f2b7899 */ /* 0x000fc80008011407 */
[----:B------:R-:W-:Y:S02]  /*ad90*/  UISETP.LT.AND UP0, UPT, UR41, UR43, UPT ;  /* 0x0000002b2900728c */ /* 0x000fe4000bf01270 */
[----:B------:R-:W-:Y:S01]  /*ada0*/  UP2UR UR47, UPR, URZ, 0x2 ;  /* 0x000000023f2f7883 */ /* 0x000fe20008000000 */
[----:B0-----:R-:W-:Y:S01]  /*adb0*/  @P0 IMAD.WIDE R2, R24, 0x4, R2 ;  /* 0x0000000418020825 */ /* 0x001fe200078e0202 */
[----:B------:R-:W-:-:S04]  /*adc0*/  USEL UR11, UR41, UR43, UP0 ;  /* 0x0000002b290b7287 */ /* 0x000fc80008000000 */
[----:B------:R-:W-:Y:S01]  /*add0*/  UISETP.GE.AND UP1, UPT, UR11, 0x1, UPT ;  /* 0x000000010b00788c */ /* 0x000fe2000bf26270 */
[----:B------:R0:W5:Y:S01]  /*ade0*/  @P0 LDG.E R22, desc[UR60][R2.64] ;  /* 0x0000003c02160981 */ /* 0x000162000c1e1900 */
[----:B------:R-:W-:Y:S02]  /*adf0*/  USHF.R.U32.HI UR9, URZ, 0x10, UR42 ;  /* 0x000000103f097899 */ /* 0x000fe4000801162a */
[----:B------:R-:W-:Y:S02]  /*ae00*/  ULOP3.LUT UR42, UR42, 0xffff, URZ, 0xc0, !UPT ;  /* 0x0000ffff2a2a7892 */ /* 0x000fe4000f8ec03f */
[----:B------:R-:W-:Y:S01]  /*ae10*/  PLOP3.LUT P0, PT, PT, PT, UP1, 0x80, 0x0 ;  /* 0x000000000000781c */ /* 0x000fe20003f0f018 */
[----:B------:R-:W-:Y:S01]  /*ae20*/  UISETP.NE.AND UP0, UPT, UR9, URZ, UPT ;  /* 0x0000003f0900728c */ /* 0x000fe2000bf05270 */
[----:B------:R-:W-:-:S10]  /*ae30*/  UMOV UR38, URZ ;  /* 0x0000003f00267c82 */ /* 0x000fd40008000000 */
[----:B------:R-:W-:Y:S01]  /*ae40*/  @!UP0 ULDC UR9, c[0x0][0x9f0] ;  /* 0x00027c0000098ab9 */ /* 0x000fe20000000800 */
[----:B0-----:R-:W-:Y:S05]  /*ae50*/  @!P0 BRA `(.L_x_1953) ;  /* 0x0000000000788947 */ /* 0x001fea0003800000 */
[----:B------:R-:W-:Y:S01]  /*ae60*/  IABS R2, UR9 ;  /* 0x0000000900027c13 */ /* 0x000fe20008000000 */
[----:B------:R-:W-:Y:S02]  /*ae70*/  UIADD3 UR6, UR9, -0x1, UR11 ;  /* 0xffffffff09067890 */ /* 0x000fe4000fffe00b */
[----:B------:R-:W-:Y:S01]  /*ae80*/  IABS R5, UR9 ;  /* 0x0000000900057c13 */ /* 0x000fe20008000000 */
[----:B------:R-:W-:Y:S01]  /*ae90*/  UMOV UR4, URZ ;  /* 0x0000003f00047c82 */ /* 0x000fe20008000000 */
[----:B------:R-:W-:Y:S02]  /*aea0*/  R2UR UR10, R2 ;  /* 0x00000000020a72ca */ /* 0x000fe400000e0000 */
[----:B------:R-:W-:Y:S01]  /*aeb0*/  IABS R4, UR6 ;  /* 0x0000000600047c13 */ /* 0x000fe20008000000 */
[----:B------:R-:W-:-:S03]  /*aec0*/  ULOP3.LUT UR6, UR6, UR9, URZ, 0x3c, !UPT ;  /* 0x0000000906067292 */ /* 0x000fc6000f8e3c3f */
[----:B------:R-:W-:-:S07]  /*aed0*/  R2UR UR8, R4 ;  /* 0x00000000040872ca */ /* 0x000fce00000e0000 */
        /* <DEDUP_REMOVED lines=22> */
.L_x_1953:
[----:B------:R-:W-:Y:S02]  /*b040*/  UIMAD UR48, UR42, UR38, URZ ;  /* 0x000000262a3072a4 */ /* 0x000fe4000f8e023f */
[----:B------:R-:W-:Y:S02]  /*b050*/  IMAD.U32 R2, RZ, RZ, UR38 ;  /* 0x00000026ff027e24 */ /* 0x000fe4000f8e00ff */
[----:B------:R-:W-:Y:S02]  /*b060*/  IMAD.MOV.U32 R6, RZ, RZ, 0x1 ;  /* 0x00000001ff067424 */ /* 0x000fe400078e00ff */
[----:B------:R-:W-:-:S05]  /*b070*/  IMAD.U32 R19, RZ, RZ, UR48 ;  /* 0x00000030ff137e24 */ /* 0x000fca000f8e00ff */
[----:B------:R-:W-:Y:S01]  /*b080*/  VIADDMNMX R19, R19, R2, UR11, PT ;  /* 0x0000000b13137e46 */ /* 0x000fe2000b800102 */
[----:B------:R-:W-:-:S03]  /*b090*/  IMAD.MOV.U32 R2, RZ, RZ, RZ ;  /* 0x000000ffff027224 */ /* 0x000fc600078e00ff */
        /* <DEDUP_REMOVED lines=25> */
.L_x_1954:
        /* <DEDUP_REMOVED lines=20> */
.L_x_1956:
        /* <DEDUP_REMOVED lines=15> */
.L_x_1955:
        /* <DEDUP_REMOVED lines=57> */
.L_x_1999:
        /* <DEDUP_REMOVED lines=14> */
.L_x_1958:
        /* <DEDUP_REMOVED lines=26> */
.L_x_2000:
        /* <DEDUP_REMOVED lines=76> */
.L_x_2010:
        /* <DEDUP_REMOVED lines=20> */
.L_x_1961:
        /* <DEDUP_REMOVED lines=30> */
.L_x_1962:
[----:B------:R-:W0:Y:S01]  /*c250*/  S2R R13, SR_TID.X ;  /* 0x00000000000d7919 */ /* 0x000e220000002100 */
[----:B------:R-:W-:Y:S01]  /*c260*/  UISETP.NE.AND UP0, UPT, UR47, URZ, UPT ;  /* 0x0000003f2f00728c */ /* 0x000fe2000bf05270 */
[----:B------:R-:W-:Y:S01]  /*c270*/  IMAD.U32 R4, RZ, RZ, UR36 ;  /* 0x00000024ff047e24 */ /* 0x000fe2000f8e00ff */
[----:B------:R-:W-:Y:S01]  /*c280*/  ULDC.64 UR4, c[0x0][0x2e0] ;  /* 0x0000b80000047ab9 */ /* 0x000fe20000000a00 */
[----:B------:R-:W-:Y:S01]  /*c290*/  IMAD.U32 R7, RZ, RZ, UR46 ;  /* 0x0000002eff077e24 */ /* 0x000fe2000f8e00ff */
[----:B------:R-:W1:Y:S01]  /*c2a0*/  LDC R20, c[0x0][0x448] ;  /* 0x00011200ff147b82 */ /* 0x000e620000000800 */
[----:B------:R-:W-:Y:S01]  /*c2b0*/  IMAD.U32 R3, RZ, RZ, UR45 ;  /* 0x0000002dff037e24 */ /* 0x000fe2000f8e00ff */
[----:B------:R-:W-:Y:S01]  /*c2c0*/  PLOP3.LUT P1, PT, PT, PT, UP0, 0x80, 0x0 ;  /* 0x000000000000781c */ /* 0x000fe20003f2f008 */
[----:B------:R-:W-:Y:S01]  /*c2d0*/  IMAD.MOV.U32 R2, RZ, RZ, R4 ;  /* 0x000000ffff027224 */ /* 0x000fe200078e0004 */
[----:B------:R-:W-:Y:S01]  /*c2e0*/  PLOP3.LUT P0, PT, PT, PT, UP0, 0x80, 0x0 ;  /* 0x000000000000781c */ /* 0x000fe20003f0f008 */
[----:B------:R-:W-:-:S02]  /*c2f0*/  IMAD R25, R25, UR4, RZ ;  /* 0x0000000419197c24 */ /* 0x000fc4000f8e02ff */
[----:B------:R-:W-:Y:S01]  /*c300*/  IMAD.WIDE.U32 R2, R24, UR4, R2 ;  /* 0x0000000418027c25 */ /* 0x000fe2000f8e0002 */
[----:B------:R-:W-:-:S03]  /*c310*/  @UP0 ULDC UR4, c[0x0][0x44c] ;  /* 0x0001130000040ab9 */ /* 0x000fc60000000800 */
[----:B------:R-:W-:Y:S02]  /*c320*/  IMAD.U32 R5, RZ, RZ, UR37 ;  /* 0x00000025ff057e24 */ /* 0x000fe4000f8e00ff */
[----:B------:R-:W-:-:S04]  /*c330*/  IMAD R25, R24, UR5, R25 ;  /* 0x0000000518197c24 */ /* 0x000fc8000f8e0219 */
[----:B------:R-:W-:Y:S01]  /*c340*/  IMAD.IADD R3, R3, 0x1, R25 ;  /* 0x0000000103037824 */ /* 0x000fe200078e0219 */
[C---:B0-----:R-:W-:Y:S01]  /*c350*/  LOP3.LUT R21, R13.reuse, 0x7f, RZ, 0xc0, !PT ;  /* 0x0000007f0d157812 */ /* 0x041fe200078ec0ff */
[----:B------:R-:W-:-:S03]  /*c360*/  IMAD.SHL.U32 R13, R13, 0x8, RZ ;  /* 0x000000080d0d7824 */ /* 0x000fc600078e00ff */
[----:B------:R-:W-:Y:S02]  /*c370*/  SHF.R.U32.HI R21, RZ, 0x2, R21 ;  /* 0x00000002ff157819 */ /* 0x000fe40000011615 */
[----:B------:R-:W-:-:S03]  /*c380*/  LOP3.LUT R13, R13, 0x18, RZ, 0xc0, !PT ;  /* 0x000000180d0d7812 */ /* 0x000fc600078ec0ff */
[----:B------:R-:W-:Y:S01]  /*c390*/  IMAD.IADD R0, R23, 0x1, R21 ;  /* 0x0000000117007824 */ /* 0x000fe200078e0215 */
[C---:B------:R-:W-:Y:S02]  /*c3a0*/  LOP3.LUT R14, R13.reuse, 0x20, RZ, 0xfc, !PT ;  /* 0x000000200d0e7812 */ /* 0x040fe400078efcff */
[----:B------:R-:W-:Y:S01]  /*c3b0*/  LOP3.LUT R13, R13, 0x40, RZ, 0xfc, !PT ;  /* 0x000000400d0d7812 */ /* 0x000fe200078efcff */
[----:B------:R-:W-:-:S04]  /*c3c0*/  IMAD R7, R7, 0xc0, R0 ;  /* 0x000000c007077824 */ /* 0x000fc800078e0200 */
[C---:B------:R-:W-:Y:S01]  /*c3d0*/  @P1 IMAD.HI.U32 R0, R7.reuse, UR4, RZ ;  /* 0x0000000407001c27 */ /* 0x040fe2000f8e00ff */
[----:B------:R-:W-:Y:S01]  /*c3e0*/  PLOP3.LUT P1, PT, PT, PT, UP0, 0x80, 0x0 ;  /* 0x000000000000781c */ /* 0x000fe20003f2f008 */
[----:B------:R-:W-:Y:S02]  /*c3f0*/  @UP0 ULDC UR4, c[0x0][0x450] ;  /* 0x0001140000040ab9 */ /* 0x000fe40000000800 */
[----:B------:R-:W-:Y:S01]  /*c400*/  IMAD.MOV.U32 R5, RZ, RZ, R7 ;  /* 0x000000ffff057224 */ /* 0x000fe200078e0007 */
[----:B------:R-:W-:Y:S01]  /*c410*/  @P0 SHF.R.U32.HI R5, RZ, UR4, R0 ;  /* 0x00000004ff050c19 */ /* 0x000fe20008011600 */
[----:B------:R-:W-:Y:S01]  /*c420*/  VIADD R0, R7, 0x80 ;  /* 0x0000008007007836 */ /* 0x000fe20000000000 */
[----:B------:R-:W-:Y:S01]  /*c430*/  PLOP3.LUT P0, PT, PT, PT, UP0, 0x80, 0x0 ;  /* 0x000000000000781c */ /* 0x000fe20003f0f008 */
[----:B------:R-:W-:Y:S02]  /*c440*/  @UP0 ULDC UR4, c[0x0][0x44c] ;  /* 0x0001130000040ab9 */ /* 0x000fe40000000800 */
[----:B------:R-:W-:-:S02]  /*c450*/  IMAD.MOV.U32 R10, RZ, RZ, R0 ;  /* 0x000000ffff0a7224 */ /* 0x000fc400078e0000 */
        /* <DEDUP_REMOVED lines=43> */
[----:B------:R-:W-:Y:S01]  /*c710*/  IMAD.U32 R0, RZ, RZ, UR46 ;  /* 0x0000002eff007e24 */ /* 0x000fe2000f8e00ff */
        /* <DEDUP_REMOVED lines=9> */
[----:B------:R-:W-:Y:S02]  /*c7b0*/  IMAD R0, R0, 0xc0, R3 ;  /* 0x000000c000007824 */ /* 0x000fe400078e0203 */
        /* <DEDUP_REMOVED lines=48> */
.L_x_2023:
        /* <DEDUP_REMOVED lines=14> */
.L_x_1965:
[----:B------:R-:W-:Y:S05]  /*cba0*/  BSYNC B0 ;  /* 0x0000000000007941 */ /* 0x000fea0003800000 */
.L_x_1964:
        /* <DEDUP_REMOVED lines=11> */
.L_x_2024:
[----:B------:R-:W-:Y:S01]  /*cc60*/  IMAD.MOV.U32 R21, RZ, RZ, RZ ;  /* 0x000000ffff157224 */ /* 0x000fe200078e00ff */
[----:B------:R-:W-:Y:S06]  /*cc70*/  @!P0 BRA `(.L_x_1967) ;  /* 0x0000000c00c88947 */ /* 0x000fec0003800000 */
[----:B0-----:R-:W0:Y:S01]  /*cc80*/  S2R R2, SR_TID.X ;  /* 0x0000000000027919 */ /* 0x001e220000002100 */
[----:B------:R-:W-:Y:S01]  /*cc90*/  UIADD3 UR4, UR42, 0x1, URZ ;  /* 0x000000012a047890 */ /* 0x000fe2000fffe03f */
[----:B------:R-:W-:Y:S01]  /*cca0*/  LOP3.LUT R0, RZ, UR41, RZ, 0x33, !PT ;  /* 0x00000029ff007c12 */ /* 0x000fe2000f8e33ff */
[----:B------:R-:W-:Y:S01]  /*ccb0*/  ULOP3.LUT UR5, URZ, UR43, URZ, 0x33, !UPT ;  /* 0x0000002b3f057292 */ /* 0x000fe2000f8e333f */
[----:B------:R-:W1:Y:S01]  /*ccc0*/  S2R R4, SR_TID.X ;  /* 0x0000000000047919 */ /* 0x000e620000002100 */
[----:B------:R-:W-:Y:S01]  /*ccd0*/  UIMAD UR4, UR4, UR38, URZ ;  /* 0x00000026040472a4 */ /* 0x000fe2000f8e023f */
[----:B------:R-:W-:Y:S01]  /*cce0*/  BSSY B0, `(.L_x_1967) ;  /* 0x00000eb000007945 */ /* 0x000fe20003800000 */
[----:B------:R-:W-:-:S04]  /*ccf0*/  IMAD.MOV.U32 R20, RZ, RZ, RZ ;  /* 0x000000ffff147224 */ /* 0x000fc800078e00ff */
[----:B------:R-:W-:Y:S01]  /*cd00*/  LOP3.LUT R3, RZ, UR4, RZ, 0x33, !PT ;  /* 0x00000004ff037c12 */ /* 0x000fe2000f8e33ff */
[----:B------:R-:W-:-:S03]  /*cd10*/  ULDC UR4, c[0x0][0x2f4] ;  /* 0x0000bd0000047ab9 */ /* 0x000fc60000000800 */
[----:B------:R-:W-:-:S04]  /*cd20*/  VIMNMX3 R0, R0, UR5, R3, !PT ;  /* 0x0000000500007c0f */ /* 0x000fc8000f800103 */
        /* <DEDUP_REMOVED lines=19> */
.L_x_1980:
        /* <DEDUP_REMOVED lines=29> */
.L_x_1968:
[----:B------:R-:W-:Y:S01]  /*d030*/  LEA R7, R21, UR44, 0x3 ;  /* 0x0000002c15077c11 */ /* 0x000fe2000f8e18ff */
[----:B------:R-:W-:Y:S01]  /*d040*/  BSSY B1, `(.L_x_1969) ;  /* 0x0000004000017945 */ /* 0x000fe20003800000 */
[----:B------:R-:W-:-:S04]  /*d050*/  SHF.L.U32 R2, R24, 0x1f, RZ ;  /* 0x0000001f18027819 */ /* 0x000fc800000006ff */
[----:B------:R-:W0:Y:S02]  /*d060*/  SYNCS.PHASECHK.TRANS64.TRYWAIT P0, [R7+URZ+0x2d840], R2 ;  /* 0x02d84002070075a7 */ /* 0x000e24000800017f */
[----:B0-----:R-:W-:Y:S05]  /*d070*/  @!P0 BRA `(.L_x_1970) ;  /* 0x00000024006c8947 */ /* 0x001fea0003800000 */
.L_x_2025:
[----:B------:R-:W-:Y:S05]  /*d080*/  BSYNC B1 ;  /* 0x0000000000017941 */ /* 0x000fea0003800000 */
.L_x_1969:
        /* <DEDUP_REMOVED lines=58> */
.L_x_2035:
        /* <DEDUP_REMOVED lines=11> */
.L_x_1972:
        /* <DEDUP_REMOVED lines=10> */
.L_x_1973:
[----:B------:R2:W-:Y:S01]  /*d580*/  SYNCS.ARRIVE.TRANS64.A1T0 RZ, [R7+URZ+0x2d830], RZ ;  /* 0x02d830ff07ff79a7 */ /* 0x0005e2000810003f */
[----:B------:R-:W-:Y:S05]  /*d590*/  @!P5 BRA `(.L_x_1974) ;  /* 0x000000000004d947 */ /* 0x000fea0003800000 */
[----:B------:R-:W-:Y:S01]  /*d5a0*/  BPT.TRAP 0x1 ;  /* 0x000000040000795c */ /* 0x000fe20000300000 */
.L_x_1974:
[----:B-1----:R-:W-:Y:S01]  /*d5b0*/  SHF.L.U32 R2, R22, 0x1f, RZ ;  /* 0x0000001f16027819 */ /* 0x002fe200000006ff */
[----:B------:R-:W-:Y:S01]  /*d5c0*/  BSSY B1, `(.L_x_1975) ;  /* 0x0000004000017945 */ /* 0x000fe20003800000 */
[----:B--2---:R-:W-:-:S04]  /*d5d0*/  LEA R7, R20, UR44, 0x3 ;  /* 0x0000002c14077c11 */ /* 0x004fc8000f8e18ff */
[----:B------:R-:W1:Y:S02]  /*d5e0*/  SYNCS.PHASECHK.TRANS64.TRYWAIT P0, [R7+URZ+0x2d860], R2 ;  /* 0x02d86002070075a7 */ /* 0x000e64000800017f */
[----:B-1----:R-:W-:Y:S05]  /*d5f0*/  @!P0 BRA `(.L_x_1976) ;  /* 0x0000002400748947 */ /* 0x002fea0003800000 */
.L_x_2036:
[----:B------:R-:W-:Y:S05]  /*d600*/  BSYNC B1 ;  /* 0x0000000000017941 */ /* 0x000fea0003800000 */
.L_x_1975:
        /* <DEDUP_REMOVED lines=36> */
.L_x_2046:
        /* <DEDUP_REMOVED lines=23> */
.L_x_1978:
        /* <DEDUP_REMOVED lines=10> */
.L_x_1979:
        /* <DEDUP_REMOVED lines=20> */
.L_x_1967:
[----:B------:R-:W-:-:S13]  /*dba0*/  LOP3.LUT P0, RZ, R16, 0x8, RZ, 0xc0, !PT ;  /* 0x0000000810ff7812 */ /* 0x000fda000780c0ff */
[----:B------:R-:W-:Y:S05]  /*dbb0*/  @!P0 BRA `(.L_x_1981) ;  /* 0x0000000000048947 */ /* 0x000fea0003800000 */
[----:B------:R-:W-:Y:S01]  /*dbc0*/  BPT.TRAP 0x1 ;  /* 0x000000040000795c */ /* 0x000fe20000300000 */
.L_x_1981:
        /* <DEDUP_REMOVED lines=12> */
.L_x_2047:
[----:B------:R-:W-:Y:S05]  /*dc90*/  BSYNC B0 ;  /* 0x0000000000007941 */ /* 0x000fea0003800000 */
.L_x_1982:
        /* <DEDUP_REMOVED lines=48> */
.L_x_2057:
        /* <DEDUP_REMOVED lines=14> */
.L_x_1985:
        /* <DEDUP_REMOVED lines=10> */
.L_x_1986:
[----:B0-----:R-:W-:Y:S01]  /*e120*/  VIADD R2, R21, 0x1 ;  /* 0x0000000115027836 */ /* 0x001fe20000000000 */
[----:B------:R0:W-:Y:S04]  /*e130*/  SYNCS.ARRIVE.TRANS64.A1T0 RZ, [R0+URZ+0x2d850], RZ ;  /* 0x02d850ff00ff79a7 */ /* 0x0001e8000810003f */
[----:B------:R-:W-:-:S04]  /*e140*/  ISETP.NE.AND P0, PT, R2, 0x2, PT ;  /* 0x000000020200780c */ /* 0x000fc80003f05270 */
[----:B------:R-:W-:Y:S02]  /*e150*/  SEL R3, RZ, 0x1, P0 ;  /* 0x00000001ff037807 */ /* 0x000fe40000000000 */
[----:B------:R-:W-:Y:S02]  /*e160*/  SEL R2, R2, RZ, P0 ;  /* 0x000000ff02027207 */ /* 0x000fe40000000000 */
[----:B0-----:R-:W-:-:S07]  /*e170*/  LOP3.LUT R0, R24, R3, RZ, 0x3c, !PT ;  /* 0x0000000318007212 */ /* 0x001fce00078e3cff */
.L_x_1952:
[----:B------:R-:W0:Y:S01]  /*e180*/  S2R R4, SR_CgaCtaId ;  /* 0x0000000000047919 */ /* 0x000e220000008800 */
[----:B------:R-:W-:Y:S02]  /*e190*/  MOV R3, 0x400 ;  /* 0x0000040000037802 */ /* 0x000fe40000000f00 */
[----:B------:R-:W-:Y:S02]  /*e1a0*/  SHF.L.U32 R6, R6, 0x1f, RZ ;  /* 0x0000001f06067819 */ /* 0x000fe400000006ff */
[----:B0-----:R-:W-:-:S04]  /*e1b0*/  LEA R7, R4, R3, 0x18 ;  /* 0x0000000304077211 */ /* 0x001fc800078ec0ff */
[----:B------:R-:W0:Y:S02]  /*e1c0*/  SYNCS.PHASECHK.TRANS64.TRYWAIT P0, [R7+URZ+0x2d820], R6 ;  /* 0x02d82006070075a7 */ /* 0x000e24000800017f */
[----:B0-----:R-:W-:Y:S05]  /*e1d0*/  @!P0 BRA `(.L_x_1987) ;  /* 0x0000002400748947 */ /* 0x001fea0003800000 */
.L_x_2058:
[----:B------:R-:W-:-:S03]  /*e1e0*/  UMOV UR4, 0xffffffff ;  /* 0xffffffff00047882 */ /* 0x000fc60000000000 */
[----:B------:R-:W-:Y:S05]  /*e1f0*/  BRA.DIV UR4, `(.L_x_1988) ;  /* 0x0000002604807947 */ /* 0x000fea000b800000 */
[----:B------:R-:W1:Y:S02]  /*e200*/  S2R R3, SR_TID.X ;  /* 0x0000000000037919 */ /* 0x000e640000002100 */
[----:B-1----:R-:W-:-:S04]  /*e210*/  SHF.R.U32.HI R3, RZ, 0x5, R3 ;  /* 0x00000005ff037819 */ /* 0x002fc80000011603 */
[----:B------:R-:W-:-:S05]  /*e220*/  LOP3.LUT R3, R3, 0x3, RZ, 0xc0, !PT ;  /* 0x0000000303037812 */ /* 0x000fca00078ec0ff */
[----:B------:R1:W2:Y:S02]  /*e230*/  SHFL.IDX PT, R14, R3, RZ, 0x1f ;  /* 0x00001fff030e7589 */ /* 0x0002a400000e0000 */
.L_x_2061:
[----:B--2---:R-:W-:-:S13]  /*e240*/  ISETP.NE.AND P0, PT, R14, RZ, PT ;  /* 0x000000ff0e00720c */ /* 0x004fda0003f05270 */
[----:B------:R-:W-:Y:S05]  /*e250*/  @P0 BRA `(.L_x_1908) ;  /* 0x0000000000900947 */ /* 0x000fea0003800000 */
[----:B------:R-:W-:-:S03]  /*e260*/  UMOV UR4, 0xffffffff ;  /* 0xffffffff00047882 */ /* 0x000fc60000000000 */
[----:B------:R-:W-:Y:S05]  /*e270*/  BRA.DIV UR4, `(.L_x_1989) ;  /* 0x0000002604947947 */ /* 0x000fea000b800000 */
[----:B------:R-:W-:-:S13]  /*e280*/  ELECT P6, URZ, PT ;  /* 0x00000000003f782f */ /* 0x000fda00038c0000 */
.L_x_2064:
        /* <DEDUP_REMOVED lines=8> */
.L_x_1990:
[----:B------:R-:W-:Y:S01]  /*e310*/  IMAD R5, R2, 0x8, R7 ;  /* 0x0000000802057824 */ /* 0x000fe200078e0207 */
[----:B------:R-:W-:Y:S01]  /*e320*/  SHF.L.U32 R4, R0, 0x1f, RZ ;  /* 0x0000001f00047819 */ /* 0x000fe200000006ff */
[----:B------:R-:W-:-:S03]  /*e330*/  VIADD R2, R2, 0x1 ;  /* 0x0000000102027836 */ /* 0x000fc60000000000 */
[----:B------:R-:W1:Y:S02]  /*e340*/  SYNCS.PHASECHK.TRANS64.TRYWAIT P1, [R5+URZ+0x2d840], R4 ;  /* 0x02d84004050075a7 */ /* 0x000e64000802017f */
[----:B------:R-:W-:-:S04]  /*e350*/  ISETP.NE.AND P2, PT, R2, 0x2, PT ;  /* 0x000000020200780c */ /* 0x000fc80003f45270 */
[----:B------:R-:W-:Y:S01]  /*e360*/  SEL R3, RZ, 0x1, P2 ;  /* 0x00000001ff037807 */ /* 0x000fe20001000000 */
[----:B-1----:R-:W-:Y:S08]  /*e370*/  @!P1 BRA `(.L_x_1991) ;  /* 0x0000002400749947 */ /* 0x002ff00003800000 */
.L_x_2065:
[----:B------:R-:W-:Y:S02]  /*e380*/  SEL R2, R2, RZ, P2 ;  /* 0x000000ff02027207 */ /* 0x000fe40001000000 */
[----:B------:R-:W-:Y:S01]  /*e390*/  LOP3.LUT R0, R0, R3, RZ, 0x3c, !PT ;  /* 0x0000000300007212 */ /* 0x000fe200078e3cff */
[----:B------:R-:W-:Y:S06]  /*e3a0*/  @!P0 BRA `(.L_x_1992) ;  /* 0x0000000000048947 */ /* 0x000fec0003800000 */
[----:B------:R-:W-:Y:S01]  /*e3b0*/  BPT.TRAP 0x1 ;  /* 0x000000040000795c */ /* 0x000fe20000300000 */
.L_x_1992:
[----:B------:R-:W-:Y:S01]  /*e3c0*/  IMAD R3, R2, 0x8, R7 ;  /* 0x0000000802037824 */ /* 0x000fe200078e0207 */
[----:B------:R-:W-:-:S04]  /*e3d0*/  SHF.L.U32 R0, R0, 0x1f, RZ ;  /* 0x0000001f00007819 */ /* 0x000fc800000006ff */
[----:B------:R-:W2:Y:S02]  /*e3e0*/  SYNCS.PHASECHK.TRANS64.TRYWAIT P1, [R3+URZ+0x2d840], R0 ;  /* 0x02d84000030075a7 */ /* 0x000ea4000802017f */
[----:B--2---:R-:W-:Y:S05]  /*e3f0*/  @!P1 BRA `(.L_x_1993) ;  /* 0x0000002400689947 */ /* 0x004fea0003800000 */
.L_x_2066:
[----:B------:R-:W-:Y:S05]  /*e400*/  @!P0 BRA `(.L_x_1994) ;  /* 0x0000000000048947 */ /* 0x000fea0003800000 */
[----:B------:R-:W-:Y:S01]  /*e410*/  BPT.TRAP 0x1 ;  /* 0x000000040000795c */ /* 0x000fe20000300000 */
.L_x_1994:
[----:B------:R-:W3:Y:S02]  /*e420*/  SYNCS.PHASECHK.TRANS64.TRYWAIT P1, [R5+URZ+0x2d860], R4 ;  /* 0x02d86004050075a7 */ /* 0x000ee4000802017f */
[----:B---3--:R-:W-:Y:S05]  /*e430*/  @!P1 BRA `(.L_x_1995) ;  /* 0x00000024006c9947 */ /* 0x008fea0003800000 */
.L_x_2067:
[----:B------:R-:W-:Y:S05]  /*e440*/  @!P0 BRA `(.L_x_1996) ;  /* 0x0000000000048947 */ /* 0x000fea0003800000 */
[----:B------:R-:W-:Y:S01]  /*e450*/  BPT.TRAP 0x1 ;  /* 0x000000040000795c */ /* 0x000fe20000300000 */
.L_x_1996:
[----:B----4-:R4:W0:Y:S02]  /*e460*/  SYNCS.PHASECHK.TRANS64.TRYWAIT P0, [R3+URZ+0x2d860], R0 ;  /* 0x02d86000030075a7 */ /* 0x010824000800017f */
[----:B0-----:R-:W-:Y:S05]  /*e470*/  @!P0 NANOSLEEP.SYNCS 0x989680 ;  /* 0x009896800000895d */ /* 0x001fea0003900000 */
[----:B------:R-:W0:Y:S02]  /*e480*/  @!P0 SYNCS.PHASECHK.TRANS64 P0, [R3+URZ+0x2d860], R0 ;  /* 0x02d86000030085a7 */ /* 0x000e24000800007f */
[----:B0-----:R-:W-:Y:S05]  /*e490*/  @!P0 BRA `(.L_x_1996) ;  /* 0xfffffffc00f08947 */ /* 0x001fea000383ffff */
.L_x_1908:
[----:B------:R-:W-:Y:S05]  /*e4a0*/  BSYNC B6 ;  /* 0x0000000000067941 */ /* 0x000fea0003800000 */
.L_x_1905:
[----:B------:R-:W-:Y:S05]  /*e4b0*/  EXIT ;  /* 0x000000000000794d */ /* 0x000fea0003800000 */
.L_x_1912:
[----:B------:R-:W-:-:S13]  /*e4c0*/  R2UR UR4, R2 ;  /* 0x00000000020472ca */ /* 0x000fda00000e0000 */
[----:B0-----:R-:W-:-:S04]  /*e4d0*/  IMAD.U32 R5, RZ, RZ, UR4 ;  /* 0x00000004ff057e24 */ /* 0x001fc8000f8e00ff */
[----:B------:R0:W1:Y:S03]  /*e4e0*/  SYNCS.PHASECHK.TRANS64.TRYWAIT P0, [R5+URZ+0x2d800], R8 ;  /* 0x02d80008050075a7 */ /* 0x000066000800017f */
[----:B-1----:R-:W-:Y:S05]  /*e4f0*/  @!P0 NANOSLEEP.SYNCS 0x989680 ;  /* 0x009896800000895d */ /* 0x002fea0003900000 */
[----:B------:R-:W1:Y:S02]  /*e500*/  @!P0 SYNCS.PHASECHK.TRANS64 P0, [R5+URZ+0x2d800], R8 ;  /* 0x02d80008050085a7 */ /* 0x000e64000800007f */
[----:B-1----:R-:W-:Y:S05]  /*e510*/  @!P0 BRA `(.L_x_1912) ;  /* 0xfffffffc00e88947 */ /* 0x002fea000383ffff */
[----:B------:R-:W-:Y:S05]  /*e520*/  BRA `(.L_x_1997) ;  /* 0xffffff2c00bc7947 */ /* 0x000fea000383ffff */
.L_x_1916:
[----:B------:R-:W-:-:S13]  /*e530*/  R2UR UR4, R2 ;  /* 0x00000000020472ca */ /* 0x000fda00000e0000 */
[----:B-1----:R-:W-:-:S04]  /*e540*/  IMAD.U32 R9, RZ, RZ, UR4 ;  /* 0x00000004ff097e24 */ /* 0x002fc8000f8e00ff */
[----:B------:R1:W2:Y:S03]  /*e550*/  SYNCS.PHASECHK.TRANS64.TRYWAIT P1, [R9+URZ+0x2d830], R8 ;  /* 0x02d83008090075a7 */ /* 0x0002a6000802017f */
[----:B--2---:R-:W-:Y:S05]  /*e560*/  @!P1 NANOSLEEP.SYNCS 0x989680 ;  /* 0x009896800000995d */ /* 0x004fea0003900000 */
[----:B------:R-:W2:Y:S02]  /*e570*/  @!P1 SYNCS.PHASECHK.TRANS64 P1, [R9+URZ+0x2d830], R8 ;  /* 0x02d83008090095a7 */ /* 0x000ea4000802007f */
[----:B--2---:R-:W-:Y:S05]  /*e580*/  @!P1 BRA `(.L_x_1916) ;  /* 0xfffffffc00e89947 */ /* 0x004fea000383ffff */
[----:B------:R-:W-:Y:S05]  /*e590*/  BRA `(.L_x_1915) ;  /* 0xffffff2c00f87947 */ /* 0x000fea000383ffff */
.L_x_1922:
[----:B-1----:R-:W-:-:S04]  /*e5a0*/  IMAD.U32 R13, RZ, RZ, UR4 ;  /* 0x00000004ff0d7e24 */ /* 0x002fc8000f8e00ff */
[----:B------:R1:W3:Y:S03]  /*e5b0*/  SYNCS.PHASECHK.TRANS64.TRYWAIT P1, [R13+URZ+0x2d830], R0 ;  /* 0x02d830000d0075a7 */ /* 0x0002e6000802017f */
[----:B---3--:R-:W-:Y:S05]  /*e5c0*/  @!P1 NANOSLEEP.SYNCS 0x989680 ;  /* 0x009896800000995d */ /* 0x008fea0003900000 */
[----:B------:R-:W3:Y:S02]  /*e5d0*/  @!P1 SYNCS.PHASECHK.TRANS64 P1, [R13+URZ+0x2d830], R0 ;  /* 0x02d830000d0095a7 */ /* 0x000ee4000802007f */
[----:B---3--:R-:W-:Y:S05]  /*e5e0*/  @!P1 BRA `(.L_x_1922) ;  /* 0xfffffffc00ec9947 */ /* 0x008fea000383ffff */
[----:B------:R-:W-:Y:S05]  /*e5f0*/  BRA `(.L_x_1919) ;  /* 0xffffff5400f47947 */ /* 0x000fea000383ffff */
.L_x_1926:
[----:B-1----:R-:W-:-:S04]  /*e600*/  IMAD.U32 R13, RZ, RZ, UR10 ;  /* 0x0000000aff0d7e24 */ /* 0x002fc8000f8e00ff */
[----:B------:R1:W2:Y:S03]  /*e610*/  SYNCS.PHASECHK.TRANS64.TRYWAIT P1, [R13+URZ+0x2d850], R0 ;  /* 0x02d850000d0075a7 */ /* 0x0002a6000802017f */
[----:B--2---:R-:W-:Y:S05]  /*e620*/  @!P1 NANOSLEEP.SYNCS 0x989680 ;  /* 0x009896800000995d */ /* 0x004fea0003900000 */
[----:B------:R-:W2:Y:S02]  /*e630*/  @!P1 SYNCS.PHASECHK.TRANS64 P1, [R13+URZ+0x2d850], R0 ;  /* 0x02d850000d0095a7 */ /* 0x000ea4000802007f */
[----:B--2---:R-:W-:Y:S05]  /*e640*/  @!P1 BRA `(.L_x_1926) ;  /* 0xfffffffc00ec9947 */ /* 0x004fea000383ffff */
[----:B------:R-:W-:Y:S05]  /*e650*/  BRA `(.L_x_1923) ;  /* 0xffffff5800b07947 */ /* 0x000fea000383ffff */
.L_x_1934:
[----:B-1----:R-:W-:-:S04]  /*e660*/  IMAD.U32 R13, RZ, RZ, UR10 ;  /* 0x0000000aff0d7e24 */ /* 0x002fc8000f8e00ff */
[----:B------:R1:W3:Y:S03]  /*e670*/  SYNCS.PHASECHK.TRANS64.TRYWAIT P1, [R13+URZ+0x2d830], R0 ;  /* 0x02d830000d0075a7 */ /* 0x0002e6000802017f */
[----:B---3--:R-:W-:Y:S05]  /*e680*/  @!P1 NANOSLEEP.SYNCS 0x989680 ;  /* 0x009896800000995d */ /* 0x008fea0003900000 */
[----:B------:R-:W3:Y:S02]  /*e690*/  @!P1 SYNCS.PHASECHK.TRANS64 P1, [R13+URZ+0x2d830], R0 ;  /* 0x02d830000d0095a7 */ /* 0x000ee4000802007f */
[----:B---3--:R-:W-:Y:S05]  /*e6a0*/  @!P1 BRA `(.L_x_1934) ;  /* 0xfffffffc00ec9947 */ /* 0x008fea000383ffff */
[----:B------:R-:W-:Y:S05]  /*e6b0*/  BRA `(.L_x_1931) ;  /* 0xffffff8400007947 */ /* 0x000fea000383ffff */
.L_x_1938:
[----:B-1----:R-:W-:-:S04]  /*e6c0*/  IMAD.U32 R13, RZ, RZ, UR10 ;  /* 0x0000000aff0d7e24 */ /* 0x002fc8000f8e00ff */
[----:B------:R1:W2:Y:S03]  /*e6d0*/  SYNCS.PHASECHK.TRANS64.TRYWAIT P1, [R13+URZ+0x2d850], R0 ;  /* 0x02d850000d0075a7 */ /* 0x0002a6000802017f */
[----:B--2---:R-:W-:Y:S05]  /*e6e0*/  @!P1 NANOSLEEP.SYNCS 0x989680 ;  /* 0x009896800000995d */ /* 0x004fea0003900000 */
[----:B------:R-:W2:Y:S02]  /*e6f0*/  @!P1 SYNCS.PHASECHK.TRANS64 P1, [R13+URZ+0x2d850], R0 ;  /* 0x02d850000d0095a7 */ /* 0x000ea4000802007f */
[----:B--2---:R-:W-:Y:S05]  /*e700*/  @!P1 BRA `(.L_x_1938) ;  /* 0xfffffffc00ec9947 */ /* 0x004fea000383ffff */
[----:B------:R-:W-:Y:S05]  /*e710*/  BRA `(.L_x_1935) ;  /* 0xffffff8400a87947 */ /* 0x000fea000383ffff */
.L_x_1945:
[----:B-1----:R-:W-:-:S04]  /*e720*/  IMAD.U32 R4, RZ, RZ, UR6 ;  /* 0x00000006ff047e24 */ /* 0x002fc8000f8e00ff */
[----:B------:R1:W2:Y:S03]  /*e730*/  SYNCS.PHASECHK.TRANS64.TRYWAIT P1, [R4+URZ+0x2d850], R3 ;  /* 0x02d85003040075a7 */ /* 0x0002a6000802017f */
[----:B--2---:R-:W-:Y:S05]  /*e740*/  @!P1 NANOSLEEP.SYNCS 0x989680 ;  /* 0x009896800000995d */ /* 0x004fea0003900000 */
[----:B------:R-:W2:Y:S02]  /*e750*/  @!P1 SYNCS.PHASECHK.TRANS64 P1, [R4+URZ+0x2d850], R3 ;  /* 0x02d85003040095a7 */ /* 0x000ea4000802007f */
[----:B--2---:R-:W-:Y:S05]  /*e760*/  @!P1 BRA `(.L_x_1945) ;  /* 0xfffffffc00ec9947 */ /* 0x004fea000383ffff */
[----:B------:R-:W-:Y:S05]  /*e770*/  BRA `(.L_x_1944) ;  /* 0xffffffa000b47947 */ /* 0x000fea000383ffff */
.L_x_1957:
[----:B------:R-:W-:Y:S02]  /*e780*/  IMAD.MOV.U32 R13, RZ, RZ, R18 ;  /* 0x000000ffff0d7224 */ /* 0x000fe400078e0012 */
[----:B------:R-:W-:Y:S02]  /*e790*/  IMAD.MOV.U32 R12, RZ, RZ, RZ ;  /* 0x000000ffff0c7224 */ /* 0x000fe400078e00ff */
[----:B------:R-:W-:Y:S02]  /*e7a0*/  IMAD.MOV.U32 R11, RZ, RZ, 0x1f ;  /* 0x0000001fff0b7424 */ /* 0x000fe400078e00ff */
[----:B------:R-:W-:-:S07]  /*e7b0*/  IMAD.MOV.U32 R15, RZ, RZ, -0x1 ;  /* 0xffffffffff0f7424 */ /* 0x000fce00078e00ff */
[----:B-----5:R-:W-:Y:S05]  /*e7c0*/  WARPSYNC.COLLECTIVE R15, `(.L_x_1998) ;  /* 0x000000000f087348 */ /* 0x020fea0003c00000 */
[----:B------:R0:W1:Y:S02]  /*e7d0*/  SHFL.IDX P6, R14, R13, R12, R11 ;  /* 0x0000000c0d0e7389 */ /* 0x00006400000c000b */
[----:B01---5:R-:W-:Y:S01]  /*e7e0*/  ENDCOLLECTIVE ;  /* 0x000000000000791b */ /* 0x023fe20003800000 */
.L_x_1998:
[----:B------:R-:W-:Y:S05]  /*e7f0*/  BRA `(.L_x_1999) ;  /* 0xffffffcc00fc7947 */ /* 0x000fea000383ffff */
.L_x_1959:
[----:B0-----:R-:W-:-:S04]  /*e800*/  IMAD.U32 R3, RZ, RZ, UR44 ;  /* 0x0000002cff037e24 */ /* 0x001fc8000f8e00ff */
[----:B------:R0:W1:Y:S03]  /*e810*/  SYNCS.PHASECHK.TRANS64.TRYWAIT P0, [R3+URZ+0x2d840], R10 ;  /* 0x02d8400a030075a7 */ /* 0x000066000800017f */
[----:B-1----:R-:W-:Y:S05]  /*e820*/  @!P0 NANOSLEEP.SYNCS 0x989680 ;  /* 0x009896800000895d */ /* 0x002fea0003900000 */
[----:B------:R-:W1:Y:S02]  /*e830*/  @!P0 SYNCS.PHASECHK.TRANS64 P0, [R3+URZ+0x2d840], R10 ;  /* 0x02d8400a030085a7 */ /* 0x000e64000800007f */
[----:B-1----:R-:W-:Y:S05]  /*e840*/  @!P0 BRA `(.L_x_1959) ;  /* 0xfffffffc00ec8947 */ /* 0x002fea000383ffff */
[----:B------:R-:W-:Y:S05]  /*e850*/  BRA `(.L_x_2000) ;  /* 0xffffffd000847947 */ /* 0x000fea000383ffff */
.L_x_1960:
        /* <DEDUP_REMOVED lines=8> */
.L_x_2002:
[----:B------:R-:W-:Y:S05]  /*e8e0*/  BSYNC B0 ;  /* 0x0000000000007941 */ /* 0x000fea0003800000 */
.L_x_2001:
        /* <DEDUP_REMOVED lines=9> */
.L_x_2003:
        /* <DEDUP_REMOVED lines=9> */
.L_x_2004:
        /* <DEDUP_REMOVED lines=14> */
.L_x_2005:
[----:B------:R-:W-:Y:S01]  /*eaf0*/  @P0 LEA R25, R28, UR44, 0x1 ;  /* 0x0000002c1c190c11 */ /* 0x000fe2000f8e08ff */
[----:B------:R-:W-:Y:S02]  /*eb00*/  IMAD.MOV.U32 R13, RZ, RZ, R9 ;  /* 0x000000ffff0d7224 */ /* 0x000fe400078e0009 */
[----:B------:R-:W-:Y:S02]  /*eb10*/  IMAD.MOV.U32 R12, RZ, RZ, 0x2 ;  /* 0x00000002ff0c7424 */ /* 0x000fe400078e00ff */
[----:B------:R-:W-:-:S07]  /*eb20*/  IMAD.MOV.U32 R5, RZ, RZ, R14 ;  /* 0x000000ffff057224 */ /* 0x000fce00078e000e */
[----:B------:R-:W-:Y:S05]  /*eb30*/  WARPSYNC.COLLECTIVE R15, `(.L_x_2006) ;  /* 0x000000000f087348 */ /* 0x000fea0003c00000 */
[----:B------:R0:W1:Y:S02]  /*eb40*/  SHFL.IDX P6, R14, R13, R12, R11 ;  /* 0x0000000c0d0e7389 */ /* 0x00006400000c000b */
[----:B01----:R-:W-:Y:S01]  /*eb50*/  ENDCOLLECTIVE ;  /* 0x000000000000791b */ /* 0x003fe20003800000 */
.L_x_2006:
        /* <DEDUP_REMOVED lines=14> */
.L_x_2007:
        /* <DEDUP_REMOVED lines=11> */
.L_x_2008:
        /* <DEDUP_REMOVED lines=16> */
.L_x_2009:
[----:B------:R-:W-:Y:S05]  /*edf0*/  BRA `(.L_x_2010) ;  /* 0xffffffd0004c7947 */ /* 0x000fea000383ffff */
.L_x_1963:
[----:B------:R-:W-:Y:S02]  /*ee00*/  IMAD.MOV.U32 R13, RZ, RZ, R9 ;  /* 0x000000ffff0d7224 */ /* 0x000fe400078e0009 */
[----:B------:R-:W-:Y:S02]  /*ee10*/  IMAD.MOV.U32 R12, RZ, RZ, RZ ;  /* 0x000000ffff0c7224 */ /* 0x000fe400078e00ff */
[----:B------:R-:W-:Y:S02]  /*ee20*/  IMAD.MOV.U32 R11, RZ, RZ, 0x1c1f ;  /* 0x00001c1fff0b7424 */ /* 0x000fe400078e00ff */
[----:B------:R-:W-:Y:S02]  /*ee30*/  IMAD.MOV.U32 R15, RZ, RZ, -0x1 ;  /* 0xffffffffff0f7424 */ /* 0x000fe400078e00ff */
[----:B------:R-:W-:Y:S02]  /*ee40*/  IMAD.U32 R0, RZ, RZ, UR46 ;  /* 0x0000002eff007e24 */ /* 0x000fe4000f8e00ff */
[----:B------:R-:W-:-:S07]  /*ee50*/  IMAD.MOV.U32 R24, RZ, RZ, 0x1 ;  /* 0x00000001ff187424 */ /* 0x000fce00078e00ff */
[----:B------:R-:W-:Y:S05]  /*ee60*/  WARPSYNC.COLLECTIVE R15, `(.L_x_2011) ;  /* 0x000000000f087348 */ /* 0x000fea0003c00000 */
[----:B------:R0:W1:Y:S02]  /*ee70*/  SHFL.IDX P6, R14, R13, R12, R11 ;  /* 0x0000000c0d0e7389 */ /* 0x00006400000c000b */
[----:B01----:R-:W-:Y:S01]  /*ee80*/  ENDCOLLECTIVE ;  /* 0x000000000000791b */ /* 0x003fe20003800000 */
.L_x_2011:
[----:B------:R-:W-:-:S04]  /*ee90*/  IMAD R0, R0, 0xc0, R21 ;  /* 0x000000c000007824 */ /* 0x000fc800078e0215 */
[----:B------:R-:W-:Y:S02]  /*eea0*/  VIADD R5, R0, 0x20 ;  /* 0x0000002000057836 */ /* 0x000fe40000000000 */
[----:B------:R-:W-:Y:S02]  /*eeb0*/  IMAD.MOV.U32 R13, RZ, RZ, R7 ;  /* 0x000000ffff0d7224 */ /* 0x000fe400078e0007 */
[----:B------:R-:W-:-:S07]  /*eec0*/  IMAD.MOV.U32 R2, RZ, RZ, R14 ;  /* 0x000000ffff027224 */ /* 0x000fce00078e000e */
[----:B------:R-:W-:Y:S05]  /*eed0*/  WARPSYNC.COLLECTIVE R15, `(.L_x_2012) ;  /* 0x000000000f087348 */ /* 0x000fea0003c00000 */
[----:B------:R0:W1:Y:S02]  /*eee0*/  SHFL.IDX P6, R14, R13, R12, R11 ;  /* 0x0000000c0d0e7389 */ /* 0x00006400000c000b */
[----:B01----:R-:W-:Y:S01]  /*eef0*/  ENDCOLLECTIVE ;  /* 0x000000000000791b */ /* 0x003fe20003800000 */
.L_x_2012:
        /* <DEDUP_REMOVED lines=11> */
.L_x_2013:
        /* <DEDUP_REMOVED lines=13> */
.L_x_2014:
        /* <DEDUP_REMOVED lines=9> */
.L_x_2015:
        /* <DEDUP_REMOVED lines=13> */
.L_x_2016:
        /* <DEDUP_REMOVED lines=8> */
.L_x_2017:
        /* <DEDUP_REMOVED lines=12> */
.L_x_2018:
        /* <DEDUP_REMOVED lines=10> */
.L_x_2019:
        /* <DEDUP_REMOVED lines=13> */
.L_x_2020:
[----:B------:R-:W-:Y:S01]  /*f490*/  @!P2 LEA R7, R28, UR44, 0x1 ;  /* 0x0000002c1c07ac11 */ /* 0x000fe2000f8e08ff */
[----:B------:R-:W-:Y:S02]  /*f4a0*/  IMAD.MOV.U32 R13, RZ, RZ, R8 ;  /* 0x000000ffff0d7224 */ /* 0x000fe400078e0008 */
[----:B------:R-:W-:Y:S02]  /*f4b0*/  IMAD.MOV.U32 R12, RZ, RZ, 0x1 ;  /* 0x00000001ff0c7424 */ /* 0x000fe400078e00ff */
[----:B------:R-:W-:-:S07]  /*f4c0*/  IMAD.MOV.U32 R2, RZ, RZ, R14 ;  /* 0x000000ffff027224 */ /* 0x000fce00078e000e */
[----:B------:R-:W-:Y:S05]  /*f4d0*/  WARPSYNC.COLLECTIVE R15, `(.L_x_2021) ;  /* 0x000000000f087348 */ /* 0x000fea0003c00000 */
[----:B------:R0:W1:Y:S02]  /*f4e0*/  SHFL.IDX P6, R14, R13, R12, R11 ;  /* 0x0000000c0d0e7389 */ /* 0x00006400000c000b */
[----:B01----:R-:W-:Y:S01]  /*f4f0*/  ENDCOLLECTIVE ;  /* 0x000000000000791b */ /* 0x003fe20003800000 */
.L_x_2021:
        /* <DEDUP_REMOVED lines=12> */
.L_x_2022:
[----:B------:R-:W-:Y:S05]  /*f5c0*/  BRA `(.L_x_2023) ;  /* 0xffffffd4003c7947 */ /* 0x000fea000383ffff */
.L_x_1966:
[----:B0-----:R-:W-:-:S04]  /*f5d0*/  IMAD.U32 R3, RZ, RZ, UR44 ;  /* 0x0000002cff037e24 */ /* 0x001fc8000f8e00ff */
[----:B------:R0:W1:Y:S03]  /*f5e0*/  SYNCS.PHASECHK.TRANS64.TRYWAIT P1, [R3+URZ+0x2d820], R0 ;  /* 0x02d82000030075a7 */ /* 0x000066000802017f */
[----:B-1----:R-:W-:Y:S05]  /*f5f0*/  @!P1 NANOSLEEP.SYNCS 0x989680 ;  /* 0x009896800000995d */ /* 0x002fea0003900000 */
[----:B------:R-:W1:Y:S02]  /*f600*/  @!P1 SYNCS.PHASECHK.TRANS64 P1, [R3+URZ+0x2d820], R0 ;  /* 0x02d82000030095a7 */ /* 0x000e64000802007f */
[----:B-1----:R-:W-:Y:S05]  /*f610*/  @!P1 BRA `(.L_x_1966) ;  /* 0xfffffffc00ec9947 */ /* 0x002fea000383ffff */
[----:B------:R-:W-:Y:S05]  /*f620*/  BRA `(.L_x_2024) ;  /* 0xffffffd4008c7947 */ /* 0x000fea000383ffff */
.L_x_1970:
[----:B0-----:R0:W1:Y:S02]  /*f630*/  SYNCS.PHASECHK.TRANS64.TRYWAIT P0, [R7+URZ+0x2d840], R2 ;  /* 0x02d84002070075a7 */ /* 0x001064000800017f */
[----:B-1----:R-:W-:Y:S05]  /*f640*/  @!P0 NANOSLEEP.SYNCS 0x989680 ;  /* 0x009896800000895d */ /* 0x002fea0003900000 */
[----:B------:R-:W1:Y:S02]  /*f650*/  @!P0 SYNCS.PHASECHK.TRANS64 P0, [R7+URZ+0x2d840], R2 ;  /* 0x02d84002070085a7 */ /* 0x000e64000800007f */
[----:B-1----:R-:W-:Y:S05]  /*f660*/  @!P0 BRA `(.L_x_1970) ;  /* 0xfffffffc00f08947 */ /* 0x002fea000383ffff */
[----:B------:R-:W-:Y:S05]  /*f670*/  BRA `(.L_x_2025) ;  /* 0xffffffd800807947 */ /* 0x000fea000383ffff */
.L_x_1971:
        /* <DEDUP_REMOVED lines=8> */
.L_x_2027:
[----:B------:R-:W-:Y:S05]  /*f700*/  BSYNC B1 ;  /* 0x0000000000017941 */ /* 0x000fea0003800000 */
.L_x_2026:
        /* <DEDUP_REMOVED lines=13> */
.L_x_2028:
        /* <DEDUP_REMOVED lines=8> */
.L_x_2029:
        /* <DEDUP_REMOVED lines=14> */
.L_x_2030:
[----:B------:R-:W-:Y:S02]  /*f940*/  IMAD.MOV.U32 R13, RZ, RZ, R19 ;  /* 0x000000ffff0d7224 */ /* 0x000fe400078e0013 */
[----:B------:R-:W-:Y:S02]  /*f950*/  IMAD.MOV.U32 R12, RZ, RZ, 0x2 ;  /* 0x00000002ff0c7424 */ /* 0x000fe400078e00ff */
[----:B------:R-:W-:-:S07]  /*f960*/  IMAD.MOV.U32 R2, RZ, RZ, R14 ;  /* 0x000000ffff027224 */ /* 0x000fce00078e000e */
[----:B------:R-:W-:Y:S05]  /*f970*/  WARPSYNC.COLLECTIVE R15, `(.L_x_2031) ;  /* 0x000000000f087348 */ /* 0x000fea0003c00000 */
[----:B------:R0:W1:Y:S02]  /*f980*/  SHFL.IDX P6, R14, R13, R12, R11 ;  /* 0x0000000c0d0e7389 */ /* 0x00006400000c000b */
[----:B01----:R-:W-:Y:S01]  /*f990*/  ENDCOLLECTIVE ;  /* 0x000000000000791b */ /* 0x003fe20003800000 */
.L_x_2031:
        /* <DEDUP_REMOVED lines=13> */
.L_x_2032:
[----:B------:R-:W-:Y:S02]  /*fa70*/  IMAD.MOV.U32 R13, RZ, RZ, R19 ;  /* 0x000000ffff0d7224 */ /* 0x000fe400078e0013 */
[----:B------:R-:W-:Y:S02]  /*fa80*/  IMAD.MOV.U32 R12, RZ, RZ, 0x3 ;  /* 0x00000003ff0c7424 */ /* 0x000fe400078e00ff */
[----:B------:R-:W-:-:S07]  /*fa90*/  IMAD.MOV.U32 R2, RZ, RZ, R14 ;  /* 0x000000ffff027224 */ /* 0x000fce00078e000e */
[----:B------:R-:W-:Y:S05]  /*faa0*/  WARPSYNC.COLLECTIVE R15, `(.L_x_2033) ;  /* 0x000000000f087348 */ /* 0x000fea0003c00000 */
[----:B------:R0:W1:Y:S02]  /*fab0*/  SHFL.IDX P6, R14, R13, R12, R11 ;  /* 0x0000000c0d0e7389 */ /* 0x00006400000c000b */
[----:B01----:R-:W-:Y:S01]  /*fac0*/  ENDCOLLECTIVE ;  /* 0x000000000000791b */ /* 0x003fe20003800000 */
.L_x_2033:
        /* <DEDUP_REMOVED lines=14> */
.L_x_2034:
[----:B------:R-:W-:Y:S01]  /*fbb0*/  IMAD.MOV.U32 R2, RZ, RZ, R14 ;  /* 0x000000ffff027224 */ /* 0x000fe200078e000e */
[----:B------:R-:W-:Y:S06]  /*fbc0*/  BRA `(.L_x_2035) ;  /* 0xffffffd800187947 */ /* 0x000fec000383ffff */
.L_x_1976:
[----:B-1----:R1:W2:Y:S02]  /*fbd0*/  SYNCS.PHASECHK.TRANS64.TRYWAIT P0, [R7+URZ+0x2d860], R2 ;  /* 0x02d86002070075a7 */ /* 0x0022a4000800017f */
[----:B--2---:R-:W-:Y:S05]  /*fbe0*/  @!P0 NANOSLEEP.SYNCS 0x989680 ;  /* 0x009896800000895d */ /* 0x004fea0003900000 */
[----:B------:R-:W2:Y:S02]  /*fbf0*/  @!P0 SYNCS.PHASECHK.TRANS64 P0, [R7+URZ+0x2d860], R2 ;  /* 0x02d86002070085a7 */ /* 0x000ea4000800007f */
[----:B--2---:R-:W-:Y:S05]  /*fc00*/  @!P0 BRA `(.L_x_1976) ;  /* 0xfffffffc00f08947 */ /* 0x004fea000383ffff */
[----:B------:R-:W-:Y:S05]  /*fc10*/  BRA `(.L_x_2036) ;  /* 0xffffffd800787947 */ /* 0x000fea000383ffff */
.L_x_1977:
        /* <DEDUP_REMOVED lines=8> */
.L_x_2038:
[----:B------:R-:W-:Y:S05]  /*fca0*/  BSYNC B1 ;  /* 0x0000000000017941 */ /* 0x000fea0003800000 */
.L_x_2037:
        /* <DEDUP_REMOVED lines=9> */
.L_x_2039:
[----:B------:R-:W-:Y:S02]  /*fd40*/  IMAD.MOV.U32 R13, RZ, RZ, R18 ;  /* 0x000000ffff0d7224 */ /* 0x000fe400078e0012 */
[----:B------:R-:W-:Y:S01]  /*fd50*/  IMAD.MOV.U32 R12, RZ, RZ, 0x1 ;  /* 0x00000001ff0c7424 */ /* 0x000fe200078e00ff */
[----:B------:R-:W-:-:S13]  /*fd60*/  IADD3 R2, P0, R14, R4, RZ ;  /* 0x000000040e027210 */ /* 0x000fda0007f1e0ff */
[----:B------:R-:W-:Y:S05]  /*fd70*/  WARPSYNC.COLLECTIVE R15, `(.L_x_2040) ;  /* 0x000000000f087348 */ /* 0x000fea0003c00000 */
[----:B------:R0:W1:Y:S02]  /*fd80*/  SHFL.IDX P6, R14, R13, R12, R11 ;  /* 0x0000000c0d0e7389 */ /* 0x00006400000c000b */
[----:B01----:R-:W-:Y:S01]  /*fd90*/  ENDCOLLECTIVE ;  /* 0x000000000000791b */ /* 0x003fe20003800000 */
.L_x_2040:
        /* <DEDUP_REMOVED lines=15> */
.L_x_2041:
[----:B------:R-:W-:Y:S02]  /*fe90*/  IMAD.MOV.U32 R13, RZ, RZ, R18 ;  /* 0x000000ffff0d7224 */ /* 0x000fe400078e0012 */
[----:B------:R-:W-:Y:S01]  /*fea0*/  IMAD.MOV.U32 R12, RZ, RZ, 0x2 ;  /* 0x00000002ff0c7424 */ /* 0x000fe200078e00ff */
[----:B------:R-:W-:-:S13]  /*feb0*/  IADD3 R2, P0, R14, R4, RZ ;  /* 0x000000040e027210 */ /* 0x000fda0007f1e0ff */
[----:B------:R-:W-:Y:S05]  /*fec0*/  WARPSYNC.COLLECTIVE R15, `(.L_x_2042) ;  /* 0x000000000f087348 */ /* 0x000fea0003c00000 */
[----:B------:R0:W1:Y:S02]  /*fed0*/  SHFL.IDX P6, R14, R13, R12, R11 ;  /* 0x0000000c0d0e7389 */ /* 0x00006400000c000b */
[----:B01----:R-:W-:Y:S01]  /*fee0*/  ENDCOLLECTIVE ;  /* 0x000000000000791b */ /* 0x003fe20003800000 */
.L_x_2042:
        /* <DEDUP_REMOVED lines=15> */
.L_x_2043:
[----:B------:R-:W-:Y:S02]  /*ffe0*/  IMAD.MOV.U32 R13, RZ, RZ, R18 ;  /* 0x000000ffff0d7224 */ /* 0x000fe400078e0012 */
[----:B------:R-:W-:Y:S01]  /*fff0*/  IMAD.MOV.U32 R12, RZ, RZ, 0x3 ;  /* 0x00000003ff0c7424 */ /* 0x000fe200078e00ff */
[----:B------:R-:W-:-:S13]  /*10000*/  IADD3 R2, P0, R14, R4, RZ ;  /* 0x000000040e027210 */ /* 0x000fda0007f1e0ff */
[----:B------:R-:W-:Y:S05]  /*10010*/  WARPSYNC.COLLECTIVE R15, `(.L_x_2044) ;  /* 0x000000000f087348 */ /* 0x000fea0003c00000 */
[----:B------:R0:W1:Y:S02]  /*10020*/  SHFL.IDX P6, R14, R13, R12, R11 ;  /* 0x0000000c0d0e7389 */ /* 0x00006400000c000b */
[----:B01----:R-:W-:Y:S01]  /*10030*/  ENDCOLLECTIVE ;  /* 0x000000000000791b */ /* 0x003fe20003800000 */
.L_x_2044:
        /* <DEDUP_REMOVED lines=12> */
.L_x_2045:
[----:B------:R-:W-:Y:S01]  /*10100*/  @!PT LDS RZ, [RZ] ;  /* 0x00000000fffff984 */ /* 0x000fe20000000800 */
[----:B------:R-:W-:Y:S01]  /*10110*/  @!PT LDS RZ, [RZ] ;  /* 0x00000000fffff984 */ /* 0x000fe20000000800 */
[----:B------:R-:W-:Y:S01]  /*10120*/  @!PT LDS RZ, [RZ] ;  /* 0x00000000fffff984 */ /* 0x000fe20000000800 */
[----:B------:R0:W-:Y:S01]  /*10130*/  LDGSTS.E.BYPASS.LTC128B.128 [R8+0x3400], desc[UR60][R2.64+0x40], !P0 ;  /* 0x0340004002087fae */ /* 0x0001e2000c101d7c */
[----:B------:R-:W-:-:S13]  /*10140*/  ISETP.LT.OR P0, PT, R0, 0x41, P1 ;  /* 0x000000410000780c */ /* 0x000fda0000f01670 */
[----:B------:R0:W-:Y:S01]  /*10150*/  LDGSTS.E.BYPASS.LTC128B.128 [R8+0x5400], desc[UR60][R2.64+0x80], !P0 ;  /* 0x0540008002087fae */ /* 0x0001e2000c101d7c */
[----:B------:R-:W-:Y:S05]  /*10160*/  BRA `(.L_x_2046) ;  /* 0xffffffd400b87947 */ /* 0x000fea000383ffff */
.L_x_1983:
[----:B0-----:R0:W1:Y:S02]  /*10170*/  SYNCS.PHASECHK.TRANS64.TRYWAIT P0, [R0+URZ+0x2d860], R3 ;  /* 0x02d86003000075a7 */ /* 0x001064000800017f */
[----:B-1----:R-:W-:Y:S05]  /*10180*/  @!P0 NANOSLEEP.SYNCS 0x989680 ;  /* 0x009896800000895d */ /* 0x002fea0003900000 */
[----:B------:R-:W1:Y:S02]  /*10190*/  @!P0 SYNCS.PHASECHK.TRANS64 P0, [R0+URZ+0x2d860], R3 ;  /* 0x02d86003000085a7 */ /* 0x000e64000800007f */
[----:B-1----:R-:W-:Y:S05]  /*101a0*/  @!P0 BRA `(.L_x_1983) ;  /* 0xfffffffc00f08947 */ /* 0x002fea000383ffff */
[----:B------:R-:W-:Y:S05]  /*101b0*/  BRA `(.L_x_2047) ;  /* 0xffffffd800b47947 */ /* 0x000fea000383ffff */
.L_x_1984:
        /* <DEDUP_REMOVED lines=8> */
.L_x_2049:
[----:B------:R-:W-:Y:S05]  /*10240*/  BSYNC B0 ;  /* 0x0000000000007941 */ /* 0x000fea0003800000 */
.L_x_2048:
        /* <DEDUP_REMOVED lines=10> */
.L_x_2050:
        /* <DEDUP_REMOVED lines=15> */
.L_x_2051:
        /* <DEDUP_REMOVED lines=17> */
.L_x_2052:
        /* <DEDUP_REMOVED lines=8> */
.L_x_2053:
        /* <DEDUP_REMOVED lines=15> */
.L_x_2054:
[----:B------:R-:W-:Y:S02]  /*10660*/  IMAD.MOV.U32 R3, RZ, RZ, R7 ;  /* 0x000000ffff037224 */ /* 0x000fe400078e0007 */
[----:B------:R-:W-:Y:S02]  /*10670*/  IMAD.MOV.U32 R13, RZ, RZ, R18 ;  /* 0x000000ffff0d7224 */ /* 0x000fe400078e0012 */
[----:B------:R-:W-:Y:S02]  /*10680*/  IMAD.MOV.U32 R12, RZ, RZ, 0x3 ;  /* 0x00000003ff0c7424 */ /* 0x000fe400078e00ff */
[----:B------:R-:W-:-:S07]  /*10690*/  IMAD.MOV.U32 R8, RZ, RZ, R14 ;  /* 0x000000ffff087224 */ /* 0x000fce00078e000e */
[----:B------:R-:W-:Y:S05]  /*106a0*/  WARPSYNC.COLLECTIVE R15, `(.L_x_2055) ;  /* 0x000000000f087348 */ /* 0x000fea0003c00000 */
[----:B------:R0:W1:Y:S02]  /*106b0*/  SHFL.IDX P6, R14, R13, R12, R11 ;  /* 0x0000000c0d0e7389 */ /* 0x00006400000c000b */
[----:B01----:R-:W-:Y:S01]  /*106c0*/  ENDCOLLECTIVE ;  /* 0x000000000000791b */ /* 0x003fe20003800000 */
.L_x_2055:
        /* <DEDUP_REMOVED lines=13> */
.L_x_2056:
[----:B------:R-:W-:Y:S05]  /*107a0*/  BRA `(.L_x_2057) ;  /* 0xffffffd400fc7947 */ /* 0x000fea000383ffff */
.L_x_1987:
[----:B0-----:R0:W1:Y:S02]  /*107b0*/  SYNCS.PHASECHK.TRANS64.TRYWAIT P0, [R7+URZ+0x2d820], R6 ;  /* 0x02d82006070075a7 */ /* 0x001064000800017f */
[----:B-1----:R-:W-:Y:S05]  /*107c0*/  @!P0 NANOSLEEP.SYNCS 0x989680 ;  /* 0x009896800000895d */ /* 0x002fea0003900000 */
[----:B------:R-:W1:Y:S02]  /*107d0*/  @!P0 SYNCS.PHASECHK.TRANS64 P0, [R7+URZ+0x2d820], R6 ;  /* 0x02d82006070085a7 */ /* 0x000e64000800007f */
[----:B-1----:R-:W-:Y:S05]  /*107e0*/  @!P0 BRA `(.L_x_1987) ;  /* 0xfffffffc00f08947 */ /* 0x002fea000383ffff */
[----:B------:R-:W-:Y:S05]  /*107f0*/  BRA `(.L_x_2058) ;  /* 0xffffffd800787947 */ /* 0x000fea000383ffff */
.L_x_1988:
        /* <DEDUP_REMOVED lines=11> */
.L_x_2060:
[----:B------:R-:W-:Y:S05]  /*108b0*/  BSYNC B0 ;  /* 0x0000000000007941 */ /* 0x000fea0003800000 */
.L_x_2059:
[----:B------:R-:W-:Y:S05]  /*108c0*/  BRA `(.L_x_2061) ;  /* 0xffffffd8005c7947 */ /* 0x000fea000383ffff */
.L_x_1989:
[----:B------:R-:W-:Y:S01]  /*108d0*/  BSSY B0, `(.L_x_2062) ;  /* 0x0000006000007945 */ /* 0x000fe20003800000 */
[----:B------:R-:W-:-:S07]  /*108e0*/  IMAD.MOV.U32 R15, RZ, RZ, -0x1 ;  /* 0xffffffffff0f7424 */ /* 0x000fce00078e00ff */
[----:B01---5:R-:W-:Y:S05]  /*108f0*/  WARPSYNC.COLLECTIVE R15, `(.L_x_2063) ;  /* 0x000000000f0c7348 */ /* 0x023fea0003c00000 */
[----:B------:R-:W-:Y:S02]  /*10900*/  ELECT P6, UR62, PT ;  /* 0x00000000003e782f */ /* 0x000fe400038c0000 */
[----:B------:R-:W-:Y:S01]  /*10910*/  MOV R14, UR62 ;  /* 0x0000003e000e7c02 */ /* 0x000fe20008000f00 */
[----:B01---5:R-:W-:Y:S10]  /*10920*/  ENDCOLLECTIVE ;  /* 0x000000000000791b */ /* 0x023ff40003800000 */
.L_x_2063:
[----:B------:R-:W-:Y:S05]  /*10930*/  BSYNC B0 ;  /* 0x0000000000007941 */ /* 0x000fea0003800000 */
.L_x_2062:
[----:B------:R-:W-:Y:S05]  /*10940*/  BRA `(.L_x_2064) ;  /* 0xffffffd800507947 */ /* 0x000fea000383ffff */
.L_x_1991:
[----:B-1----:R1:W2:Y:S02]  /*10950*/  SYNCS.PHASECHK.TRANS64.TRYWAIT P1, [R5+URZ+0x2d840], R4 ;  /* 0x02d84004050075a7 */ /* 0x0022a4000802017f */
[----:B--2---:R-:W-:Y:S05]  /*10960*/  @!P1 NANOSLEEP.SYNCS 0x989680 ;  /* 0x009896800000995d */ /* 0x004fea0003900000 */
[----:B------:R-:W2:Y:S02]  /*10970*/  @!P1 SYNCS.PHASECHK.TRANS64 P1, [R5+URZ+0x2d840], R4 ;  /* 0x02d84004050095a7 */ /* 0x000ea4000802007f */
[----:B--2---:R-:W-:Y:S05]  /*10980*/  @!P1 BRA `(.L_x_1991) ;  /* 0xfffffffc00f09947 */ /* 0x004fea000383ffff */
[----:B------:R-:W-:Y:S05]  /*10990*/  BRA `(.L_x_2065) ;  /* 0xffffffd800787947 */ /* 0x000fea000383ffff */
.L_x_1993:
[----:B--2---:R2:W3:Y:S02]  /*109a0*/  SYNCS.PHASECHK.TRANS64.TRYWAIT P1, [R3+URZ+0x2d840], R0 ;  /* 0x02d84000030075a7 */ /* 0x0044e4000802017f */
[----:B---3--:R-:W-:Y:S05]  /*109b0*/  @!P1 NANOSLEEP.SYNCS 0x989680 ;  /* 0x009896800000995d */ /* 0x008fea0003900000 */
[----:B------:R-:W3:Y:S02]  /*109c0*/  @!P1 SYNCS.PHASECHK.TRANS64 P1, [R3+URZ+0x2d840], R0 ;  /* 0x02d84000030095a7 */ /* 0x000ee4000802007f */
[----:B---3--:R-:W-:Y:S05]  /*109d0*/  @!P1 BRA `(.L_x_1993) ;  /* 0xfffffffc00f09947 */ /* 0x008fea000383ffff */
[----:B------:R-:W-:Y:S05]  /*109e0*/  BRA `(.L_x_2066) ;  /* 0xffffffd800847947 */ /* 0x000fea000383ffff */
.L_x_1995:
[----:B---3--:R3:W4:Y:S02]  /*109f0*/  SYNCS.PHASECHK.TRANS64.TRYWAIT P1, [R5+URZ+0x2d860], R4 ;  /* 0x02d86004050075a7 */ /* 0x008724000802017f */
[----:B----4-:R-:W-:Y:S05]  /*10a00*/  @!P1 NANOSLEEP.SYNCS 0x989680 ;  /* 0x009896800000995d */ /* 0x010fea0003900000 */
[----:B------:R-:W4:Y:S02]  /*10a10*/  @!P1 SYNCS.PHASECHK.TRANS64 P1, [R5+URZ+0x2d860], R4 ;  /* 0x02d86004050095a7 */ /* 0x000f24000802007f */
[----:B----4-:R-:W-:Y:S05]  /*10a20*/  @!P1 BRA `(.L_x_1995) ;  /* 0xfffffffc00f09947 */ /* 0x010fea000383ffff */
[----:B------:R-:W-:Y:S05]  /*10a30*/  BRA `(.L_x_2067) ;  /* 0xffffffd800807947 */ /* 0x000fea000383ffff */
.L_x_2068:
        /* <DEDUP_REMOVED lines=12> */
.L_x_2786:


//--------------------- .text._ZN7cutlass13device_kernelIN5flash11enable_sm90INS1_16FlashAttnFwdSm90INS1_25CollectiveMainloopFwdSm90ILi2EN4cute5tupleIJNS5_1CILi1EEES8_S8_EEENS6_IJNS7_ILi192EEENS7_ILi128EEENS7_ILi96EEEEEELi96ENS_6half_tEfNS_4arch4Sm90ELb1ELb0ELb0ELb1ELb1ELb0ELb0ELb0ELb1ELb1ELb1ELb0EEENS1_21CollectiveEpilogueFwdINS6_IJSA_SC_SB_EEES9_SE_SG_Li384ELb1ELb1ELb1ELb0EEENS1_36VarlenDynamicPersistentTileSchedulerILi192ELi128ELi384ELi128ELb1ELb1ELb1ELb1ELb1ELb1EEEEEEEEEvNT_6ParamsE --------------------------
	.section	.text._ZN7cutlass13device_kernelIN5flash11enable_sm90INS1_16FlashAttnFwdSm90INS1_25CollectiveMainloopFwdSm90ILi2EN4cute5tupleIJNS5_1CILi1EEES8_S8_EEENS6_IJNS7_ILi192EEENS7_ILi128EEENS7_ILi96EEEEEELi96ENS_6half_tEfNS_4arch4Sm90ELb1ELb0ELb0ELb1ELb1ELb0ELb0ELb0ELb1ELb1ELb1ELb0EEENS1_21CollectiveEpilogueFwdINS6_IJSA_SC_SB_EEES9_SE_SG_Li384ELb1ELb1ELb1ELb0EEENS1_36VarlenDynamicPersistentTileSchedulerILi192ELi128ELi384ELi128ELb1ELb1ELb1ELb1ELb1ELb1EEEEEEEEEvNT_6ParamsE,"ax",@progbits
	.align	128
.text._ZN7cutlass13device_kernelIN5flash11enable_sm90INS1_16FlashAttnFwdSm90INS1_25CollectiveMainloopFwdSm90ILi2EN4cute5tupleIJNS5_1CILi1EEES8_S8_EEENS6_IJNS7_ILi192EEENS7_ILi128EEENS7_ILi96EEEEEELi96ENS_6half_tEfNS_4arch4Sm90ELb1ELb0ELb0ELb1ELb1ELb0ELb0ELb0ELb1ELb1ELb1ELb0EEENS1_21CollectiveEpilogueFwdINS6_IJSA_SC_SB_EEES9_SE_SG_Li384ELb1ELb1ELb1ELb0EEENS1_36VarlenDynamicPersistentTileSchedulerILi192ELi128ELi384ELi128ELb1ELb1ELb1ELb1ELb1ELb1EEEEEEEEEvNT_6ParamsE:
        .type           _ZN7cutlass13device_kernelIN5flash11enable_sm90INS1_16FlashAttnFwdSm90INS1_25CollectiveMainloopFwdSm90ILi2EN4cute5tupleIJNS5_1CILi1EEES8_S8_EEENS6_IJNS7_ILi192EEENS7_ILi128EEENS7_ILi96EEEEEELi96ENS_6half_tEfNS_4arch4Sm90ELb1ELb0ELb0ELb1ELb1ELb0ELb0ELb0ELb1ELb1ELb1ELb0EEENS1_21CollectiveEpilogueFwdINS6_IJSA_SC_SB_EEES9_SE_SG_Li384ELb1ELb1ELb1ELb0EEENS1_36VarlenDynamicPersistentTileSchedulerILi192ELi128ELi384ELi128ELb1ELb1ELb1ELb1ELb1ELb1EEEEEEEEEvNT_6ParamsE,@function
        .size           _ZN7cutlass13device_kernelIN5flash11enable_sm90INS1_16FlashAttnFwdSm90INS1_25CollectiveMainloopFwdSm90ILi2EN4cute5tupleIJNS5_1CILi1EEES8_S8_EEENS6_IJNS7_ILi192EEENS7_ILi128EEENS7_ILi96EEEEEELi96ENS_6half_tEfNS_4arch4Sm90ELb1ELb0ELb0ELb1ELb1ELb0ELb0ELb0ELb1ELb1ELb1ELb0EEENS1_21CollectiveEpilogueFwdINS6_IJSA_SC_SB_EEES9_SE_SG_Li384ELb1ELb1ELb1ELb0EEENS1_36VarlenDynamicPersistentTileSchedulerILi192ELi128ELi384ELi128ELb1ELb1ELb1ELb1ELb1ELb1EEEEEEEEEvNT_6ParamsE,(.L_x_2787 - _ZN7cutlass13device_kernelIN5flash11enable_sm90INS1_16FlashAttnFwdSm90INS1_25CollectiveMainloopFwdSm90ILi2EN4cute5tupleIJNS5_1CILi1EEES8_S8_EEENS6_IJNS7_ILi192EEENS7_ILi128EEENS7_ILi96EEEEEELi96ENS_6half_tEfNS_4arch4Sm90ELb1ELb0ELb0ELb1ELb1ELb0ELb0ELb0ELb1ELb1ELb1ELb0EEENS1_21CollectiveEpilogueFwdINS6_IJSA_SC_SB_EEES9_SE_SG_Li384ELb1ELb1ELb1ELb0EEENS1_36VarlenDynamicPersistentTileSchedulerILi192ELi128ELi384ELi128ELb1ELb1ELb1ELb1ELb1ELb1EEEEEEEEEvNT_6ParamsE)
        .other          _ZN7cutlass13device_kernelIN5flash11enable_sm90INS1_16FlashAttnFwdSm90INS1_25CollectiveMainloopFwdSm90ILi2EN4cute5tupleIJNS5_1CILi1EEES8_S8_EEENS6_IJNS7_ILi192EEENS7_ILi128EEENS7_ILi96EEEEEELi96ENS_6half_tEfNS_4arch4Sm90ELb1ELb0ELb0ELb1ELb1ELb0ELb0ELb0ELb1ELb1ELb1ELb0EEENS1_21CollectiveEpilogueFwdINS6_IJSA_SC_SB_EEES9_SE_SG_Li384ELb1ELb1ELb1ELb0EEENS1_36VarlenDynamicPersistentTileSchedulerILi192ELi128ELi384ELi128ELb1ELb1ELb1ELb1ELb1ELb1EEEEEEEEEvNT_6ParamsE,@"STO_CUDA_ENTRY STV_DEFAULT"
_ZN7cutlass13device_kernelIN5flash11enable_sm90INS1_16FlashAttnFwdSm90INS1_25CollectiveMainloopFwdSm90ILi2EN4cute5tupleIJNS5_1CILi1EEES8_S8_EEENS6_IJNS7_ILi192EEENS7_ILi128EEENS7_ILi96EEEEEELi96ENS_6half_tEfNS_4arch4Sm90ELb1ELb0ELb0ELb1ELb1ELb0ELb0ELb0ELb1ELb1ELb1ELb0EEENS1_21CollectiveEpilogueFwdINS6_IJSA_SC_SB_EEES9_SE_SG_Li384ELb1ELb1ELb1ELb0EEENS1_36VarlenDynamicPersistentTileSchedulerILi192ELi128ELi384ELi128ELb1ELb1ELb1ELb1ELb1ELb1EEEEEEEEEvNT_6ParamsE:
        /* <DEDUP_REMOVED lines=45> */
.L_x_2069:
        /* <DEDUP_REMOVED lines=22> */
.L_x_2070:
        /* <DEDUP_REMOVED lines=18> */
.L_x_2071:
        /* <DEDUP_REMOVED lines=22> */
.L_x_2072:
        /* <DEDUP_REMOVED lines=22> */
.L_x_2073:
        /* <DEDUP_REMOVED lines=8> */
.L_x_2075:
        /* <DEDUP_REMOVED lines=38> */
[----:B------:R-:W-:Y:S01]  /*0af0*/  IMAD.IADD R3, R4, 0x1, -R3 ;  /* 0x0000000104037824 */ /* 0x000fe200078e0a03 */
[----:B------:R-:W-:Y:S01]  /*0b00*/  LEA.HI R13, R12, R16, RZ, 0x2 ;  /* 0x000000100c0d7211 */ /* 0x000fe200078f10ff */
[----:B------:R-:W-:Y:S02]  /*0b10*/  IMAD.IADD R7, R6, 0x1, -R7 ;  /* 0x0000000106077824 */ /* 0x000fe400078e0a07 */
[----:B------:R-:W-:Y:S01]  /*0b20*/  IMAD R6, R8, 0x10, R4 ;  /* 0x0000001008067824 */ /* 0x000fe200078e0204 */
[----:B------:R-:W-:Y:S01]  /*0b30*/  LEA.HI R4, R2, R2, RZ, 0x1 ;  /* 0x0000000202047211 */ /* 0x000fe200078f08ff */
[----:B------:R-:W-:Y:S01]  /*0b40*/  IMAD.SHL.U32 R2, R3, 0x40, RZ ;  /* 0x0000004003027824 */ /* 0x000fe200078e00ff */
[--C-:B------:R-:W-:Y:S02]  /*0b50*/  SHF.R.S32.HI R14, RZ, 0x2, R13.reuse ;  /* 0x00000002ff0e7819 */ /* 0x100fe4000001140d */
[----:B------:R-:W-:Y:S01]  /*0b60*/  SHF.R.S32.HI R15, RZ, 0x1f, R13 ;  /* 0x0000001fff0f7819 */ /* 0x000fe2000001140d */
[----:B------:R-:W-:Y:S01]  /*0b70*/  IMAD.SHL.U32 R7, R7, 0x8, RZ ;  /* 0x0000000807077824 */ /* 0x000fe200078e00ff */
[----:B------:R-:W-:Y:S01]  /*0b80*/  LOP3.LUT R2, R2, 0x1c0, RZ, 0xc0, !PT ;  /* 0x000001c002027812 */ /* 0x000fe200078ec0ff */
[----:B------:R-:W-:Y:S01]  /*0b90*/  IMAD.SHL.U32 R5, R5, 0x40, RZ ;  /* 0x0000004005057824 */ /* 0x000fe200078e00ff */
[----:B------:R-:W-:Y:S01]  /*0ba0*/  LEA.HI R15, R15, R14, RZ, 0x3 ;  /* 0x0000000e0f0f7211 */ /* 0x000fe200078f18ff */
[----:B------:R-:W-:Y:S01]  /*0bb0*/  IMAD.U32 R6, R6, 0x20, R7 ;  /* 0x0000002006067824 */ /* 0x000fe200078e0007 */
[----:B------:R-:W-:-:S02]  /*0bc0*/  LEA.HI R12, R12, R16, RZ, 0x5 ;  /* 0x000000100c0c7211 */ /* 0x000fc400078f28ff */
[----:B------:R-:W-:Y:S02]  /*0bd0*/  LOP3.LUT R15, R15, 0xfffffff8, RZ, 0xc0, !PT ;  /* 0xfffffff80f0f7812 */ /* 0x000fe400078ec0ff */
[----:B------:R-:W-:Y:S02]  /*0be0*/  LOP3.LUT R7, R2, 0x8, R7, 0xf8, !PT ;  /* 0x0000000802077812 */ /* 0x000fe400078ef807 */
[----:B------:R-:W-:Y:S02]  /*0bf0*/  LOP3.LUT R5, R5, 0x7ffffe00, RZ, 0xc0, !PT ;  /* 0x7ffffe0005057812 */ /* 0x000fe400078ec0ff */
[----:B------:R-:W-:Y:S01]  /*0c00*/  SHF.R.U32.HI R2, RZ, 0x3, R2 ;  /* 0x00000003ff027819 */ /* 0x000fe20000011602 */
[----:B------:R-:W-:Y:S01]  /*0c10*/  IMAD.IADD R15, R14, 0x1, -R15 ;  /* 0x000000010e0f7824 */ /* 0x000fe200078e0a0f */
[----:B------:R-:W-:Y:S01]  /*0c20*/  SHF.R.S32.HI R12, RZ, 0x5, R12 ;  /* 0x00000005ff0c7819 */ /* 0x000fe2000001140c */
[----:B------:R-:W-:Y:S01]  /*0c30*/  IMAD R5, R8, 0x400, R5 ;  /* 0x0000040008057824 */ /* 0x000fe200078e0205 */
[----:B------:R-:W-:-:S02]  /*0c40*/  LOP3.LUT R2, R7, R2, RZ, 0x3c, !PT ;  /* 0x0000000207027212 */ /* 0x000fc400078e3cff */
[----:B------:R-:W-:Y:S01]  /*0c50*/  LEA.HI R0, R0, R18, RZ, 0x2 ;  /* 0x0000001200007211 */ /* 0x000fe200078f10ff */
[----:B------:R-:W-:Y:S02]  /*0c60*/  IMAD R4, R4, -0x3, R17 ;  /* 0xfffffffd04047824 */ /* 0x000fe400078e0211 */
[----:B------:R-:W-:Y:S02]  /*0c70*/  IMAD R15, R12, 0x10, R15 ;  /* 0x000000100c0f7824 */ /* 0x000fe400078e020f */
[----:B------:R-:W-:Y:S01]  /*0c80*/  IMAD.IADD R17, R5, 0x1, R2 ;  /* 0x0000000105117824 */ /* 0x000fe200078e0202 */
[----:B------:R-:W-:Y:S01]  /*0c90*/  LOP3.LUT R2, R0, 0xfffffffc, RZ, 0xc0, !PT ;  /* 0xfffffffc00027812 */ /* 0x000fe200078ec0ff */
[----:B------:R-:W-:Y:S01]  /*0ca0*/  IMAD R8, R4, 0x40, R15 ;  /* 0x0000004004087824 */ /* 0x000fe200078e020f */
[----:B------:R0:W-:Y:S01]  /*0cb0*/  STL [R1+0x48], R6 ;  /* 0x0000480601007387 */ /* 0x0001e20000100800 */
[----:B------:R-:W-:Y:S02]  /*0cc0*/  LOP3.LUT R13, R13, 0x7ffffffc, RZ, 0xc0, !PT ;  /* 0x7ffffffc0d0d7812 */ /* 0x000fe400078ec0ff */
[----:B------:R-:W-:Y:S01]  /*0cd0*/  IMAD.IADD R4, R18, 0x1, -R2 ;  /* 0x0000000112047824 */ /* 0x000fe200078e0a02 */
[----:B------:R1:W-:Y:S01]  /*0ce0*/  STL [R1+0x44], R8 ;  /* 0x0000440801007387 */ /* 0x0003e20000100800 */
[----:B------:R-:W-:-:S03]  /*0cf0*/  R2P PR, R3, 0x6 ;  /* 0x0000000603007804 */ /* 0x000fc60000000000 */
[----:B------:R1:W-:Y:S01]  /*0d00*/  STL [R1+0x10], RZ ;  /* 0x000010ff01007387 */ /* 0x0003e20000100800 */
[C---:B------:R-:W-:Y:S01]  /*0d10*/  LEA.HI R3, R4.reuse, R4, RZ, 0x1 ;  /* 0x0000000404037211 */ /* 0x040fe200078f08ff */
[----:B------:R-:W-:Y:S02]  /*0d20*/  IMAD.SHL.U32 R145, R4, 0x8, RZ ;  /* 0x0000000804917824 */ /* 0x000fe400078e00ff */
[----:B------:R-:W-:Y:S01]  /*0d30*/  IMAD.IADD R13, R16, 0x1, -R13 ;  /* 0x00000001100d7824 */ /* 0x000fe200078e0a0d */
[----:B------:R-:W-:Y:S01]  /*0d40*/  LOP3.LUT R3, R3, 0x1ffffffe, RZ, 0xc0, !PT ;  /* 0x1ffffffe03037812 */ /* 0x000fe200078ec0ff */
[----:B------:R-:W-:Y:S01]  /*0d50*/  VIADD R150, R145, 0x40 ;  /* 0x0000004091967836 */ /* 0x000fe20000000000 */
[----:B------:R-:W-:Y:S01]  /*0d60*/  LEA R17, R17, UR40, 0x1 ;  /* 0x0000002811117c11 */ /* 0x000fe2000f8e08ff */
[----:B------:R-:W-:Y:S02]  /*0d70*/  VIADD R148, R145, 0x20 ;  /* 0x0000002091947836 */ /* 0x000fe40000000000 */
[----:B------:R-:W-:Y:S01]  /*0d80*/  IMAD.SHL.U32 R141, R13, 0x2, RZ ;  /* 0x000000020d8d7824 */ /* 0x000fe200078e00ff */
[----:B------:R-:W-:Y:S01]  /*0d90*/  SHF.R.S32.HI R0, RZ, 0x2, R0 ;  /* 0x00000002ff007819 */ /* 0x000fe20000011400 */
[----:B------:R-:W-:Y:S01]  /*0da0*/  IMAD.MOV.U32 R18, RZ, RZ, 0x40 ;  /* 0x00000040ff127424 */ /* 0x000fe200078e00ff */
[----:B------:R-:W-:Y:S01]  /*0db0*/  SHF.R.S32.HI R0, RZ, 0x1f, R150 ;  /* 0x0000001fff007819 */ /* 0x000fe20000011496 */
[----:B------:R-:W-:Y:S01]  /*0dc0*/  IMAD.IADD R3, R4, 0x1, -R3 ;  /* 0x0000000104037824 */ /* 0x000fe200078e0a03 */
[----:B------:R-:W-:Y:S01]  /*0dd0*/  SHF.R.S32.HI R4, RZ, 0x1f, R148 ;  /* 0x0000001fff047819 */ /* 0x000fe20000011494 */
[----:B------:R-:W-:-:S02]  /*0de0*/  IMAD.MOV.U32 R5, RZ, RZ, R9 ;  /* 0x000000ffff057224 */ /* 0x000fc400078e0009 */
[C---:B------:R-:W-:Y:S01]  /*0df0*/  VIADD R0, R141.reuse, 0x20 ;  /* 0x000000208d007836 */ /* 0x040fe20000000000 */
[----:B------:R-:W-:Y:S01]  /*0e00*/  SEL R18, R18, 0xffffffc0, !P2 ;  /* 0xffffffc012127807 */ /* 0x000fe20005000000 */
[C---:B------:R-:W-:Y:S02]  /*0e10*/  VIADD R9, R141.reuse, 0x10 ;  /* 0x000000108d097836 */ /* 0x040fe40000000000 */
[C---:B------:R-:W-:Y:S02]  /*0e20*/  VIADD R4, R141.reuse, 0x18 ;  /* 0x000000188d047836 */ /* 0x040fe40000000000 */
[C---:B------:R-:W-:Y:S02]  /*0e30*/  VIADD R155, R141.reuse, 0x38 ;  /* 0x000000388d9b7836 */ /* 0x040fe40000000000 */
[----:B0-----:R-:W-:Y:S02]  /*0e40*/  IMAD.MOV.U32 R6, RZ, RZ, R10 ;  /* 0x000000ffff067224 */ /* 0x001fe400078e000a */
[----:B------:R-:W-:-:S02]  /*0e50*/  VIADD R157, R141, 0x28 ;  /* 0x000000288d9d7836 */ /* 0x000fc40000000000 */
[C---:B------:R-:W-:Y:S02]  /*0e60*/  VIADD R156, R141.reuse, 0x30 ;  /* 0x000000308d9c7836 */ /* 0x040fe40000000000 */
[C---:B------:R-:W-:Y:S02]  /*0e70*/  VIADD R153, R141.reuse, 0x48 ;  /* 0x000000488d997836 */ /* 0x040fe40000000000 */
[C---:B------:R-:W-:Y:S02]  /*0e80*/  VIADD R10, R141.reuse, 0x8 ;  /* 0x000000088d0a7836 */ /* 0x040fe40000000000 */
[C---:B------:R-:W-:Y:S02]  /*0e90*/  VIADD R154, R141.reuse, 0x40 ;  /* 0x000000408d9a7836 */ /* 0x040fe40000000000 */
[C---:B------:R-:W-:Y:S02]  /*0ea0*/  VIADD R152, R141.reuse, 0x50 ;  /* 0x000000508d987836 */ /* 0x040fe40000000000 */
[----:B------:R-:W-:-:S02]  /*0eb0*/  VIADD R151, R141, 0x58 ;  /* 0x000000588d977836 */ /* 0x000fc40000000000 */
[----:B------:R-:W-:Y:S01]  /*0ec0*/  VIADD R23, R17, 0x21820 ;  /* 0x0002182011177836 */ /* 0x000fe20000000000 */
[----:B------:R-:W-:Y:S02]  /*0ed0*/  SHF.R.S32.HI R0, RZ, 0x1f, R0 ;  /* 0x0000001fff007819 */ /* 0x000fe40000011400 */
[----:B------:R-:W-:Y:S02]  /*0ee0*/  SHF.R.S32.HI R9, RZ, 0x1f, R9 ;  /* 0x0000001fff097819 */ /* 0x000fe40000011409 */
[----:B------:R-:W-:Y:S02]  /*0ef0*/  SHF.R.S32.HI R4, RZ, 0x1f, R4 ;  /* 0x0000001fff047819 */ /* 0x000fe40000011404 */
[----:B------:R-:W-:Y:S01]  /*0f00*/  SHF.R.S32.HI R0, RZ, 0x1f, R155 ;  /* 0x0000001fff007819 */ /* 0x000fe2000001149b */
[----:B------:R-:W-:Y:S01]  /*0f10*/  IMAD.MOV.U32 R7, RZ, RZ, R11 ;  /* 0x000000ffff077224 */ /* 0x000fe200078e000b */
[----:B------:R-:W-:Y:S01]  /*0f20*/  SHF.R.S32.HI R9, RZ, 0x1f, R157 ;  /* 0x0000001fff097819 */ /* 0x000fe2000001149d */
[----:B------:R-:W-:Y:S01]  /*0f30*/  IMAD.MOV.U32 R2, RZ, RZ, RZ ;  /* 0x000000ffff027224 */ /* 0x000fe200078e00ff */
[----:B------:R-:W-:Y:S01]  /*0f40*/  SHF.R.S32.HI R4, RZ, 0x1f, R156 ;  /* 0x0000001fff047819 */ /* 0x000fe2000001149c */
[----:B------:R-:W-:Y:S01]  /*0f50*/  IMAD R143, R3, 0x8, R8 ;  /* 0x00000008038f7824 */ /* 0x000fe200078e0208 */
[----:B------:R-:W-:-:S02]  /*0f60*/  SHF.R.S32.HI R0, RZ, 0x1f, R153 ;  /* 0x0000001fff007819 */ /* 0x000fc40000011499 */
[----:B------:R-:W-:Y:S02]  /*0f70*/  SHF.R.S32.HI R10, RZ, 0x1f, R10 ;  /* 0x0000001fff0a7819 */ /* 0x000fe4000001140a */
[----:B------:R-:W-:Y:S02]  /*0f80*/  SHF.R.S32.HI R9, RZ, 0x1f, R154 ;  /* 0x0000001fff097819 */ /* 0x000fe4000001149a */
[----:B------:R-:W-:Y:S02]  /*0f90*/  SHF.R.S32.HI R4, RZ, 0x1f, R152 ;  /* 0x0000001fff047819 */ /* 0x000fe40000011498 */
[----:B------:R-:W-:Y:S01]  /*0fa0*/  SHF.R.S32.HI R0, RZ, 0x1f, R151 ;  /* 0x0000001fff007819 */ /* 0x000fe20000011497 */
[----:B------:R-:W-:Y:S01]  /*0fb0*/  UMOV UR38, URZ ;  /* 0x0000003f00267c82 */ /* 0x000fe20008000000 */
[----:B--2---:R-:W-:Y:S01]  /*0fc0*/  LOP3.LUT R22, R19, 0x1, RZ, 0xfc, !PT ;  /* 0x0000000113167812 */ /* 0x004fe200078efcff */
[----:B------:R-:W-:-:S04]  /*0fd0*/  VIADD R19, R17, 0x21800 ;  /* 0x0002180011137836 */ /* 0x000fc80000000000 */
[C---:B------:R-:W-:Y:S02]  /*0fe0*/  @P1 VIADD R23, R19.reuse, 0xffffffe0 ;  /* 0xffffffe013171836 */ /* 0x040fe40000000000 */
[----:B------:R-:W-:Y:S02]  /*0ff0*/  IMAD.IADD R19, R19, 0x1, R18 ;  /* 0x0000000113137824 */ /* 0x000fe400078e0212 */
[----:B------:R-:W-:Y:S02]  /*1000*/  IMAD.IADD R18, R18, 0x1, R23 ;  /* 0x0000000112127824 */ /* 0x000fe400078e0217 */
[----:B-1----:R-:W-:-:S07]  /*1010*/  VIADD R136, R23, 0x6000 ;  /* 0x0000600017887836 */ /* 0x002fce0000000000 */
.L_x_2131:
[----:B012-4-:R-:W0:Y:S01]  /*1020*/  LDC.64 R8, c[0x0][0xc88] ;  /* 0x00032200ff087b82 */ /* 0x017e220000000a00 */
[----:B------:R-:W-:Y:S01]  /*1030*/  ULDC.64 UR4, c[0x0][0xa28] ;  /* 0x00028a0000047ab9 */ /* 0x000fe20000000a00 */
[----:B------:R-:W-:-:S06]  /*1040*/  ULDC.64 UR6, c[0x0][0xa18] ;  /* 0x0002860000067ab9 */ /* 0x000fcc0000000a00 */
[----:B------:R-:W1:Y:S08]  /*1050*/  LDC.64 R12, c[0x0][0x418] ;  /* 0x00010600ff0c7b82 */ /* 0x000e700000000a00 */
[----:B------:R-:W2:Y:S01]  /*1060*/  LDC R0, c[0x0][0x424] ;  /* 0x00010900ff007b82 */ /* 0x000ea20000000800 */
[----:B0-----:R-:W-:-:S07]  /*1070*/  IMAD.WIDE R8, R7, 0x4, R8 ;  /* 0x0000000407087825 */ /* 0x001fce00078e0208 */
[----:B------:R-:W0:Y:S01]  /*1080*/  LDC R15, c[0x0][0x2f0] ;  /* 0x0000bc00ff0f7b82 */ /* 0x000e220000000800 */
[----:B------:R-:W3:Y:S01]  /*1090*/  LDG.E R144, desc[UR36][R8.64] ;  /* 0x0000002408907981 */ /* 0x000ee2000c1e1900 */
[----:B------:R-:W-:Y:S01]  /*10a0*/  ISETP.NE.U32.AND P1, PT, RZ, UR4, PT ;  /* 0x00000004ff007c0c */ /* 0x000fe2000bf25070 */
[----:B------:R-:W-:Y:S01]  /*10b0*/  IMAD.MOV.U32 R3, RZ, RZ, RZ ;  /* 0x000000ffff037224 */ /* 0x000fe200078e00ff */
[----:B------:R-:W-:Y:S02]  /*10c0*/  ISETP.NE.U32.AND P0, PT, RZ, UR6, PT ;  /* 0x00000006ff007c0c */ /* 0x000fe4000bf05070 */
[----:B------:R-:W-:Y:S02]  /*10d0*/  ISETP.NE.AND.EX P1, PT, RZ, UR5, PT, P1 ;  /* 0x00000005ff007c0c */ /* 0x000fe4000bf25310 */
[----:B------:R-:W-:Y:S02]  /*10e0*/  ISETP.NE.AND.EX P0, PT, RZ, UR7, PT, P0 ;  /* 0x00000007ff007c0c */ /* 0x000fe4000bf05300 */
[----:B---3--:R-:W-:-:S09]  /*10f0*/  SHF.R.S32.HI R149, RZ, 0x1f, R144 ;  /* 0x0000001fff957819 */ /* 0x008fd20000011490 */
[----:B------:R-:W-:-:S04]  /*1100*/  @P1 LEA R10, P2, R144, UR4, 0x2 ;  /* 0x00000004900a1c11 */ /* 0x000fc8000f8410ff */
[C---:B------:R-:W-:Y:S02]  /*1110*/  @P1 LEA.HI.X R11, R144.reuse, UR5, R149, 0x2, P2 ;  /* 0x00000005900b1c11 */ /* 0x040fe400090f1495 */
[----:B------:R-:W-:-:S03]  /*1120*/  @P0 LEA R8, P2, R144, UR6, 0x2 ;  /* 0x0000000690080c11 */ /* 0x000fc6000f8410ff */
[----:B------:R3:W5:Y:S01]  /*1130*/  @P1 LDG.E R3, desc[UR36][R10.64] ;  /* 0x000000240a031981 */ /* 0x000762000c1e1900 */
[----:B------:R-:W-:Y:S01]  /*1140*/  @P0 LEA.HI.X R9, R144, UR7, R149, 0x2, P2 ;  /* 0x0000000790090c11 */ /* 0x000fe200090f1495 */
[----:B------:R-:W-:-:S04]  /*1150*/  ULDC.64 UR6, c[0x0][0xa20] ;  /* 0x0002880000067ab9 */ /* 0x000fc80000000a00 */
[----:B------:R3:W5:Y:S01]  /*1160*/  @P0 LDG.E R140, desc[UR36][R8.64] ;  /* 0x00000024088c0981 */ /* 0x000762000c1e1900 */
[----:B-1----:R-:W-:Y:S02]  /*1170*/  ISETP.NE.U32.AND P1, PT, R12, RZ, PT ;  /* 0x000000ff0c00720c */ /* 0x002fe40003f25070 */
[----:B------:R-:W-:Y:S02]  /*1180*/  ISETP.NE.U32.AND P2, PT, RZ, UR6, PT ;  /* 0x00000006ff007c0c */ /* 0x000fe4000bf45070 */
[----:B------:R-:W-:Y:S02]  /*1190*/  ISETP.NE.AND.EX P1, PT, R13, RZ, PT, P1 ;  /* 0x000000ff0d00720c */ /* 0x000fe40003f25310 */
[----:B------:R-:W-:Y:S02]  /*11a0*/  ISETP.NE.AND.EX P2, PT, RZ, UR7, PT, P2 ;  /* 0x00000007ff007c0c */ /* 0x000fe4000bf45320 */
[----:B--2---:R-:W-:Y:S01]  /*11b0*/  SEL R0, R0, 0x1, P1 ;  /* 0x0000000100007807 */ /* 0x004fe20000800000 */
[----:B0--3--:R-:W-:Y:S10]  /*11c0*/  @P0 BRA `(.L_x_2076) ;  /* 0x0000000000280947 */ /* 0x009ff40003800000 */
[----:B------:R-:W-:Y:S01]  /*11d0*/  ULDC.64 UR4, c[0x0][0xa00] ;  /* 0x0002800000047ab9 */ /* 0x000fe20000000a00 */
[----:B-----5:R-:W0:Y:S01]  /*11e0*/  LDC R140, c[0x0][0x288] ;  /* 0x0000a200ff8c7b82 */ /* 0x020e220000000800 */
[----:B------:R-:W-:-:S04]  /*11f0*/  ISETP.NE.U32.AND P0, PT, RZ, UR4, PT ;  /* 0x00000004ff007c0c */ /* 0x000fc8000bf05070 */
[----:B------:R-:W-:-:S13]  /*1200*/  ISETP.NE.AND.EX P0, PT, RZ, UR5, PT, P0 ;  /* 0x00000005ff007c0c */ /* 0x000fda000bf05300 */
[----:B------:R-:W-:Y:S05]  /*1210*/  @!P0 BRA `(.L_x_2076) ;  /* 0x0000000000148947 */ /* 0x000fea0003800000 */
[----:B------:R-:W1:Y:S02]  /*1220*/  LDC.64 R8, c[0x0][0xa00] ;  /* 0x00028000ff087b82 */ /* 0x000e640000000a00 */
[----:B-1----:R-:W-:-:S05]  /*1230*/  IMAD.WIDE R8, R144, 0x4, R8 ;  /* 0x0000000490087825 */ /* 0x002fca00078e0208 */
[----:B0-----:R-:W2:Y:S04]  /*1240*/  LDG.E R140, desc[UR36][R8.64] ;  /* 0x00000024088c7981 */ /* 0x001ea8000c1e1900 */
[----:B------:R-:W2:Y:S02]  /*1250*/  LDG.E R7, desc[UR36][R8.64+0x4] ;  /* 0x0000042408077981 */ /* 0x000ea4000c1e1900 */
[----:B--2---:R-:W-:-:S07]  /*1260*/  IMAD.IADD R140, R7, 0x1, -R140 ;  /* 0x00000001078c7824 */ /* 0x004fce00078e0a8c */
.L_x_2076:
[----:B------:R-:W-:Y:S01]  /*1270*/  IMAD R138, R0, R15, RZ ;  /* 0x0000000f008a7224 */ /* 0x000fe200078e02ff */
[----:B------:R-:W-:Y:S01]  /*1280*/  LOP3.LUT R146, R6, 0xffff, RZ, 0xc0, !PT ;  /* 0x0000ffff06927812 */ /* 0x000fe200078ec0ff */
[----:B------:R-:W-:Y:S06]  /*1290*/  @!P2 BRA `(.L_x_2077) ;  /* 0x000000000010a947 */ /* 0x000fec0003800000 */
[----:B------:R-:W-:-:S04]  /*12a0*/  LEA R8, P0, R144, UR6, 0x2 ;  /* 0x0000000690087c11 */ /* 0x000fc8000f8010ff */
[----:B------:R-:W-:-:S05]  /*12b0*/  LEA.HI.X R9, R144, UR7, R149, 0x2, P0 ;  /* 0x0000000790097c11 */ /* 0x000fca00080f1495 */
[----:B------:R1:W5:Y:S01]  /*12c0*/  LDG.E R138, desc[UR36][R8.64] ;  /* 0x00000024088a7981 */ /* 0x000362000c1e1900 */
[----:B------:R-:W-:Y:S05]  /*12d0*/  BRA `(.L_x_2078) ;  /* 0x0000000000247947 */ /* 0x000fea0003800000 */
.L_x_2077:
[----:B------:R-:W-:Y:S02]  /*12e0*/  ULDC.64 UR4, c[0x0][0xa08] ;  /* 0x0002820000047ab9 */ /* 0x000fe40000000a00 */
[----:B------:R-:W-:-:S04]  /*12f0*/  ISETP.NE.U32.AND P0, PT, RZ, UR4, PT ;  /* 0x00000004ff007c0c */ /* 0x000fc8000bf05070 */
[----:B------:R-:W-:-:S13]  /*1300*/  ISETP.NE.AND.EX P0, PT, RZ, UR5, PT, P0 ;  /* 0x00000005ff007c0c */ /* 0x000fda000bf05300 */
[----:B------:R-:W-:Y:S05]  /*1310*/  @!P0 BRA `(.L_x_2078) ;  /* 0x0000000000148947 */ /* 0x000fea0003800000 */
[----:B------:R-:W1:Y:S02]  /*1320*/  LDC.64 R8, c[0x0][0xa08] ;  /* 0x00028200ff087b82 */ /* 0x000e640000000a00 */
[----:B-1----:R-:W-:-:S05]  /*1330*/  IMAD.WIDE R8, R144, 0x4, R8 ;  /* 0x0000000490087825 */ /* 0x002fca00078e0208 */
[----:B------:R-:W2:Y:S04]  /*1340*/  LDG.E R138, desc[UR36][R8.64] ;  /* 0x00000024088a7981 */ /* 0x000ea8000c1e1900 */
[----:B------:R-:W2:Y:S02]  /*1350*/  LDG.E R7, desc[UR36][R8.64+0x4] ;  /* 0x0000042408077981 */ /* 0x000ea4000c1e1900 */
[----:B--2---:R-:W-:-:S07]  /*1360*/  IMAD.IADD R138, R7, 0x1, -R138 ;  /* 0x00000001078a7824 */ /* 0x004fce00078e0a8a */
.L_x_2078:
[----:B------:R-:W2:Y:S01]  /*1370*/  LDC R0, c[0x0][0x448] ;  /* 0x00011200ff007b82 */ /* 0x000ea20000000800 */
[----:B------:R-:W-:Y:S01]  /*1380*/  IMAD R137, R5, 0xc0, RZ ;  /* 0x000000c005897824 */ /* 0x000fe200078e02ff */
[----:B------:R-:W-:Y:S01]  /*1390*/  LOP3.LUT R16, R16, 0xffffffef, RZ, 0xc0, !PT ;  /* 0xffffffef10107812 */ /* 0x000fe200078ec0ff */
[----:B-----5:R-:W-:-:S05]  /*13a0*/  IMAD.IADD R138, R138, 0x1, -R3 ;  /* 0x000000018a8a7824 */ /* 0x020fca00078e0a03 */
[----:B0-----:R-:W-:Y:S02]  /*13b0*/  IADD3 R5, R138, 0x80, -R140 ;  /* 0x000000808a057810 */ /* 0x001fe40007ffe88c */
[----:B--2---:R-:W-:Y:S01]  /*13c0*/  ISETP.NE.AND P0, PT, R0, 0x1, PT ;  /* 0x000000010000780c */ /* 0x004fe20003f05270 */
[----:B------:R-:W-:-:S12]  /*13d0*/  VIADD R0, R137, 0xbf ;  /* 0x000000bf89007836 */ /* 0x000fd80000000000 */
[----:B------:R-:W0:Y:S01]  /*13e0*/  @P0 LDC R7, c[0x0][0x44c] ;  /* 0x00011300ff070b82 */ /* 0x000e220000000800 */
[----:B------:R-:W-:-:S07]  /*13f0*/  @P0 LOP3.LUT R16, R16, 0x10, RZ, 0xfc, !PT ;  /* 0x0000001010100812 */ /* 0x000fce00078efcff */
[----:B------:R-:W2:Y:S01]  /*1400*/  @P0 LDC R4, c[0x0][0x450] ;  /* 0x00011400ff040b82 */ /* 0x000ea20000000800 */
[----:B0-----:R-:W-:-:S05]  /*1410*/  @P0 IMAD.HI.U32 R3, R0, R7, RZ ;  /* 0x0000000700030227 */ /* 0x001fca00078e00ff */
[----:B--2---:R-:W-:Y:S01]  /*1420*/  @P0 SHF.R.U32.HI R0, RZ, R4, R3 ;  /* 0x00000004ff000219 */ /* 0x004fe20000011603 */
[----:B------:R-:W-:-:S04]  /*1430*/  VIADD R3, R138, 0x7f ;  /* 0x0000007f8a037836 */ /* 0x000fc80000000000 */
[----:B------:R-:W-:Y:S01]  /*1440*/  IMAD.IADD R5, R5, 0x1, R0 ;  /* 0x0000000105057824 */ /* 0x000fe200078e0200 */
[----:B------:R-:W-:-:S04]  /*1450*/  SHF.R.S32.HI R0, RZ, 0x1f, R3 ;  /* 0x0000001fff007819 */ /* 0x000fc80000011403 */
[----:B------:R-:W-:Y:S02]  /*1460*/  SHF.R.S32.HI R4, RZ, 0x1f, R5 ;  /* 0x0000001fff047819 */ /* 0x000fe40000011405 */
[----:B------:R-:W-:Y:S02]  /*1470*/  LEA.HI R0, R0, R3, RZ, 0x7 ;  /* 0x0000000300007211 */ /* 0x000fe400078f38ff */
[----:B------:R-:W-:Y:S01]  /*1480*/  LEA.HI R4, R4, R5, RZ, 0x7 ;  /* 0x0000000504047211 */ /* 0x000fe200078f38ff */
[----:B------:R-:W-:Y:S01]  /*1490*/  IMAD.MOV.U32 R5, RZ, RZ, RZ ;  /* 0x000000ffff057224 */ /* 0x000fe200078e00ff */
[----:B------:R-:W-:Y:S02]  /*14a0*/  SHF.R.S32.HI R3, RZ, 0x7, R0 ;  /* 0x00000007ff037819 */ /* 0x000fe40000011400 */
[----:B------:R-:W-:Y:S02]  /*14b0*/  SHF.R.S32.HI R4, RZ, 0x7, R4 ;  /* 0x00000007ff047819 */ /* 0x000fe40000011404 */
[----:B------:R-:W-:-:S02]  /*14c0*/  LOP3.LUT R0, R6, 0xff000000, RZ, 0xc0, !PT ;  /* 0xff00000006007812 */ /* 0x000fc400078ec0ff */
[----:B------:R-:W-:Y:S02]  /*14d0*/  VIMNMX R88, R3, R4, PT ;  /* 0x0000000403587248 */ /* 0x000fe40003fe0100 */
[----:B------:R-:W-:Y:S02]  /*14e0*/  LOP3.LUT R6, R6, 0xff0000, RZ, 0xc0, !PT ;  /* 0x00ff000006067812 */ /* 0x000fe400078ec0ff */
[----:B------:R-:W-:Y:S02]  /*14f0*/  SHF.R.U32.HI R3, RZ, 0x8, R0 ;  /* 0x00000008ff037819 */ /* 0x000fe40000011600 */
[----:B------:R-:W-:Y:S02]  /*1500*/  ISETP.GE.AND P0, PT, R88, 0x1, PT ;  /* 0x000000015800780c */ /* 0x000fe40003f06270 */
[----:B------:R-:W-:-:S04]  /*1510*/  LEA.HI R3, R6, R3, RZ, 0x10 ;  /* 0x0000000306037211 */ /* 0x000fc800078f80ff */
[----:B------:R-:W-:Y:S02]  /*1520*/  LOP3.LUT R11, R3, 0xff, RZ, 0xc0, !PT ;  /* 0x000000ff030b7812 */ /* 0x000fe400078ec0ff */
[----:B------:R-:W-:-:S03]  /*1530*/  SHF.R.U32.HI R147, RZ, 0x10, R3 ;  /* 0x00000010ff937819 */ /* 0x000fc60000011603 */
[----:B------:R0:W-:Y:S02]  /*1540*/  STL [R1+0x8], R11 ;  /* 0x0000080b01007387 */ /* 0x0001e40000100800 */
[----:B------:R-:W-:Y:S05]  /*1550*/  @!P0 BRA `(.L_x_2079) ;  /* 0x0000000000708947 */ /* 0x000fea0003800000 */
[----:B------:R-:W1:Y:S01]  /*1560*/  LDC R0, c[0x0][0x9f0] ;  /* 0x00027c00ff007b82 */ /* 0x000e620000000800 */
[----:B------:R-:W-:-:S04]  /*1570*/  ISETP.NE.AND P0, PT, R147, RZ, PT ;  /* 0x000000ff9300720c */ /* 0x000fc80003f05270 */
[----:B-1----:R-:W-:-:S04]  /*1580*/  SEL R9, R147, R0, P0 ;  /* 0x0000000093097207 */ /* 0x002fc80000000000 */
        /* <DEDUP_REMOVED lines=25> */
.L_x_2079:
[-C--:B------:R-:W-:Y:S01]  /*1720*/  IMAD R142, R11, R5.reuse, RZ ;  /* 0x000000050b8e7224 */ /* 0x080fe200078e02ff */
[----:B------:R-:W-:Y:S01]  /*1730*/  PLOP3.LUT P0, PT, PT, PT, PT, 0x80, 0x0 ;  /* 0x000000000000781c */ /* 0x000fe20003f0f070 */
[----:B------:R-:W-:Y:S01]  /*1740*/  IMAD.MOV.U32 R20, RZ, RZ, RZ ;  /* 0x000000ffff147224 */ /* 0x000fe200078e00ff */
[----:B------:R-:W-:Y:S01]  /*1750*/  CS2R R134, SRZ ;  /* 0x0000000000867805 */ /* 0x000fe2000001ff00 */
[----:B------:R-:W-:Y:S01]  /*1760*/  IMAD.MOV.U32 R0, RZ, RZ, RZ ;  /* 0x000000ffff007224 */ /* 0x000fe200078e00ff */
[----:B------:R-:W-:Y:S02]  /*1770*/  VIADDMNMX R88, R142, R5, R88, PT ;  /* 0x000000058e587246 */ /* 0x000fe40003800158 */
[----:B------:R-:W-:Y:S02]  /*1780*/  CS2R R132, SRZ ;  /* 0x0000000000847805 */ /* 0x000fe4000001ff00 */
[----:B------:R-:W-:Y:S02]  /*1790*/  CS2R R130, SRZ ;  /* 0x0000000000827805 */ /* 0x000fe4000001ff00 */
[----:B------:R-:W-:-:S02]  /*17a0*/  CS2R R128, SRZ ;  /* 0x0000000000807805 */ /* 0x000fc4000001ff00 */
[----:B------:R-:W-:Y:S02]  /*17b0*/  ISETP.GT.AND P1, PT, R88, R142, PT ;  /* 0x0000008e5800720c */ /* 0x000fe40003f24270 */
        /* <DEDUP_REMOVED lines=20> */
[----:B------:R-:W-:Y:S06]  /*1900*/  @!P1 BRA `(.L_x_2080) ;  /* 0x0000007800dc9947 */ /* 0x000fec0003800000 */
[----:B------:R-:W2:Y:S01]  /*1910*/  S2R R3, SR_TID.X ;  /* 0x0000000000037919 */ /* 0x000ea20000002100 */
[----:B------:R-:W-:-:S04]  /*1920*/  UIADD3 UR6, UR40, 0x21800, URZ ;  /* 0x0002180028067890 */ /* 0x000fc8000fffe03f */
[----:B------:R-:W-:-:S06]  /*1930*/  ULOP3.LUT UP0, URZ, UR6, 0x3ff, URZ, 0xc0, !UPT ;  /* 0x000003ff063f7892 */ /* 0x000fcc000f80c03f */
[----:B------:R-:W-:Y:S01]  /*1940*/  PLOP3.LUT P0, PT, PT, PT, UP0, 0x80, 0x0 ;  /* 0x000000000000781c */ /* 0x000fe20003f0f008 */
[----:B--2---:R-:W-:-:S05]  /*1950*/  VIADD R4, R3, 0xffffff80 ;  /* 0xffffff8003047836 */ /* 0x004fca0000000000 */
[----:B------:R-:W-:-:S04]  /*1960*/  SHF.R.S32.HI R3, RZ, 0x1f, R4 ;  /* 0x0000001fff037819 */ /* 0x000fc80000011404 */
[----:B------:R-:W-:-:S04]  /*1970*/  LEA.HI R3, R3, R4, RZ, 0x7 ;  /* 0x0000000403037211 */ /* 0x000fc800078f38ff */
[----:B------:R-:W-:-:S05]  /*1980*/  SHF.R.S32.HI R3, RZ, 0x7, R3 ;  /* 0x00000007ff037819 */ /* 0x000fca0000011403 */
[----:B------:R-:W2:Y:S02]  /*1990*/  SHFL.IDX PT, R0, R3, RZ, 0x1f ;  /* 0x00001fff03007589 */ /* 0x000ea400000e0000 */
[----:B--2---:R-:W-:-:S13]  /*19a0*/  R2UR UR42, R0 ;  /* 0x00000000002a72ca */ /* 0x004fda00000e0000 */
        /* <DEDUP_REMOVED lines=9> */
[----:B------:R-:W-:Y:S01]  /*1a40*/  ULOP3.LUT UR43, UR4, 0x3fff, URZ, 0xc0, !UPT ;  /* 0x00003fff042b7892 */ /* 0x000fe2000f8ec03f */
[----:B------:R-:W-:Y:S11]  /*1a50*/  @!P0 BRA `(.L_x_2081) ;  /* 0x0000000000408947 */ /* 0x000ff60003800000 */
[----:B------:R-:W-:Y:S01]  /*1a60*/  MOV R0, 0x0 ;  /* 0x0000000000007802 */ /* 0x000fe20000000f00 */
[----:B------:R-:W-:Y:S01]  /*1a70*/  ULDC.64 UR4, c[0x4][0x88] ;  /* 0x0100220000047ab9 */ /* 0x000fe20000000a00 */
[----:B------:R-:W-:Y:S01]  /*1a80*/  ULDC.64 UR6, c[0x4][0x28] ;  /* 0x01000a0000067ab9 */ /* 0x000fe20000000a00 */
[----:B------:R-:W-:Y:S01]  /*1a90*/  IMAD.U32 R4, RZ, RZ, UR4 ;  /* 0x00000004ff047e24 */ /* 0x000fe2000f8e00ff */
[----:B------:R2:W3:Y:S01]  /*1aa0*/  LDC.64 R14, c[0x4][R0] ;  /* 0x01000000000e7b82 */ /* 0x0004e20000000a00 */
[----:B------:R-:W-:Y:S01]  /*1ab0*/  IMAD.U32 R5, RZ, RZ, UR5 ;  /* 0x00000005ff057e24 */ /* 0x000fe2000f8e00ff */
[----:B------:R-:W-:Y:S01]  /*1ac0*/  ULDC.64 UR4, c[0x4][0x90] ;  /* 0x0100240000047ab9 */ /* 0x000fe20000000a00 */
[----:B------:R-:W-:Y:S02]  /*1ad0*/  IMAD.U32 R10, RZ, RZ, UR6 ;  /* 0x00000006ff0a7e24 */ /* 0x000fe4000f8e00ff */
[----:B------:R-:W-:Y:S02]  /*1ae0*/  IMAD.U32 R6, RZ, RZ, UR4 ;  /* 0x00000004ff067e24 */ /* 0x000fe4000f8e00ff */
[----:B------:R-:W-:-:S02]  /*1af0*/  IMAD.U32 R7, RZ, RZ, UR5 ;  /* 0x00000005ff077e24 */ /* 0x000fc4000f8e00ff */
[----:B0-----:R-:W-:Y:S02]  /*1b00*/  IMAD.U32 R11, RZ, RZ, UR7 ;  /* 0x00000007ff0b7e24 */ /* 0x001fe4000f8e00ff */
[----:B-1----:R-:W-:Y:S02]  /*1b10*/  IMAD.MOV.U32 R8, RZ, RZ, 0x70 ;  /* 0x00000070ff087424 */ /* 0x002fe400078e00ff */
[----:B------:R-:W-:Y:S02]  /*1b20*/  IMAD.MOV.U32 R12, RZ, RZ, 0x1 ;  /* 0x00000001ff0c7424 */ /* 0x000fe400078e00ff */
[----:B--2---:R-:W-:-:S07]  /*1b30*/  IMAD.MOV.U32 R13, RZ, RZ, RZ ;  /* 0x000000ffff0d7224 */ /* 0x004fce00078e00ff */
[----:B------:R-:W-:-:S07]  /*1b40*/  LEPC R20, `(.L_x_2081) ;  /* 0x000000001014794e */ /* 0x000fce0000000000 */
[----:B---3--:R-:W-:Y:S05]  /*1b50*/  CALL.ABS.NOINC R14 ;  /* 0x000000000e007343 */ /* 0x008fea0003c00000 */
.L_x_2081:
[----:B------:R-:W2:Y:S01]  /*1b60*/  LDL R20, [R1+0x10] ;  /* 0x0000100001147983 */ /* 0x000ea20000100800 */
[----:B------:R-:W-:Y:S02]  /*1b70*/  ISETP.NE.AND P0, PT, R22, 0x3, PT ;  /* 0x000000031600780c */ /* 0x000fe40003f05270 */
[----:B--2---:R-:W-:-:S04]  /*1b80*/  LEA.HI R0, R20, R20, RZ, 0x1 ;  /* 0x0000001414007211 */ /* 0x004fc800078f08ff */
[----:B------:R-:W-:-:S05]  /*1b90*/  LOP3.LUT R0, R0, 0xfffffffe, RZ, 0xc0, !PT ;  /* 0xfffffffe00007812 */ /* 0x000fca00078ec0ff */
[----:B------:R-:W-:-:S05]  /*1ba0*/  IMAD.IADD R0, R20, 0x1, -R0 ;  /* 0x0000000114007824 */ /* 0x000fca00078e0a00 */
[----:B------:R-:W-:-:S04]  /*1bb0*/  SHF.L.U32 R0, R0, 0x1f, RZ ;  /* 0x0000001f00007819 */ /* 0x000fc800000006ff */
[----:B------:R-:W2:Y:S02]  /*1bc0*/  SYNCS.PHASECHK.TRANS64.TRYWAIT P1, [UR40+0x2d800], R0 ;  /* 0x02d80000ff0075a7 */ /* 0x000ea40008020168 */
[----:B--2---:R-:W-:Y:S05]  /*1bd0*/  @!P1 BRA `(.L_x_2082) ;  /* 0x0000010000e89947 */ /* 0x004fea0003800000 */
.L_x_2218:
[----:B------:R-:W-:Y:S05]  /*1be0*/  @!P0 BRA `(.L_x_2083) ;  /* 0x0000000000048947 */ /* 0x000fea0003800000 */
[----:B------:R-:W-:Y:S01]  /*1bf0*/  BPT.TRAP 0x1 ;  /* 0x000000040000795c */ /* 0x000fe20000300000 */
.L_x_2083:
[----:B--2---:R-:W-:Y:S01]  /*1c00*/  IMAD.U32 R0, RZ, RZ, UR38 ;  /* 0x00000026ff007e24 */ /* 0x004fe2000f8e00ff */
[----:B------:R-:W-:-:S04]  /*1c10*/  SHF.L.U32 R3, R2, 0x1f, RZ ;  /* 0x0000001f02037819 */ /* 0x000fc800000006ff */
[----:B------:R-:W-:-:S04]  /*1c20*/  LEA R0, R0, UR40, 0x3 ;  /* 0x0000002800007c11 */ /* 0x000fc8000f8e18ff */
[----:B------:R2:W3:Y:S01]  /*1c30*/  SYNCS.PHASECHK.TRANS64.TRYWAIT P1, [R0+URZ+0x2d830], R3 ;  /* 0x02d83003000075a7 */ /* 0x0004e2000802017f */
[----:B------:R-:W-:Y:S05]  /*1c40*/  @!P0 BRA `(.L_x_2084) ;  /* 0x0000000000048947 */ /* 0x000fea0003800000 */
[----:B------:R-:W-:Y:S01]  /*1c50*/  BPT.TRAP 0x1 ;  /* 0x000000040000795c */ /* 0x000fe20000300000 */
.L_x_2084:
[----:B---3--:R-:W-:Y:S05]  /*1c60*/  @P1 BRA `(.L_x_2085) ;  /* 0x0000000000081947 */ /* 0x008fea0003800000 */
[----:B------:R-:W3:Y:S02]  /*1c70*/  SYNCS.PHASECHK.TRANS64.TRYWAIT P1, [R0+URZ+0x2d830], R3 ;  /* 0x02d83003000075a7 */ /* 0x000ee4000802017f */
[----:B---3--:R-:W-:Y:S05]  /*1c80*/  @!P1 BRA `(.L_x_2086) ;  /* 0x0000010000d49947 */ /* 0x008fea0003800000 */
.L_x_2085:
        /* <DEDUP_REMOVED lines=49> */
.L_x_2087:
[----:B--23--:R-:W2:Y:S01]  /*1fa0*/  LDC R3, c[0x0][0x448] ;  /* 0x00011200ff037b82 */ /* 0x00cea20000000800 */
[----:B------:R-:W-:Y:S01]  /*1fb0*/  IMAD.IADD R6, R143, 0x1, R137 ;  /* 0x000000018f067824 */ /* 0x000fe200078e0289 */
[----:B------:R-:W-:Y:S01]  /*1fc0*/  ULDC UR6, c[0x0][0x988] ;  /* 0x0002620000067ab9 */ /* 0x000fe20000000800 */
[----:B------:R-:W-:Y:S02]  /*1fd0*/  CS2R R134, SRZ ;  /* 0x0000000000867805 */ /* 0x000fe4000001ff00 */
[----:B--2---:R-:W-:-:S13]  /*1fe0*/  ISETP.NE.AND P4, PT, R3, 0x1, PT ;  /* 0x000000010300780c */ /* 0x004fda0003f85270 */
[----:B------:R-:W2:Y:S08]  /*1ff0*/  @P4 LDC R3, c[0x0][0x44c] ;  /* 0x00011300ff034b82 */ /* 0x000eb00000000800 */
[----:B------:R-:W3:Y:S01]  /*2000*/  @P4 LDC R4, c[0x0][0x450] ;  /* 0x00011400ff044b82 */ /* 0x000ee20000000800 */
[----:B--2---:R-:W-:-:S05]  /*2010*/  @P4 IMAD.HI.U32 R3, R6, R3, RZ ;  /* 0x0000000306034227 */ /* 0x004fca00078e00ff */
[----:B---3--:R-:W-:Y:S01]  /*2020*/  @P4 SHF.R.U32.HI R6, RZ, R4, R3 ;  /* 0x00000004ff064219 */ /* 0x008fe20000011603 */
[----:B------:R-:W-:-:S04]  /*2030*/  IMAD.MOV.U32 R3, RZ, RZ, -0x80 ;  /* 0xffffff80ff037424 */ /* 0x000fc800078e00ff */
[----:B------:R-:W2:Y:S01]  /*2040*/  SHFL.IDX PT, R5, R6, 0x1, 0x1c1f ;  /* 0x003c1f0006057f89 */ /* 0x000ea200000e0000 */
[----:B------:R-:W-:-:S03]  /*2050*/  IMAD R4, R88, R3, 0x80 ;  /* 0x0000008058047424 */ /* 0x000fc600078e0203 */
[----:B------:R-:W3:Y:S02]  /*2060*/  SHFL.IDX PT, R6, R6, RZ, 0x1c1f ;  /* 0x001c1fff06067589 */ /* 0x000ee400000e0000 */
[C-C-:B------:R-:W-:Y:S02]  /*2070*/  IADD3 R3, -R141.reuse, 0x1, R4.reuse ;  /* 0x000000018d037810 */ /* 0x140fe40007ffe104 */
[----:B------:R-:W-:Y:S02]  /*2080*/  IADD3 R7, -R141, R138, R4 ;  /* 0x0000008a8d077210 */ /* 0x000fe40007ffe104 */
[----:B------:R-:W-:-:S04]  /*2090*/  IADD3 R4, -R140, R3, R138 ;  /* 0x000000038c047210 */ /* 0x000fc80007ffe18a */
[----:B--2---:R-:W-:-:S04]  /*20a0*/  VIADDMNMX R3, R5, R4, R7, PT ;  /* 0x0000000405037246 */ /* 0x004fc80003800107 */
[C---:B------:R-:W-:Y:S02]  /*20b0*/  ISETP.GT.AND P1, PT, R3.reuse, RZ, PT ;  /* 0x000000ff0300720c */ /* 0x040fe40003f24270 */
[C---:B------:R-:W-:Y:S02]  /*20c0*/  ISETP.GT.AND P2, PT, R3.reuse, 0x1, PT ;  /* 0x000000010300780c */ /* 0x040fe40003f44270 */
[----:B------:R-:W-:Y:S02]  /*20d0*/  ISETP.GT.AND P3, PT, R3, 0x8, PT ;  /* 0x000000080300780c */ /* 0x000fe40003f64270 */
[----:B------:R-:W-:Y:S02]  /*20e0*/  FSEL R26, R26, -INF , P1 ;  /* 0xff8000001a1a7808 */ /* 0x000fe40000800000 */
[----:B------:R-:W-:Y:S02]  /*20f0*/  FSEL R27, R27, -INF , P2 ;  /* 0xff8000001b1b7808 */ /* 0x000fe40001000000 */
[----:B------:R-:W-:-:S02]  /*2100*/  ISETP.GT.AND P1, PT, R3, 0x9, PT ;  /* 0x000000090300780c */ /* 0x000fc40003f24270 */
[----:B------:R-:W-:Y:S02]  /*2110*/  FSEL R30, R30, -INF , P3 ;  /* 0xff8000001e1e7808 */ /* 0x000fe40001800000 */
[----:B------:R-:W-:Y:S02]  /*2120*/  FMNMX.FTZ R5, R26, R27, !PT ;  /* 0x0000001b1a057209 */ /* 0x000fe40007810000 */
[----:B------:R-:W-:Y:S02]  /*2130*/  ISETP.GT.AND P2, PT, R3, 0x10, PT ;  /* 0x000000100300780c */ /* 0x000fe40003f44270 */
[----:B-1----:R-:W-:Y:S02]  /*2140*/  FSEL R8, R31, -INF , P1 ;  /* 0xff8000001f087808 */ /* 0x002fe40000800000 */
        /* <DEDUP_REMOVED lines=79> */
[----:B------:R-:W-:Y:S01]  /*2640*/  ISETP.GT.AND P1, PT, R3, 0x79, PT ;  /* 0x000000790300780c */ /* 0x000fe20003f24270 */
[----:B------:R-:W-:Y:S01]  /*2650*/  IMAD.U32 R3, RZ, RZ, UR6 ;  /* 0x00000006ff037e24 */ /* 0x000fe2000f8e00ff */
[----:B------:R-:W-:-:S02]  /*2660*/  FSEL R86, R86, -INF , P2 ;  /* 0xff80000056567808 */ /* 0x000fc40001000000 */
[----:B------:R-:W-:Y:S02]  /*2670*/  FMNMX.FTZ R5, R106, R5, !PT ;  /* 0x000000056a057209 */ /* 0x000fe40007810000 */
[----:B------:R-:W-:Y:S02]  /*2680*/  FSEL R108, R87, -INF , P1 ;  /* 0xff800000576c7808 */ /* 0x000fe40000800000 */
[----:B------:R-:W-:Y:S02]  /*2690*/  FMNMX.FTZ R5, R86, R5, !PT ;  /* 0x0000000556057209 */ /* 0x000fe40007810000 */
[----:B---3--:R-:W-:Y:S02]  /*26a0*/  VIADDMNMX R4, R6, R4, R7, PT ;  /* 0x0000000406047246 */ /* 0x008fe40003800107 */
[----:B0-----:R-:W-:Y:S02]  /*26b0*/  FMNMX.FTZ R11, R108, R5, !PT ;  /* 0x000000056c0b7209 */ /* 0x001fe40007810000 */
[----:B------:R-:W-:-:S02]  /*26c0*/  ISETP.GT.AND P2, PT, R4, 0x1, PT ;  /* 0x000000010400780c */ /* 0x000fc40003f44270 */
[----:B------:R-:W-:Y:S01]  /*26d0*/  ISETP.GT.AND P3, PT, R4, 0x8, PT ;  /* 0x000000080400780c */ /* 0x000fe20003f64270 */
[----:B------:R-:W0:Y:S01]  /*26e0*/  SHFL.BFLY PT, R110, R11, 0x2, 0x1f ;  /* 0x0c401f000b6e7f89 */ /* 0x000e2200000e0000 */
[----:B------:R-:W-:Y:S02]  /*26f0*/  FSEL R25, R25, -INF , P2 ;  /* 0xff80000019197808 */ /* 0x000fe40001000000 */
[----:B------:R-:W-:Y:S02]  /*2700*/  FSEL R28, R28, -INF , P3 ;  /* 0xff8000001c1c7808 */ /* 0x000fe40001800000 */
[----:B------:R-:W-:Y:S02]  /*2710*/  ISETP.GT.AND P2, PT, R4, 0x10, PT ;  /* 0x000000100400780c */ /* 0x000fe40003f44270 */
[----:B------:R-:W-:Y:S02]  /*2720*/  R2UR UR6, R0 ;  /* 0x00000000000672ca */ /* 0x000fe400000e0000 */
[----:B------:R-:W-:-:S02]  /*2730*/  FSEL R32, R32, -INF , P2 ;  /* 0xff80000020207808 */ /* 0x000fc40001000000 */
[----:B------:R-:W-:-:S04]  /*2740*/  ISETP.GT.AND P2, PT, R4, 0x18, PT ;  /* 0x000000180400780c */ /* 0x000fc80003f44270 */
[----:B------:R-:W-:Y:S02]  /*2750*/  FSEL R36, R36, -INF , P2 ;  /* 0xff80000024247808 */ /* 0x000fe40001000000 */
[----:B------:R-:W-:-:S03]  /*2760*/  ISETP.GT.AND P2, PT, R4, 0x20, PT ;  /* 0x000000200400780c */ /* 0x000fc60003f44270 */
[----:B------:R-:W-:Y:S01]  /*2770*/  UIADD3 UR6, UR6, 0x2d840, URZ ;  /* 0x0002d84006067890 */ /* 0x000fe2000fffe03f */
[----:B------:R-:W-:Y:S02]  /*2780*/  FSEL R40, R40, -INF , P2 ;  /* 0xff80000028287808 */ /* 0x000fe40001000000 */
[----:B------:R-:W-:Y:S01]  /*2790*/  ISETP.GT.AND P2, PT, R4, 0x28, PT ;  /* 0x000000280400780c */ /* 0x000fe20003f44270 */
[----:B------:R-:W-:Y:S01]  /*27a0*/  UPRMT UR6, UR41, 0x654, UR6 ;  /* 0x0000065429067896 */ /* 0x000fe20008000006 */
[----:B0-----:R-:W-:Y:S02]  /*27b0*/  FMNMX.FTZ R110, R11, R110, !PT ;  /* 0x0000006e0b6e7209 */ /* 0x001fe40007810000 */
[----:B------:R-:W-:Y:S02]  /*27c0*/  FSEL R44, R44, -INF , P2 ;  /* 0xff8000002c2c7808 */ /* 0x000fe40001000000 */
[----:B------:R-:W-:Y:S01]  /*27d0*/  ISETP.GT.AND P2, PT, R4, 0x30, PT ;  /* 0x000000300400780c */ /* 0x000fe20003f44270 */
[----:B------:R-:W0:Y:S03]  /*27e0*/  SHFL.BFLY PT, R5, R110, 0x1, 0x1f ;  /* 0x0c201f006e057f89 */ /* 0x000e2600000e0000 */
[----:B------:R-:W-:Y:S01]  /*27f0*/  FSEL R48, R48, -INF , P2 ;  /* 0xff80000030307808 */ /* 0x000fe20001000000 */
[----:B------:R-:W-:Y:S01]  /*2800*/  SYNCS.ARRIVE.TRANS64.RED.A1T0 RZ, [UR6], RZ ;  /* 0x000000ffffff79a7 */ /* 0x000fe20008100406 */
[----:B------:R-:W-:-:S04]  /*2810*/  ISETP.GT.AND P2, PT, R4, 0x38, PT ;  /* 0x000000380400780c */ /* 0x000fc80003f44270 */
[----:B------:R-:W-:Y:S02]  /*2820*/  FSEL R52, R52, -INF , P2 ;  /* 0xff80000034347808 */ /* 0x000fe40001000000 */
[----:B------:R-:W-:-:S04]  /*2830*/  ISETP.GT.AND P2, PT, R4, 0x40, PT ;  /* 0x000000400400780c */ /* 0x000fc80003f44270 */
[----:B------:R-:W-:Y:S02]  /*2840*/  FSEL R56, R56, -INF , P2 ;  /* 0xff80000038387808 */ /* 0x000fe40001000000 */
[----:B------:R-:W-:-:S04]  /*2850*/  ISETP.GT.AND P2, PT, R4, 0x48, PT ;  /* 0x000000480400780c */ /* 0x000fc80003f44270 */
[----:B------:R-:W-:Y:S02]  /*2860*/  FSEL R60, R60, -INF , P2 ;  /* 0xff8000003c3c7808 */ /* 0x000fe40001000000 */
[----:B------:R-:W-:Y:S02]  /*2870*/  ISETP.GT.AND P2, PT, R4, 0x50, PT ;  /* 0x000000500400780c */ /* 0x000fe40003f44270 */
[----:B0-----:R-:W-:Y:S02]  /*2880*/  FMNMX.FTZ R5, R110, R5, !PT ;  /* 0x000000056e057209 */ /* 0x001fe40007810000 */
[----:B------:R-:W-:Y:S02]  /*2890*/  FSEL R64, R64, -INF , P2 ;  /* 0xff80000040407808 */ /* 0x000fe40001000000 */
[C---:B------:R-:W-:Y:S01]  /*28a0*/  FSETP.NEU.FTZ.AND P1, PT, R5.reuse, -INF , PT ;  /* 0xff8000000500780b */ /* 0x040fe20003f3d000 */
[----:B------:R-:W-:Y:S01]  /*28b0*/  FMUL.FTZ R9, R5, R3 ;  /* 0x0000000305097220 */ /* 0x000fe20000410000 */
[----:B------:R-:W-:-:S04]  /*28c0*/  ISETP.GT.AND P2, PT, R4, 0x58, PT ;  /* 0x000000580400780c */ /* 0x000fc80003f44270 */
[----:B------:R-:W-:Y:S02]  /*28d0*/  FSEL R9, R9, RZ, P1 ;  /* 0x000000ff09097208 */ /* 0x000fe40000800000 */
[----:B------:R-:W-:Y:S02]  /*28e0*/  ISETP.GT.AND P1, PT, R4, RZ, PT ;  /* 0x000000ff0400720c */ /* 0x000fe40003f24270 */
[----:B------:R-:W-:Y:S01]  /*28f0*/  FSEL R122, R68, -INF , P2 ;  /* 0xff800000447a7808 */ /* 0x000fe20001000000 */
[-CC-:B------:R-:W-:Y:S01]  /*2900*/  FFMA.FTZ R6, R30, R3.reuse, -R9.reuse ;  /* 0x000000031e067223 */ /* 0x180fe20000010809 */
[----:B------:R-:W-:Y:S01]  /*2910*/  FSEL R24, R24, -INF , P1 ;  /* 0xff80000018187808 */ /* 0x000fe20000800000 */
[-CC-:B------:R-:W-:Y:S01]  /*2920*/  FFMA.FTZ R7, R26, R3.reuse, -R9.reuse ;  /* 0x000000031a077223 */ /* 0x180fe20000010809 */
[----:B------:R-:W-:Y:S01]  /*2930*/  ISETP.GT.AND P1, PT, R4, 0x9, PT ;  /* 0x000000090400780c */ /* 0x000fe20003f24270 */
[--C-:B------:R-:W-:Y:S01]  /*2940*/  FFMA.FTZ R26, R27, R3, -R9.reuse ;  /* 0x000000031b1a7223 */ /* 0x100fe20000010809 */
[----:B------:R-:W-:Y:S01]  /*2950*/  FMNMX.FTZ R11, R24, R25, !PT ;  /* 0x00000019180b7209 */ /* 0x000fe20007810000 */
[-CC-:B------:R-:W-:Y:S01]  /*2960*/  FFMA.FTZ R46, R46, R3.reuse, -R9.reuse ;  /* 0x000000032e2e7223 */ /* 0x180fe20000010809 */
[----:B------:R-:W-:Y:S01]  /*2970*/  FSEL R110, R29, -INF , P1 ;  /* 0xff8000001d6e7808 */ /* 0x000fe20000800000 */
[--C-:B------:R-:W-:Y:S01]  /*2980*/  FFMA.FTZ R50, R50, R3, -R9.reuse ;  /* 0x0000000332327223 */ /* 0x100fe20000010809 */
[----:B------:R-:W-:Y:S01]  /*2990*/  FMNMX.FTZ R13, R28, R11, !PT ;  /* 0x0000000b1c0d7209 */ /* 0x000fe20007810000 */
[--C-:B------:R-:W-:Y:S01]  /*29a0*/  FFMA.FTZ R70, R70, R3, -R9.reuse ;  /* 0x0000000346467223 */ /* 0x100fe20000010809 */
[----:B------:R-:W-:Y:S01]  /*29b0*/  ISETP.GT.AND P1, PT, R4, 0x11, PT ;  /* 0x000000110400780c */ /* 0x000fe20003f24270 */
[----:B------:R0:W-:Y:S01]  /*29c0*/  MUFU.EX2 R11, R6 ;  /* 0x00000006000b7308 */ /* 0x0001e20000000800 */
[----:B------:R-:W-:Y:S01]  /*29d0*/  FMNMX.FTZ R13, R110, R13, !PT ;  /* 0x0000000d6e0d7209 */ /* 0x000fe20007810000 */
[-CC-:B------:R-:W-:Y:S01]  /*29e0*/  FFMA.FTZ R8, R8, R3.reuse, -R9.reuse ;  /* 0x0000000308087223 */ /* 0x180fe20000010809 */
[----:B------:R-:W-:Y:S01]  /*29f0*/  FSEL R30, R33, -INF , P1 ;  /* 0xff800000211e7808 */ /* 0x000fe20000800000 */
[--C-:B------:R-:W-:Y:S01]  /*2a00*/  FFMA.FTZ R10, R10, R3, -R9.reuse ;  /* 0x000000030a0a7223 */ /* 0x100fe20000010809 */
[----:B------:R-:W-:Y:S01]  /*2a10*/  FMNMX.FTZ R13, R32, R13, !PT ;  /* 0x0000000d200d7209 */ /* 0x000fe20007810000 */
[--C-:B------:R-:W-:Y:S01]  /*2a20*/  FFMA.FTZ R54, R54, R3, -R9.reuse ;  /* 0x0000000336367223 */ /* 0x100fe20000010809 */
[----:B------:R-:W-:Y:S01]  /*2a30*/  ISETP.GT.AND P1, PT, R4, 0x19, PT ;  /* 0x000000190400780c */ /* 0x000fe20003f24270 */
[----:B------:R-:W-:Y:S01]  /*2a40*/  MUFU.EX2 R7, R7 ;  /* 0x0000000700077308 */ /* 0x000fe20000000800 */
[----:B------:R-:W-:Y:S01]  /*2a50*/  FMNMX.FTZ R13, R30, R13, !PT ;  /* 0x0000000d1e0d7209 */ /* 0x000fe20007810000 */
[-CC-:B0-----:R-:W-:Y:S01]  /*2a60*/  FFMA.FTZ R6, R34, R3.reuse, -R9.reuse ;  /* 0x0000000322067223 */ /* 0x181fe20000010809 */
        /* <DEDUP_REMOVED lines=13> */
[----:B------:R-:W1:Y:S01]  /*2b40*/  MUFU.EX2 R26, R26 ;  /* 0x0000001a001a7308 */ /* 0x000e620000000800 */
        /* <DEDUP_REMOVED lines=11> */
[----:B------:R-:W-:Y:S01]  /*2c00*/  FFMA.FTZ R108, R108, R3, -R9 ;  /* 0x000000036c6c7223 */ /* 0x000fe20000010809 */
[----:B------:R-:W-:-:S02]  /*2c10*/  FMNMX.FTZ R21, R48, R21, !PT ;  /* 0x0000001530157209 */ /* 0x000fc40007810000 */
[----:B------:R-:W-:Y:S02]  /*2c20*/  CS2R R106, SRZ ;  /* 0x00000000006a7805 */ /* 0x000fe4000001ff00 */
[----:B------:R-:W-:Y:S01]  /*2c30*/  ISETP.GT.AND P1, PT, R4, 0x39, PT ;  /* 0x000000390400780c */ /* 0x000fe20003f24270 */
[----:B------:R-:W2:Y:S01]  /*2c40*/  MUFU.EX2 R8, R8 ;  /* 0x0000000800087308 */ /* 0x000ea20000000800 */
[----:B------:R-:W-:Y:S01]  /*2c50*/  FMNMX.FTZ R21, R38, R21, !PT ;  /* 0x0000001526157209 */ /* 0x000fe20007810000 */
[-CC-:B0-----:R-:W-:Y:S01]  /*2c60*/  FFMA.FTZ R6, R42, R3.reuse, -R9.reuse ;  /* 0x000000032a067223 */ /* 0x181fe20000010809 */
[----:B------:R-:W-:Y:S01]  /*2c70*/  FSEL R116, R53, -INF , P1 ;  /* 0xff80000035747808 */ /* 0x000fe20000800000 */
[----:B------:R-:W-:Y:S01]  /*2c80*/  FFMA.FTZ R42, R14, R3, -R9 ;  /* 0x000000030e2a7223 */ /* 0x000fe20000010809 */
[----:B------:R-:W-:Y:S02]  /*2c90*/  FMNMX.FTZ R27, R52, R21, !PT ;  /* 0x00000015341b7209 */ /* 0x000fe40007810000 */
[----:B------:R-:W-:-:S02]  /*2ca0*/  CS2R R94, SRZ ;  /* 0x00000000005e7805 */ /* 0x000fc4000001ff00 */
[----:B------:R-:W-:Y:S01]  /*2cb0*/  ISETP.GT.AND P1, PT, R4, 0x41, PT ;  /* 0x000000410400780c */ /* 0x000fe20003f24270 */
[----:B------:R-:W-:Y:S01]  /*2cc0*/  MUFU.EX2 R21, R6 ;  /* 0x0000000600157308 */ /* 0x000fe20000000800 */
[----:B------:R-:W-:Y:S02]  /*2cd0*/  FMNMX.FTZ R27, R116, R27, !PT ;  /* 0x0000001b741b7209 */ /* 0x000fe40007810000 */
[----:B------:R-:W-:Y:S02]  /*2ce0*/  FSEL R118, R57, -INF , P1 ;  /* 0xff80000039767808 */ /* 0x000fe40000800000 */
[----:B------:R-:W-:Y:S02]  /*2cf0*/  FMNMX.FTZ R27, R56, R27, !PT ;  /* 0x0000001b381b7209 */ /* 0x000fe40007810000 */
[----:B------:R-:W-:Y:S01]  /*2d00*/  ISETP.GT.AND P1, PT, R4, 0x49, PT ;  /* 0x000000490400780c */ /* 0x000fe20003f24270 */
[----:B------:R-:W-:Y:S01]  /*2d10*/  MUFU.EX2 R10, R10 ;  /* 0x0000000a000a7308 */ /* 0x000fe20000000800 */
[----:B------:R-:W-:-:S02]  /*2d20*/  FMNMX.FTZ R27, R118, R27, !PT ;  /* 0x0000001b761b7209 */ /* 0x000fc40007810000 */
[----:B------:R-:W-:Y:S02]  /*2d30*/  FSEL R14, R61, -INF , P1 ;  /* 0xff8000003d0e7808 */ /* 0x000fe40000800000 */
[----:B------:R-:W-:Y:S02]  /*2d40*/  FMNMX.FTZ R29, R60, R27, !PT ;  /* 0x0000001b3c1d7209 */ /* 0x000fe40007810000 */
[----:B------:R-:W-:Y:S01]  /*2d50*/  ISETP.GT.AND P1, PT, R4, 0x51, PT ;  /* 0x000000510400780c */ /* 0x000fe20003f24270 */
[----:B------:R0:W-:Y:S01]  /*2d60*/  MUFU.EX2 R27, R46 ;  /* 0x0000002e001b7308 */ /* 0x0001e20000000800 */
[----:B------:R-:W-:Y:S02]  /*2d70*/  FMNMX.FTZ R29, R14, R29, !PT ;  /* 0x0000001d0e1d7209 */ /* 0x000fe40007810000 */
[----:B------:R-:W-:Y:S02]  /*2d80*/  FSEL R120, R65, -INF , P1 ;  /* 0xff80000041787808 */ /* 0x000fe40000800000 */
[----:B------:R-:W-:-:S02]  /*2d90*/  FMNMX.FTZ R29, R64, R29, !PT ;  /* 0x0000001d401d7209 */ /* 0x000fc40007810000 */
[----:B------:R-:W-:Y:S01]  /*2da0*/  ISETP.GT.AND P1, PT, R4, 0x59, PT ;  /* 0x000000590400780c */ /* 0x000fe20003f24270 */
[----:B------:R-:W-:Y:S01]  /*2db0*/  MUFU.EX2 R12, R12 ;  /* 0x0000000c000c7308 */ /* 0x000fe20000000800 */
[----:B------:R-:W-:Y:S01]  /*2dc0*/  FMNMX.FTZ R29, R120, R29, !PT ;  /* 0x0000001d781d7209 */ /* 0x000fe20007810000 */
[----:B0-----:R-:W-:Y:S01]  /*2dd0*/  FFMA.FTZ R46, R90, R3, -R9 ;  /* 0x000000035a2e7223 */ /* 0x001fe20000010809 */
[----:B------:R-:W-:Y:S02]  /*2de0*/  ISETP.GT.AND P2, PT, R4, 0x60, PT ;  /* 0x000000600400780c */ /* 0x000fe40003f44270 */
[----:B------:R-:W-:Y:S02]  /*2df0*/  FSEL R124, R69, -INF , P1 ;  /* 0xff800000457c7808 */ /* 0x000fe40000800000 */
[----:B------:R-:W-:Y:S01]  /*2e00*/  FMNMX.FTZ R31, R122, R29, !PT ;  /* 0x0000001d7a1f7209 */ /* 0x000fe20007810000 */
[----:B------:R-:W-:Y:S01]  /*2e10*/  MUFU.EX2 R42, R42 ;  /* 0x0000002a002a7308 */ /* 0x000fe20000000800 */
[----:B------:R-:W-:-:S02]  /*2e20*/  ISETP.GT.AND P1, PT, R4, 0x61, PT ;  /* 0x000000610400780c */ /* 0x000fc40003f24270 */
[----:B------:R-:W-:Y:S01]  /*2e30*/  FSEL R126, R72, -INF , P2 ;  /* 0xff800000487e7808 */ /* 0x000fe20001000000 */
[----:B------:R-:W-:Y:S01]  /*2e40*/  FFMA.FTZ R72, R96, R3, -R9 ;  /* 0x0000000360487223 */ /* 0x000fe20000010809 */
[----:B------:R-:W-:Y:S02]  /*2e50*/  FMNMX.FTZ R31, R124, R31, !PT ;  /* 0x0000001f7c1f7209 */ /* 0x000fe40007810000 */
[----:B------:R-:W-:Y:S02]  /*2e60*/  CS2R R96, SRZ ;  /* 0x0000000000607805 */ /* 0x000fe4000001ff00 */
[----:B------:R-:W-:Y:S01]  /*2e70*/  ISETP.GT.AND P2, PT, R4, 0x68, PT ;  /* 0x000000680400780c */ /* 0x000fe20003f44270 */
[----:B------:R0:W-:Y:S01]  /*2e80*/  MUFU.EX2 R29, R50 ;  /* 0x00000032001d7308 */ /* 0x0001e20000000800 */
[----:B------:R-:W-:Y:S02]  /*2e90*/  FSEL R128, R73, -INF , P1 ;  /* 0xff80000049807808 */ /* 0x000fe40000800000 */
[----:B------:R-:W-:-:S02]  /*2ea0*/  FMNMX.FTZ R31, R126, R31, !PT ;  /* 0x0000001f7e1f7209 */ /* 0x000fc40007810000 */
[----:B------:R-:W-:Y:S02]  /*2eb0*/  ISETP.GT.AND P1, PT, R4, 0x69, PT ;  /* 0x000000690400780c */ /* 0x000fe40003f24270 */
[----:B------:R-:W-:Y:S01]  /*2ec0*/  FSEL R90, R76, -INF , P2 ;  /* 0xff8000004c5a7808 */ /* 0x000fe20001000000 */
[--C-:B------:R-:W-:Y:S01]  /*2ed0*/  FFMA.FTZ R76, R98, R3, -R9.reuse ;  /* 0x00000003624c7223 */ /* 0x100fe20000010809 */
[----:B------:R-:W-:Y:S01]  /*2ee0*/  FMNMX.FTZ R31, R128, R31, !PT ;  /* 0x0000001f801f7209 */ /* 0x000fe20007810000 */
[----:B0-----:R-:W-:Y:S01]  /*2ef0*/  FFMA.FTZ R50, R92, R3, -R9 ;  /* 0x000000035c327223 */ /* 0x001fe20000010809 */
[----:B------:R-:W-:Y:S01]  /*2f00*/  ISETP.GT.AND P2, PT, R4, 0x70, PT ;  /* 0x000000700400780c */ /* 0x000fe20003f44270 */
[----:B------:R-:W-:Y:S01]  /*2f10*/  MUFU.EX2 R20, R20 ;  /* 0x0000001400147308 */ /* 0x000fe20000000800 */
[----:B------:R-:W-:Y:S02]  /*2f20*/  FSEL R130, R77, -INF , P1 ;  /* 0xff8000004d827808 */ /* 0x000fe40000800000 */
[----:B------:R-:W-:-:S02]  /*2f30*/  CS2R R98, SRZ ;  /* 0x0000000000627805 */ /* 0x000fc4000001ff00 */
[----:B------:R-:W-:Y:S02]  /*2f40*/  FMNMX.FTZ R33, R90, R31, !PT ;  /* 0x0000001f5a217209 */ /* 0x000fe40007810000 */
[----:B------:R-:W-:Y:S02]  /*2f50*/  ISETP.GT.AND P1, PT, R4, 0x71, PT ;  /* 0x000000710400780c */ /* 0x000fe40003f24270 */
[----:B------:R-:W-:Y:S01]  /*2f60*/  FSEL R80, R80, -INF , P2 ;  /* 0xff80000050507808 */ /* 0x000fe20001000000 */
[----:B------:R0:W-:Y:S01]  /*2f70*/  MUFU.EX2 R31, R54 ;  /* 0x00000036001f7308 */ /* 0x0001e20000000800 */
[----:B------:R-:W-:Y:S02]  /*2f80*/  FMNMX.FTZ R33, R130, R33, !PT ;  /* 0x0000002182217209 */ /* 0x000fe40007810000 */
[----:B------:R-:W-:Y:S02]  /*2f90*/  ISETP.GT.AND P2, PT, R4, 0x78, PT ;  /* 0x000000780400780c */ /* 0x000fe40003f44270 */
[----:B------:R-:W-:-:S02]  /*2fa0*/  FSEL R132, R81, -INF , P1 ;  /* 0xff80000051847808 */ /* 0x000fc40000800000 */
[----:B------:R-:W-:Y:S01]  /*2fb0*/  FMNMX.FTZ R33, R80, R33, !PT ;  /* 0x0000002150217209 */ /* 0x000fe20007810000 */
[----:B------:R-:W-:Y:S01]  /*2fc0*/  MUFU.EX2 R46, R46 ;  /* 0x0000002e002e7308 */ /* 0x000fe20000000800 */
[----:B------:R-:W-:Y:S01]  /*2fd0*/  ISETP.GT.AND P1, PT, R4, 0x79, PT ;  /* 0x000000790400780c */ /* 0x000fe20003f24270 */
[----:B0-----:R-:W-:Y:S01]  /*2fe0*/  FFMA.FTZ R54, R102, R3, -R9 ;  /* 0x0000000366367223 */ /* 0x001fe20000010809 */
[----:B------:R-:W-:Y:S02]  /*2ff0*/  FSEL R84, R84, -INF , P2 ;  /* 0xff80000054547808 */ /* 0x000fe40001000000 */
[----:B------:R-:W-:Y:S02]  /*3000*/  CS2R R102, SRZ ;  /* 0x0000000000667805 */ /* 0x000fe4000001ff00 */
[----:B------:R-:W-:Y:S02]  /*3010*/  FMNMX.FTZ R33, R132, R33, !PT ;  /* 0x0000002184217209 */ /* 0x000fe40007810000 */
[----:B------:R-:W-:Y:S01]  /*3020*/  FSEL R92, R85, -INF , P1 ;  /* 0xff800000555c7808 */ /* 0x000fe20000800000 */
[----:B------:R-:W-:Y:S01]  /*3030*/  MUFU.EX2 R50, R50 ;  /* 0x0000003200327308 */ /* 0x000fe20000000800 */
[----:B------:R-:W-:-:S04]  /*3040*/  FMNMX.FTZ R35, R84, R33, !PT ;  /* 0x0000002154237209 */ /* 0x000fc80007810000 */
[----:B------:R-:W-:Y:S01]  /*3050*/  FMNMX.FTZ R4, R92, R35, !PT ;  /* 0x000000235c047209 */ /* 0x000fe20007810000 */
[-CC-:B------:R-:W-:Y:S01]  /*3060*/  FFMA.FTZ R35, R62, R3.reuse, -R9.reuse ;  /* 0x000000033e237223 */ /* 0x180fe20000010809 */
[-CC-:B------:R-:W-:Y:S01]  /*3070*/  FFMA.FTZ R62, R104, R3.reuse, -R9.reuse ;  /* 0x00000003683e7223 */ /* 0x180fe20000010809 */
[----:B------:R0:W-:Y:S01]  /*3080*/  MUFU.EX2 R33, R58 ;  /* 0x0000003a00217308 */ /* 0x0001e20000000800 */
[----:B------:R-:W-:Y:S01]  /*3090*/  CS2R R104, SRZ ;  /* 0x0000000000687805 */ /* 0x000fe2000001ff00 */
[----:B------:R-:W3:Y:S06]  /*30a0*/  SHFL.BFLY PT, R39, R4, 0x2, 0x1f ;  /* 0x0c401f0004277f89 */ /* 0x000eec00000e0000 */
[----:B------:R-:W-:Y:S01]  /*30b0*/  MUFU.EX2 R68, R68 ;  /* 0x0000004400447308 */ /* 0x000fe20000000800 */
[----:B0-----:R-:W-:Y:S01]  /*30c0*/  FFMA.FTZ R58, R100, R3, -R9 ;  /* 0x00000003643a7223 */ /* 0x001fe20000010809 */
[----:B------:R-:W-:-:S06]  /*30d0*/  CS2R R100, SRZ ;  /* 0x0000000000647805 */ /* 0x000fcc000001ff00 */
[----:B------:R-:W-:Y:S08]  /*30e0*/  MUFU.EX2 R35, R35 ;  /* 0x0000002300237308 */ /* 0x000ff00000000800 */
[----:B------:R-:W-:Y:S01]  /*30f0*/  MUFU.EX2 R72, R72 ;  /* 0x0000004800487308 */ /* 0x000fe20000000800 */
[----:B---3--:R-:W-:Y:S01]  /*3100*/  FMNMX.FTZ R45, R4, R39, !PT ;  /* 0x00000027042d7209 */ /* 0x008fe20007810000 */
[----:B------:R-:W-:-:S04]  /*3110*/  FFMA.FTZ R4, R86, R3, -R9 ;  /* 0x0000000356047223 */ /* 0x000fc80000010809 */
[----:B------:R-:W0:Y:S02]  /*3120*/  SHFL.BFLY PT, R6, R45, 0x1, 0x1f ;  /* 0x0c201f002d067f89 */ /* 0x000e2400000e0000 */
[----:B------:R3:W-:Y:S08]  /*3130*/  MUFU.EX2 R39, R70 ;  /* 0x0000004600277308 */ /* 0x0007f00000000800 */
[----:B------:R-:W-:Y:S08]  /*3140*/  MUFU.EX2 R37, R37 ;  /* 0x0000002500257308 */ /* 0x000ff00000000800 */
[----:B------:R-:W-:Y:S01]  /*3150*/  MUFU.EX2 R76, R76 ;  /* 0x0000004c004c7308 */ /* 0x000fe20000000800 */
[----:B0-----:R-:W-:Y:S01]  /*3160*/  FMNMX.FTZ R6, R45, R6, !PT ;  /* 0x000000062d067209 */ /* 0x001fe20007810000 */
[----:B------:R-:W-:-:S06]  /*3170*/  FFMA.FTZ R45, R82, R3, -R9 ;  /* 0x00000003522d7223 */ /* 0x000fcc0000010809 */
[----:B------:R-:W-:Y:S01]  /*3180*/  MUFU.EX2 R58, R58 ;  /* 0x0000003a003a7308 */ /* 0x000fe20000000800 */
[C---:B------:R-:W-:Y:S01]  /*3190*/  FSETP.NEU.FTZ.AND P1, PT, R6.reuse, -INF , PT ;  /* 0xff8000000600780b */ /* 0x040fe20003f3d000 */
[----:B------:R-:W-:-:S05]  /*31a0*/  FMUL.FTZ R55, R6, R3 ;  /* 0x0000000306377220 */ /* 0x000fca0000410000 */
[----:B------:R-:W-:Y:S01]  /*31b0*/  FSEL R55, R55, RZ, P1 ;  /* 0x000000ff37377208 */ /* 0x000fe20000800000 */
[----:B------:R-:W-:Y:S04]  /*31c0*/  MUFU.EX2 R41, R41 ;  /* 0x0000002900297308 */ /* 0x000fe80000000800 */
[-CC-:B------:R-:W-:Y:S01]  /*31d0*/  FFMA.FTZ R24, R24, R3.reuse, -R55.reuse ;  /* 0x0000000318187223 */ /* 0x180fe20000010837 */
[-CC-:B------:R-:W-:Y:S01]  /*31e0*/  FFMA.FTZ R25, R25, R3.reuse, -R55.reuse ;  /* 0x0000000319197223 */ /* 0x180fe20000010837 */
[-CC-:B------:R-:W-:Y:S01]  /*31f0*/  FFMA.FTZ R47, R28, R3.reuse, -R55.reuse ;  /* 0x000000031c2f7223 */ /* 0x180fe20000010837 */
[-CC-:B---3--:R-:W-:Y:S01]  /*3200*/  FFMA.FTZ R70, R110, R3.reuse, -R55.reuse ;  /* 0x000000036e467223 */ /* 0x188fe20000010837 */
[-CC-:B------:R-:W-:Y:S01]  /*3210*/  FFMA.FTZ R32, R32, R3.reuse, -R55.reuse ;  /* 0x0000000320207223 */ /* 0x180fe20000010837 */
[-CC-:B------:R-:W-:Y:S01]  /*3220*/  FFMA.FTZ R51, R30, R3.reuse, -R55.reuse ;  /* 0x000000031e337223 */ /* 0x180fe20000010837 */
[----:B------:R-:W-:Y:S01]  /*3230*/  MUFU.EX2 R24, R24 ;  /* 0x0000001800187308 */ /* 0x000fe20000000800 */
[-CC-:B------:R-:W-:Y:S01]  /*3240*/  FFMA.FTZ R36, R36, R3.reuse, -R55.reuse ;  /* 0x0000000324247223 */ /* 0x180fe20000010837 */
[-CC-:B------:R-:W-:Y:S01]  /*3250*/  FFMA.FTZ R28, R40, R3.reuse, -R55.reuse ;  /* 0x00000003281c7223 */ /* 0x180fe20000010837 */
[-CC-:B------:R-:W-:Y:S01]  /*3260*/  FFMA.FTZ R40, R52, R3.reuse, -R55.reuse ;  /* 0x0000000334287223 */ /* 0x180fe20000010837 */
[-CC-:B------:R-:W-:Y:S01]  /*3270*/  FFMA.FTZ R65, R14, R3.reuse, -R55.reuse ;  /* 0x000000030e417223 */ /* 0x180fe20000010837 */
[----:B-1----:R-:W-:Y:S01]  /*3280*/  FADD.FTZ R52, R7, R26 ;  /* 0x0000001a07347221 */ /* 0x002fe20000010000 */
[-CC-:B------:R-:W-:Y:S01]  /*3290*/  FFMA.FTZ R59, R112, R3.reuse, -R55.reuse ;  /* 0x00000003703b7223 */ /* 0x180fe20000010837 */
[-CC-:B------:R-:W-:Y:S01]  /*32a0*/  FFMA.FTZ R49, R34, R3.reuse, -R55.reuse ;  /* 0x0000000322317223 */ /* 0x180fe20000010837 */
[----:B------:R-:W0:Y:S01]  /*32b0*/  MUFU.EX2 R25, R25 ;  /* 0x0000001900197308 */ /* 0x000e220000000800 */
[----:B------:R-:W-:Y:S01]  /*32c0*/  FADD.FTZ R67, R11, R52 ;  /* 0x000000340b437221 */ /* 0x000fe20000010000 */
[-CC-:B------:R-:W-:Y:S01]  /*32d0*/  FFMA.FTZ R30, R44, R3.reuse, -R55.reuse ;  /* 0x000000032c1e7223 */ /* 0x180fe20000010837 */
[-CC-:B------:R-:W-:Y:S01]  /*32e0*/  FFMA.FTZ R53, R114, R3.reuse, -R55.reuse ;  /* 0x0000000372357223 */ /* 0x180fe20000010837 */
[--C-:B------:R-:W-:Y:S01]  /*32f0*/  FFMA.FTZ R34, R48, R3, -R55.reuse ;  /* 0x0000000330227223 */ /* 0x100fe20000010837 */
[----:B--2---:R-:W-:Y:S01]  /*3300*/  F2FP.F16.F32.PACK_AB R11, R8, R11 ;  /* 0x0000000b080b723e */ /* 0x004fe200000000ff */
        /* <DEDUP_REMOVED lines=17> */
[-C--:B------:R-:W-:Y:S01]  /*3420*/  FFMA.FTZ R132, R132, R3.reuse, -R55 ;  /* 0x0000000384847223 */ /* 0x080fe20000010837 */
[----:B------:R-:W0:Y:S01]  /*3430*/  MUFU.EX2 R32, R32 ;  /* 0x0000002000207308 */ /* 0x000e220000000800 */
[----:B-1----:R-:W-:Y:S01]  /*3440*/  FADD.FTZ R9, R47, R14 ;  /* 0x0000000e2f097221 */ /* 0x002fe20000010000 */
[----:B------:R-:W-:Y:S01]  /*3450*/  FADD.FTZ R14, R8, R67 ;  /* 0x00000043080e7221 */ /* 0x000fe20000010000 */
[----:B------:R-:W-:Y:S01]  /*3460*/  F2FP.F16.F32.PACK_AB R8, R25, R24 ;  /* 0x000000181908723e */ /* 0x000fe200000000ff */
[-CC-:B------:R-:W-:Y:S01]  /*3470*/  FFMA.FTZ R84, R84, R3.reuse, -R55.reuse ;  /* 0x0000000354547223 */ /* 0x180fe20000010837 */
[----:B------:R-:W-:Y:S01]  /*3480*/  FFMA.FTZ R55, R92, R3, -R55 ;  /* 0x000000035c377223 */ /* 0x000fe20000010837 */
[----:B------:R-:W-:Y:S01]  /*3490*/  FADD.FTZ R69, R13, R14 ;  /* 0x0000000e0d457221 */ /* 0x000fe20000010000 */
[----:B------:R-:W-:Y:S01]  /*34a0*/  F2FP.F16.F32.PACK_AB R13, R10, R13 ;  /* 0x0000000d0a0d723e */ /* 0x000fe200000000ff */
[----:B------:R-:W1:Y:S01]  /*34b0*/  MUFU.EX2 R51, R51 ;  /* 0x0000003300337308 */ /* 0x000e620000000800 */
[----:B--2---:R-:W-:Y:S01]  /*34c0*/  FADD.FTZ R67, R70, R9 ;  /* 0x0000000946437221 */ /* 0x004fe20000010000 */
[----:B------:R-:W-:Y:S01]  /*34d0*/  F2FP.F16.F32.PACK_AB R9, R26, R7 ;  /* 0x000000071a09723e */ /* 0x000fe200000000ff */
[----:B------:R-:W-:Y:S01]  /*34e0*/  FADD.FTZ R26, R10, R69 ;  /* 0x000000450a1a7221 */ /* 0x000fe20000010000 */
[----:B------:R-:W-:-:S02]  /*34f0*/  CS2R R122, SRZ ;  /* 0x00000000007a7805 */ /* 0x000fc4000001ff00 */
[----:B------:R-:W-:Y:S02]  /*3500*/  CS2R R118, SRZ ;  /* 0x0000000000767805 */ /* 0x000fe4000001ff00 */
[----:B------:R-:W-:Y:S01]  /*3510*/  CS2R R116, SRZ ;  /* 0x0000000000747805 */ /* 0x000fe2000001ff00 */
[----:B------:R-:W-:Y:S01]  /*3520*/  FADD.FTZ R69, R15, R26 ;  /* 0x0000001a0f457221 */ /* 0x000fe20000010000 */
[----:B------:R-:W2:Y:S01]  /*3530*/  MUFU.EX2 R36, R36 ;  /* 0x0000002400247308 */ /* 0x000ea20000000800 */
[----:B0-----:R-:W-:Y:S01]  /*3540*/  FADD.FTZ R14, R32, R67 ;  /* 0x00000043200e7221 */ /* 0x001fe20000010000 */
[----:B------:R-:W-:Y:S02]  /*3550*/  F2FP.F16.F32.PACK_AB R15, R12, R15 ;  /* 0x0000000f0c0f723e */ /* 0x000fe400000000ff */
[----:B------:R-:W-:Y:S02]  /*3560*/  CS2R R114, SRZ ;  /* 0x0000000000727805 */ /* 0x000fe4000001ff00 */
[----:B------:R-:W-:-:S02]  /*3570*/  CS2R R112, SRZ ;  /* 0x0000000000707805 */ /* 0x000fc4000001ff00 */
[----:B------:R-:W-:Y:S02]  /*3580*/  CS2R R110, SRZ ;  /* 0x00000000006e7805 */ /* 0x000fe4000001ff00 */
[----:B------:R-:W-:Y:S01]  /*3590*/  CS2R R92, SRZ ;  /* 0x00000000005c7805 */ /* 0x000fe2000001ff00 */
[----:B------:R-:W0:Y:S01]  /*35a0*/  MUFU.EX2 R59, R59 ;  /* 0x0000003b003b7308 */ /* 0x000e220000000800 */
[C---:B-1----:R-:W-:Y:S01]  /*35b0*/  FADD.FTZ R67, R51.reuse, R14 ;  /* 0x0000000e33437221 */ /* 0x042fe20000010000 */
[----:B------:R-:W-:Y:S01]  /*35c0*/  FADD.FTZ R14, R12, R69 ;  /* 0x000000450c0e7221 */ /* 0x000fe20000010000 */
[----:B------:R-:W-:-:S05]  /*35d0*/  F2FP.F16.F32.PACK_AB R12, R51, R32 ;  /* 0x00000020330c723e */ /* 0x000fca00000000ff */
[----:B------:R-:W1:Y:S01]  /*35e0*/  MUFU.EX2 R28, R28 ;  /* 0x0000001c001c7308 */ /* 0x000e620000000800 */
[----:B--2---:R-:W-:Y:S01]  /*35f0*/  FADD.FTZ R10, R36, R67 ;  /* 0x00000043240a7221 */ /* 0x004fe20000010000 */
[----:B------:R-:W-:-:S04]  /*3600*/  FADD.FTZ R67, R21, R14 ;  /* 0x0000000e15437221 */ /* 0x000fc80000010000 */
[----:B------:R-:W-:Y:S02]  /*3610*/  FADD.FTZ R24, R42, R67 ;  /* 0x000000432a187221 */ /* 0x000fe40000010000 */
[----:B------:R-:W2:Y:S01]  /*3620*/  MUFU.EX2 R49, R49 ;  /* 0x0000003100317308 */ /* 0x000ea20000000800 */
[----:B0-----:R-:W-:Y:S01]  /*3630*/  FADD.FTZ R25, R59, R10 ;  /* 0x0000000a3b197221 */ /* 0x001fe20000010000 */
[----:B------:R-:W-:Y:S01]  /*3640*/  FADD.FTZ R51, R27, R24 ;  /* 0x000000181b337221 */ /* 0x000fe20000010000 */
[----:B------:R-:W-:Y:S02]  /*3650*/  F2FP.F16.F32.PACK_AB R10, R70, R47 ;  /* 0x0000002f460a723e */ /* 0x000fe400000000ff */
[C---:B------:R-:W-:Y:S01]  /*3660*/  F2FP.F16.F32.PACK_AB R27, R20.reuse, R27 ;  /* 0x0000001b141b723e */ /* 0x040fe200000000ff */
[----:B------:R-:W-:Y:S02]  /*3670*/  FADD.FTZ R26, R20, R51 ;  /* 0x00000033141a7221 */ /* 0x000fe40000010000 */
[----:B------:R-:W0:Y:S01]  /*3680*/  MUFU.EX2 R30, R30 ;  /* 0x0000001e001e7308 */ /* 0x000e220000000800 */
[----:B-1----:R-:W-:Y:S01]  /*3690*/  FADD.FTZ R14, R28, R25 ;  /* 0x000000191c0e7221 */ /* 0x002fe20000010000 */
[----:B------:R1:W-:Y:S06]  /*36a0*/  STSM.16.M88.4 [R17+0x21800], R8 ;  /* 0x0218000811007844 */ /* 0x0003ec0000000200 */
[----:B------:R-:W3:Y:S01]  /*36b0*/  MUFU.EX2 R53, R53 ;  /* 0x0000003500357308 */ /* 0x000ee20000000800 */
[----:B--2---:R-:W-:Y:S01]  /*36c0*/  FADD.FTZ R25, R49, R14 ;  /* 0x0000000e31197221 */ /* 0x004fe20000010000 */
[----:B------:R-:W-:Y:S01]  /*36d0*/  F2FP.F16.F32.PACK_AB R14, R59, R36 ;  /* 0x000000243b0e723e */ /* 0x000fe200000000ff */
[----:B------:R-:W-:-:S04]  /*36e0*/  FADD.FTZ R59, R29, R26 ;  /* 0x0000001a1d3b7221 */ /* 0x000fc80000010000 */
[----:B------:R-:W-:Y:S01]  /*36f0*/  FADD.FTZ R20, R46, R59 ;  /* 0x0000003b2e147221 */ /* 0x000fe20000010000 */
[----:B------:R-:W2:Y:S01]  /*3700*/  MUFU.EX2 R34, R34 ;  /* 0x0000002200227308 */ /* 0x000ea20000000800 */
[----:B0-----:R-:W-:Y:S01]  /*3710*/  FADD.FTZ R24, R30, R25 ;  /* 0x000000191e187221 */ /* 0x001fe20000010000 */
[----:B------:R0:W-:Y:S01]  /*3720*/  STSM.16.M88.4 [R23], R12 ;  /* 0x0000000c17007844 */ /* 0x0001e20000000200 */
[----:B-1----:R-:W-:Y:S01]  /*3730*/  FADD.FTZ R11, R31, R20 ;  /* 0x000000141f0b7221 */ /* 0x002fe20000010000 */
[----:B------:R-:W-:Y:S02]  /*3740*/  F2FP.F16.F32.PACK_AB R25, R42, R21 ;  /* 0x000000152a19723e */ /* 0x000fe400000000ff */
[----:B------:R-:W-:Y:S02]  /*3750*/  F2FP.F16.F32.PACK_AB R9, R46, R29 ;  /* 0x0000001d2e09723e */ /* 0x000fe400000000ff */
[----:B------:R-:W1:Y:S01]  /*3760*/  MUFU.EX2 R57, R57 ;  /* 0x0000003900397308 */ /* 0x000e620000000800 */
[C---:B---3--:R-:W-:Y:S01]  /*3770*/  FADD.FTZ R51, R53.reuse, R24 ;  /* 0x0000001835337221 */ /* 0x048fe20000010000 */
[----:B------:R-:W-:-:S06]  /*3780*/  F2FP.F16.F32.PACK_AB R26, R53, R30 ;  /* 0x0000001e351a723e */ /* 0x000fcc00000000ff */
[----:B------:R-:W3:Y:S01]  /*3790*/  MUFU.EX2 R40, R40 ;  /* 0x0000002800287308 */ /* 0x000ee20000000800 */
[----:B--2---:R-:W-:Y:S01]  /*37a0*/  FADD.FTZ R24, R34, R51 ;  /* 0x0000003322187221 */ /* 0x004fe20000010000 */
[C---:B0-----:R-:W-:Y:S01]  /*37b0*/  FADD.FTZ R12, R50.reuse, R11 ;  /* 0x0000000b320c7221 */ /* 0x041fe20000010000 */
[----:B------:R-:W-:Y:S01]  /*37c0*/  F2FP.F16.F32.PACK_AB R11, R50, R31 ;  /* 0x0000001f320b723e */ /* 0x000fe200000000ff */
[----:B------:R-:W-:-:S04]  /*37d0*/  IMAD.MOV.U32 R31, RZ, RZ, R137 ;  /* 0x000000ffff1f7224 */ /* 0x000fc800078e0089 */
[----:B------:R-:W0:Y:S01]  /*37e0*/  MUFU.EX2 R63, R63 ;  /* 0x0000003f003f7308 */ /* 0x000e220000000800 */
[----:B-1----:R-:W-:Y:S01]  /*37f0*/  FADD.FTZ R51, R57, R24 ;  /* 0x0000001839337221 */ /* 0x002fe20000010000 */
[----:B------:R-:W-:Y:S02]  /*3800*/  F2FP.F16.F32.PACK_AB R24, R49, R28 ;  /* 0x0000001c3118723e */ /* 0x000fe400000000ff */
[----:B------:R-:W-:Y:S01]  /*3810*/  F2FP.F16.F32.PACK_AB R8, R57, R34 ;  /* 0x000000223908723e */ /* 0x000fe200000000ff */
[----:B------:R-:W1:Y:S02]  /*3820*/  @P4 LDC R28, c[0x0][0x44c] ;  /* 0x00011300ff1c4b82 */ /* 0x000e640000000800 */
[----:B------:R1:W-:Y:S01]  /*3830*/  STSM.16.M88.4 [R19], R24 ;  /* 0x0000001813007844 */ /* 0x0003e20000000200 */
[----:B------:R-:W2:Y:S01]  /*3840*/  MUFU.EX2 R38, R38 ;  /* 0x0000002600267308 */ /* 0x000ea20000000800 */
[----:B---3--:R-:W-:-:S07]  /*3850*/  FADD.FTZ R10, R40, R51 ;  /* 0x00000033280a7221 */ /* 0x008fce0000010000 */
[----:B------:R-:W3:Y:S01]  /*3860*/  MUFU.EX2 R61, R61 ;  /* 0x0000003d003d7308 */ /* 0x000ee20000000800 */
[C---:B0-----:R-:W-:Y:S01]  /*3870*/  FADD.FTZ R13, R63.reuse, R10 ;  /* 0x0000000a3f0d7221 */ /* 0x041fe20000010000 */
[----:B------:R-:W-:-:S05]  /*3880*/  F2FP.F16.F32.PACK_AB R10, R63, R40 ;  /* 0x000000283f0a723e */ /* 0x000fca00000000ff */
[----:B------:R0:W-:Y:S01]  /*3890*/  STSM.16.M88.4 [R18], R8 ;  /* 0x0000000812007844 */ /* 0x0001e20000000200 */
[----:B------:R-:W4:Y:S01]  /*38a0*/  MUFU.EX2 R0, R60 ;  /* 0x0000003c00007308 */ /* 0x000f220000000800 */
[----:B--2---:R-:W-:Y:S01]  /*38b0*/  FADD.FTZ R14, R38, R13 ;  /* 0x0000000d260e7221 */ /* 0x004fe20000010000 */
[----:B------:R-:W-:Y:S01]  /*38c0*/  FADD.FTZ R13, R33, R12 ;  /* 0x0000000c210d7221 */ /* 0x000fe20000010000 */
[----:B-1----:R-:W-:-:S04]  /*38d0*/  @P4 IMAD.HI.U32 R24, R137, R28, RZ ;  /* 0x0000001c89184227 */ /* 0x002fc800078e00ff */
[----:B------:R-:W-:Y:S01]  /*38e0*/  FADD.FTZ R12, R68, R13 ;  /* 0x0000000d440c7221 */ /* 0x000fe20000010000 */
[----:B------:R-:W1:Y:S01]  /*38f0*/  MUFU.EX2 R65, R65 ;  /* 0x0000004100417308 */ /* 0x000e620000000800 */
[----:B---3--:R-:W-:Y:S02]  /*3900*/  FADD.FTZ R15, R61, R14 ;  /* 0x0000000e3d0f7221 */ /* 0x008fe40000010000 */
[----:B------:R-:W-:-:S04]  /*3910*/  FADD.FTZ R13, R35, R12 ;  /* 0x0000000c230d7221 */ /* 0x000fc80000010000 */
[----:B------:R-:W-:Y:S01]  /*3920*/  FADD.FTZ R12, R72, R13 ;  /* 0x0000000d480c7221 */ /* 0x000fe20000010000 */
[----:B0-----:R-:W-:Y:S01]  /*3930*/  F2FP.F16.F32.PACK_AB R9, R68, R33 ;  /* 0x000000214409723e */ /* 0x001fe200000000ff */
[----:B------:R-:W0:Y:S01]  /*3940*/  MUFU.EX2 R44, R44 ;  /* 0x0000002c002c7308 */ /* 0x000e220000000800 */
[----:B----4-:R-:W-:Y:S01]  /*3950*/  FADD.FTZ R14, R0, R15 ;  /* 0x0000000f000e7221 */ /* 0x010fe20000010000 */
[----:B------:R-:W-:Y:S01]  /*3960*/  FADD.FTZ R13, R37, R12 ;  /* 0x0000000c250d7221 */ /* 0x000fe20000010000 */
[----:B------:R-:W2:Y:S01]  /*3970*/  @P4 LDC R33, c[0x0][0x450] ;  /* 0x00011400ff214b82 */ /* 0x000ea20000000800 */
[----:B------:R-:W-:Y:S02]  /*3980*/  F2FP.F16.F32.PACK_AB R8, R61, R38 ;  /* 0x000000263d08723e */ /* 0x000fe400000000ff */
[----:B------:R-:W-:Y:S02]  /*3990*/  F2FP.F16.F32.PACK_AB R11, R72, R35 ;  /* 0x00000023480b723e */ /* 0x000fe400000000ff */
[----:B------:R3:W4:Y:S01]  /*39a0*/  MUFU.EX2 R7, R120 ;  /* 0x0000007800077308 */ /* 0x0007220000000800 */
[C---:B-1----:R-:W-:Y:S01]  /*39b0*/  FADD.FTZ R15, R65.reuse, R14 ;  /* 0x0000000e410f7221 */ /* 0x042fe20000010000 */
[----:B------:R-:W-:-:S05]  /*39c0*/  F2FP.F16.F32.PACK_AB R10, R65, R0 ;  /* 0x00000000410a723e */ /* 0x000fca00000000ff */
[----:B------:R1:W-:Y:S01]  /*39d0*/  STSM.16.M88.4 [R17+0x27800], R8 ;  /* 0x0278000811007844 */ /* 0x0003e20000000200 */
[----:B------:R-:W5:Y:S01]  /*39e0*/  MUFU.EX2 R48, R48 ;  /* 0x0000003000307308 */ /* 0x000f620000000800 */
[----:B0-----:R-:W-:Y:S01]  /*39f0*/  FADD.FTZ R0, R44, R15 ;  /* 0x0000000f2c007221 */ /* 0x001fe20000010000 */
[----:B---3--:R-:W-:-:S06]  /*3a00*/  CS2R R120, SRZ ;  /* 0x0000000000787805 */ /* 0x008fcc000001ff00 */
[----:B------:R0:W3:Y:S01]  /*3a10*/  MUFU.EX2 R47, R124 ;  /* 0x0000007c002f7308 */ /* 0x0000e20000000800 */
[C---:B----4-:R-:W-:Y:S01]  /*3a20*/  FADD.FTZ R15, R7.reuse, R0 ;  /* 0x00000000070f7221 */ /* 0x050fe20000010000 */
[C---:B------:R-:W-:Y:S01]  /*3a30*/  FADD.FTZ R0, R76.reuse, R13 ;  /* 0x0000000d4c007221 */ /* 0x040fe20000010000 */
[----:B------:R-:W-:Y:S02]  /*3a40*/  F2FP.F16.F32.PACK_AB R12, R7, R44 ;  /* 0x0000002c070c723e */ /* 0x000fe400000000ff */
[----:B------:R-:W-:Y:S01]  /*3a50*/  F2FP.F16.F32.PACK_AB R13, R76, R37 ;  /* 0x000000254c0d723e */ /* 0x000fe200000000ff */
[----:B------:R-:W-:Y:S01]  /*3a60*/  FADD.FTZ R7, R39, R0 ;  /* 0x0000000027077221 */ /* 0x000fe20000010000 */
[----:B--2---:R-:W-:Y:S01]  /*3a70*/  @P4 SHF.R.U32.HI R31, RZ, R33, R24 ;  /* 0x00000021ff1f4219 */ /* 0x004fe20000011618 */
[----:B------:R-:W2:Y:S01]  /*3a80*/  MUFU.EX2 R126, R126 ;  /* 0x0000007e007e7308 */ /* 0x000ea20000000800 */
[----:B-----5:R-:W-:Y:S01]  /*3a90*/  FADD.FTZ R14, R48, R15 ;  /* 0x0000000f300e7221 */ /* 0x020fe20000010000 */
[C---:B------:R-:W-:Y:S01]  /*3aa0*/  FADD.FTZ R0, R58.reuse, R7 ;  /* 0x000000073a007221 */ /* 0x040fe20000010000 */
[----:B------:R-:W-:-:S02]  /*3ab0*/  F2FP.F16.F32.PACK_AB R15, R58, R39 ;  /* 0x000000273a0f723e */ /* 0x000fc400000000ff */
[----:B0-----:R-:W-:Y:S01]  /*3ac0*/  CS2R R124, SRZ ;  /* 0x00000000007c7805 */ /* 0x001fe2000001ff00 */
[----:B------:R-:W-:Y:S02]  /*3ad0*/  FADD.FTZ R7, R41, R0 ;  /* 0x0000000029077221 */ /* 0x000fe40000010000 */
[----:B------:R0:W4:Y:S01]  /*3ae0*/  MUFU.EX2 R21, R128 ;  /* 0x0000008000157308 */ /* 0x0001220000000800 */
[C---:B---3--:R-:W-:Y:S01]  /*3af0*/  FADD.FTZ R27, R47.reuse, R14 ;  /* 0x0000000e2f1b7221 */ /* 0x048fe20000010000 */
[----:B------:R-:W-:-:S05]  /*3b00*/  F2FP.F16.F32.PACK_AB R14, R47, R48 ;  /* 0x000000302f0e723e */ /* 0x000fca00000000ff */
[----:B------:R3:W-:Y:S01]  /*3b10*/  STSM.16.M88.4 [R136], R12 ;  /* 0x0000000c88007844 */ /* 0x0007e20000000200 */
[----:B------:R-:W5:Y:S01]  /*3b20*/  MUFU.EX2 R54, R54 ;  /* 0x0000003600367308 */ /* 0x000f620000000800 */
[----:B--2---:R-:W-:Y:S01]  /*3b30*/  FADD.FTZ R20, R126, R27 ;  /* 0x0000001b7e147221 */ /* 0x004fe20000010000 */
[----:B0-----:R-:W-:-:S06]  /*3b40*/  CS2R R128, SRZ ;  /* 0x0000000000807805 */ /* 0x001fcc000001ff00 */
[----:B------:R-:W0:Y:S01]  /*3b50*/  MUFU.EX2 R90, R90 ;  /* 0x0000005a005a7308 */ /* 0x000e220000000800 */
[C---:B----4-:R-:W-:Y:S01]  /*3b60*/  FADD.FTZ R27, R21.reuse, R20 ;  /* 0x00000014151b7221 */ /* 0x050fe20000010000 */
[----:B-1----:R-:W-:Y:S02]  /*3b70*/  F2FP.F16.F32.PACK_AB R8, R21, R126 ;  /* 0x0000007e1508723e */ /* 0x002fe400000000ff */
[----:B------:R-:W-:-:S04]  /*3b80*/  CS2R R126, SRZ ;  /* 0x00000000007e7805 */ /* 0x000fc8000001ff00 */
[----:B------:R-:W1:Y:S01]  /*3b90*/  MUFU.EX2 R43, R43 ;  /* 0x0000002b002b7308 */ /* 0x000e620000000800 */
[----:B-----5:R-:W-:-:S07]  /*3ba0*/  FADD.FTZ R0, R54, R7 ;  /* 0x0000000736007221 */ /* 0x020fce0000010000 */
[----:B------:R2:W4:Y:S01]  /*3bb0*/  MUFU.EX2 R29, R130 ;  /* 0x00000082001d7308 */ /* 0x0005220000000800 */
[----:B0-----:R-:W-:-:S07]  /*3bc0*/  FADD.FTZ R20, R90, R27 ;  /* 0x0000001b5a147221 */ /* 0x001fce0000010000 */
[----:B------:R-:W0:Y:S01]  /*3bd0*/  MUFU.EX2 R62, R62 ;  /* 0x0000003e003e7308 */ /* 0x000e220000000800 */
[----:B-1----:R-:W-:Y:S01]  /*3be0*/  FADD.FTZ R9, R43, R0 ;  /* 0x000000002b097221 */ /* 0x002fe20000010000 */
[----:B--2---:R-:W-:-:S06]  /*3bf0*/  CS2R R130, SRZ ;  /* 0x0000000000827805 */ /* 0x004fcc000001ff00 */
[----:B------:R-:W3:Y:S01]  /*3c00*/  MUFU.EX2 R80, R80 ;  /* 0x0000005000507308 */ /* 0x000ee20000000800 */
[----:B----4-:R-:W-:Y:S01]  /*3c10*/  FADD.FTZ R11, R29, R20 ;  /* 0x000000141d0b7221 */ /* 0x010fe20000010000 */
[----:B------:R-:W-:Y:S02]  /*3c20*/  IADD3 R20, R31, R138, -R140 ;  /* 0x0000008a1f147210 */ /* 0x000fe40007ffe88c */
[----:B------:R-:W-:Y:S02]  /*3c30*/  F2FP.F16.F32.PACK_AB R10, R29, R90 ;  /* 0x0000005a1d0a723e */ /* 0x000fe400000000ff */
[----:B------:R-:W-:Y:S02]  /*3c40*/  CS2R R90, SRZ ;  /* 0x00000000005a7805 */ /* 0x000fe4000001ff00 */
[----:B------:R-:W1:Y:S01]  /*3c50*/  MUFU.EX2 R45, R45 ;  /* 0x0000002d002d7308 */ /* 0x000e620000000800 */
[----:B0-----:R-:W-:Y:S01]  /*3c60*/  FADD.FTZ R0, R62, R9 ;  /* 0x000000093e007221 */ /* 0x001fe20000010000 */
[----:B------:R-:W-:-:S06]  /*3c70*/  F2FP.F16.F32.PACK_AB R9, R54, R41 ;  /* 0x000000293609723e */ /* 0x000fcc00000000ff */
[----:B------:R0:W2:Y:S01]  /*3c80*/  MUFU.EX2 R25, R132 ;  /* 0x0000008400197308 */ /* 0x0000a20000000800 */
[----:B---3--:R-:W-:Y:S01]  /*3c90*/  FADD.FTZ R12, R80, R11 ;  /* 0x0000000b500c7221 */ /* 0x008fe20000010000 */
[----:B------:R-:W-:-:S05]  /*3ca0*/  F2FP.F16.F32.PACK_AB R11, R62, R43 ;  /* 0x0000002b3e0b723e */ /* 0x000fca00000000ff */
[----:B------:R3:W-:Y:S01]  /*3cb0*/  STSM.16.M88.4 [R19+0x6000], R8 ;  /* 0x0060000813007844 */ /* 0x0007e20000000200 */
[----:B------:R-:W4:Y:S01]  /*3cc0*/  MUFU.EX2 R66, R66 ;  /* 0x0000004200427308 */ /* 0x000f220000000800 */
[----:B-1----:R-:W-:Y:S01]  /*3cd0*/  FADD.FTZ R13, R45, R0 ;  /* 0x000000002d0d7221 */ /* 0x002fe20000010000 */
[----:B0-----:R-:W-:-:S06]  /*3ce0*/  CS2R R132, SRZ ;  /* 0x0000000000847805 */ /* 0x001fcc000001ff00 */
[----:B------:R-:W0:Y:S01]  /*3cf0*/  MUFU.EX2 R4, R4 ;  /* 0x0000000400047308 */ /* 0x000e220000000800 */
[C---:B--2---:R-:W-:Y:S01]  /*3d00*/  FADD.FTZ R21, R25.reuse, R12 ;  /* 0x0000000c19157221 */ /* 0x044fe20000010000 */
[----:B------:R-:W-:Y:S01]  /*3d10*/  F2FP.F16.F32.PACK_AB R12, R25, R80 ;  /* 0x00000050190c723e */ /* 0x000fe200000000ff */
[----:B---3--:R-:W-:-:S05]  /*3d20*/  VIADD R8, R88, 0xfffffffe ;  /* 0xfffffffe58087836 */ /* 0x008fca0000000000 */
[----:B------:R-:W-:Y:S01]  /*3d30*/  MUFU.EX2 R84, R84 ;  /* 0x0000005400547308 */ /* 0x000fe20000000800 */
[C---:B----4-:R-:W-:Y:S01]  /*3d40*/  FADD.FTZ R25, R66.reuse, R13 ;  /* 0x0000000d42197221 */ /* 0x050fe20000010000 */
[----:B------:R-:W-:Y:S02]  /*3d50*/  F2FP.F16.F32.PACK_AB R13, R66, R45 ;  /* 0x0000002d420d723e */ /* 0x000fe400000000ff */
[----:B------:R-:W-:-:S04]  /*3d60*/  CS2R R88, SRZ ;  /* 0x0000000000587805 */ /* 0x000fc8000001ff00 */
[----:B------:R-:W1:Y:S01]  /*3d70*/  MUFU.EX2 R55, R55 ;  /* 0x0000003700377308 */ /* 0x000e620000000800 */
[----:B0-----:R-:W-:-:S07]  /*3d80*/  FADD.FTZ R0, R4, R25 ;  /* 0x0000001904007221 */ /* 0x001fce0000010000 */
[----:B------:R0:W2:Y:S01]  /*3d90*/  MUFU.EX2 R7, R108 ;  /* 0x0000006c00077308 */ /* 0x0000a20000000800 */
[----:B-1----:R-:W-:Y:S02]  /*3da0*/  F2FP.F16.F32.PACK_AB R14, R55, R84 ;  /* 0x00000054370e723e */ /* 0x002fe400000000ff */
[----:B0-----:R-:W-:Y:S02]  /*3db0*/  CS2R R108, SRZ ;  /* 0x00000000006c7805 */ /* 0x001fe4000001ff00 */
[C---:B--2---:R-:W-:Y:S01]  /*3dc0*/  F2FP.F16.F32.PACK_AB R15, R7.reuse, R4 ;  /* 0x00000004070f723e */ /* 0x044fe200000000ff */
[----:B------:R-:W-:Y:S01]  /*3dd0*/  FADD.FTZ R4, R84, R21 ;  /* 0x0000001554047221 */ /* 0x000fe20000010000 */
[----:B------:R-:W-:Y:S01]  /*3de0*/  SHF.R.S32.HI R21, RZ, 0x1f, R20 ;  /* 0x0000001fff157819 */ /* 0x000fe20000011414 */
[----:B------:R-:W-:Y:S02]  /*3df0*/  FADD.FTZ R0, R7, R0 ;  /* 0x0000000007007221 */ /* 0x000fe40000010000 */
[----:B------:R0:W-:Y:S01]  /*3e00*/  STSM.16.M88.4 [R18+0x6000], R12 ;  /* 0x0060000c12007844 */ /* 0x0001e20000000200 */
[----:B------:R-:W-:Y:S01]  /*3e10*/  LEA.HI R21, R21, R20, RZ, 0x7 ;  /* 0x0000001415157211 */ /* 0x000fe200078f38ff */
[----:B------:R-:W-:Y:S01]  /*3e20*/  FADD.FTZ R4, R55, R4 ;  /* 0x0000000437047221 */ /* 0x000fe20000010000 */
[----:B------:R1:W-:Y:S06]  /*3e30*/  MEMBAR.ALL.CTA ;  /* 0x0000000000007992 */ /* 0x0003ec0000008000 */
[----:B-1----:R-:W1:Y:S01]  /*3e40*/  FENCE.VIEW.ASYNC.S ;  /* 0x00000000000073c6 */ /* 0x002e620000000000 */
[----:B------:R-:W-:-:S04]  /*3e50*/  SHF.R.S32.HI R21, RZ, 0x7, R21 ;  /* 0x00000007ff157819 */ /* 0x000fc80000011415 */
[----:B------:R-:W-:-:S04]  /*3e60*/  VIMNMX R139, R142, R21, !PT ;  /* 0x000000158e8b7248 */ /* 0x000fc80007fe0100 */
[----:B------:R-:W-:Y:S01]  /*3e70*/  ISETP.GE.AND P1, PT, R8, R139, PT ;  /* 0x0000008b0800720c */ /* 0x000fe20003f26270 */
[----:B-1----:R-:W-:-:S12]  /*3e80*/  NOP ;  /* 0x0000000000007918 */ /* 0x002fd80000000000 */
[----:B0-----:R-:W-:Y:S05]  /*3e90*/  @!P1 BRA `(.L_x_2088) ;  /* 0x0000002800b89947 */ /* 0x001fea0003800000 */
[----:B------:R-:W-:Y:S01]  /*3ea0*/  IMAD.MOV.U32 R9, RZ, RZ, R5 ;  /* 0x000000ffff097224 */ /* 0x000fe200078e0005 */
[----:B------:R-:W-:Y:S01]  /*3eb0*/  UMOV UR6, UR38 ;  /* 0x0000002600067c82 */ /* 0x000fe20008000000 */
[----:B------:R-:W-:Y:S02]  /*3ec0*/  IMAD.MOV.U32 R7, RZ, RZ, R6 ;  /* 0x000000ffff077224 */ /* 0x000fe400078e0006 */
[----:B------:R-:W-:Y:S02]  /*3ed0*/  IMAD.MOV.U32 R10, RZ, RZ, R2 ;  /* 0x000000ffff0a7224 */ /* 0x000fe400078e0002 */
[----:B------:R-:W-:-:S07]  /*3ee0*/  IMAD.MOV.U32 R135, RZ, RZ, RZ ;  /* 0x000000ffff877224 */ /* 0x000fce00078e00ff */
.L_x_2099:
[----:B------:R-:W-:Y:S01]  /*3ef0*/  ISETP.NE.AND P2, PT, RZ, UR42, PT ;  /* 0x0000002aff007c0c */ /* 0x000fe2000bf45270 */
[----:B------:R-:W-:-:S04]  /*3f00*/  UISETP.NE.AND UP0, UPT, UR6, 0x1, UPT ;  /* 0x000000010600788c */ /* 0x000fc8000bf05270 */
[----:B------:R-:W-:-:S06]  /*3f10*/  USEL UR7, URZ, 0x1, UP0 ;  /* 0x000000013f077887 */ /* 0x000fcc0008000000 */
[----:B------:R-:W-:Y:S02]  /*3f20*/  LOP3.LUT R2, R10, UR7, RZ, 0x3c, !PT ;  /* 0x000000070a027c12 */ /* 0x000fe4000f8e3cff */
[----:B------:R-:W-:Y:S05]  /*3f30*/  @P2 BRA `(.L_x_2089) ;  /* 0x0000000000342947 */ /* 0x000fea0003800000 */
[----:B------:R-:W-:Y:S05]  /*3f40*/  @!P0 BRA `(.L_x_2090) ;  /* 0x0000000000048947 */ /* 0x000fea0003800000 */
[----:B------:R-:W-:Y:S01]  /*3f50*/  BPT.TRAP 0x1 ;  /* 0x000000040000795c */ /* 0x000fe20000300000 */
.L_x_2090:
[----:B------:R-:W-:Y:S01]  /*3f60*/  UIADD3 UR7, UR6, 0x1, URZ ;  /* 0x0000000106077890 */ /* 0x000fe2000fffe03f */
[----:B------:R-:W-:-:S03]  /*3f70*/  SHF.L.U32 R3, R2, 0x1f, RZ ;  /* 0x0000001f02037819 */ /* 0x000fc600000006ff */
[----:B------:R-:W-:-:S04]  /*3f80*/  UISETP.NE.AND UP0, UPT, UR7, 0x2, UPT ;  /* 0x000000020700788c */ /* 0x000fc8000bf05270 */
[----:B------:R-:W-:-:S04]  /*3f90*/  USEL UR7, UR7, URZ, UP0 ;  /* 0x0000003f07077287 */ /* 0x000fc80008000000 */
[----:B------:R-:W-:-:S09]  /*3fa0*/  ULEA UR7, UR7, UR40, 0x3 ;  /* 0x0000002807077291 */ /* 0x000fd2000f8e183f */
[----:B------:R0:W1:Y:S01]  /*3fb0*/  SYNCS.PHASECHK.TRANS64.TRYWAIT P1, [UR7+0x2d830], R3 ;  /* 0x02d83003ff0075a7 */ /* 0x0000620008020147 */
[----:B------:R-:W-:Y:S05]  /*3fc0*/  @!P0 BRA `(.L_x_2091) ;  /* 0x0000000000048947 */ /* 0x000fea0003800000 */
[----:B------:R-:W-:Y:S01]  /*3fd0*/  BPT.TRAP 0x1 ;  /* 0x000000040000795c */ /* 0x000fe20000300000 */
.L_x_2091:
[----:B-1----:R-:W-:Y:S05]  /*3fe0*/  @P1 BRA `(.L_x_2089) ;  /* 0x0000000000081947 */ /* 0x002fea0003800000 */
[----:B------:R-:W1:Y:S02]  /*3ff0*/  SYNCS.PHASECHK.TRANS64.TRYWAIT P1, [UR7+0x2d830], R3 ;  /* 0x02d83003ff0075a7 */ /* 0x000e640008020147 */
[----:B-1----:R-:W-:Y:S05]  /*4000*/  @!P1 BRA `(.L_x_2092) ;  /* 0x000000e000089947 */ /* 0x002fea0003800000 */
.L_x_2089:
[----:B------:R-:W2:Y:S01]  /*4010*/  S2R R5, SR_TID.X ;  /* 0x0000000000057919 */ /* 0x000ea20000002100 */
        /* <DEDUP_REMOVED lines=41> */
.L_x_2094:
[----:B------:R-:W-:Y:S01]  /*42b0*/  ULEA UR7, UR6, UR40, 0x3 ;  /* 0x0000002806077291 */ /* 0x000fe2000f8e183f */
[----:B------:R-:W-:-:S08]  /*42c0*/  SHF.L.U32 R3, R10, 0x1f, RZ ;  /* 0x0000001f0a037819 */ /* 0x000fd000000006ff */
[----:B------:R0:W1:Y:S01]  /*42d0*/  SYNCS.PHASECHK.TRANS64.TRYWAIT P1, [UR7+0x2d850], R3 ;  /* 0x02d85003ff0075a7 */ /* 0x0000620008020147 */
[----:B------:R-:W-:Y:S05]  /*42e0*/  @!P0 BRA `(.L_x_2095) ;  /* 0x0000000000048947 */ /* 0x000fea0003800000 */
[----:B------:R-:W-:Y:S01]  /*42f0*/  BPT.TRAP 0x1 ;  /* 0x000000040000795c */ /* 0x000fe20000300000 */
.L_x_2095:
[----:B-1----:R-:W-:Y:S05]  /*4300*/  @P1 BRA `(.L_x_2093) ;  /* 0x0000000000081947 */ /* 0x002fea0003800000 */
[----:B------:R-:W1:Y:S02]  /*4310*/  SYNCS.PHASECHK.TRANS64.TRYWAIT P1, [UR7+0x2d850], R3 ;  /* 0x02d85003ff0075a7 */ /* 0x000e640008020147 */
[----:B-1----:R-:W-:Y:S05]  /*4320*/  @!P1 BRA `(.L_x_2096) ;  /* 0x000000dc00589947 */ /* 0x002fea0003800000 */
.L_x_2093:
        /* <DEDUP_REMOVED lines=70> */
.L_x_2097:
[----:B0-----:R-:W0:Y:S01]  /*4790*/  LDC R3, c[0x0][0x448] ;  /* 0x00011200ff037b82 */ /* 0x001e220000000800 */
[----:B------:R-:W-:Y:S01]  /*47a0*/  IMAD.IADD R5, R143, 0x1, R137 ;  /* 0x000000018f057824 */ /* 0x000fe200078e0289 */
[----:B------:R-:W-:Y:S01]  /*47b0*/  LOP3.LUT R16, R16, 0xfffffeff, RZ, 0xc0, !PT ;  /* 0xfffffeff10107812 */ /* 0x000fe200078ec0ff */
[----:B------:R-:W-:-:S03]  /*47c0*/  ULEA UR7, UR38, UR40, 0x3 ;  /* 0x0000002826077291 */ /* 0x000fc6000f8e183f */
[----:B------:R-:W-:Y:S01]  /*47d0*/  @P0 LOP3.LUT R16, R16, 0x100, RZ, 0xfc, !PT ;  /* 0x0000010010100812 */ /* 0x000fe200078efcff */
[----:B------:R-:W-:-:S03]  /*47e0*/  UIADD3 UR7, UR7, 0x2d840, URZ ;  /* 0x0002d84007077890 */ /* 0x000fc6000fffe03f */
[----:B------:R-:W-:Y:S01]  /*47f0*/  LOP3.LUT R16, R16, 0xfffffdff, RZ, 0xc0, !PT ;  /* 0xfffffdff10107812 */ /* 0x000fe200078ec0ff */
[----:B------:R-:W-:-:S09]  /*4800*/  UPRMT UR7, UR41, 0x654, UR7 ;  /* 0x0000065429077896 */ /* 0x000fd20008000007 */
[----:B------:R-:W-:Y:S01]  /*4810*/  SYNCS.ARRIVE.TRANS64.RED.A1T0 RZ, [UR7], RZ ;  /* 0x000000ffffff79a7 */ /* 0x000fe20008100407 */
[----:B0-----:R-:W-:-:S13]  /*4820*/  ISETP.NE.AND P1, PT, R3, 0x1, PT ;  /* 0x000000010300780c */ /* 0x001fda0003f25270 */
[----:B------:R-:W0:Y:S08]  /*4830*/  @P1 LDC R6, c[0x0][0x44c] ;  /* 0x00011300ff061b82 */ /* 0x000e300000000800 */
[----:B------:R-:W1:Y:S01]  /*4840*/  @P1 LDC R3, c[0x0][0x450] ;  /* 0x00011400ff031b82 */ /* 0x000e620000000800 */
[----:B0-----:R-:W-:-:S05]  /*4850*/  @P1 IMAD.HI.U32 R6, R5, R6, RZ ;  /* 0x0000000605061227 */ /* 0x001fca00078e00ff */
[----:B-1----:R-:W-:Y:S01]  /*4860*/  @P1 SHF.R.U32.HI R5, RZ, R3, R6 ;  /* 0x00000003ff051219 */ /* 0x002fe20000011606 */
[----:B------:R-:W-:-:S04]  /*4870*/  IMAD.MOV.U32 R6, RZ, RZ, -0x80 ;  /* 0xffffff80ff067424 */ /* 0x000fc800078e00ff */
[----:B------:R-:W0:Y:S01]  /*4880*/  SHFL.IDX PT, R3, R5, RZ, 0x1c1f ;  /* 0x001c1fff05037589 */ /* 0x000e2200000e0000 */
[----:B------:R-:W-:-:S03]  /*4890*/  IMAD R6, R8, R6, 0x1 ;  /* 0x0000000108067424 */ /* 0x000fc600078e0206 */
[----:B------:R-:W1:Y:S02]  /*48a0*/  SHFL.IDX PT, R5, R5, 0x1, 0x1c1f ;  /* 0x003c1f0005057f89 */ /* 0x000e6400000e0000 */
[----:B------:R-:W-:-:S05]  /*48b0*/  IADD3 R6, R138, R6, -R141 ;  /* 0x000000068a067210 */ /* 0x000fca0007ffe88d */
[----:B------:R-:W-:-:S04]  /*48c0*/  IMAD.IADD R6, R6, 0x1, -R140 ;  /* 0x0000000106067824 */ /* 0x000fc800078e0a8c */
[C---:B0-----:R-:W-:Y:S02]  /*48d0*/  IMAD.IADD R3, R6.reuse, 0x1, R3 ;  /* 0x0000000106037824 */ /* 0x041fe400078e0203 */
[----:B-1----:R-:W-:-:S03]  /*48e0*/  IMAD.IADD R5, R6, 0x1, R5 ;  /* 0x0000000106057824 */ /* 0x002fc600078e0205 */
[C---:B------:R-:W-:Y:S02]  /*48f0*/  ISETP.GT.AND P5, PT, R3.reuse, RZ, PT ;  /* 0x000000ff0300720c */ /* 0x040fe40003fa4270 */
[----:B------:R-:W-:Y:S02]  /*4900*/  ISETP.GT.AND P4, PT, R3, 0x1, PT ;  /* 0x000000010300780c */ /* 0x000fe40003f84270 */
[----:B------:R-:W-:Y:S02]  /*4910*/  FSEL R24, R24, -INF , P5 ;  /* 0xff80000018187808 */ /* 0x000fe40002800000 */
[----:B------:R-:W-:Y:S02]  /*4920*/  FSEL R25, R25, -INF , P4 ;  /* 0xff80000019197808 */ /* 0x000fe40002000000 */
[C---:B------:R-:W-:Y:S02]  /*4930*/  ISETP.GT.AND P3, PT, R3.reuse, 0x8, PT ;  /* 0x000000080300780c */ /* 0x040fe40003f64270 */
[----:B------:R-:W-:-:S02]  /*4940*/  ISETP.GT.AND P2, PT, R3, 0x9, PT ;  /* 0x000000090300780c */ /* 0x000fc40003f44270 */
[C---:B------:R-:W-:Y:S02]  /*4950*/  ISETP.GT.AND P1, PT, R3.reuse, 0x10, PT ;  /* 0x000000100300780c */ /* 0x040fe40003f24270 */
[C---:B------:R-:W-:Y:S02]  /*4960*/  ISETP.GT.AND P5, PT, R3.reuse, 0x11, PT ;  /* 0x000000110300780c */ /* 0x040fe40003fa4270 */
[----:B------:R-:W-:Y:S02]  /*4970*/  ISETP.GT.AND P4, PT, R3, 0x18, PT ;  /* 0x000000180300780c */ /* 0x000fe40003f84270 */
[----:B------:R-:W-:Y:S02]  /*4980*/  FSEL R28, R28, -INF , P3 ;  /* 0xff8000001c1c7808 */ /* 0x000fe40001800000 */
[----:B------:R-:W-:Y:S02]  /*4990*/  FSEL R29, R29, -INF , P2 ;  /* 0xff8000001d1d7808 */ /* 0x000fe40001000000 */
[----:B------:R-:W-:-:S02]  /*49a0*/  FSEL R32, R32, -INF , P1 ;  /* 0xff80000020207808 */ /* 0x000fc40000800000 */
[----:B------:R-:W-:Y:S02]  /*49b0*/  FSEL R33, R33, -INF , P5 ;  /* 0xff80000021217808 */ /* 0x000fe40002800000 */
[----:B------:R-:W-:Y:S02]  /*49c0*/  FSEL R36, R36, -INF , P4 ;  /* 0xff80000024247808 */ /* 0x000fe40002000000 */
[C---:B------:R-:W-:Y:S02]  /*49d0*/  ISETP.GT.AND P3, PT, R3.reuse, 0x19, PT ;  /* 0x000000190300780c */ /* 0x040fe40003f64270 */
[C---:B------:R-:W-:Y:S02]  /*49e0*/  ISETP.GT.AND P2, PT, R3.reuse, 0x20, PT ;  /* 0x000000200300780c */ /* 0x040fe40003f44270 */
[C---:B------:R-:W-:Y:S02]  /*49f0*/  ISETP.GT.AND P1, PT, R3.reuse, 0x21, PT ;  /* 0x000000210300780c */ /* 0x040fe40003f24270 */
[----:B------:R-:W-:-:S02]  /*4a00*/  ISETP.GT.AND P5, PT, R3, 0x28, PT ;  /* 0x000000280300780c */ /* 0x000fc40003fa4270 */
[----:B------:R-:W-:Y:S02]  /*4a10*/  ISETP.GT.AND P4, PT, R3, 0x29, PT ;  /* 0x000000290300780c */ /* 0x000fe40003f84270 */
[----:B------:R-:W-:Y:S02]  /*4a20*/  FSEL R37, R37, -INF , P3 ;  /* 0xff80000025257808 */ /* 0x000fe40001800000 */
[----:B------:R-:W-:Y:S02]  /*4a30*/  FSEL R40, R40, -INF , P2 ;  /* 0xff80000028287808 */ /* 0x000fe40001000000 */
[----:B------:R-:W-:Y:S02]  /*4a40*/  FSEL R41, R41, -INF , P1 ;  /* 0xff80000029297808 */ /* 0x000fe40000800000 */
[----:B------:R-:W-:Y:S02]  /*4a50*/  FSEL R44, R44, -INF , P5 ;  /* 0xff8000002c2c7808 */ /* 0x000fe40002800000 */
[----:B------:R-:W-:-:S02]  /*4a60*/  FSEL R45, R45, -INF , P4 ;  /* 0xff8000002d2d7808 */ /* 0x000fc40002000000 */
[C---:B------:R-:W-:Y:S02]  /*4a70*/  ISETP.GT.AND P3, PT, R3.reuse, 0x30, PT ;  /* 0x000000300300780c */ /* 0x040fe40003f64270 */
[C---:B------:R-:W-:Y:S02]  /*4a80*/  ISETP.GT.AND P2, PT, R3.reuse, 0x31, PT ;  /* 0x000000310300780c */ /* 0x040fe40003f44270 */
[C---:B------:R-:W-:Y:S02]  /*4a90*/  ISETP.GT.AND P1, PT, R3.reuse, 0x38, PT ;  /* 0x000000380300780c */ /* 0x040fe40003f24270 */
[C---:B------:R-:W-:Y:S02]  /*4aa0*/  ISETP.GT.AND P5, PT, R3.reuse, 0x39, PT ;  /* 0x000000390300780c */ /* 0x040fe40003fa4270 */
[----:B------:R-:W-:Y:S02]  /*4ab0*/  ISETP.GT.AND P4, PT, R3, 0x40, PT ;  /* 0x000000400300780c */ /* 0x000fe40003f84270 */
        /* <DEDUP_REMOVED lines=30> */
[----:B------:R-:W-:-:S02]  /*4ca0*/  FMNMX.FTZ R3, R24, R7, !PT ;  /* 0x0000000718037209 */ /* 0x000fc40007810000 */
[----:B------:R-:W-:Y:S02]  /*4cb0*/  FSEL R77, R77, -INF , P3 ;  /* 0xff8000004d4d7808 */ /* 0x000fe40001800000 */
[----:B------:R-:W-:Y:S02]  /*4cc0*/  FMNMX.FTZ R3, R25, R3, !PT ;  /* 0x0000000319037209 */ /* 0x000fe40007810000 */
[----:B------:R-:W-:Y:S02]  /*4cd0*/  FSEL R80, R80, -INF , P2 ;  /* 0xff80000050507808 */ /* 0x000fe40001000000 */
[----:B------:R-:W-:Y:S02]  /*4ce0*/  FMNMX.FTZ R3, R28, R3, !PT ;  /* 0x000000031c037209 */ /* 0x000fe40007810000 */
[----:B------:R-:W-:Y:S02]  /*4cf0*/  FSEL R81, R81, -INF , P1 ;  /* 0xff80000051517808 */ /* 0x000fe40000800000 */
[----:B------:R-:W-:-:S02]  /*4d00*/  FMNMX.FTZ R3, R29, R3, !PT ;  /* 0x000000031d037209 */ /* 0x000fc40007810000 */
[----:B------:R-:W-:Y:S02]  /*4d10*/  FSEL R84, R84, -INF , P5 ;  /* 0xff80000054547808 */ /* 0x000fe40002800000 */
[----:B------:R-:W-:Y:S02]  /*4d20*/  FMNMX.FTZ R3, R32, R3, !PT ;  /* 0x0000000320037209 */ /* 0x000fe40007810000 */
[----:B------:R-:W-:Y:S02]  /*4d30*/  FSEL R85, R85, -INF , P4 ;  /* 0xff80000055557808 */ /* 0x000fe40002000000 */
[----:B------:R-:W-:Y:S02]  /*4d40*/  FMNMX.FTZ R3, R33, R3, !PT ;  /* 0x0000000321037209 */ /* 0x000fe40007810000 */
[----:B------:R-:W-:Y:S02]  /*4d50*/  ISETP.GT.AND P1, PT, R5, 0x8, PT ;  /* 0x000000080500780c */ /* 0x000fe40003f24270 */
[----:B------:R-:W-:-:S02]  /*4d60*/  FMNMX.FTZ R3, R36, R3, !PT ;  /* 0x0000000324037209 */ /* 0x000fc40007810000 */
[----:B------:R-:W-:Y:S02]  /*4d70*/  FSEL R30, R30, -INF , P1 ;  /* 0xff8000001e1e7808 */ /* 0x000fe40000800000 */
[----:B------:R-:W-:Y:S02]  /*4d80*/  FMNMX.FTZ R3, R37, R3, !PT ;  /* 0x0000000325037209 */ /* 0x000fe40007810000 */
[----:B------:R-:W-:Y:S02]  /*4d90*/  ISETP.GT.AND P1, PT, R5, 0x19, PT ;  /* 0x000000190500780c */ /* 0x000fe40003f24270 */
[----:B------:R-:W-:Y:S02]  /*4da0*/  FMNMX.FTZ R3, R40, R3, !PT ;  /* 0x0000000328037209 */ /* 0x000fe40007810000 */
[----:B------:R-:W-:Y:S02]  /*4db0*/  FSEL R39, R39, -INF , P1 ;  /* 0xff80000027277808 */ /* 0x000fe40000800000 */
[----:B------:R-:W-:-:S02]  /*4dc0*/  FMNMX.FTZ R3, R41, R3, !PT ;  /* 0x0000000329037209 */ /* 0x000fc40007810000 */
[C---:B------:R-:W-:Y:S02]  /*4dd0*/  ISETP.GT.AND P1, PT, R5.reuse, 0x30, PT ;  /* 0x000000300500780c */ /* 0x040fe40003f24270 */
[----:B------:R-:W-:Y:S02]  /*4de0*/  FMNMX.FTZ R3, R44, R3, !PT ;  /* 0x000000032c037209 */ /* 0x000fe40007810000 */
[----:B------:R-:W-:Y:S02]  /*4df0*/  ISETP.GT.AND P3, PT, R5, RZ, PT ;  /* 0x000000ff0500720c */ /* 0x000fe40003f64270 */
[----:B------:R-:W-:Y:S02]  /*4e00*/  FMNMX.FTZ R3, R45, R3, !PT ;  /* 0x000000032d037209 */ /* 0x000fe40007810000 */
[----:B------:R-:W-:Y:S02]  /*4e10*/  ISETP.GT.AND P2, PT, R5, 0x1, PT ;  /* 0x000000010500780c */ /* 0x000fe40003f44270 */
[----:B------:R-:W-:-:S02]  /*4e20*/  FMNMX.FTZ R3, R48, R3, !PT ;  /* 0x0000000330037209 */ /* 0x000fc40007810000 */
[----:B------:R-:W-:Y:S02]  /*4e30*/  FSEL R50, R50, -INF , P1 ;  /* 0xff80000032327808 */ /* 0x000fe40000800000 */
[----:B------:R-:W-:Y:S02]  /*4e40*/  FMNMX.FTZ R3, R49, R3, !PT ;  /* 0x0000000331037209 */ /* 0x000fe40007810000 */
[C---:B------:R-:W-:Y:S02]  /*4e50*/  ISETP.GT.AND P1, PT, R5.reuse, 0x41, PT ;  /* 0x000000410500780c */ /* 0x040fe40003f24270 */
[----:B------:R-:W-:Y:S02]  /*4e60*/  FMNMX.FTZ R3, R52, R3, !PT ;  /* 0x0000000334037209 */ /* 0x000fe40007810000 */
[----:B------:R-:W-:Y:S02]  /*4e70*/  ISETP.GT.AND P0, PT, R5, 0x61, PT ;  /* 0x000000610500780c */ /* 0x000fe40003f04270 */
[----:B------:R-:W-:-:S02]  /*4e80*/  FMNMX.FTZ R3, R53, R3, !PT ;  /* 0x0000000335037209 */ /* 0x000fc40007810000 */
[----:B------:R-:W-:Y:S02]  /*4e90*/  FSEL R26, R26, -INF , P3 ;  /* 0xff8000001a1a7808 */ /* 0x000fe40001800000 */
[----:B------:R-:W-:Y:S02]  /*4ea0*/  FMNMX.FTZ R3, R56, R3, !PT ;  /* 0x0000000338037209 */ /* 0x000fe40007810000 */
[----:B------:R-:W-:Y:S02]  /*4eb0*/  FSEL R27, R27, -INF , P2 ;  /* 0xff8000001b1b7808 */ /* 0x000fe40001000000 */
[----:B------:R-:W-:Y:S02]  /*4ec0*/  FMNMX.FTZ R3, R57, R3, !PT ;  /* 0x0000000339037209 */ /* 0x000fe40007810000 */
[----:B------:R-:W-:Y:S02]  /*4ed0*/  ISETP.GT.AND P5, PT, R5, 0x9, PT ;  /* 0x000000090500780c */ /* 0x000fe40003fa4270 */
[----:B------:R-:W-:-:S02]  /*4ee0*/  FMNMX.FTZ R3, R60, R3, !PT ;  /* 0x000000033c037209 */ /* 0x000fc40007810000 */
[----:B------:R-:W-:Y:S02]  /*4ef0*/  ISETP.GT.AND P4, PT, R5, 0x10, PT ;  /* 0x000000100500780c */ /* 0x000fe40003f84270 */
[----:B------:R-:W-:Y:S02]  /*4f00*/  FMNMX.FTZ R3, R61, R3, !PT ;  /* 0x000000033d037209 */ /* 0x000fe40007810000 */
[C---:B------:R-:W-:Y:S02]  /*4f10*/  ISETP.GT.AND P3, PT, R5.reuse, 0x11, PT ;  /* 0x000000110500780c */ /* 0x040fe40003f64270 */
        /* <DEDUP_REMOVED lines=9> */
[----:B------:R-:W-:Y:S02]  /*4fb0*/  FSEL R34, R34, -INF , P4 ;  /* 0xff80000022227808 */ /* 0x000fe40002000000 */
[----:B------:R-:W-:Y:S02]  /*4fc0*/  FMNMX.FTZ R3, R73, R3, !PT ;  /* 0x0000000349037209 */ /* 0x000fe40007810000 */
[----:B------:R-:W-:Y:S02]  /*4fd0*/  FSEL R35, R35, -INF , P3 ;  /* 0xff80000023237808 */ /* 0x000fe40001800000 */
[----:B------:R-:W-:Y:S02]  /*4fe0*/  FMNMX.FTZ R3, R76, R3, !PT ;  /* 0x000000034c037209 */ /* 0x000fe40007810000 */
[----:B------:R-:W-:Y:S02]  /*4ff0*/  FSEL R38, R38, -INF , P2 ;  /* 0xff80000026267808 */ /* 0x000fe40001000000 */
[----:B------:R-:W-:-:S02]  /*5000*/  FMNMX.FTZ R3, R77, R3, !PT ;  /* 0x000000034d037209 */ /* 0x000fc40007810000 */
[C---:B------:R-:W-:Y:S02]  /*5010*/  ISETP.GT.AND P5, PT, R5.reuse, 0x20, PT ;  /* 0x000000200500780c */ /* 0x040fe40003fa4270 */
[----:B------:R-:W-:Y:S02]  /*5020*/  FMNMX.FTZ R3, R80, R3, !PT ;  /* 0x0000000350037209 */ /* 0x000fe40007810000 */
[----:B------:R-:W-:Y:S02]  /*5030*/  ISETP.GT.AND P4, PT, R5, 0x21, PT ;  /* 0x000000210500780c */ /* 0x000fe40003f84270 */
[----:B------:R-:W-:Y:S02]  /*5040*/  FMNMX.FTZ R3, R81, R3, !PT ;  /* 0x0000000351037209 */ /* 0x000fe40007810000 */
[----:B------:R-:W-:Y:S02]  /*5050*/  ISETP.GT.AND P3, PT, R5, 0x28, PT ;  /* 0x000000280500780c */ /* 0x000fe40003f64270 */
[----:B------:R-:W-:-:S02]  /*5060*/  FMNMX.FTZ R3, R84, R3, !PT ;  /* 0x0000000354037209 */ /* 0x000fc40007810000 */
[----:B------:R-:W-:Y:S02]  /*5070*/  ISETP.GT.AND P2, PT, R5, 0x29, PT ;  /* 0x000000290500780c */ /* 0x000fe40003f44270 */
[----:B------:R-:W-:Y:S02]  /*5080*/  FMNMX.FTZ R3, R85, R3, !PT ;  /* 0x0000000355037209 */ /* 0x000fe40007810000 */
[----:B------:R-:W-:Y:S02]  /*5090*/  FSEL R70, R70, -INF , P1 ;  /* 0xff80000046467808 */ /* 0x000fe40000800000 */
[----:B------:R-:W-:Y:S01]  /*50a0*/  ISETP.GT.AND P1, PT, R5, 0x69, PT ;  /* 0x000000690500780c */ /* 0x000fe20003f24270 */
[----:B------:R-:W0:Y:S01]  /*50b0*/  SHFL.BFLY PT, R6, R3, 0x2, 0x1f ;  /* 0x0c401f0003067f89 */ /* 0x000e2200000e0000 */
        /* <DEDUP_REMOVED lines=8> */
[----:B------:R-:W-:Y:S02]  /*5140*/  @P0 LOP3.LUT R16, R16, 0x200, RZ, 0xfc, !PT ;  /* 0x0000020010100812 */ /* 0x000fe400078efcff */
[----:B------:R-:W-:Y:S02]  /*5150*/  FSEL R51, R51, -INF , P5 ;  /* 0xff80000033337808 */ /* 0x000fe40002800000 */
[----:B------:R-:W-:Y:S02]  /*5160*/  FSEL R54, R54, -INF , P4 ;  /* 0xff80000036367808 */ /* 0x000fe40002000000 */
[----:B------:R-:W-:Y:S02]  /*5170*/  FSEL R55, R55, -INF , P3 ;  /* 0xff80000037377808 */ /* 0x000fe40001800000 */
[----:B0-----:R-:W-:Y:S02]  /*5180*/  FMNMX.FTZ R6, R3, R6, !PT ;  /* 0x0000000603067209 */ /* 0x001fe40007810000 */
[----:B------:R-:W-:-:S02]  /*5190*/  FSEL R58, R58, -INF , P2 ;  /* 0xff8000003a3a7808 */ /* 0x000fc40001000000 */
[C---:B------:R-:W-:Y:S01]  /*51a0*/  ISETP.GT.AND P5, PT, R5.reuse, 0x48, PT ;  /* 0x000000480500780c */ /* 0x040fe20003fa4270 */
[----:B------:R-:W0:Y:S01]  /*51b0*/  SHFL.BFLY PT, R3, R6, 0x1, 0x1f ;  /* 0x0c201f0006037f89 */ /* 0x000e2200000e0000 */
[C---:B------:R-:W-:Y:S02]  /*51c0*/  ISETP.GT.AND P4, PT, R5.reuse, 0x49, PT ;  /* 0x000000490500780c */ /* 0x040fe40003f84270 */
[C---:B------:R-:W-:Y:S02]  /*51d0*/  ISETP.GT.AND P3, PT, R5.reuse, 0x50, PT ;  /* 0x000000500500780c */ /* 0x040fe40003f64270 */
[----:B------:R-:W-:Y:S02]  /*51e0*/  ISETP.GT.AND P2, PT, R5, 0x51, PT ;  /* 0x000000510500780c */ /* 0x000fe40003f44270 */
[----:B------:R-:W-:Y:S02]  /*51f0*/  LOP3.LUT R16, R16, 0xfffffbff, RZ, 0xc0, !PT ;  /* 0xfffffbff10107812 */ /* 0x000fe400078ec0ff */
[----:B------:R-:W-:-:S02]  /*5200*/  FSEL R62, R62, -INF , P5 ;  /* 0xff8000003e3e7808 */ /* 0x000fc40002800000 */
[----:B------:R-:W-:Y:S02]  /*5210*/  FSEL R63, R63, -INF , P4 ;  /* 0xff8000003f3f7808 */ /* 0x000fe40002000000 */
[----:B------:R-:W-:Y:S02]  /*5220*/  FSEL R66, R66, -INF , P3 ;  /* 0xff80000042427808 */ /* 0x000fe40001800000 */
[----:B------:R-:W-:Y:S02]  /*5230*/  FSEL R67, R67, -INF , P2 ;  /* 0xff80000043437808 */ /* 0x000fe40001000000 */
[----:B------:R-:W-:Y:S02]  /*5240*/  @P1 LOP3.LUT R16, R16, 0x400, RZ, 0xfc, !PT ;  /* 0x0000040010101812 */ /* 0x000fe400078efcff */
[C---:B------:R-:W-:Y:S02]  /*5250*/  ISETP.GT.AND P2, PT, R5.reuse, 0x70, PT ;  /* 0x000000700500780c */ /* 0x040fe40003f44270 */
[----:B------:R-:W-:-:S02]  /*5260*/  ISETP.GT.AND P3, PT, R5, 0x71, PT ;  /* 0x000000710500780c */ /* 0x000fc40003f64270 */
[C---:B------:R-:W-:Y:S02]  /*5270*/  ISETP.GT.AND P4, PT, R5.reuse, 0x78, PT ;  /* 0x000000780500780c */ /* 0x040fe40003f84270 */
[----:B0-----:R-:W-:Y:S02]  /*5280*/  FMNMX.FTZ R6, R6, R3, !PT ;  /* 0x0000000306067209 */ /* 0x001fe40007810000 */
[C---:B------:R-:W-:Y:S02]  /*5290*/  ISETP.GT.AND P5, PT, R5.reuse, 0x79, PT ;  /* 0x000000790500780c */ /* 0x040fe40003fa4270 */
[C---:B------:R-:W-:Y:S02]  /*52a0*/  FSETP.NEU.FTZ.AND P6, PT, R6.reuse, -INF , PT ;  /* 0xff8000000600780b */ /* 0x040fe40003fdd000 */
[----:B------:R-:W-:Y:S02]  /*52b0*/  ISETP.GT.AND P1, PT, R5, 0x59, PT ;  /* 0x000000590500780c */ /* 0x000fe40003f24270 */
[----:B------:R-:W-:-:S02]  /*52c0*/  FSEL R3, R6, RZ, P6 ;  /* 0x000000ff06037208 */ /* 0x000fc40003000000 */
[----:B------:R-:W-:Y:S02]  /*52d0*/  ISETP.GT.AND P0, PT, R5, 0x60, PT ;  /* 0x000000600500780c */ /* 0x000fe40003f04270 */
[----:B------:R-:W-:Y:S01]  /*52e0*/  FSEL R71, R71, -INF , P1 ;  /* 0xff80000047477808 */ /* 0x000fe20000800000 */
[----:B------:R-:W-:Y:S01]  /*52f0*/  FADD.FTZ R7, -R3, R7 ;  /* 0x0000000703077221 */ /* 0x000fe20000010100 */
[----:B------:R-:W-:Y:S01]  /*5300*/  FSEL R74, R74, -INF , P0 ;  /* 0xff8000004a4a7808 */ /* 0x000fe20000000000 */
[----:B------:R-:W0:Y:S01]  /*5310*/  LDC R3, c[0x0][0x988] ;  /* 0x00026200ff037b82 */ /* 0x000e220000000800 */
[C---:B------:R-:W-:Y:S02]  /*5320*/  LOP3.LUT P0, RZ, R16.reuse, 0x200, RZ, 0xc0, !PT ;  /* 0x0000020010ff7812 */ /* 0x040fe4000780c0ff */
[----:B------:R-:W-:Y:S02]  /*5330*/  LOP3.LUT P1, RZ, R16, 0x400, RZ, 0xc0, !PT ;  /* 0x0000040010ff7812 */ /* 0x000fe4000782c0ff */
[----:B------:R-:W-:-:S02]  /*5340*/  FSEL R75, R75, -INF , P0 ;  /* 0xff8000004b4b7808 */ /* 0x000fc40000000000 */
[----:B------:R-:W-:Y:S02]  /*5350*/  FSEL R79, R79, -INF , P1 ;  /* 0xff8000004f4f7808 */ /* 0x000fe40000800000 */
[----:B------:R-:W-:Y:S02]  /*5360*/  FSEL R82, R82, -INF , P2 ;  /* 0xff80000052527808 */ /* 0x000fe40001000000 */
[----:B------:R-:W-:Y:S02]  /*5370*/  FSEL R83, R83, -INF , P3 ;  /* 0xff80000053537808 */ /* 0x000fe40001800000 */
[----:B------:R-:W-:Y:S02]  /*5380*/  FSEL R86, R86, -INF , P4 ;  /* 0xff80000056567808 */ /* 0x000fe40002000000 */
[----:B------:R-:W-:Y:S02]  /*5390*/  FSEL R87, R87, -INF , P5 ;  /* 0xff80000057577808 */ /* 0x000fe40002800000 */
[----:B------:R-:W-:Y:S01]  /*53a0*/  LOP3.LUT P0, RZ, R16, 0x100, RZ, 0xc0, !PT ;  /* 0x0000010010ff7812 */ /* 0x000fe2000780c0ff */
[-C--:B0-----:R-:W-:Y:S01]  /*53b0*/  FMUL.FTZ R10, R6, R3.reuse ;  /* 0x00000003060a7220 */ /* 0x081fe20000410000 */
[----:B------:R-:W-:-:S04]  /*53c0*/  FMUL.FTZ R7, R7, R3 ;  /* 0x0000000307077220 */ /* 0x000fc80000410000 */
[----:B------:R-:W-:Y:S02]  /*53d0*/  FSEL R10, R10, RZ, P6 ;  /* 0x000000ff0a0a7208 */ /* 0x000fe40003000000 */
[----:B------:R-:W-:Y:S01]  /*53e0*/  ISETP.GT.AND P6, PT, R5, 0x68, PT ;  /* 0x000000680500780c */ /* 0x000fe20003fc4270 */
[----:B------:R-:W-:Y:S01]  /*53f0*/  MUFU.EX2 R7, R7 ;  /* 0x0000000700077308 */ /* 0x000fe20000000800 */
[----:B------:R-:W-:Y:S01]  /*5400*/  FMNMX.FTZ R5, R26, R9, !PT ;  /* 0x000000091a057209 */ /* 0x000fe20007810000 */
[-CC-:B------:R-:W-:Y:S01]  /*5410*/  FFMA.FTZ R24, R24, R3.reuse, -R10.reuse ;  /* 0x0000000318187223 */ /* 0x180fe2000001080a */
[----:B------:R-:W-:Y:S01]  /*5420*/  FSEL R78, R78, -INF , P6 ;  /* 0xff8000004e4e7808 */ /* 0x000fe20003000000 */
[--C-:B------:R-:W-:Y:S01]  /*5430*/  FFMA.FTZ R25, R25, R3, -R10.reuse ;  /* 0x0000000319197223 */ /* 0x100fe2000001080a */
[----:B------:R-:W-:Y:S01]  /*5440*/  FMNMX.FTZ R5, R27, R5, !PT ;  /* 0x000000051b057209 */ /* 0x000fe20007810000 */
[-CC-:B------:R-:W-:Y:S01]  /*5450*/  FFMA.FTZ R28, R28, R3.reuse, -R10.reuse ;  /* 0x000000031c1c7223 */ /* 0x180fe2000001080a */
[--C-:B------:R-:W-:Y:S01]  /*5460*/  FFMA.FTZ R29, R29, R3, -R10.reuse ;  /* 0x000000031d1d7223 */ /* 0x100fe2000001080a */
[----:B------:R-:W0:Y:S01]  /*5470*/  MUFU.EX2 R24, R24 ;  /* 0x0000001800187308 */ /* 0x000e220000000800 */
[----:B------:R-:W-:Y:S01]  /*5480*/  FMNMX.FTZ R5, R30, R5, !PT ;  /* 0x000000051e057209 */ /* 0x000fe20007810000 */
[-CC-:B------:R-:W-:Y:S01]  /*5490*/  FFMA.FTZ R32, R32, R3.reuse, -R10.reuse ;  /* 0x0000000320207223 */ /* 0x180fe2000001080a */
[-CC-:B------:R-:W-:Y:S01]  /*54a0*/  FFMA.FTZ R33, R33, R3.reuse, -R10.reuse ;  /* 0x0000000321217223 */ /* 0x180fe2000001080a */
[--C-:B------:R-:W-:Y:S01]  /*54b0*/  FFMA.FTZ R36, R36, R3, -R10.reuse ;  /* 0x0000000324247223 */ /* 0x100fe2000001080a */
[----:B------:R-:W-:Y:S01]  /*54c0*/  FMNMX.FTZ R5, R31, R5, !PT ;  /* 0x000000051f057209 */ /* 0x000fe20007810000 */
[-CC-:B------:R-:W-:Y:S01]  /*54d0*/  FFMA.FTZ R37, R37, R3.reuse, -R10.reuse ;  /* 0x0000000325257223 */ /* 0x180fe2000001080a */
[--C-:B------:R-:W-:Y:S01]  /*54e0*/  FFMA.FTZ R40, R40, R3, -R10.reuse ;  /* 0x0000000328287223 */ /* 0x100fe2000001080a */
[----:B------:R-:W1:Y:S01]  /*54f0*/  MUFU.EX2 R25, R25 ;  /* 0x0000001900197308 */ /* 0x000e620000000800 */
[----:B------:R-:W-:Y:S01]  /*5500*/  FMNMX.FTZ R5, R34, R5, !PT ;  /* 0x0000000522057209 */ /* 0x000fe20007810000 */
[-CC-:B------:R-:W-:Y:S01]  /*5510*/  FFMA.FTZ R41, R41, R3.reuse, -R10.reuse ;  /* 0x0000000329297223 */ /* 0x180fe2000001080a */
[-CC-:B------:R-:W-:Y:S01]  /*5520*/  FFMA.FTZ R44, R44, R3.reuse, -R10.reuse ;  /* 0x000000032c2c7223 */ /* 0x180fe2000001080a */
[--C-:B------:R-:W-:Y:S01]  /*5530*/  FFMA.FTZ R45, R45, R3, -R10.reuse ;  /* 0x000000032d2d7223 */ /* 0x100fe2000001080a */
[----:B------:R-:W-:Y:S01]  /*5540*/  FMNMX.FTZ R5, R35, R5, !PT ;  /* 0x0000000523057209 */ /* 0x000fe20007810000 */
[-CC-:B------:R-:W-:Y:S01]  /*5550*/  FFMA.FTZ R48, R48, R3.reuse, -R10.reuse ;  /* 0x0000000330307223 */ /* 0x180fe2000001080a */
[----:B------:R-:W-:Y:S01]  /*5560*/  FFMA.FTZ R49, R49, R3, -R10 ;  /* 0x0000000331317223 */ /* 0x000fe2000001080a */
[----:B------:R-:W-:Y:S01]  /*5570*/  MUFU.EX2 R28, R28 ;  /* 0x0000001c001c7308 */ /* 0x000fe20000000800 */
[----:B------:R-:W-:Y:S01]  /*5580*/  FMNMX.FTZ R5, R38, R5, !PT ;  /* 0x0000000526057209 */ /* 0x000fe20007810000 */
[----:B0-----:R-:W-:Y:S01]  /*5590*/  FFMA.FTZ R4, R7, R4, R24 ;  /* 0x0000000407047223 */ /* 0x001fe20000010018 */
[-CC-:B------:R-:W-:Y:S01]  /*55a0*/  FFMA.FTZ R52, R52, R3.reuse, -R10.reuse ;  /* 0x0000000334347223 */ /* 0x180fe2000001080a */
[--C-:B------:R-:W-:Y:S01]  /*55b0*/  FFMA.FTZ R53, R53, R3, -R10.reuse ;  /* 0x0000000335357223 */ /* 0x100fe2000001080a */
[----:B------:R-:W-:Y:S01]  /*55c0*/  FMNMX.FTZ R5, R39, R5, !PT ;  /* 0x0000000527057209 */ /* 0x000fe20007810000 */
[-CC-:B------:R-:W-:Y:S01]  /*55d0*/  FFMA.FTZ R56, R56, R3.reuse, -R10.reuse ;  /* 0x0000000338387223 */ /* 0x180fe2000001080a */
[----:B------:R-:W-:Y:S01]  /*55e0*/  FFMA.FTZ R57, R57, R3, -R10 ;  /* 0x0000000339397223 */ /* 0x000fe2000001080a */
[----:B------:R-:W-:Y:S01]  /*55f0*/  MUFU.EX2 R29, R29 ;  /* 0x0000001d001d7308 */ /* 0x000fe20000000800 */
[----:B------:R-:W-:Y:S01]  /*5600*/  FMNMX.FTZ R5, R42, R5, !PT ;  /* 0x000000052a057209 */ /* 0x000fe20007810000 */
[----:B-1----:R-:W-:Y:S01]  /*5610*/  FADD.FTZ R4, R25, R4 ;  /* 0x0000000419047221 */ /* 0x002fe20000010000 */
[-CC-:B------:R-:W-:Y:S01]  /*5620*/  FFMA.FTZ R60, R60, R3.reuse, -R10.reuse ;  /* 0x000000033c3c7223 */ /* 0x180fe2000001080a */
[--C-:B------:R-:W-:Y:S01]  /*5630*/  FFMA.FTZ R61, R61, R3, -R10.reuse ;  /* 0x000000033d3d7223 */ /* 0x100fe2000001080a */
[----:B------:R-:W-:Y:S01]  /*5640*/  FMNMX.FTZ R5, R43, R5, !PT ;  /* 0x000000052b057209 */ /* 0x000fe20007810000 */
[-CC-:B------:R-:W-:Y:S01]  /*5650*/  FFMA.FTZ R64, R64, R3.reuse, -R10.reuse ;  /* 0x0000000340407223 */ /* 0x180fe2000001080a */
[--C-:B------:R-:W-:Y:S01]  /*5660*/  FFMA.FTZ R65, R65, R3, -R10.reuse ;  /* 0x0000000341417223 */ /* 0x100fe2000001080a */
[----:B------:R-:W-:Y:S01]  /*5670*/  MUFU.EX2 R32, R32 ;  /* 0x0000002000207308 */ /* 0x000fe20000000800 */
[----:B------:R-:W-:Y:S01]  /*5680*/  FMNMX.FTZ R5, R46, R5, !PT ;  /* 0x000000052e057209 */ /* 0x000fe20007810000 */
[-CC-:B------:R-:W-:Y:S01]  /*5690*/  FFMA.FTZ R68, R68, R3.reuse, -R10.reuse ;  /* 0x0000000344447223 */ /* 0x180fe2000001080a */
        /* <DEDUP_REMOVED lines=40> */
[----:B------:R-:W-:Y:S02]  /*5920*/  MUFU.EX2 R53, R53 ;  /* 0x0000003500357308 */ /* 0x000fe40000000800 */
[----:B------:R-:W0:Y:S06]  /*5930*/  SHFL.BFLY PT, R11, R5, 0x2, 0x1f ;  /* 0x0c401f00050b7f89 */ /* 0x000e2c00000e0000 */
[----:B------:R-:W-:Y:S08]  /*5940*/  MUFU.EX2 R56, R56 ;  /* 0x0000003800387308 */ /* 0x000ff00000000800 */
[----:B------:R-:W-:Y:S08]  /*5950*/  MUFU.EX2 R57, R57 ;  /* 0x0000003900397308 */ /* 0x000ff00000000800 */
[----:B------:R-:W-:Y:S01]  /*5960*/  MUFU.EX2 R60, R60 ;  /* 0x0000003c003c7308 */ /* 0x000fe20000000800 */
[----:B0-----:R-:W-:-:S05]  /*5970*/  FMNMX.FTZ R5, R5, R11, !PT ;  /* 0x0000000b05057209 */ /* 0x001fca0007810000 */
[----:B------:R-:W0:Y:S02]  /*5980*/  SHFL.BFLY PT, R11, R5, 0x1, 0x1f ;  /* 0x0c201f00050b7f89 */ /* 0x000e2400000e0000 */
[----:B------:R-:W-:Y:S08]  /*5990*/  MUFU.EX2 R61, R61 ;  /* 0x0000003d003d7308 */ /* 0x000ff00000000800 */
[----:B------:R-:W-:Y:S08]  /*59a0*/  MUFU.EX2 R64, R64 ;  /* 0x0000004000407308 */ /* 0x000ff00000000800 */
[----:B------:R-:W-:Y:S01]  /*59b0*/  MUFU.EX2 R65, R65 ;  /* 0x0000004100417308 */ /* 0x000fe20000000800 */
[----:B0-----:R-:W-:-:S07]  /*59c0*/  FMNMX.FTZ R5, R5, R11, !PT ;  /* 0x0000000b05057209 */ /* 0x001fce0007810000 */
[----:B------:R-:W-:Y:S01]  /*59d0*/  MUFU.EX2 R68, R68 ;  /* 0x0000004400447308 */ /* 0x000fe20000000800 */
[C---:B------:R-:W-:Y:S01]  /*59e0*/  FSETP.NEU.FTZ.AND P1, PT, R5.reuse, -INF , PT ;  /* 0xff8000000500780b */ /* 0x040fe20003f3d000 */
[----:B------:R-:W-:-:S03]  /*59f0*/  FMUL.FTZ R12, R5, R3 ;  /* 0x00000003050c7220 */ /* 0x000fc60000410000 */
[----:B------:R-:W-:-:S03]  /*5a00*/  FSEL R11, R5, RZ, P1 ;  /* 0x000000ff050b7208 */ /* 0x000fc60000800000 */
[----:B------:R-:W-:Y:S01]  /*5a10*/  MUFU.EX2 R69, R69 ;  /* 0x0000004500457308 */ /* 0x000fe20000000800 */
[----:B------:R-:W-:Y:S01]  /*5a20*/  FSEL R12, R12, RZ, P1 ;  /* 0x000000ff0c0c7208 */ /* 0x000fe20000800000 */
[----:B------:R-:W-:-:S04]  /*5a30*/  FADD.FTZ R9, -R11, R9 ;  /* 0x000000090b097221 */ /* 0x000fc80000010100 */
[-CC-:B------:R-:W-:Y:S01]  /*5a40*/  FFMA.FTZ R26, R26, R3.reuse, -R12.reuse ;  /* 0x000000031a1a7223 */ /* 0x180fe2000001080c */
[-CC-:B------:R-:W-:Y:S01]  /*5a50*/  FFMA.FTZ R27, R27, R3.reuse, -R12.reuse ;  /* 0x000000031b1b7223 */ /* 0x180fe2000001080c */
[-C--:B------:R-:W-:Y:S01]  /*5a60*/  FMUL.FTZ R9, R9, R3.reuse ;  /* 0x0000000309097220 */ /* 0x080fe20000410000 */
        /* <DEDUP_REMOVED lines=35> */
[----:B0-----:R-:W-:-:S04]  /*5ca0*/  FFMA.FTZ R0, R9, R0, R26 ;  /* 0x0000000009007223 */ /* 0x001fc8000001001a */
[----:B------:R-:W-:Y:S01]  /*5cb0*/  FADD.FTZ R14, R13, R0 ;  /* 0x000000000d0e7221 */ /* 0x000fe20000010000 */
        /* <DEDUP_REMOVED lines=98> */
.L_x_2098:
        /* <DEDUP_REMOVED lines=106> */
.L_x_2088:
[----:B------:R-:W-:-:S13]  /*6980*/  ISETP.GE.AND P1, PT, R8, R142, PT ;  /* 0x0000008e0800720c */ /* 0x000fda0003f26270 */
[----:B------:R-:W-:Y:S05]  /*6990*/  @!P1 BRA `(.L_x_2100) ;  /* 0x00000020003c9947 */ /* 0x000fea0003800000 */
[----:B------:R-:W-:Y:S01]  /*69a0*/  IMAD.MOV.U32 R9, RZ, RZ, R5 ;  /* 0x000000ffff097224 */ /* 0x000fe200078e0005 */
[----:B------:R-:W-:Y:S01]  /*69b0*/  UMOV UR6, UR38 ;  /* 0x0000002600067c82 */ /* 0x000fe20008000000 */
[----:B------:R-:W-:Y:S02]  /*69c0*/  IMAD.MOV.U32 R7, RZ, RZ, R6 ;  /* 0x000000ffff077224 */ /* 0x000fe400078e0006 */
[----:B------:R-:W-:-:S07]  /*69d0*/  IMAD.MOV.U32 R10, RZ, RZ, R2 ;  /* 0x000000ffff0a7224 */ /* 0x000fce00078e0002 */
.L_x_2111:
[----:B------:R-:W-:Y:S01]  /*69e0*/  ISETP.NE.AND P2, PT, RZ, UR42, PT ;  /* 0x0000002aff007c0c */ /* 0x000fe2000bf45270 */
[----:B------:R-:W-:-:S04]  /*69f0*/  UISETP.NE.AND UP0, UPT, UR6, 0x1, UPT ;  /* 0x000000010600788c */ /* 0x000fc8000bf05270 */
[----:B------:R-:W-:-:S06]  /*6a00*/  USEL UR7, URZ, 0x1, UP0 ;  /* 0x000000013f077887 */ /* 0x000fcc0008000000 */
[----:B------:R-:W-:Y:S02]  /*6a10*/  LOP3.LUT R2, R10, UR7, RZ, 0x3c, !PT ;  /* 0x000000070a027c12 */ /* 0x000fe4000f8e3cff */
[----:B------:R-:W-:Y:S05]  /*6a20*/  @P2 BRA `(.L_x_2101) ;  /* 0x0000000000342947 */ /* 0x000fea0003800000 */
[----:B------:R-:W-:Y:S05]  /*6a30*/  @!P0 BRA `(.L_x_2102) ;  /* 0x0000000000048947 */ /* 0x000fea0003800000 */
[----:B------:R-:W-:Y:S01]  /*6a40*/  BPT.TRAP 0x1 ;  /* 0x000000040000795c */ /* 0x000fe20000300000 */
.L_x_2102:
        /* <DEDUP_REMOVED lines=8> */
.L_x_2103:
[----:B-1----:R-:W-:Y:S05]  /*6ad0*/  @P1 BRA `(.L_x_2101) ;  /* 0x0000000000081947 */ /* 0x002fea0003800000 */
[----:B------:R-:W1:Y:S02]  /*6ae0*/  SYNCS.PHASECHK.TRANS64.TRYWAIT P1, [UR7+0x2d830], R3 ;  /* 0x02d83003ff0075a7 */ /* 0x000e640008020147 */
[----:B-1----:R-:W-:Y:S05]  /*6af0*/  @!P1 BRA `(.L_x_2104) ;  /* 0x000000b4007c9947 */ /* 0x002fea0003800000 */
.L_x_2101:
        /* <DEDUP_REMOVED lines=42> */
.L_x_2106:
[----:B------:R-:W-:Y:S01]  /*6da0*/  ULEA UR7, UR6, UR40, 0x3 ;  /* 0x0000002806077291 */ /* 0x000fe2000f8e183f */
[----:B------:R-:W-:-:S08]  /*6db0*/  SHF.L.U32 R3, R10, 0x1f, RZ ;  /* 0x0000001f0a037819 */ /* 0x000fd000000006ff */
[----:B------:R0:W1:Y:S01]  /*6dc0*/  SYNCS.PHASECHK.TRANS64.TRYWAIT P1, [UR7+0x2d850], R3 ;  /* 0x02d85003ff0075a7 */ /* 0x0000620008020147 */
[----:B------:R-:W-:Y:S05]  /*6dd0*/  @!P0 BRA `(.L_x_2107) ;  /* 0x0000000000048947 */ /* 0x000fea0003800000 */
[----:B------:R-:W-:Y:S01]  /*6de0*/  BPT.TRAP 0x1 ;  /* 0x000000040000795c */ /* 0x000fe20000300000 */
.L_x_2107:
[----:B-1----:R-:W-:Y:S05]  /*6df0*/  @P1 BRA `(.L_x_2105) ;  /* 0x0000000000081947 */ /* 0x002fea0003800000 */
[----:B------:R-:W1:Y:S02]  /*6e00*/  SYNCS.PHASECHK.TRANS64.TRYWAIT P1, [UR7+0x2d850], R3 ;  /* 0x02d85003ff0075a7 */ /* 0x000e640008020147 */
[----:B-1----:R-:W-:Y:S05]  /*6e10*/  @!P1 BRA `(.L_x_2108) ;  /* 0x000000b000cc9947 */ /* 0x002fea0003800000 */
.L_x_2105:
        /* <DEDUP_REMOVED lines=70> */
.L_x_2109:
        /* <DEDUP_REMOVED lines=37> */
[----:B0-----:R-:W-:Y:S02]  /*74d0*/  FMNMX.FTZ R5, R3, R5, !PT ;  /* 0x0000000503057209 */ /* 0x001fe40007810000 */
[----:B------:R-:W-:-:S03]  /*74e0*/  FMNMX.FTZ R3, R26, R9, !PT ;  /* 0x000000091a037209 */ /* 0x000fc60007810000 */
[----:B------:R-:W0:Y:S01]  /*74f0*/  SHFL.BFLY PT, R6, R5, 0x1, 0x1f ;  /* 0x0c201f0005067f89 */ /* 0x000e2200000e0000 */
[----:B------:R-:W-:-:S04]  /*7500*/  FMNMX.FTZ R3, R27, R3, !PT ;  /* 0x000000031b037209 */ /* 0x000fc80007810000 */
[----:B------:R-:W-:-:S04]  /*7510*/  FMNMX.FTZ R3, R30, R3, !PT ;  /* 0x000000031e037209 */ /* 0x000fc80007810000 */
[----:B------:R-:W-:-:S04]  /*7520*/  FMNMX.FTZ R3, R31, R3, !PT ;  /* 0x000000031f037209 */ /* 0x000fc80007810000 */
[----:B------:R-:W-:-:S04]  /*7530*/  FMNMX.FTZ R3, R34, R3, !PT ;  /* 0x0000000322037209 */ /* 0x000fc80007810000 */
[----:B------:R-:W-:-:S04]  /*7540*/  FMNMX.FTZ R3, R35, R3, !PT ;  /* 0x0000000323037209 */ /* 0x000fc80007810000 */
[----:B------:R-:W-:Y:S02]  /*7550*/  FMNMX.FTZ R3, R38, R3, !PT ;  /* 0x0000000326037209 */ /* 0x000fe40007810000 */
        /* <DEDUP_REMOVED lines=32> */
[C---:B------:R-:W-:Y:S01]  /*7760*/  FADD.FTZ R9, -R5.reuse, R9 ;  /* 0x0000000905097221 */ /* 0x040fe20000010100 */
        /* <DEDUP_REMOVED lines=46> */
[-C--:B------:R-:W-:Y:S01]  /*7a50*/  FFMA.FTZ R35, R35, R3.reuse, -R12 ;  /* 0x0000000323237223 */ /* 0x080fe2000001080c */
        /* <DEDUP_REMOVED lines=10> */
[-C--:B------:R-:W-:Y:S01]  /*7b00*/  FFMA.FTZ R51, R51, R3.reuse, -R12 ;  /* 0x0000000333337223 */ /* 0x080fe2000001080c */
        /* <DEDUP_REMOVED lines=142> */
.L_x_2110:
        /* <DEDUP_REMOVED lines=106> */
.L_x_2100:
[----:B------:R-:W-:Y:S06]  /*8a90*/  BAR.ARV 0x8, 0x200 ;  /* 0x0208000000007b1d */ /* 0x000fec0000002000 */
[----:B------:R-:W-:Y:S05]  /*8aa0*/  @!P0 BRA `(.L_x_2112) ;  /* 0x0000000000048947 */ /* 0x000fea0003800000 */
[----:B------:R-:W-:Y:S01]  /*8ab0*/  BPT.TRAP 0x1 ;  /* 0x000000040000795c */ /* 0x000fe20000300000 */
.L_x_2112:
[----:B------:R-:W-:Y:S01]  /*8ac0*/  ULEA UR4, UR38, UR40, 0x3 ;  /* 0x0000002826047291 */ /* 0x000fe2000f8e183f */
[----:B------:R-:W-:-:S08]  /*8ad0*/  SHF.L.U32 R7, R2, 0x1f, RZ ;  /* 0x0000001f02077819 */ /* 0x000fd000000006ff */
[----:B------:R0:W1:Y:S01]  /*8ae0*/  SYNCS.PHASECHK.TRANS64.TRYWAIT P1, [UR4+0x2d850], R7 ;  /* 0x02d85007ff0075a7 */ /* 0x0000620008020144 */
[----:B------:R-:W-:Y:S05]  /*8af0*/  @!P0 BRA `(.L_x_2113) ;  /* 0x0000000000048947 */ /* 0x000fea0003800000 */
[----:B------:R-:W-:Y:S01]  /*8b00*/  BPT.TRAP 0x1 ;  /* 0x000000040000795c */ /* 0x000fe20000300000 */
.L_x_2113:
[----:B-1----:R-:W-:Y:S05]  /*8b10*/  @P1 BRA `(.L_x_2114) ;  /* 0x0000000000081947 */ /* 0x002fea0003800000 */
[----:B------:R-:W1:Y:S02]  /*8b20*/  SYNCS.PHASECHK.TRANS64.TRYWAIT P1, [UR4+0x2d850], R7 ;  /* 0x02d85007ff0075a7 */ /* 0x000e640008020144 */
[----:B-1----:R-:W-:Y:S05]  /*8b30*/  @!P1 BRA `(.L_x_2115) ;  /* 0x00000094009c9947 */ /* 0x002fea0003800000 */
.L_x_2114:
[----:B------:R-:W-:Y:S01]  /*8b40*/  UIADD3 UR40, UR40, 0x400, URZ ;  /* 0x0000040028287890 */ /* 0x000fe2000fffe03f */
[----:B------:R-:W-:Y:S01]  /*8b50*/  WARPGROUP.ARRIVE ;  /* 0x00000000000079c5 */ /* 0x000fe20000000000 */
[----:B------:R-:W-:Y:S01]  /*8b60*/  ULOP3.LUT UR39, UR39, 0x10000, URZ, 0xfc, !UPT ;  /* 0x0001000027277892 */ /* 0x000fe2000f8efc3f */
[----:B01----:R-:W0:Y:S01]  /*8b70*/  SHFL.BFLY PT, R7, R4, 0x2, 0x1f ;  /* 0x0c401f0004077f89 */ /* 0x003e2200000e0000 */
[----:B------:R-:W-:Y:S01]  /*8b80*/  USHF.R.U32.HI UR40, URZ, 0x4, UR40 ;  /* 0x000000043f287899 */ /* 0x000fe20008011628 */
[----:B------:R-:W-:Y:S01]  /*8b90*/  IMAD.MOV.U32 R20, RZ, RZ, -0x800000 ;  /* 0xff800000ff147424 */ /* 0x000fe200078e00ff */
[----:B------:R-:W-:Y:S01]  /*8ba0*/  UMOV UR9, 0x40000040 ;  /* 0x4000004000097882 */ /* 0x000fe20000000000 */
[----:B------:R-:W-:Y:S01]  /*8bb0*/  UMOV UR11, 0x80000020 ;  /* 0x80000020000b7882 */ /* 0x000fe20000000000 */
[----:B------:R-:W-:Y:S01]  /*8bc0*/  ULOP3.LUT UR40, UR40, 0x3fff, URZ, 0xc0, !UPT ;  /* 0x00003fff28287892 */ /* 0x000fe2000f8ec03f */
[----:B------:R-:W1:Y:S01]  /*8bd0*/  SHFL.BFLY PT, R9, R0, 0x2, 0x1f ;  /* 0x0c401f0000097f89 */ /* 0x000e6200000e0000 */
[----:B------:R-:W-:-:S02]  /*8be0*/  UMOV UR8, UR39 ;  /* 0x0000002700087c82 */ /* 0x000fc40008000000 */
[----:B------:R-:W-:-:S04]  /*8bf0*/  ULOP3.LUT UR5, UR40, 0x2000000, URZ, 0xfc, !UPT ;  /* 0x0200000028057892 */ /* 0x000fc8000f8efc3f */
[----:B------:R-:W-:-:S07]  /*8c00*/  UIMAD UR5, UR38, 0x600, UR5 ;  /* 0x00000600260578a4 */ /* 0x000fce000f8e0205 */
[----:B------:R-:W-:Y:S02]  /*8c10*/  UMOV UR10, UR5 ;  /* 0x00000005000a7c82 */ /* 0x000fe40008000000 */
[----:B------:R-:W-:Y:S01]  /*8c20*/  HGMMA.64x96x16.F32 R88, gdesc[UR8].tnspB, R88, gsb0 ;  /* 0x41600000085879f0 */ /* 0x000fe20008000858 */
[----:B------:R-:W-:Y:S01]  /*8c30*/  UIADD3 UR8, UR39, 0x2, URZ ;  /* 0x0000000227087890 */ /* 0x000fe2000fffe03f */
[----:B0-----:R-:W-:Y:S01]  /*8c40*/  FADD.FTZ R7, R7, R4 ;  /* 0x0000000407077221 */ /* 0x001fe20000010000 */
[----:B------:R-:W-:Y:S01]  /*8c50*/  UIADD3 UR10, UR5, 0x40, URZ ;  /* 0x00000040050a7890 */ /* 0x000fe2000fffe03f */
[----:B------:R-:W-:Y:S01]  /*8c60*/  IMAD.MOV.U32 R4, RZ, RZ, RZ ;  /* 0x000000ffff047224 */ /* 0x000fe200078e00ff */
[----:B------:R-:W-:Y:S01]  /*8c70*/  UMOV UR9, 0x40000040 ;  /* 0x4000004000097882 */ /* 0x000fe20000000000 */
[----:B------:R-:W-:Y:S01]  /*8c80*/  UMOV UR11, 0x80000020 ;  /* 0x80000020000b7882 */ /* 0x000fe20000000000 */
[----:B------:R-:W0:Y:S01]  /*8c90*/  SHFL.BFLY PT, R8, R7, 0x1, 0x1f ;  /* 0x0c201f0007087f89 */ /* 0x000e2200000e0000 */
[----:B-1----:R-:W-:Y:S01]  /*8ca0*/  FADD.FTZ R9, R9, R0 ;  /* 0x0000000009097221 */ /* 0x002fe20000010000 */
[----:B------:R-:W-:-:S04]  /*8cb0*/  IMAD.MOV.U32 R0, RZ, RZ, -0x800000 ;  /* 0xff800000ff007424 */ /* 0x000fc800078e00ff */
[----:B------:R-:W1:Y:S01]  /*8cc0*/  SHFL.BFLY PT, R10, R9, 0x1, 0x1f ;  /* 0x0c201f00090a7f89 */ /* 0x000e6200000e0000 */
[----:B0-----:R-:W-:Y:S01]  /*8cd0*/  FADD.FTZ R13, R7, R8 ;  /* 0x00000008070d7221 */ /* 0x001fe20000010000 */
[----:B------:R-:W-:-:S04]  /*8ce0*/  IMAD.MOV.U32 R8, RZ, RZ, RZ ;  /* 0x000000ffff087224 */ /* 0x000fc800078e00ff */
[----:B------:R-:W-:Y:S01]  /*8cf0*/  FSETP.NE.FTZ.AND P1, PT, R13, RZ, PT ;  /* 0x000000ff0d00720b */ /* 0x000fe20003f35000 */
[----:B-1----:R-:W-:-:S05]  /*8d00*/  FADD.FTZ R14, R9, R10 ;  /* 0x0000000a090e7221 */ /* 0x002fca0000010000 */
        /* <DEDUP_REMOVED lines=59> */
.L_x_2116:
        /* <DEDUP_REMOVED lines=60> */
.L_x_2080:
[----:B------:R-:W3:Y:S08]  /*9480*/  S2UR UR41, SR_CgaCtaId ;  /* 0x00000000002979c3 */ /* 0x000ef00000008800 */
[----:B------:R-:W-:Y:S06]  /*9490*/  BAR.SYNC.DEFER_BLOCKING 0x5, 0x200 ;  /* 0x0148000000007b1d */ /* 0x000fec0000010000 */
[----:B------:R-:W-:Y:S01]  /*94a0*/  UMOV UR40, 0x400 ;  /* 0x0000040000287882 */ /* 0x000fe20000000000 */
[----:B------:R-:W-:Y:S01]  /*94b0*/  BSSY B0, `(.L_x_2117) ;  /* 0x0000281000007945 */ /* 0x000fe20003800000 */
[----:B---3--:R-:W-:-:S09]  /*94c0*/  ULEA UR40, UR41, UR40, 0x18 ;  /* 0x0000002829287291 */ /* 0x008fd2000f8ec03f */
[----:B------:R-:W3:Y:S01]  /*94d0*/  LDS.128 R4, [UR40+0x2d8d0] ;  /* 0x02d8d028ff047984 */ /* 0x000ee20008000c00 */
[----:B------:R-:W-:Y:S06]  /*94e0*/  BAR.ARV 0x4, 0x200 ;  /* 0x0108000000007b1d */ /* 0x000fec0000002000 */
[----:B------:R-:W-:Y:S05]  /*94f0*/  @P0 BRA `(.L_x_2118) ;  /* 0x0000001c00540947 */ /* 0x000fea0003800000 */
[----:B--2---:R-:W1:Y:S01]  /*9500*/  LDL R3, [R1+0x48] ;  /* 0x0000480001037983 */ /* 0x004e620000100800 */
[----:B------:R-:W2:Y:S03]  /*9510*/  S2UR UR6, SR_SWINHI ;  /* 0x00000000000679c3 */ /* 0x000ea60000002f00 */
[----:B------:R-:W4:Y:S01]  /*9520*/  LDL R48, [R1+0x8] ;  /* 0x0000080001307983 */ /* 0x000f220000100800 */
[----:B------:R-:W-:Y:S01]  /*9530*/  UMOV UR4, UR40 ;  /* 0x0000002800047c82 */ /* 0x000fe20008000000 */
[----:B--2---:R-:W-:Y:S01]  /*9540*/  UMOV UR5, UR6 ;  /* 0x0000000600057c82 */ /* 0x004fe20008000000 */
[----:B------:R-:W-:Y:S02]  /*9550*/  IMAD.U32 R34, RZ, RZ, UR4 ;  /* 0x00000004ff227e24 */ /* 0x000fe4000f8e00ff */
[----:B------:R-:W-:Y:S01]  /*9560*/  IMAD.U32 R35, RZ, RZ, UR5 ;  /* 0x00000005ff237e24 */ /* 0x000fe2000f8e00ff */
[----:B------:R-:W-:Y:S01]  /*9570*/  F2FP.F16.F32.PACK_AB R30, R109, R108 ;  /* 0x0000006c6d1e723e */ /* 0x000fe200000000ff */
[C---:B------:R-:W-:Y:S01]  /*9580*/  IMAD.SHL.U32 R41, R144.reuse, 0x4, RZ ;  /* 0x0000000490297824 */ /* 0x040fe200078e00ff */
[----:B------:R-:W-:Y:S01]  /*9590*/  SHF.L.U64.HI R40, R144, 0x2, R149 ;  /* 0x0000000290287819 */ /* 0x000fe20000010295 */
[----:B------:R-:W-:Y:S01]  /*95a0*/  ULDC.64 UR4, c[0x0][0xc08] ;  /* 0x0003020000047ab9 */ /* 0x000fe20000000a00 */
[----:B------:R-:W-:Y:S01]  /*95b0*/  BAR.SYNC.DEFER_BLOCKING 0x1, 0x180 ;  /* 0x0046000000007b1d */ /* 0x000fe20000010000 */
[----:B-1----:R-:W-:-:S03]  /*95c0*/  IMAD.WIDE R8, R3, 0x2, R34 ;  /* 0x0000000203087825 */ /* 0x002fc600078e0222 */
[C---:B------:R-:W-:Y:S02]  /*95d0*/  LOP3.LUT R3, R8.reuse, 0x180, RZ, 0xc0, !PT ;  /* 0x0000018008037812 */ /* 0x040fe400078ec0ff */
[C---:B------:R-:W-:Y:S02]  /*95e0*/  IADD3 R14, P0, R8.reuse, 0x6020, RZ ;  /* 0x00006020080e7810 */ /* 0x040fe40007f1e0ff */
[----:B------:R-:W-:Y:S02]  /*95f0*/  IADD3 R12, P1, R8, 0x6000, RZ ;  /* 0x00006000080c7810 */ /* 0x000fe40007f3e0ff */
[----:B------:R-:W-:Y:S02]  /*9600*/  SHF.R.U64 R3, R3, 0x3, RZ ;  /* 0x0000000303037819 */ /* 0x000fe400000012ff */
[----:B0-----:R-:W-:Y:S02]  /*9610*/  LOP3.LUT R11, R14, 0x180, RZ, 0xc0, !PT ;  /* 0x000001800e0b7812 */ /* 0x001fe400078ec0ff */
[----:B------:R-:W-:-:S02]  /*9620*/  LOP3.LUT R10, R12, 0x180, RZ, 0xc0, !PT ;  /* 0x000001800c0a7812 */ /* 0x000fc400078ec0ff */
[C---:B------:R-:W-:Y:S02]  /*9630*/  IADD3 R37, P2, R8.reuse, 0x3020, RZ ;  /* 0x0000302008257810 */ /* 0x040fe40007f5e0ff */
[C---:B------:R-:W-:Y:S02]  /*9640*/  IADD3 R31, P3, R8.reuse, 0x3000, RZ ;  /* 0x00003000081f7810 */ /* 0x040fe40007f7e0ff */
[----:B---3--:R-:W-:Y:S02]  /*9650*/  IADD3 R4, P4, R8, 0x20, RZ ;  /* 0x0000002008047810 */ /* 0x008fe40007f9e0ff */
[----:B------:R-:W-:Y:S02]  /*9660*/  LOP3.LUT R8, R3, R8, RZ, 0x3c, !PT ;  /* 0x0000000803087212 */ /* 0x000fe400078e3cff */
[----:B------:R-:W-:Y:S02]  /*9670*/  SHF.R.U64 R11, R11, 0x3, RZ ;  /* 0x000000030b0b7819 */ /* 0x000fe400000012ff */
[----:B------:R-:W-:-:S02]  /*9680*/  SHF.R.U64 R3, R10, 0x3, RZ ;  /* 0x000000030a037819 */ /* 0x000fc400000012ff */
[----:B------:R-:W-:Y:S02]  /*9690*/  LOP3.LUT R26, R11, R14, RZ, 0x3c, !PT ;  /* 0x0000000e0b1a7212 */ /* 0x000fe400078e3cff */
[----:B------:R-:W-:Y:S02]  /*96a0*/  LOP3.LUT R12, R3, R12, RZ, 0x3c, !PT ;  /* 0x0000000c030c7212 */ /* 0x000fe400078e3cff */
[----:B------:R-:W-:Y:S02]  /*96b0*/  LOP3.LUT R14, R37, 0x180, RZ, 0xc0, !PT ;  /* 0x00000180250e7812 */ /* 0x000fe400078ec0ff */
[----:B------:R-:W-:Y:S02]  /*96c0*/  LOP3.LUT R24, R31, 0x180, RZ, 0xc0, !PT ;  /* 0x000001801f187812 */ /* 0x000fe400078ec0ff */
[----:B------:R-:W-:Y:S02]  /*96d0*/  LOP3.LUT R3, R4, 0x180, RZ, 0xc0, !PT ;  /* 0x0000018004037812 */ /* 0x000fe400078ec0ff */
[----:B------:R-:W-:-:S02]  /*96e0*/  SHF.R.U64 R14, R14, 0x3, RZ ;  /* 0x000000030e0e7819 */ /* 0x000fc400000012ff */
[----:B------:R-:W-:Y:S02]  /*96f0*/  SHF.R.U64 R24, R24, 0x3, RZ ;  /* 0x0000000318187819 */ /* 0x000fe400000012ff */
[----:B------:R-:W-:Y:S01]  /*9700*/  SHF.R.U64 R3, R3, 0x3, RZ ;  /* 0x0000000303037819 */ /* 0x000fe200000012ff */
[--C-:B------:R-:W-:Y:S01]  /*9710*/  IMAD.X R27, RZ, RZ, R9.reuse, P0 ;  /* 0x000000ffff1b7224 */ /* 0x100fe200000e0609 */
[----:B------:R-:W-:Y:S01]  /*9720*/  LOP3.LUT R14, R14, R37, RZ, 0x3c, !PT ;  /* 0x000000250e0e7212 */ /* 0x000fe200078e3cff */
[--C-:B------:R-:W-:Y:S01]  /*9730*/  IMAD.X R25, RZ, RZ, R9.reuse, P4 ;  /* 0x000000ffff197224 */ /* 0x100fe200020e0609 */
[----:B------:R-:W-:Y:S01]  /*9740*/  LOP3.LUT R28, R24, R31, RZ, 0x3c, !PT ;  /* 0x0000001f181c7212 */ /* 0x000fe200078e3cff */
[----:B------:R-:W0:Y:S01]  /*9750*/  LDC.64 R36, c[0x0][0xc00] ;  /* 0x00030000ff247b82 */ /* 0x000e220000000a00 */
[----:B------:R-:W-:Y:S01]  /*9760*/  LOP3.LUT R24, R3, R4, RZ, 0x3c, !PT ;  /* 0x0000000403187212 */ /* 0x000fe200078e3cff */
        /* <DEDUP_REMOVED lines=8> */
[----:B------:R-:W-:Y:S02]  /*97f0*/  MOV R4, R26 ;  /* 0x0000001a00047202 */ /* 0x000fe40000000f00 */
[----:B------:R-:W-:Y:S02]  /*9800*/  MOV R39, R24 ;  /* 0x0000001800277202 */ /* 0x000fe40000000f00 */
[----:B------:R-:W-:Y:S02]  /*9810*/  F2FP.F16.F32.PACK_AB R24, R97, R96 ;  /* 0x000000606118723e */ /* 0x000fe400000000ff */
[----:B------:R-:W-:-:S02]  /*9820*/  F2FP.F16.F32.PACK_AB R25, R99, R98 ;  /* 0x000000626319723e */ /* 0x000fc400000000ff */
[----:B------:R-:W-:Y:S02]  /*9830*/  F2FP.F16.F32.PACK_AB R26, R101, R100 ;  /* 0x00000064651a723e */ /* 0x000fe400000000ff */
[----:B------:R-:W-:Y:S01]  /*9840*/  F2FP.F16.F32.PACK_AB R27, R103, R102 ;  /* 0x00000066671b723e */ /* 0x000fe200000000ff */
[----:B------:R1:W-:Y:S01]  /*9850*/  STSM.16.M88.4 [R21], R8 ;  /* 0x0000000815007844 */ /* 0x0003e20000000200 */
[----:B------:R-:W-:Y:S02]  /*9860*/  MOV R3, R28 ;  /* 0x0000001c00037202 */ /* 0x000fe40000000f00 */
[----:B------:R-:W-:Y:S02]  /*9870*/  F2FP.F16.F32.PACK_AB R28, R105, R104 ;  /* 0x00000068691c723e */ /* 0x000fe400000000ff */
[----:B------:R-:W-:Y:S02]  /*9880*/  F2FP.F16.F32.PACK_AB R29, R107, R106 ;  /* 0x0000006a6b1d723e */ /* 0x000fe400000000ff */
[----:B------:R-:W-:Y:S01]  /*9890*/  F2FP.F16.F32.PACK_AB R31, R111, R110 ;  /* 0x0000006e6f1f723e */ /* 0x000fe200000000ff */
[----:B------:R2:W-:Y:S01]  /*98a0*/  STSM.16.M88.4 [R39], R24 ;  /* 0x0000001827007844 */ /* 0x0005e20000000200 */
[----:B------:R-:W-:-:S02]  /*98b0*/  MOV R38, R14 ;  /* 0x0000000e00267202 */ /* 0x000fc40000000f00 */
[----:B------:R-:W-:Y:S02]  /*98c0*/  F2FP.F16.F32.PACK_AB R14, R125, R124 ;  /* 0x0000007c7d0e723e */ /* 0x000fe400000000ff */
[----:B------:R-:W-:Y:S02]  /*98d0*/  F2FP.F16.F32.PACK_AB R15, R127, R126 ;  /* 0x0000007e7f0f723e */ /* 0x000fe400000000ff */
[----:B-1----:R-:W-:Y:S02]  /*98e0*/  MOV R21, R12 ;  /* 0x0000000c00157202 */ /* 0x002fe40000000f00 */
[----:B------:R-:W-:Y:S02]  /*98f0*/  F2FP.F16.F32.PACK_AB R8, R113, R112 ;  /* 0x000000707108723e */ /* 0x000fe400000000ff */
[----:B------:R-:W-:Y:S02]  /*9900*/  F2FP.F16.F32.PACK_AB R9, R115, R114 ;  /* 0x000000727309723e */ /* 0x000fe400000000ff */
[----:B------:R-:W-:-:S02]  /*9910*/  F2FP.F16.F32.PACK_AB R10, R117, R116 ;  /* 0x00000074750a723e */ /* 0x000fc400000000ff */
[----:B------:R-:W-:Y:S02]  /*9920*/  F2FP.F16.F32.PACK_AB R11, R119, R118 ;  /* 0x00000076770b723e */ /* 0x000fe400000000ff */
[----:B------:R-:W-:Y:S02]  /*9930*/  F2FP.F16.F32.PACK_AB R12, R121, R120 ;  /* 0x00000078790c723e */ /* 0x000fe400000000ff */
[----:B------:R-:W-:Y:S02]  /*9940*/  F2FP.F16.F32.PACK_AB R13, R123, R122 ;  /* 0x0000007a7b0d723e */ /* 0x000fe400000000ff */
[----:B--2---:R-:W-:Y:S02]  /*9950*/  F2FP.F16.F32.PACK_AB R24, R129, R128 ;  /* 0x000000808118723e */ /* 0x004fe400000000ff */
[----:B------:R-:W-:Y:S02]  /*9960*/  F2FP.F16.F32.PACK_AB R25, R131, R130 ;  /* 0x000000828319723e */ /* 0x000fe400000000ff */
[----:B------:R-:W-:-:S02]  /*9970*/  F2FP.F16.F32.PACK_AB R26, R133, R132 ;  /* 0x00000084851a723e */ /* 0x000fc400000000ff */
        /* <DEDUP_REMOVED lines=12> */
[----:B---3--:R-:W1:Y:S08]  /*9a40*/  LDC R4, c[0x0][0xbe8] ;  /* 0x0002fa00ff047b82 */ /* 0x008e700000000800 */
[----:B------:R-:W2:Y:S01]  /*9a50*/  LDC.64 R14, c[0x0][0xba8] ;  /* 0x0002ea00ff0e7b82 */ /* 0x000ea20000000a00 */
[----:B------:R-:W3:Y:S01]  /*9a60*/  @P0 LDG.E R3, desc[UR36][R28.64] ;  /* 0x000000241c030981 */ /* 0x000ee2000c1e1900 */
        /* <DEDUP_REMOVED lines=16> */
[----:B------:R-:W3:Y:S01]  /*9b70*/  @P4 LDC R26, c[0x0][0xbec] ;  /* 0x0002fb00ff1a4b82 */ /* 0x000ee20000000800 */
[----:B------:R-:W-:-:S04]  /*9b80*/  ISETP.NE.AND.EX P2, PT, R37, RZ, PT, P2 ;  /* 0x000000ff2500720c */ /* 0x000fc80003f45320 */
[----:B------:R-:W-:-:S03]  /*9b90*/  SEL R144, R144, RZ, !P2 ;  /* 0x000000ff90907207 */ /* 0x000fc60005000000 */
[----:B------:R-:W3:Y:S01]  /*9ba0*/  @P4 LDC R41, c[0x0][0xbf0] ;  /* 0x0002fc00ff294b82 */ /* 0x000ee20000000800 */
[----:B------:R-:W-:-:S07]  /*9bb0*/  SEL R149, R149, RZ, !P2 ;  /* 0x000000ff95957207 */ /* 0x000fce0005000000 */
[----:B------:R4:W2:Y:S01]  /*9bc0*/  LDC.64 R12, c[0x0][R24+0x228] ;  /* 0x00008a00180c7b82 */ /* 0x0008a20000000a00 */
[----:B0-----:R-:W-:Y:S02]  /*9bd0*/  IMAD R9, R9, R144, RZ ;  /* 0x0000009009097224 */ /* 0x001fe400078e02ff */
[-C--:B-1----:R-:W-:Y:S02]  /*9be0*/  IMAD R21, R11, R146.reuse, RZ ;  /* 0x000000920b157224 */ /* 0x082fe400078e02ff */
[----:B------:R-:W-:Y:S02]  /*9bf0*/  IMAD R149, R8, R149, R9 ;  /* 0x0000009508957224 */ /* 0x000fe400078e0209 */
[----:B------:R-:W-:Y:S01]  /*9c00*/  IMAD.WIDE.U32 R10, R10, R146, RZ ;  /* 0x000000920a0a7225 */ /* 0x000fe200078e00ff */
[----:B----4-:R-:W0:Y:S03]  /*9c10*/  LDC.64 R24, c[0x0][R24+0x210] ;  /* 0x0000840018187b82 */ /* 0x010e260000000a00 */
[----:B------:R-:W-:-:S04]  /*9c20*/  IMAD.WIDE.U32 R8, R8, R144, RZ ;  /* 0x0000009008087225 */ /* 0x000fc800078e00ff */
[----:B------:R-:W-:Y:S01]  /*9c30*/  IMAD.IADD R27, R143, 0x1, R137 ;  /* 0x000000018f1b7824 */ /* 0x000fe200078e0289 */
[----:B------:R-:W-:Y:S01]  /*9c40*/  SEL R37, R48, RZ, P3 ;  /* 0x000000ff30257207 */ /* 0x000fe20001800000 */
[----:B------:R-:W-:Y:S01]  /*9c50*/  IMAD.IADD R30, R11, 0x1, R21 ;  /* 0x000000010b1e7824 */ /* 0x000fe200078e0215 */
[----:B--2---:R-:W1:Y:S01]  /*9c60*/  @!P3 LDC R14, c[0x0][0xb50] ;  /* 0x0002d400ff0ebb82 */ /* 0x004e620000000800 */
[----:B------:R-:W-:Y:S02]  /*9c70*/  IMAD.IADD R11, R9, 0x1, R149 ;  /* 0x00000001090b7824 */ /* 0x000fe400078e0295 */
[----:B------:R-:W-:Y:S02]  /*9c80*/  IMAD.MOV.U32 R9, RZ, RZ, R27 ;  /* 0x000000ffff097224 */ /* 0x000fe400078e001b */
[-C--:B------:R-:W-:Y:S02]  /*9c90*/  IMAD R39, R13, R37.reuse, RZ ;  /* 0x000000250d277224 */ /* 0x080fe400078e02ff */
[----:B------:R-:W-:Y:S01]  /*9ca0*/  IMAD.WIDE.U32 R12, R12, R37, RZ ;  /* 0x000000250c0c7225 */ /* 0x000fe200078e00ff */
[----:B------:R-:W2:Y:S03]  /*9cb0*/  @!P3 LDC R15, c[0x0][0xb54] ;  /* 0x0002d500ff0fbb82 */ /* 0x000ea60000000800 */
[----:B------:R-:W-:Y:S01]  /*9cc0*/  IMAD.IADD R39, R13, 0x1, R39 ;  /* 0x000000010d277824 */ /* 0x000fe200078e0227 */
[--C-:B---3--:R-:W-:Y:S01]  /*9cd0*/  IADD3 R10, P2, P5, R8, R10, R3.reuse ;  /* 0x0000000a080a7210 */ /* 0x108fe20007d5e003 */
        /* <DEDUP_REMOVED lines=21> */
.L_x_2119:
        /* <DEDUP_REMOVED lines=13> */
[----:B--2---:R-:W-:-:S04]  /*9f00*/  IMAD.IADD R25, R13, 0x1, R137 ;  /* 0x000000010d197824 */ /* 0x004fc800078e0289 */
        /* <DEDUP_REMOVED lines=10> */
[----:B------:R-:W-:Y:S01]  /*9fb0*/  ULDC.64 UR4, c[0x0][0xaa0] ;  /* 0x0002a80000047ab9 */ /* 0x000fe20000000a00 */
[----:B------:R-:W-:-:S06]  /*9fc0*/  ULDC.64 UR6, c[0x0][0xa80] ;  /* 0x0002a00000067ab9 */ /* 0x000fcc0000000a00 */
[----:B------:R-:W3:Y:S01]  /*9fd0*/  @P4 LDC R45, c[0x0][0xbf0] ;  /* 0x0002fc00ff2d4b82 */ /* 0x000ee20000000800 */
[----:B-1----:R-:W-:-:S05]  /*9fe0*/  VIADD R41, R12, 0xffffff80 ;  /* 0xffffff800c297836 */ /* 0x002fca0000000000 */
[----:B------:R-:W-:-:S04]  /*9ff0*/  SHF.R.S32.HI R44, RZ, 0x1f, R41 ;  /* 0x0000001fff2c7819 */ /* 0x000fc80000011429 */
[----:B------:R-:W-:-:S04]  /*a000*/  LEA.HI R44, R44, R41, RZ, 0x2 ;  /* 0x000000292c2c7211 */ /* 0x000fc800078f10ff */
[----:B------:R-:W-:-:S05]  /*a010*/  SHF.R.S32.HI R44, RZ, 0x2, R44 ;  /* 0x00000002ff2c7819 */ /* 0x000fca000001142c */
[----:B0-----:R-:W-:-:S04]  /*a020*/  IMAD R9, R44, 0x20, R145 ;  /* 0x000000202c097824 */ /* 0x001fc800078e0291 */
[----:B------:R-:W-:Y:S01]  /*a030*/  IMAD.WIDE R34, R9, 0x2, R34 ;  /* 0x0000000209227825 */ /* 0x000fe200078e0222 */
[----:B------:R-:W-:Y:S02]  /*a040*/  SHF.R.S32.HI R42, RZ, 0x1f, R41 ;  /* 0x0000001fff2a7819 */ /* 0x000fe40000011429 */
[----:B------:R-:W-:Y:S02]  /*a050*/  IADD3 R11, P5, R34, 0x7800, RZ ;  /* 0x00007800220b7810 */ /* 0x000fe40007fbe0ff */
[----:B------:R-:W-:Y:S02]  /*a060*/  LEA.HI R42, R42, R41, RZ, 0x2 ;  /* 0x000000292a2a7211 */ /* 0x000fe400078f10ff */
[----:B------:R-:W-:Y:S01]  /*a070*/  LOP3.LUT R0, R11, 0x180, RZ, 0xc0, !PT ;  /* 0x000001800b007812 */ /* 0x000fe200078ec0ff */
[----:B------:R-:W-:Y:S01]  /*a080*/  IMAD.X R37, RZ, RZ, R35, P5 ;  /* 0x000000ffff257224 */ /* 0x000fe200028e0623 */
[----:B------:R-:W-:Y:S02]  /*a090*/  LOP3.LUT R42, R42, 0xfffffffc, RZ, 0xc0, !PT ;  /* 0xfffffffc2a2a7812 */ /* 0x000fe400078ec0ff */
[----:B------:R-:W-:-:S02]  /*a0a0*/  SHF.R.U64 R0, R0, 0x3, RZ ;  /* 0x0000000300007819 */ /* 0x000fc400000012ff */
[----:B------:R-:W-:Y:S02]  /*a0b0*/  IADD3 R13, P0, R34, 0x1800, RZ ;  /* 0x00001800220d7810 */ /* 0x000fe40007f1e0ff */
[----:B------:R-:W-:Y:S01]  /*a0c0*/  LOP3.LUT R36, R0, R11, RZ, 0x3c, !PT ;  /* 0x0000000b00247212 */ /* 0x000fe200078e3cff */
[----:B------:R-:W-:Y:S01]  /*a0d0*/  IMAD R0, R21, UR4, RZ ;  /* 0x0000000415007c24 */ /* 0x000fe2000f8e02ff */
[C---:B------:R-:W-:Y:S01]  /*a0e0*/  IADD3 R25, P1, R34.reuse, 0x3000, RZ ;  /* 0x0000300022197810 */ /* 0x040fe20007f3e0ff */
[----:B------:R-:W-:Y:S01]  /*a0f0*/  IMAD.IADD R42, R41, 0x1, -R42 ;  /* 0x00000001292a7824 */ /* 0x000fe200078e0a2a */
[C---:B------:R-:W-:Y:S01]  /*a100*/  IADD3 R29, P2, R34.reuse, 0x4800, RZ ;  /* 0x00004800221d7810 */ /* 0x040fe20007f5e0ff */
[C---:B------:R-:W-:Y:S01]  /*a110*/  IMAD R41, R3.reuse, UR5, R0 ;  /* 0x0000000503297c24 */ /* 0x040fe2000f8e0200 */
[----:B------:R-:W-:Y:S01]  /*a120*/  IADD3 R33, P3, R34, 0x6000, RZ ;  /* 0x0000600022217810 */ /* 0x000fe20007f7e0ff */
[----:B------:R-:W-:Y:S01]  /*a130*/  IMAD.WIDE.U32 R20, R3, UR4, RZ ;  /* 0x0000000403147c25 */ /* 0x000fe2000f8e00ff */
[----:B------:R-:W-:Y:S01]  /*a140*/  ULDC.64 UR4, c[0x0][0xae8] ;  /* 0x0002ba0000047ab9 */ /* 0x000fe20000000a00 */
[----:B------:R-:W-:Y:S01]  /*a150*/  LOP3.LUT R12, R13, 0x180, RZ, 0xc0, !PT ;  /* 0x000001800d0c7812 */ /* 0x000fe200078ec0ff */
[----:B------:R-:W5:Y:S01]  /*a160*/  LD.E.128 R36, desc[UR36][R36.64] ;  /* 0x0000002424247980 */ /* 0x000f62000c101d00 */
[----:B------:R-:W-:Y:S01]  /*a170*/  IMAD R0, R42, 0x60, R44 ;  /* 0x000000602a007824 */ /* 0x000fe200078e022c */
[----:B------:R-:W-:Y:S01]  /*a180*/  LOP3.LUT R24, R25, 0x180, RZ, 0xc0, !PT ;  /* 0x0000018019187812 */ /* 0x000fe200078ec0ff */
[----:B------:R-:W-:Y:S01]  /*a190*/  IMAD.IADD R21, R21, 0x1, R41 ;  /* 0x0000000115157824 */ /* 0x000fe200078e0229 */
[----:B------:R-:W-:Y:S01]  /*a1a0*/  LOP3.LUT R28, R29, 0x180, RZ, 0xc0, !PT ;  /* 0x000001801d1c7812 */ /* 0x000fe200078ec0ff */
[----:B------:R-:W-:Y:S01]  /*a1b0*/  IMAD.IADD R42, R137, 0x1, R0 ;  /* 0x00000001892a7824 */ /* 0x000fe200078e0200 */
[----:B------:R-:W-:Y:S01]  /*a1c0*/  LOP3.LUT R32, R33, 0x180, RZ, 0xc0, !PT ;  /* 0x0000018021207812 */ /* 0x000fe200078ec0ff */
[----:B------:R-:W-:Y:S01]  /*a1d0*/  IMAD.WIDE.U32 R20, R146, UR4, R20 ;  /* 0x0000000492147c25 */ /* 0x000fe2000f8e0014 */
[----:B------:R-:W-:-:S02]  /*a1e0*/  SHF.R.S32.HI R41, RZ, 0x1f, R144 ;  /* 0x0000001fff297819 */ /* 0x000fc40000011490 */
[----:B------:R-:W-:Y:S01]  /*a1f0*/  LOP3.LUT R9, R34, 0x180, RZ, 0xc0, !PT ;  /* 0x0000018022097812 */ /* 0x000fe200078ec0ff */
[----:B--2---:R-:W-:Y:S01]  /*a200*/  @P4 IMAD.HI.U32 R0, R42, R43, RZ ;  /* 0x0000002b2a004227 */ /* 0x004fe200078e00ff */
[----:B------:R-:W-:Y:S02]  /*a210*/  SHF.R.U64 R12, R12, 0x3, RZ ;  /* 0x000000030c0c7819 */ /* 0x000fe400000012ff */
[----:B------:R-:W-:Y:S01]  /*a220*/  SHF.R.U64 R24, R24, 0x3, RZ ;  /* 0x0000000318187819 */ /* 0x000fe200000012ff */
[----:B------:R-:W-:Y:S01]  /*a230*/  IMAD R21, R146, UR5, R21 ;  /* 0x0000000592157c24 */ /* 0x000fe2000f8e0215 */
[----:B------:R-:W-:Y:S01]  /*a240*/  ULDC.64 UR4, c[0x0][0xaf0] ;  /* 0x0002bc0000047ab9 */ /* 0x000fe20000000a00 */
[----:B------:R-:W-:Y:S01]  /*a250*/  IMAD.MOV.U32 R3, RZ, RZ, R42 ;  /* 0x000000ffff037224 */ /* 0x000fe200078e002a */
[----:B---3--:R-:W-:Y:S01]  /*a260*/  @P4 SHF.R.U32.HI R3, RZ, R45, R0 ;  /* 0x0000002dff034219 */ /* 0x008fe20000011600 */
[----:B------:R-:W-:Y:S01]  /*a270*/  IMAD R41, R41, UR4, RZ ;  /* 0x0000000429297c24 */ /* 0x000fe2000f8e02ff */
[----:B------:R-:W-:-:S02]  /*a280*/  SHF.R.U64 R28, R28, 0x3, RZ ;  /* 0x000000031c1c7819 */ /* 0x000fc400000012ff */
[----:B------:R-:W-:Y:S02]  /*a290*/  SHF.R.U64 R32, R32, 0x3, RZ ;  /* 0x0000000320207819 */ /* 0x000fe400000012ff */
[----:B------:R-:W-:Y:S01]  /*a2a0*/  SHF.R.U64 R9, R9, 0x3, RZ ;  /* 0x0000000309097819 */ /* 0x000fe200000012ff */
[C---:B------:R-:W-:Y:S01]  /*a2b0*/  IMAD R41, R144.reuse, UR5, R41 ;  /* 0x0000000590297c24 */ /* 0x040fe2000f8e0229 */
[----:B------:R-:W-:Y:S01]  /*a2c0*/  SHF.R.S32.HI R0, RZ, 0x1f, R3 ;  /* 0x0000001fff007819 */ /* 0x000fe20000011403 */
[----:B------:R-:W-:Y:S01]  /*a2d0*/  IMAD.WIDE.U32 R20, R144, UR4, R20 ;  /* 0x0000000490147c25 */ /* 0x000fe2000f8e0014 */
[----:B------:R-:W-:Y:S01]  /*a2e0*/  LOP3.LUT R12, R12, R13, RZ, 0x3c, !PT ;  /* 0x0000000d0c0c7212 */ /* 0x000fe200078e3cff */
[----:B------:R-:W-:Y:S01]  /*a2f0*/  ULDC.64 UR4, c[0x0][0xae0] ;  /* 0x0002b80000047ab9 */ /* 0x000fe20000000a00 */
[----:B------:R-:W-:Y:S01]  /*a300*/  LOP3.LUT R24, R24, R25, RZ, 0x3c, !PT ;  /* 0x0000001918187212 */ /* 0x000fe200078e3cff */
[----:B------:R-:W-:Y:S01]  /*a310*/  IMAD.MOV R43, RZ, RZ, -R3 ;  /* 0x000000ffff2b7224 */ /* 0x000fe200078e0a03 */
        /* <DEDUP_REMOVED lines=9> */
[----:B------:R-:W-:Y:S01]  /*a3b0*/  IMAD.IADD R21, R21, 0x1, R41 ;  /* 0x0000000115157824 */ /* 0x000fe200078e0229 */
[----:B------:R-:W5:Y:S01]  /*a3c0*/  LD.E.128 R24, desc[UR36][R24.64] ;  /* 0x0000002418187980 */ /* 0x000f62000c101d00 */
[----:B------:R-:W-:Y:S02]  /*a3d0*/  IMAD R0, R0, UR4, RZ ;  /* 0x0000000400007c24 */ /* 0x000fe4000f8e02ff */
[----:B------:R-:W-:Y:S01]  /*a3e0*/  IMAD R41, R4, R43, R42 ;  /* 0x0000002b04297224 */ /* 0x000fe200078e022a */
[----:B------:R-:W5:Y:S01]  /*a3f0*/  LD.E.128 R8, desc[UR36][R8.64] ;  /* 0x0000002408087980 */ /* 0x000f62000c101d00 */
[----:B------:R-:W-:-:S03]  /*a400*/  IMAD R43, R3, UR5, R0 ;  /* 0x00000005032b7c24 */ /* 0x000fc6000f8e0200 */
[----:B------:R-:W5:Y:S01]  /*a410*/  LD.E.128 R28, desc[UR36][R28.64] ;  /* 0x000000241c1c7980 */ /* 0x000f62000c101d00 */
[----:B------:R-:W-:-:S03]  /*a420*/  SHF.R.S32.HI R0, RZ, 0x1f, R41 ;  /* 0x0000001fff007819 */ /* 0x000fc60000011429 */
[----:B------:R-:W5:Y:S01]  /*a430*/  LD.E.128 R32, desc[UR36][R32.64] ;  /* 0x0000002420207980 */ /* 0x000f62000c101d00 */
[----:B------:R-:W-:Y:S01]  /*a440*/  IMAD.WIDE.U32 R20, R3, UR4, R20 ;  /* 0x0000000403147c25 */ /* 0x000fe2000f8e0014 */
[----:B------:R-:W-:Y:S01]  /*a450*/  ULDC.64 UR4, c[0x0][0xad8] ;  /* 0x0002b60000047ab9 */ /* 0x000fe20000000a00 */
[----:B------:R-:W-:Y:S01]  /*a460*/  @!PT LDS RZ, [RZ] ;  /* 0x00000000fffff984 */ /* 0x000fe20000000800 */
[----:B------:R-:W-:Y:S01]  /*a470*/  @!PT LDS RZ, [RZ] ;  /* 0x00000000fffff984 */ /* 0x000fe20000000800 */
[----:B------:R-:W-:Y:S01]  /*a480*/  @!PT LDS RZ, [RZ] ;  /* 0x00000000fffff984 */ /* 0x000fe20000000800 */
[----:B------:R-:W-:Y:S01]  /*a490*/  @!PT LDS RZ, [RZ] ;  /* 0x00000000fffff984 */ /* 0x000fe20000000800 */
[----:B------:R0:W-:Y:S06]  /*a4a0*/  MEMBAR.ALL.CTA ;  /* 0x0000000000007992 */ /* 0x0001ec0000008000 */
[----:B0-----:R-:W0:Y:S01]  /*a4b0*/  FENCE.VIEW.ASYNC.S ;  /* 0x00000000000073c6 */ /* 0x001e220000000000 */
[----:B------:R-:W-:-:S02]  /*a4c0*/  IMAD.IADD R21, R21, 0x1, R43 ;  /* 0x0000000115157824 */ /* 0x000fc400078e022b */
[----:B------:R-:W-:Y:S02]  /*a4d0*/  IMAD R0, R0, UR4, RZ ;  /* 0x0000000400007c24 */ /* 0x000fe4000f8e02ff */
[----:B------:R-:W-:Y:S02]  /*a4e0*/  IMAD.IADD R137, R44, 0x1, R137 ;  /* 0x000000012c897824 */ /* 0x000fe400078e0289 */
        /* <DEDUP_REMOVED lines=8> */
[----:B0-----:R0:W1:Y:S01]  /*a570*/  SHFL.IDX PT, R42, R0, RZ, 0x1c1f ;  /* 0x001c1fff002a7589 */ /* 0x00106200000e0000 */
        /* <DEDUP_REMOVED lines=18> */
.L_x_2122:
[----:B------:R-:W-:Y:S05]  /*a6a0*/  BSYNC B1 ;  /* 0x0000000000017941 */ /* 0x000fea0003800000 */
.L_x_2121:
        /* <DEDUP_REMOVED lines=19> */
.L_x_2120:
[----:B0-----:R-:W0:Y:S01]  /*a7e0*/  @P4 LDC R10, c[0x0][0xbec] ;  /* 0x0002fb00ff0a4b82 */ /* 0x001e220000000800 */
[----:B------:R-:W-:Y:S01]  /*a7f0*/  ULDC.64 UR4, c[0x0][0xb08] ;  /* 0x0002c20000047ab9 */ /* 0x000fe20000000a00 */
[----:B------:R-:W-:Y:S01]  /*a800*/  ULDC.64 UR6, c[0x0][0xb30] ;  /* 0x0002cc0000067ab9 */ /* 0x000fe20000000a00 */
[----:B------:R-:W-:Y:S01]  /*a810*/  IMAD R0, R21, UR4, RZ ;  /* 0x0000000415007c24 */ /* 0x000fe2000f8e02ff */
[----:B------:R-:W-:Y:S01]  /*a820*/  BSSY B1, `(.L_x_2124) ;  /* 0x000006d000017945 */ /* 0x000fe20003800000 */
[C---:B------:R-:W-:Y:S01]  /*a830*/  IMAD.WIDE.U32 R8, R3.reuse, UR4, RZ ;  /* 0x0000000403087c25 */ /* 0x040fe2000f8e00ff */
[----:B------:R-:W-:Y:S02]  /*a840*/  SHF.R.S32.HI R28, RZ, 0x1f, R152 ;  /* 0x0000001fff1c7819 */ /* 0x000fe40000011498 */
[----:B------:R-:W1:Y:S01]  /*a850*/  @P4 LDC R13, c[0x0][0xbf0] ;  /* 0x0002fc00ff0d4b82 */ /* 0x000e620000000800 */
[----:B------:R-:W-:Y:S01]  /*a860*/  IMAD R3, R3, UR5, R0 ;  /* 0x0000000503037c24 */ /* 0x000fe2000f8e0200 */
[----:B------:R-:W-:Y:S01]  /*a870*/  ULDC.64 UR4, c[0x0][0xb38] ;  /* 0x0002ce0000047ab9 */ /* 0x000fe20000000a00 */
[----:B------:R-:W-:Y:S01]  /*a880*/  VIADD R35, R141, 0x20 ;  /* 0x000000208d237836 */ /* 0x000fe20000000000 */
[----:B------:R-:W-:Y:S01]  /*a890*/  SHF.R.S32.HI R29, RZ, 0x1f, R153 ;  /* 0x0000001fff1d7819 */ /* 0x000fe20000011499 */
[----:B------:R-:W-:Y:S01]  /*a8a0*/  IMAD.IADD R9, R9, 0x1, R3 ;  /* 0x0000000109097824 */ /* 0x000fe200078e0203 */
[----:B------:R-:W-:Y:S01]  /*a8b0*/  SHF.R.S32.HI R3, RZ, 0x1f, R144 ;  /* 0x0000001fff037819 */ /* 0x000fe20000011490 */
[----:B------:R-:W-:Y:S01]  /*a8c0*/  VIADD R37, R141, 0x18 ;  /* 0x000000188d257836 */ /* 0x000fe20000000000 */
[----:B------:R-:W-:Y:S01]  /*a8d0*/  SHF.R.S32.HI R30, RZ, 0x1f, R154 ;  /* 0x0000001fff1e7819 */ /* 0x000fe2000001149a */
[----:B------:R-:W-:Y:S01]  /*a8e0*/  IMAD.WIDE.U32 R8, R146, UR4, R8 ;  /* 0x0000000492087c25 */ /* 0x000fe2000f8e0008 */
[----:B------:R-:W-:-:S02]  /*a8f0*/  SHF.R.S32.HI R26, RZ, 0x1f, R155 ;  /* 0x0000001fff1a7819 */ /* 0x000fc4000001149b */
[----:B------:R-:W-:Y:S01]  /*a900*/  SHF.R.S32.HI R31, RZ, 0x1f, R157 ;  /* 0x0000001fff1f7819 */ /* 0x000fe2000001149d */
[----:B------:R-:W-:Y:S01]  /*a910*/  IMAD R9, R146, UR5, R9 ;  /* 0x0000000592097c24 */ /* 0x000fe2000f8e0209 */
[----:B------:R-:W-:Y:S01]  /*a920*/  ULDC.64 UR4, c[0x0][0xb40] ;  /* 0x0002d00000047ab9 */ /* 0x000fe20000000a00 */
[----:B------:R-:W-:Y:S01]  /*a930*/  VIADD R39, R141, 0x10 ;  /* 0x000000108d277836 */ /* 0x000fe20000000000 */
[----:B------:R-:W-:Y:S01]  /*a940*/  SHF.R.S32.HI R35, RZ, 0x1f, R35 ;  /* 0x0000001fff237819 */ /* 0x000fe20000011423 */
[----:B------:R-:W-:Y:S01]  /*a950*/  IMAD R3, R3, UR4, RZ ;  /* 0x0000000403037c24 */ /* 0x000fe2000f8e02ff */
[----:B------:R-:W-:Y:S01]  /*a960*/  SHF.R.S32.HI R37, RZ, 0x1f, R37 ;  /* 0x0000001fff257819 */ /* 0x000fe20000011425 */
[----:B0-----:R-:W-:Y:S01]  /*a970*/  @P4 IMAD.HI.U32 R10, R27, R10, RZ ;  /* 0x0000000a1b0a4227 */ /* 0x001fe200078e00ff */
[----:B------:R-:W-:-:S03]  /*a980*/  SHF.R.S32.HI R39, RZ, 0x1f, R39 ;  /* 0x0000001fff277819 */ /* 0x000fc60000011427 */
[C---:B------:R-:W-:Y:S02]  /*a990*/  IMAD R11, R144.reuse, UR5, R3 ;  /* 0x00000005900b7c24 */ /* 0x040fe4000f8e0203 */
[----:B------:R-:W-:Y:S01]  /*a9a0*/  IMAD.WIDE.U32 R8, R144, UR4, R8 ;  /* 0x0000000490087c25 */ /* 0x000fe2000f8e0008 */
[----:B------:R-:W-:-:S03]  /*a9b0*/  ULDC.64 UR4, c[0x0][0xb48] ;  /* 0x0002d20000047ab9 */ /* 0x000fc60000000a00 */
[----:B------:R-:W-:Y:S01]  /*a9c0*/  IMAD.MOV.U32 R3, RZ, RZ, R27 ;  /* 0x000000ffff037224 */ /* 0x000fe200078e001b */
[----:B-1----:R-:W-:Y:S01]  /*a9d0*/  @P4 SHF.R.U32.HI R3, RZ, R13, R10 ;  /* 0x0000000dff034219 */ /* 0x002fe2000001160a */
[----:B------:R-:W-:Y:S02]  /*a9e0*/  IMAD.IADD R9, R9, 0x1, R11 ;  /* 0x0000000109097824 */ /* 0x000fe400078e020b */
[----:B------:R-:W-:Y:S01]  /*a9f0*/  VIADD R41, R141, 0x8 ;  /* 0x000000088d297836 */ /* 0x000fe20000000000 */
[--C-:B------:R-:W-:Y:S01]  /*aa00*/  SHF.R.S32.HI R0, RZ, 0x1f, R3.reuse ;  /* 0x0000001fff007819 */ /* 0x100fe20000011403 */
[----:B------:R-:W-:Y:S02]  /*aa10*/  IMAD.MOV R11, RZ, RZ, -R3 ;  /* 0x000000ffff0b7224 */ /* 0x000fe400078e0a03 */
[----:B------:R-:W-:Y:S01]  /*aa20*/  IMAD.WIDE.U32 R8, R48, UR4, R8 ;  /* 0x0000000430087c25 */ /* 0x000fe2000f8e0008 */
[----:B------:R-:W-:Y:S01]  /*aa30*/  UIADD3 UR4, UR40, 0x2d820, URZ ;  /* 0x0002d82028047890 */ /* 0x000fe2000fffe03f */
[----:B------:R-:W-:-:S02]  /*aa40*/  SHF.R.S32.HI R41, RZ, 0x1f, R41 ;  /* 0x0000001fff297819 */ /* 0x000fc40000011429 */
[----:B------:R-:W-:Y:S01]  /*aa50*/  IMAD R11, R4, R11, R27 ;  /* 0x0000000b040b7224 */ /* 0x000fe200078e021b */
[----:B------:R-:W-:Y:S01]  /*aa60*/  UPRMT UR4, URZ, 0x654, UR4 ;  /* 0x000006543f047896 */ /* 0x000fe20008000004 */
[----:B------:R-:W-:Y:S01]  /*aa70*/  IMAD R0, R0, UR6, RZ ;  /* 0x0000000600007c24 */ /* 0x000fe2000f8e02ff */
[----:B------:R-:W-:Y:S01]  /*aa80*/  SHF.R.S32.HI R4, RZ, 0x1f, R151 ;  /* 0x0000001fff047819 */ /* 0x000fe20000011497 */
[----:B------:R-:W-:Y:S01]  /*aa90*/  IMAD R9, R48, UR5, R9 ;  /* 0x0000000530097c24 */ /* 0x000fe2000f8e0209 */
[----:B------:R-:W-:Y:S01]  /*aaa0*/  SHF.R.S32.HI R27, RZ, 0x1f, R156 ;  /* 0x0000001fff1b7819 */ /* 0x000fe2000001149c */
        /* <DEDUP_REMOVED lines=9> */
[----:B------:R-:W-:-:S03]  /*ab40*/  ULDC.64 UR6, c[0x0][0xb00] ;  /* 0x0002c00000067ab9 */ /* 0x000fc60000000a00 */
[----:B------:R-:W-:Y:S01]  /*ab50*/  IMAD.IADD R3, R9, 0x1, R3 ;  /* 0x0000000109037824 */ /* 0x000fe200078e0203 */
[C---:B------:R-:W-:Y:S01]  /*ab60*/  LEA R0, P1, R8.reuse, UR6, 0x2 ;  /* 0x0000000608007c11 */ /* 0x040fe2000f8210ff */
[C---:B------:R-:W-:Y:S02]  /*ab70*/  VIADD R34, R141.reuse, 0x20 ;  /* 0x000000208d227836 */ /* 0x040fe40000000000 */
[C---:B------:R-:W-:Y:S01]  /*ab80*/  VIADD R36, R141.reuse, 0x18 ;  /* 0x000000188d247836 */ /* 0x040fe20000000000 */
[----:B------:R-:W-:Y:S01]  /*ab90*/  LEA.HI.X R3, R8, UR7, R3, 0x2, P1 ;  /* 0x0000000708037c11 */ /* 0x000fe200088f1403 */
[C---:B------:R-:W-:Y:S01]  /*aba0*/  VIADD R38, R141.reuse, 0x10 ;  /* 0x000000108d267836 */ /* 0x040fe20000000000 */
[----:B------:R0:W1:Y:S01]  /*abb0*/  SHFL.IDX PT, R8, R0, RZ, 0x1c1f ;  /* 0x001c1fff00087589 */ /* 0x00006200000e0000 */
[----:B------:R-:W-:-:S03]  /*abc0*/  VIADD R40, R141, 0x8 ;  /* 0x000000088d287836 */ /* 0x000fc60000000000 */
        /* <DEDUP_REMOVED lines=50> */
.L_x_2125:
[----:B------:R-:W-:Y:S05]  /*aef0*/  BSYNC B1 ;  /* 0x0000000000017941 */ /* 0x000fea0003800000 */
.L_x_2124:
        /* <DEDUP_REMOVED lines=53> */
.L_x_2118:
[----:B0-----:R-:W0:Y:S01]  /*b250*/  LDC.64 R10, c[0x0][0xc00] ;  /* 0x00030000ff0a7b82 */ /* 0x001e220000000a00 */
[----:B------:R-:W-:Y:S01]  /*b260*/  ULDC.64 UR4, c[0x0][0xc08] ;  /* 0x0003020000047ab9 */ /* 0x000fe20000000a00 */
[----:B--2---:R-:W-:Y:S01]  /*b270*/  IMAD.MOV.U32 R3, RZ, RZ, RZ ;  /* 0x000000ffff037224 */ /* 0x004fe200078e00ff */
[----:B------:R-:W-:-:S04]  /*b280*/  ISETP.NE.U32.AND P0, PT, RZ, UR4, PT ;  /* 0x00000004ff007c0c */ /* 0x000fc8000bf05070 */
[----:B------:R-:W-:Y:S01]  /*b290*/  ISETP.NE.AND.EX P1, PT, RZ, UR5, PT, P0 ;  /* 0x00000005ff007c0c */ /* 0x000fe2000bf25300 */
[----:B-1----:R-:W1:Y:S01]  /*b2a0*/  LDC.64 R8, c[0x0][0xc00] ;  /* 0x00030000ff087b82 */ /* 0x002e620000000a00 */
[----:B0-----:R-:W-:-:S04]  /*b2b0*/  ISETP.NE.U32.AND P0, PT, R10, RZ, PT ;  /* 0x000000ff0a00720c */ /* 0x001fc80003f05070 */
[----:B------:R-:W-:-:S07]  /*b2c0*/  ISETP.NE.AND.EX P0, PT, R11, RZ, PT, P0 ;  /* 0x000000ff0b00720c */ /* 0x000fce0003f05300 */
[----:B------:R-:W0:Y:S01]  /*b2d0*/  @P1 LDC.64 R10, c[0x0][0xc08] ;  /* 0x00030200ff0a1b82 */ /* 0x000e220000000a00 */
[----:B------:R-:W-:Y:S01]  /*b2e0*/  ULDC UR4, c[0x0][0xa88] ;  /* 0x0002a20000047ab9 */ /* 0x000fe20000000800 */
[----:B-1----:R-:W-:-:S04]  /*b2f0*/  IMAD.WIDE R12, R144, 0x4, R8 ;  /* 0x00000004900c7825 */ /* 0x002fc800078e0208 */
[----:B------:R-:W-:Y:S01]  /*b300*/  IMAD.U32 R0, RZ, RZ, UR4 ;  /* 0x00000004ff007e24 */ /* 0x000fe2000f8e00ff */
[----:B------:R1:W5:Y:S01]  /*b310*/  @P0 LDG.E R3, desc[UR36][R12.64] ;  /* 0x000000240c030981 */ /* 0x000362000c1e1900 */
[----:B------:R-:W2:Y:S01]  /*b320*/  S2R R14, SR_TID.X ;  /* 0x00000000000e7919 */ /* 0x000ea20000002100 */
[----:B0-----:R-:W-:-:S05]  /*b330*/  @P1 IMAD.WIDE R8, R144, 0x4, R10 ;  /* 0x0000000490081825 */ /* 0x001fca00078e020a */
[----:B------:R1:W5:Y:S01]  /*b340*/  @P1 LDG.E R0, desc[UR36][R8.64] ;  /* 0x0000002408001981 */ /* 0x000362000c1e1900 */
[----:B------:R-:W-:-:S13]  /*b350*/  ISETP.NE.AND P2, PT, R147, RZ, PT ;  /* 0x000000ff9300720c */ /* 0x000fda0003f45270 */
[----:B------:R-:W0:Y:S01]  /*b360*/  @!P2 LDC R147, c[0x0][0xad4] ;  /* 0x0002b500ff93ab82 */ /* 0x000e220000000800 */
[----:B--2---:R-:W-:-:S05]  /*b370*/  VIADD R32, R14, 0xffffff80 ;  /* 0xffffff800e207836 */ /* 0x004fca0000000000 */
[----:B------:R-:W-:Y:S02]  /*b380*/  ISETP.GT.AND P3, PT, R32, 0xbf, PT ;  /* 0x000000bf2000780c */ /* 0x000fe40003f64270 */
[----:B0-----:R-:W-:Y:S01]  /*b390*/  ISETP.GT.AND P2, PT, R147, 0x1, PT ;  /* 0x000000019300780c */ /* 0x001fe20003f44270 */
[----:B-1----:R-:W-:-:S12]  /*b3a0*/  @P1 BRA `(.L_x_2126) ;  /* 0x0000000000101947 */ /* 0x002fd80003800000 */
[----:B------:R-:W-:Y:S05]  /*b3b0*/  @!P0 BRA `(.L_x_2126) ;  /* 0x00000000000c8947 */ /* 0x000fea0003800000 */
[----:B------:R-:W2:Y:S04]  /*b3c0*/  LDG.E R9, desc[UR36][R12.64] ;  /* 0x000000240c097981 */ /* 0x000ea8000c1e1900 */
[----:B-----5:R-:W2:Y:S02]  /*b3d0*/  LDG.E R0, desc[UR36][R12.64+0x4] ;  /* 0x000004240c007981 */ /* 0x020ea4000c1e1900 */
[----:B--2---:R-:W-:-:S07]  /*b3e0*/  IMAD.IADD R0, R0, 0x1, -R9 ;  /* 0x0000000100007824 */ /* 0x004fce00078e0a09 */
.L_x_2126:
[----:B------:R-:W-:Y:S01]  /*b3f0*/  BSSY B1, `(.L_x_2127) ;  /* 0x0000036000017945 */ /* 0x000fe20003800000 */
[----:B------:R-:W-:Y:S02]  /*b400*/  SEL R33, R144, RZ, !P0 ;  /* 0x000000ff90217207 */ /* 0x000fe40004000000 */
[----:B------:R-:W-:Y:S02]  /*b410*/  SEL R149, R149, RZ, !P0 ;  /* 0x000000ff95957207 */ /* 0x000fe40004000000 */
[----:B-----5:R-:W-:Y:S01]  /*b420*/  SHF.R.S32.HI R28, RZ, 0x1f, R3 ;  /* 0x0000001fff1c7819 */ /* 0x020fe20000011403 */
[----:B------:R-:W-:Y:S06]  /*b430*/  @P3 BRA `(.L_x_2128) ;  /* 0x0000000000c43947 */ /* 0x000fec0003800000 */
[----:B------:R-:W3:Y:S01]  /*b440*/  LDC R35, c[0x0][0xbe8] ;  /* 0x0002fa00ff237b82 */ /* 0x000ee20000000800 */
[----:B------:R-:W-:Y:S01]  /*b450*/  IADD3 R30, R137, -0x80, R14 ;  /* 0xffffff80891e7810 */ /* 0x000fe20007ffe00e */
[----:B---3--:R-:W-:-:S05]  /*b460*/  IMAD R4, R0, R35, RZ ;  /* 0x0000002300047224 */ /* 0x008fca00078e02ff */
[----:B------:R-:W-:-:S13]  /*b470*/  ISETP.GE.AND P0, PT, R30, R4, PT ;  /* 0x000000041e00720c */ /* 0x000fda0003f06270 */
[----:B------:R-:W-:Y:S05]  /*b480*/  @P0 BRA `(.L_x_2128) ;  /* 0x0000000000b00947 */ /* 0x000fea0003800000 */
[----:B------:R-:W2:Y:S01]  /*b490*/  LDL.LU R34, [R1+0x8] ;  /* 0x0000080001227983 */ /* 0x000ea20000300800 */
[----:B------:R-:W-:Y:S01]  /*b4a0*/  ISETP.NE.AND P1, PT, R35, 0x1, PT ;  /* 0x000000012300780c */ /* 0x000fe20003f25270 */
[----:B------:R-:W-:Y:S01]  /*b4b0*/  IMAD.MOV.U32 R26, RZ, RZ, 0x9b8 ;  /* 0x000009b8ff1a7424 */ /* 0x000fe200078e00ff */
[----:B------:R-:W-:Y:S01]  /*b4c0*/  ISETP.GT.AND P0, PT, R147, 0x1, PT ;  /* 0x000000019300780c */ /* 0x000fe20003f04270 */
[----:B------:R-:W0:Y:S01]  /*b4d0*/  LDC.64 R8, c[0x0][0xba8] ;  /* 0x0002ea00ff087b82 */ /* 0x000e220000000a00 */
[----:B------:R-:W-:Y:S02]  /*b4e0*/  IMAD.MOV.U32 R27, RZ, RZ, R30 ;  /* 0x000000ffff1b7224 */ /* 0x000fe400078e001e */
[----:B------:R-:W-:-:S05]  /*b4f0*/  SEL R26, R26, 0x978, P0 ;  /* 0x000009781a1a7807 */ /* 0x000fca0000000000 */
[----:B------:R-:W1:Y:S08]  /*b500*/  LDC.64 R20, c[0x0][R26+0x220] ;  /* 0x000088001a147b82 */ /* 0x000e700000000a00 */
[----:B------:R-:W3:Y:S08]  /*b510*/  @P1 LDC R25, c[0x0][0xbec] ;  /* 0x0002fb00ff191b82 */ /* 0x000ef00000000800 */
[----:B------:R-:W4:Y:S08]  /*b520*/  @P1 LDC R31, c[0x0][0xbf0] ;  /* 0x0002fc00ff1f1b82 */ /* 0x000f300000000800 */
[----:B------:R-:W5:Y:S01]  /*b530*/  LDC.64 R14, c[0x0][R26+0x218] ;  /* 0x000086001a0e7b82 */ /* 0x000f620000000a00 */
[----:B-1----:R-:W-:-:S07]  /*b540*/  IMAD R21, R21, R33, RZ ;  /* 0x0000002115157224 */ /* 0x002fce00078e02ff */
[----:B------:R-:W1:Y:S01]  /*b550*/  LDC.64 R12, c[0x0][R26+0x228] ;  /* 0x00008a001a0c7b82 */ /* 0x000e620000000a00 */
[----:B---3--:R-:W-:-:S04]  /*b560*/  @P1 IMAD.HI.U32 R4, R30, R25, RZ ;  /* 0x000000191e041227 */ /* 0x008fc800078e00ff */
[----:B------:R-:W-:-:S03]  /*b570*/  IMAD.WIDE.U32 R24, R20, R33, RZ ;  /* 0x0000002114187225 */ /* 0x000fc600078e00ff */
[----:B------:R-:W3:Y:S01]  /*b580*/  LDC.64 R10, c[0x0][R26+0x210] ;  /* 0x000084001a0a7b82 */ /* 0x000ee20000000a00 */
[----:B----4-:R-:W-:Y:S01]  /*b590*/  @P1 SHF.R.U32.HI R27, RZ, R31, R4 ;  /* 0x0000001fff1b1219 */ /* 0x010fe20000011604 */
[----:B------:R-:W-:-:S04]  /*b5a0*/  IMAD R31, R20, R149, R21 ;  /* 0x00000095141f7224 */ /* 0x000fc800078e0215 */
[----:B------:R-:W-:Y:S02]  /*b5b0*/  IMAD.IADD R4, R25, 0x1, R31 ;  /* 0x0000000119047824 */ /* 0x000fe400078e021f */
[-C--:B-----5:R-:W-:Y:S01]  /*b5c0*/  IMAD R29, R15, R146.reuse, RZ ;  /* 0x000000920f1d7224 */ /* 0x0a0fe200078e02ff */
[----:B0-----:R-:W0:Y:S01]  /*b5d0*/  @!P0 LDC R8, c[0x0][0xb50] ;  /* 0x0002d400ff088b82 */ /* 0x001e220000000800 */
[----:B------:R-:W-:-:S04]  /*b5e0*/  IMAD.WIDE.U32 R14, R14, R146, RZ ;  /* 0x000000920e0e7225 */ /* 0x000fc800078e00ff */
[----:B------:R-:W-:Y:S01]  /*b5f0*/  IMAD.IADD R29, R15, 0x1, R29 ;  /* 0x000000010f1d7824 */ /* 0x000fe200078e021d */
[----:B------:R-:W-:Y:S01]  /*b600*/  IADD3 R14, P1, P3, R24, R14, R3 ;  /* 0x0000000e180e7210 */ /* 0x000fe20007b3e003 */
[----:B------:R-:W-:Y:S01]  /*b610*/  IMAD.MOV R15, RZ, RZ, -R27 ;  /* 0x000000ffff0f7224 */ /* 0x000fe200078e0a1b */
[----:B------:R-:W4:Y:S02]  /*b620*/  @!P0 LDC R9, c[0x0][0xb54] ;  /* 0x0002d500ff098b82 */ /* 0x000f240000000800 */
[----:B------:R-:W-:Y:S01]  /*b630*/  IADD3.X R4, R4, R29, R28, P1, P3 ;  /* 0x0000001d04047210 */ /* 0x000fe20000fe641c */
[----:B------:R-:W-:Y:S01]  /*b640*/  IMAD R15, R35, R15, R30 ;  /* 0x0000000f230f7224 */ /* 0x000fe200078e021e */
[----:B--2---:R-:W-:-:S05]  /*b650*/  SEL R21, R34, RZ, P0 ;  /* 0x000000ff22157207 */ /* 0x004fca0000000000 */
[-C--:B-1----:R-:W-:Y:S02]  /*b660*/  IMAD R25, R13, R21.reuse, RZ ;  /* 0x000000150d197224 */ /* 0x082fe400078e02ff */
[----:B------:R-:W-:Y:S01]  /*b670*/  IMAD.WIDE.U32 R12, R12, R21, RZ ;  /* 0x000000150c0c7225 */ /* 0x000fe200078e00ff */
[----:B------:R-:W-:-:S03]  /*b680*/  SHF.R.S32.HI R21, RZ, 0x1f, R15 ;  /* 0x0000001fff157819 */ /* 0x000fc6000001140f */
[----:B------:R-:W-:Y:S01]  /*b690*/  IMAD.IADD R25, R13, 0x1, R25 ;  /* 0x000000010d197824 */ /* 0x000fe200078e0219 */
[----:B------:R-:W-:Y:S02]  /*b6a0*/  IADD3 R12, P0, P1, R27, R14, R12 ;  /* 0x0000000e1b0c7210 */ /* 0x000fe4000791e00c */
[----:B------:R-:W-:-:S04]  /*b6b0*/  SHF.R.S32.HI R27, RZ, 0x1f, R27 ;  /* 0x0000001fff1b7819 */ /* 0x000fc8000001141b */
[----:B------:R-:W-:Y:S01]  /*b6c0*/  IADD3.X R13, R27, R4, R25, P0, P1 ;  /* 0x000000041b0d7210 */ /* 0x000fe200007e2419 */
[----:B---3--:R-:W-:-:S04]  /*b6d0*/  IMAD R4, R11, R15, RZ ;  /* 0x0000000f0b047224 */ /* 0x008fc800078e02ff */
[C---:B------:R-:W-:Y:S02]  /*b6e0*/  IMAD R21, R10.reuse, R21, R4 ;  /* 0x000000150a157224 */ /* 0x040fe400078e0204 */
[----:B------:R-:W-:-:S04]  /*b6f0*/  IMAD.WIDE.U32 R10, R10, R15, R12 ;  /* 0x0000000f0a0a7225 */ /* 0x000fc800078e000c */
[----:B------:R-:W-:Y:S01]  /*b700*/  IMAD.IADD R4, R11, 0x1, R21 ;  /* 0x000000010b047824 */ /* 0x000fe200078e0215 */
[----:B0-----:R-:W-:Y:S01]  /*b710*/  LEA R8, P0, R10, R8, 0x2 ;  /* 0x000000080a087211 */ /* 0x001fe200078010ff */
[----:B------:R-:W-:-:S03]  /*b720*/  IMAD.MOV.U32 R11, RZ, RZ, -0x800000 ;  /* 0xff800000ff0b7424 */ /* 0x000fc600078e00ff */
[----:B----4-:R-:W-:-:S05]  /*b730*/  LEA.HI.X R9, R10, R9, R4, 0x2, P0 ;  /* 0x000000090a097211 */ /* 0x010fca00000f1404 */
[----:B------:R0:W-:Y:S04]  /*b740*/  STG.E desc[UR36][R8.64], R11 ;  /* 0x0000000b08007986 */ /* 0x0001e8000c101924 */
.L_x_2128:
[----:B------:R-:W-:Y:S05]  /*b750*/  BSYNC B1 ;  /* 0x0000000000017941 */ /* 0x000fea0003800000 */
.L_x_2127:
[----:B------:R-:W-:Y:S05]  /*b760*/  @P2 BRA `(.L_x_2123) ;  /* 0x0000000400542947 */ /* 0x000fea0003800000 */
[----:B------:R-:W1:Y:S01]  /*b770*/  LDC R15, c[0x0][0xbe8] ;  /* 0x0002fa00ff0f7b82 */ /* 0x000e620000000800 */
[--C-:B------:R-:W-:Y:S01]  /*b780*/  SHF.R.S32.HI R10, RZ, 0x1f, R32.reuse ;  /* 0x0000001fff0a7819 */ /* 0x100fe20000011420 */
[----:B------:R-:W-:Y:S01]  /*b790*/  ULDC.64 UR4, c[0x0][0xaa0] ;  /* 0x0002a80000047ab9 */ /* 0x000fe20000000a00 */
[----:B------:R-:W-:Y:S01]  /*b7a0*/  SHF.R.S32.HI R14, RZ, 0x1f, R32 ;  /* 0x0000001fff0e7819 */ /* 0x000fe20000011420 */
[----:B---3--:R-:W-:Y:S01]  /*b7b0*/  IMAD R4, R28, UR4, RZ ;  /* 0x000000041c047c24 */ /* 0x008fe2000f8e02ff */
        /* <DEDUP_REMOVED lines=16> */
[----:B------:R-:W-:Y:S02]  /*b8c0*/  IMAD.IADD R12, R137, 0x1, R4 ;  /* 0x00000001890c7824 */ /* 0x000fe400078e0204 */
        /* <DEDUP_REMOVED lines=20> */
[----:B------:R-:W-:Y:S02]  /*ba10*/  IMAD.IADD R0, R14, 0x1, R137 ;  /* 0x000000010e007824 */ /* 0x000fe400078e0289 */
        /* <DEDUP_REMOVED lines=24> */
.L_x_2130:
[----:B------:R-:W-:Y:S05]  /*bba0*/  BSYNC B1 ;  /* 0x0000000000017941 */ /* 0x000fea0003800000 */
.L_x_2129:
        /* <DEDUP_REMOVED lines=11> */
[----:B----4-:R-:W-:Y:S01]  /*bc60*/  @!P2 IMAD.WIDE R10, R145, 0x2, R8 ;  /* 0x00000002910aa825 */ /* 0x010fe200078e0208 */
[-C--:B------:R-:W-:Y:S02]  /*bc70*/  @!P3 LEA.HI.X R13, R148, R9.reuse, R25, 0x1, P0 ;  /* 0x00000009940db211 */ /* 0x080fe400000f0c19 */
[----:B------:R-:W-:Y:S02]  /*bc80*/  @!P4 LEA.HI.X R15, R150, R9, R24, 0x1, P1 ;  /* 0x00000009960fc211 */ /* 0x000fe400008f0c18 */
[----:B------:R2:W-:Y:S04]  /*bc90*/  @!P2 ST.E.128 desc[UR36][R10.64], RZ ;  /* 0x000000ff0a00a985 */ /* 0x0005e8000c101d24 */
[----:B------:R2:W-:Y:S04]  /*bca0*/  @!P3 ST.E.128 desc[UR36][R12.64], RZ ;  /* 0x000000ff0c00b985 */ /* 0x0005e8000c101d24 */
[----:B------:R2:W-:Y:S02]  /*bcb0*/  @!P4 ST.E.128 desc[UR36][R14.64], RZ ;  /* 0x000000ff0e00c985 */ /* 0x0005e4000c101d24 */
.L_x_2123:
[----:B------:R-:W-:Y:S05]  /*bcc0*/  BSYNC B0 ;  /* 0x0000000000007941 */ /* 0x000fea0003800000 */
.L_x_2117:
[----:B------:R-:W-:Y:S02]  /*bcd0*/  ULDC UR4, c[0x0][0xc3c] ;  /* 0x00030f0000047ab9 */ /* 0x000fe40000000800 */
[----:B---3--:R-:W-:-:S13]  /*bce0*/  ISETP.GE.AND P0, PT, R7, UR4, PT ;  /* 0x0000000407007c0c */ /* 0x008fda000bf06270 */
[----:B------:R-:W-:Y:S05]  /*bcf0*/  @!P0 BRA `(.L_x_2131) ;  /* 0xffffff5000c88947 */ /* 0x000fea000383ffff */
[----:B------:R-:W-:Y:S05]  /*bd00*/  EXIT ;  /* 0x000000000000794d */ /* 0x000fea0003800000 */
.L_x_2074:
        /* <DEDUP_REMOVED lines=16> */
.L_x_2132:
        /* <DEDUP_REMOVED lines=44> */
.L_x_2136:
[----:B------:R-:W0:Y:S01]  /*c0d0*/  LDC R2, c[0x0][0xc3c] ;  /* 0x00030f00ff027b82 */ /* 0x000e220000000800 */
[----:B------:R-:W-:-:S06]  /*c0e0*/  UIADD3 UR4, UR4, 0x1f, URZ ;  /* 0x0000001f04047890 */ /* 0x000fcc000fffe03f */
        /* <DEDUP_REMOVED lines=33> */
.L_x_2134:
        /* <DEDUP_REMOVED lines=13> */
.L_x_2137:
        /* <DEDUP_REMOVED lines=62> */
.L_x_2138:
        /* <DEDUP_REMOVED lines=62> */
.L_x_2139:
[----:B------:R-:W-:-:S05]  /*cb90*/  LOP3.LUT R2, RZ, R2, RZ, 0x33, !PT ;  /* 0x00000002ff027212 */ /* 0x000fca00078e33ff */
[----:B------:R-:W-:Y:S01]  /*cba0*/  IMAD.IADD R25, R25, 0x1, R2 ;  /* 0x0000000119197824 */ /* 0x000fe200078e0202 */
[----:B------:R-:W-:Y:S06]  /*cbb0*/  BRA `(.L_x_2140) ;  /* 0x0000000000147947 */ /* 0x000fec0003800000 */
.L_x_2135:
[----:B------:R-:W-:Y:S01]  /*cbc0*/  ULDC UR4, c[0x0][0xc3c] ;  /* 0x00030f0000047ab9 */ /* 0x000fe20000000800 */
[----:B------:R-:W-:Y:S02]  /*cbd0*/  IMAD.MOV.U32 R25, RZ, RZ, RZ ;  /* 0x000000ffff197224 */ /* 0x000fe400078e00ff */
[----:B------:R-:W-:Y:S02]  /*cbe0*/  IMAD.U32 R24, RZ, RZ, UR6 ;  /* 0x00000006ff187e24 */ /* 0x000fe4000f8e00ff */
[----:B------:R-:W-:Y:S02]  /*cbf0*/  IMAD.MOV.U32 R26, RZ, RZ, RZ ;  /* 0x000000ffff1a7224 */ /* 0x000fe400078e00ff */
[----:B------:R-:W-:-:S07]  /*cc00*/  IMAD.U32 R27, RZ, RZ, UR4 ;  /* 0x00000004ff1b7e24 */ /* 0x000fce000f8e00ff */
.L_x_2140:
[----:B------:R-:W-:-:S13]  /*cc10*/  ISETP.NE.AND P0, PT, R0, RZ, PT ;  /* 0x000000ff0000720c */ /* 0x000fda0003f05270 */
[----:B------:R-:W0:Y:S01]  /*cc20*/  @!P0 S2R R3, SR_CgaCtaId ;  /* 0x0000000000038919 */ /* 0x000e220000008800 */
[----:B------:R-:W-:-:S04]  /*cc30*/  @!P0 MOV R0, 0x400 ;  /* 0x0000040000008802 */ /* 0x000fc80000000f00 */
[----:B0-----:R-:W-:-:S05]  /*cc40*/  @!P0 LEA R0, R3, R0, 0x18 ;  /* 0x0000000003008211 */ /* 0x001fca00078ec0ff */
[----:B------:R1:W-:Y:S01]  /*cc50*/  @!P0 STS.128 [R0+0x2d8d0], R24 ;  /* 0x02d8d01800008388 */ /* 0x0003e20000000c00 */
[----:B------:R-:W-:Y:S06]  /*cc60*/  BAR.ARV 0x5, 0x200 ;  /* 0x0148000000007b1d */ /* 0x000fec0000002000 */
.L_x_2133:
[----:B------:R2:W-:Y:S01]  /*cc70*/  STL [R1+0x3c], RZ ;  /* 0x00003cff01007387 */ /* 0x0005e20000100800 */
[----:B------:R-:W-:Y:S01]  /*cc80*/  ULDC UR4, c[0x0][0xc3c] ;  /* 0x00030f0000047ab9 */ /* 0x000fe20000000800 */
[----:B------:R-:W-:Y:S01]  /*cc90*/  IMAD.MOV.U32 R29, RZ, RZ, 0x1 ;  /* 0x00000001ff1d7424 */ /* 0x000fe200078e00ff */
[----:B0-----:R-:W-:Y:S01]  /*cca0*/  ISETP.GE.AND P0, PT, R27, UR4, PT ;  /* 0x000000041b007c0c */ /* 0x001fe2000bf06270 */
[----:B------:R-:W-:-:S12]  /*ccb0*/  IMAD.MOV.U32 R22, RZ, RZ, RZ ;  /* 0x000000ffff167224 */ /* 0x000fd800078e00ff */
[----:B--2---:R-:W-:Y:S05]  /*ccc0*/  @P0 BRA `(.L_x_2141) ;  /* 0x0000004c00c40947 */ /* 0x004fea0003800000 */
[----:B------:R-:W2:Y:S01]  /*ccd0*/  LDL R6, [R1+0x20] ;  /* 0x0000200001067983 */ /* 0x000ea20000100800 */
[----:B------:R-:W1:Y:S01]  /*cce0*/  S2R R3, SR_TID.X ;  /* 0x0000000000037919 */ /* 0x000e620000002100 */
[----:B------:R-:W0:Y:S01]  /*ccf0*/  S2UR UR5, SR_CgaCtaId ;  /* 0x00000000000579c3 */ /* 0x000e220000008800 */
[----:B------:R-:W-:Y:S01]  /*cd00*/  UMOV UR4, 0x400 ;  /* 0x0000040000047882 */ /* 0x000fe20000000000 */
[C---:B-1----:R-:W-:Y:S01]  /*cd10*/  IMAD.SHL.U32 R0, R3.reuse, 0x8, RZ ;  /* 0x0000000803007824 */ /* 0x042fe200078e00ff */
[C---:B------:R-:W-:Y:S01]  /*cd20*/  LOP3.LUT R5, R3.reuse, 0x7f, RZ, 0xc0, !PT ;  /* 0x0000007f03057812 */ /* 0x040fe200078ec0ff */
[----:B------:R-:W-:-:S03]  /*cd30*/  IMAD.SHL.U32 R4, R3, 0x20, RZ ;  /* 0x0000002003047824 */ /* 0x000fc600078e00ff */
[----:B------:R-:W-:Y:S01]  /*cd40*/  LOP3.LUT R2, R0, 0xd8, RZ, 0xc0, !PT ;  /* 0x000000d800027812 */ /* 0x000fe200078ec0ff */
[----:B0-----:R-:W-:-:S03]  /*cd50*/  ULEA UR4, UR5, UR4, 0x18 ;  /* 0x0000000405047291 */ /* 0x001fc6000f8ec03f */
        /* <DEDUP_REMOVED lines=18> */
.L_x_2204:
        /* <DEDUP_REMOVED lines=50> */
.L_x_2142:
        /* <DEDUP_REMOVED lines=10> */
.L_x_2143:
        /* <DEDUP_REMOVED lines=9> */
.L_x_2144:
[----:B------:R-:W3:Y:S01]  /*d2d0*/  LDL R6, [R1+0x24] ;  /* 0x0000240001067983 */ /* 0x000ee20000100800 */
[----:B0-2---:R-:W0:Y:S01]  /*d2e0*/  LDC R2, c[0x0][0x448] ;  /* 0x00011200ff027b82 */ /* 0x005e220000000800 */
[----:B-----5:R-:W-:Y:S01]  /*d2f0*/  IMAD.IADD R5, R0, 0x1, -R7 ;  /* 0x0000000100057824 */ /* 0x020fe200078e0a07 */
[----:B------:R-:W-:Y:S01]  /*d300*/  LOP3.LUT R16, R16, 0xffffffdf, RZ, 0xc0, !PT ;  /* 0xffffffdf10107812 */ /* 0x000fe200078ec0ff */
[----:B------:R-:W-:Y:S03]  /*d310*/  BSSY B0, `(.L_x_2145) ;  /* 0x0000037000007945 */ /* 0x000fe60003800000 */
[----:B------:R1:W-:Y:S01]  /*d320*/  STL [R1+0xc], R5 ;  /* 0x00000c0501007387 */ /* 0x0003e20000100800 */
[----:B0-----:R-:W-:Y:S01]  /*d330*/  ISETP.NE.AND P0, PT, R2, 0x1, PT ;  /* 0x000000010200780c */ /* 0x001fe20003f05270 */
[----:B------:R-:W-:-:S04]  /*d340*/  IMAD R2, R25, 0xc0, RZ ;  /* 0x000000c019027824 */ /* 0x000fc800078e02ff */
[----:B------:R-:W-:-:S08]  /*d350*/  VIADD R2, R2, 0xbf ;  /* 0x000000bf02027836 */ /* 0x000fd00000000000 */
[----:B------:R-:W0:Y:S01]  /*d360*/  @P0 LDC R4, c[0x0][0x44c] ;  /* 0x00011300ff040b82 */ /* 0x000e220000000800 */
[----:B------:R-:W-:-:S07]  /*d370*/  @P0 LOP3.LUT R16, R16, 0x20, RZ, 0xfc, !PT ;  /* 0x0000002010100812 */ /* 0x000fce00078efcff */
[----:B------:R-:W2:Y:S01]  /*d380*/  @P0 LDC R3, c[0x0][0x450] ;  /* 0x00011400ff030b82 */ /* 0x000ea20000000800 */
[----:B0-----:R-:W-:-:S05]  /*d390*/  @P0 IMAD.HI.U32 R4, R2, R4, RZ ;  /* 0x0000000402040227 */ /* 0x001fca00078e00ff */
[----:B--2---:R-:W-:Y:S02]  /*d3a0*/  @P0 SHF.R.U32.HI R2, RZ, R3, R4 ;  /* 0x00000003ff020219 */ /* 0x004fe40000011604 */
[----:B------:R-:W-:-:S04]  /*d3b0*/  LOP3.LUT R4, R26, 0xff000000, RZ, 0xc0, !PT ;  /* 0xff0000001a047812 */ /* 0x000fc800078ec0ff */
[----:B------:R-:W-:Y:S02]  /*d3c0*/  SHF.R.U32.HI R4, RZ, 0x8, R4 ;  /* 0x00000008ff047819 */ /* 0x000fe40000011604 */
[----:B---3--:R-:W-:-:S05]  /*d3d0*/  IADD3 R0, R5, 0x80, -R6 ;  /* 0x0000008005007810 */ /* 0x008fca0007ffe806 */
[----:B------:R-:W-:-:S05]  /*d3e0*/  IMAD.IADD R0, R0, 0x1, R2 ;  /* 0x0000000100007824 */ /* 0x000fca00078e0202 */
[----:B------:R-:W-:-:S04]  /*d3f0*/  SHF.R.S32.HI R2, RZ, 0x1f, R0 ;  /* 0x0000001fff027819 */ /* 0x000fc80000011400 */
[----:B------:R-:W-:Y:S01]  /*d400*/  LEA.HI R0, R2, R0, RZ, 0x7 ;  /* 0x0000000002007211 */ /* 0x000fe200078f38ff */
[----:B------:R-:W-:-:S03]  /*d410*/  VIADD R2, R5, 0x7f ;  /* 0x0000007f05027836 */ /* 0x000fc60000000000 */
[----:B------:R-:W-:Y:S02]  /*d420*/  SHF.R.S32.HI R0, RZ, 0x7, R0 ;  /* 0x00000007ff007819 */ /* 0x000fe40000011400 */
[----:B------:R-:W-:-:S04]  /*d430*/  SHF.R.S32.HI R3, RZ, 0x1f, R2 ;  /* 0x0000001fff037819 */ /* 0x000fc80000011402 */
[----:B------:R-:W-:-:S04]  /*d440*/  LEA.HI R2, R3, R2, RZ, 0x7 ;  /* 0x0000000203027211 */ /* 0x000fc800078f38ff */
[----:B------:R-:W-:-:S04]  /*d450*/  SHF.R.S32.HI R2, RZ, 0x7, R2 ;  /* 0x00000007ff027819 */ /* 0x000fc80000011402 */
[----:B------:R-:W-:Y:S02]  /*d460*/  VIMNMX R0, R2, R0, PT ;  /* 0x0000000002007248 */ /* 0x000fe40003fe0100 */
[----:B------:R-:W-:Y:S02]  /*d470*/  LOP3.LUT R2, R26, 0xff0000, RZ, 0xc0, !PT ;  /* 0x00ff00001a027812 */ /* 0x000fe400078ec0ff */
[----:B------:R-:W-:Y:S02]  /*d480*/  ISETP.GE.AND P0, PT, R0, 0x1, PT ;  /* 0x000000010000780c */ /* 0x000fe40003f06270 */
[----:B------:R-:W-:Y:S01]  /*d490*/  LEA.HI R4, R2, R4, RZ, 0x10 ;  /* 0x0000000402047211 */ /* 0x000fe200078f80ff */
[----:B------:R-:W-:-:S10]  /*d4a0*/  IMAD.MOV.U32 R2, RZ, RZ, RZ ;  /* 0x000000ffff027224 */ /* 0x000fd400078e00ff */
[----:B-1----:R-:W-:Y:S05]  /*d4b0*/  @!P0 BRA `(.L_x_2146) ;  /* 0x0000000000708947 */ /* 0x002fea0003800000 */
        /* <DEDUP_REMOVED lines=28> */
.L_x_2146:
[----:B------:R-:W-:Y:S05]  /*d680*/  BSYNC B0 ;  /* 0x0000000000007941 */ /* 0x000fea0003800000 */
.L_x_2145:
        /* <DEDUP_REMOVED lines=25> */
.L_x_2148:
        /* <DEDUP_REMOVED lines=20> */
.L_x_2151:
[----:B------:R-:W-:Y:S05]  /*d960*/  BSYNC B6 ;  /* 0x0000000000067941 */ /* 0x000fea0003800000 */
.L_x_2150:
        /* <DEDUP_REMOVED lines=20> */
.L_x_2154:
        /* <DEDUP_REMOVED lines=15> */
.L_x_2153:
[----:B------:R-:W-:Y:S05]  /*dba0*/  BSYNC B6 ;  /* 0x0000000000067941 */ /* 0x000fea0003800000 */
.L_x_2152:
[----:B------:R0:W2:Y:S01]  /*dbb0*/  LDL R20, [R1+0x4] ;  /* 0x0000040001147983 */ /* 0x0000a20000100800 */
[----:B------:R-:W-:Y:S01]  /*dbc0*/  ULDC.64 UR4, c[0x0][0x9f8] ;  /* 0x00027e0000047ab9 */ /* 0x000fe20000000a00 */
[----:B------:R-:W1:Y:S01]  /*dbd0*/  LDC R5, c[0x0][0x430] ;  /* 0x00010c00ff057b82 */ /* 0x000e620000000800 */
[----:B------:R-:W-:Y:S01]  /*dbe0*/  ISETP.NE.U32.AND P0, PT, RZ, UR4, PT ;  /* 0x00000004ff007c0c */ /* 0x000fe2000bf05070 */
[----:B------:R-:W3:Y:S03]  /*dbf0*/  LDL R2, [R1+0x38] ;  /* 0x0000380001027983 */ /* 0x000ee60000100800 */
[----:B------:R-:W-:Y:S01]  /*dc00*/  ISETP.NE.AND.EX P0, PT, RZ, UR5, PT, P0 ;  /* 0x00000005ff007c0c */ /* 0x000fe2000bf05300 */
[----:B------:R-:W4:Y:S04]  /*dc10*/  LDL R4, [R1+0xc] ;  /* 0x00000c0001047983 */ /* 0x000f280000100800 */
[----:B------:R-:W4:Y:S08]  /*dc20*/  LDL R21, [R1+0x14] ;  /* 0x0000140001157983 */ /* 0x000f300000100800 */
        /* <DEDUP_REMOVED lines=19> */
[----:B------:R-:W-:Y:S01]  /*dd60*/  LOP3.LUT R26, R26, 0xffff, RZ, 0xc0, !PT ;  /* 0x0000ffff1a1a7812 */ /* 0x000fe200078ec0ff */
[----:B--2---:R-:W-:Y:S01]  /*dd70*/  @P0 STL [R1+0x4], R20 ;  /* 0x0000041401000387 */ /* 0x004fe20000100800 */
[C---:B----4-:R-:W-:Y:S01]  /*dd80*/  ISETP.GE.AND P0, PT, R0.reuse, R4, PT ;  /* 0x000000040000720c */ /* 0x050fe20003f06270 */
[----:B------:R-:W-:-:S04]  /*dd90*/  IMAD.IADD R0, R0, 0x1, R21 ;  /* 0x0000000100007824 */ /* 0x000fc800078e0215 */
[----:B-1----:R-:W-:-:S04]  /*dda0*/  @P2 IMAD.HI.U32 R3, R0, R3, RZ ;  /* 0x0000000300032227 */ /* 0x002fc800078e00ff */
[----:B------:R-:W-:Y:S01]  /*ddb0*/  IMAD.MOV.U32 R6, RZ, RZ, R0 ;  /* 0x000000ffff067224 */ /* 0x000fe200078e0000 */
[----:B0-----:R-:W-:-:S03]  /*ddc0*/  @P2 SHF.R.U32.HI R6, RZ, R2, R3 ;  /* 0x00000002ff062219 */ /* 0x001fc60000011603 */
[----:B------:R-:W0:Y:S02]  /*ddd0*/  @!P0 LDC.64 R2, c[0x0][0x428] ;  /* 0x00010a00ff028b82 */ /* 0x000e240000000a00 */
[--C-:B------:R-:W-:Y:S01]  /*dde0*/  IMAD.MOV R4, RZ, RZ, -R6.reuse ;  /* 0x000000ffff047224 */ /* 0x100fe200078e0a06 */
[----:B------:R-:W-:-:S03]  /*ddf0*/  @!P0 SHF.R.S32.HI R7, RZ, 0x1f, R6 ;  /* 0x0000001fff078819 */ /* 0x000fc60000011406 */
[----:B------:R-:W-:Y:S01]  /*de00*/  IMAD R4, R5, R4, R0 ;  /* 0x0000000405047224 */ /* 0x000fe200078e0200 */
[----:B------:R-:W-:-:S05]  /*de10*/  SHF.R.S32.HI R5, RZ, 0x1f, R20 ;  /* 0x0000001fff057819 */ /* 0x000fca0000011414 */
[----:B------:R1:W-:Y:S01]  /*de20*/  STL [R1+0x18], R5 ;  /* 0x0000180501007387 */ /* 0x0003e20000100800 */
[----:B0-----:R-:W-:-:S04]  /*de30*/  @!P0 IMAD.WIDE.U32 R6, R20, R2, R6 ;  /* 0x0000000214068225 */ /* 0x001fc800078e0006 */
[----:B------:R-:W-:Y:S02]  /*de40*/  @!P0 IMAD R2, R5, R2, RZ ;  /* 0x0000000205028224 */ /* 0x000fe400078e02ff */
[----:B-1----:R-:W0:Y:S02]  /*de50*/  S2R R5, SR_TID.X ;  /* 0x0000000000057919 */ /* 0x002e240000002100 */
[----:B------:R-:W-:Y:S02]  /*de60*/  @!P0 IMAD R0, R20, R3, R2 ;  /* 0x0000000314008224 */ /* 0x000fe400078e0202 */
[----:B------:R-:W1:Y:S02]  /*de70*/  @!P0 LDC.64 R2, c[0x0][0x418] ;  /* 0x00010600ff028b82 */ /* 0x000e640000000a00 */
[----:B------:R-:W-:Y:S02]  /*de80*/  @!P0 IMAD.IADD R0, R7, 0x1, R0 ;  /* 0x0000000107008824 */ /* 0x000fe400078e0200 */
[----:B0-----:R-:W-:-:S05]  /*de90*/  IMAD.SHL.U32 R20, R5, 0x8, RZ ;  /* 0x0000000805147824 */ /* 0x001fca00078e00ff */
[----:B------:R-:W-:-:S04]  /*dea0*/  LOP3.LUT R20, R20, 0x18, RZ, 0xc0, !PT ;  /* 0x0000001814147812 */ /* 0x000fc800078ec0ff */
[----:B------:R-:W-:Y:S02]  /*deb0*/  ISETP.GE.AND P2, PT, R20, UR4, PT ;  /* 0x0000000414007c0c */ /* 0x000fe4000bf46270 */
[----:B-1----:R-:W-:Y:S02]  /*dec0*/  @!P0 LEA R2, P1, R6, R2, 0x2 ;  /* 0x0000000206028211 */ /* 0x002fe400078210ff */
[----:B------:R-:W-:Y:S02]  /*ded0*/  LOP3.LUT R9, R20, 0x20, RZ, 0xfc, !PT ;  /* 0x0000002014097812 */ /* 0x000fe400078efcff */
[----:B------:R-:W-:Y:S01]  /*dee0*/  @!P0 LEA.HI.X R3, R6, R3, R0, 0x2, P1 ;  /* 0x0000000306038211 */ /* 0x000fe200008f1400 */
[----:B------:R-:W-:Y:S01]  /*def0*/  IMAD.MOV.U32 R0, RZ, RZ, RZ ;  /* 0x000000ffff007224 */ /* 0x000fe200078e00ff */
[----:B------:R-:W-:Y:S02]  /*df00*/  LOP3.LUT R5, R20, 0x40, RZ, 0xfc, !PT ;  /* 0x0000004014057812 */ /* 0x000fe400078efcff */
[----:B------:R-:W-:-:S03]  /*df10*/  ISETP.GE.AND P1, PT, R9, UR4, PT ;  /* 0x0000000409007c0c */ /* 0x000fc6000bf26270 */
[----:B------:R-:W-:Y:S01]  /*df20*/  @P2 LOP3.LUT R16, R16, 0x4, RZ, 0xfc, !PT ;  /* 0x0000000410102812 */ /* 0x000fe200078efcff */
[----:B------:R0:W5:Y:S01]  /*df30*/  @!P0 LDG.E R0, desc[UR36][R2.64] ;  /* 0x0000002402008981 */ /* 0x000162000c1e1900 */
[----:B------:R-:W-:Y:S02]  /*df40*/  ISETP.GE.AND P0, PT, R5, UR4, PT ;  /* 0x0000000405007c0c */ /* 0x000fe4000bf06270 */
[----:B------:R-:W-:-:S04]  /*df50*/  LOP3.LUT R16, R16, 0xfffffffe, RZ, 0xc0, !PT ;  /* 0xfffffffe10107812 */ /* 0x000fc800078ec0ff */
[----:B------:R-:W-:-:S04]  /*df60*/  LOP3.LUT R16, R16, 0xfffffffd, RZ, 0xc0, !PT ;  /* 0xfffffffd10107812 */ /* 0x000fc800078ec0ff */
[----:B------:R-:W-:-:S04]  /*df70*/  @P1 LOP3.LUT R16, R16, 0x2, RZ, 0xfc, !PT ;  /* 0x0000000210101812 */ /* 0x000fc800078efcff */
[----:B------:R-:W-:Y:S01]  /*df80*/  @P0 LOP3.LUT R16, R16, 0x1, RZ, 0xfc, !PT ;  /* 0x0000000110100812 */ /* 0x000fe200078efcff */
[----:B0-----:R-:W-:Y:S06]  /*df90*/  BRA.DIV UR5, `(.L_x_2155) ;  /* 0x00000042059c7947 */ /* 0x001fec000b800000 */
.L_x_2221:
[----:B------:R-:W2:Y:S01]  /*dfa0*/  LDL R2, [R1+0x40] ;  /* 0x0000400001027983 */ /* 0x000ea20000100800 */
[----:B------:R-:W-:Y:S02]  /*dfb0*/  LOP3.LUT R16, R16, 0xfffffff7, RZ, 0xc0, !PT ;  /* 0xfffffff710107812 */ /* 0x000fe400078ec0ff */
[----:B--2---:R-:W-:-:S13]  /*dfc0*/  ISETP.NE.AND P0, PT, R2, 0x3, PT ;  /* 0x000000030200780c */ /* 0x004fda0003f05270 */
[----:B------:R-:W-:Y:S01]  /*dfd0*/  @P0 LOP3.LUT R16, R16, 0x8, RZ, 0xfc, !PT ;  /* 0x0000000810100812 */ /* 0x000fe200078efcff */
[----:B------:R-:W-:Y:S06]  /*dfe0*/  @!P0 BRA `(.L_x_2156) ;  /* 0x0000000000048947 */ /* 0x000fec0003800000 */
[----:B------:R-:W-:Y:S01]  /*dff0*/  BPT.TRAP 0x1 ;  /* 0x000000040000795c */ /* 0x000fe20000300000 */
.L_x_2156:
        /* <DEDUP_REMOVED lines=23> */
.L_x_2222:
[----:B------:R-:W-:Y:S05]  /*e170*/  BSYNC B0 ;  /* 0x0000000000007941 */ /* 0x000fea0003800000 */
.L_x_2157:
        /* <DEDUP_REMOVED lines=74> */
.L_x_2232:
        /* <DEDUP_REMOVED lines=12> */
.L_x_2160:
        /* <DEDUP_REMOVED lines=11> */
.L_x_2161:
[----:B------:R1:W5:Y:S01]  /*e790*/  LDL.LU R0, [R1+0x28] ;  /* 0x0000280001007983 */ /* 0x0003620000300800 */
[----:B------:R-:W-:Y:S01]  /*e7a0*/  LOP3.LUT P0, RZ, R16, 0x40, RZ, 0xc0, !PT ;  /* 0x0000004010ff7812 */ /* 0x000fe2000780c0ff */
[----:B------:R1:W-:Y:S02]  /*e7b0*/  SYNCS.ARRIVE.TRANS64.A1T0 RZ, [R2+URZ+0x2d830], RZ ;  /* 0x02d830ff02ff79a7 */ /* 0x0003e4000810003f */
[----:B------:R1:W5:Y:S10]  /*e7c0*/  LDL.LU R3, [R1] ;  /* 0x0000000001037983 */ /* 0x0003740000300800 */
[----:B------:R-:W-:Y:S05]  /*e7d0*/  WARPSYNC.ALL ;  /* 0x0000000000007948 */ /* 0x000fea0003800000 */
[----:B------:R-:W-:Y:S01]  /*e7e0*/  ULDC.64 UR4, c[0x0][0x298] ;  /* 0x0000a60000047ab9 */ /* 0x000fe20000000a00 */
[----:B-1----:R-:W-:Y:S01]  /*e7f0*/  VIADD R2, R17, 0xc400 ;  /* 0x0000c40011027836 */ /* 0x002fe20000000000 */
[----:B------:R-:W-:Y:S01]  /*e800*/  SEL R28, R28, RZ, !P0 ;  /* 0x000000ff1c1c7207 */ /* 0x000fe20004000000 */
[----:B------:R-:W-:Y:S01]  /*e810*/  BSSY B6, `(.L_x_2162) ;  /* 0x000001d000067945 */ /* 0x000fe20003800000 */
[----:B------:R-:W-:Y:S01]  /*e820*/  BAR.SYNC.DEFER_BLOCKING 0x8, 0x200 ;  /* 0x0208000000007b1d */ /* 0x000fe20000010000 */
[----:B-----5:R-:W-:-:S02]  /*e830*/  SEL R0, R0, RZ, !P0 ;  /* 0x000000ff00007207 */ /* 0x020fc40004000000 */
[----:B------:R-:W-:Y:S01]  /*e840*/  LOP3.LUT P0, RZ, R2, 0x1bf, RZ, 0xc0, !PT ;  /* 0x000001bf02ff7812 */ /* 0x000fe2000780c0ff */
[----:B0-----:R-:W-:Y:S02]  /*e850*/  IMAD.WIDE.U32 R4, R3, UR4, RZ ;  /* 0x0000000403047c25 */ /* 0x001fe4000f8e00ff */
[----:B------:R0:W-:Y:S04]  /*e860*/  STL [R1+0x28], R0 ;  /* 0x0000280001007387 */ /* 0x0001e80000100800 */
[----:B------:R1:W-:Y:S01]  /*e870*/  STL.64 [R1+0x30], R4 ;  /* 0x0000300401007387 */ /* 0x0003e20000100a00 */
[----:B0-----:R-:W-:-:S05]  /*e880*/  SHF.R.S32.HI R0, RZ, 0x1f, R3 ;  /* 0x0000001fff007819 */ /* 0x001fca0000011403 */
[----:B------:R-:W-:-:S04]  /*e890*/  IMAD R0, R0, UR4, RZ ;  /* 0x0000000400007c24 */ /* 0x000fc8000f8e02ff */
        /* <DEDUP_REMOVED lines=8> */
[----:B-1----:R-:W-:Y:S02]  /*e920*/  IMAD.U32 R4, RZ, RZ, UR6 ;  /* 0x00000006ff047e24 */ /* 0x002fe4000f8e00ff */
        /* <DEDUP_REMOVED lines=11> */
.L_x_2163:
[----:B------:R-:W-:Y:S05]  /*e9e0*/  BSYNC B6 ;  /* 0x0000000000067941 */ /* 0x000fea0003800000 */
.L_x_2162:
[----:B------:R-:W2:Y:S01]  /*e9f0*/  LDL.LU R21, [R1+0x28] ;  /* 0x0000280001157983 */ /* 0x000ea20000300800 */
[----:B-1----:R-:W0:Y:S01]  /*ea00*/  LDC R0, c[0x0][0x448] ;  /* 0x00011200ff007b82 */ /* 0x002e220000000800 */
[----:B------:R-:W-:Y:S01]  /*ea10*/  ULDC.64 UR6, c[0x0][0x2e0] ;  /* 0x0000b80000067ab9 */ /* 0x000fe20000000a00 */
[----:B------:R-:W-:Y:S01]  /*ea20*/  ULDC.64 UR4, c[0x0][0x2d8] ;  /* 0x0000b60000047ab9 */ /* 0x000fe20000000a00 */
[----:B------:R-:W3:Y:S01]  /*ea30*/  LDL.LU R20, [R1] ;  /* 0x0000000001147983 */ /* 0x000ee20000300800 */
[----:B------:R-:W-:-:S03]  /*ea40*/  ULDC.64 UR8, c[0x0][0x280] ;  /* 0x0000a00000087ab9 */ /* 0x000fc60000000a00 */
[----:B------:R-:W3:Y:S01]  /*ea50*/  LDL.LU.64 R2, [R1+0x30] ;  /* 0x0000300001027983 */ /* 0x000ee20000300a00 */
[----:B------:R-:W1:Y:S01]  /*ea60*/  LDC R10, c[0x0][0x448] ;  /* 0x00011200ff0a7b82 */ /* 0x000e620000000800 */
[----:B------:R-:W4:Y:S01]  /*ea70*/  S2R R13, SR_TID.X ;  /* 0x00000000000d7919 */ /* 0x000f220000002100 */
[----:B0-----:R-:W-:-:S13]  /*ea80*/  ISETP.NE.AND P6, PT, R0, 0x1, PT ;  /* 0x000000010000780c */ /* 0x001fda0003fc5270 */
[----:B------:R-:W0:Y:S01]  /*ea90*/  @P6 LDC R4, c[0x0][0x44c] ;  /* 0x00011300ff046b82 */ /* 0x000e220000000800 */
[----:B----4-:R-:W-:-:S07]  /*eaa0*/  IMAD.SHL.U32 R11, R13, 0x8, RZ ;  /* 0x000000080d0b7824 */ /* 0x010fce00078e00ff */
[----:B------:R-:W4:Y:S01]  /*eab0*/  @P6 LDC R0, c[0x0][0x450] ;  /* 0x00011400ff006b82 */ /* 0x000f220000000800 */
[----:B------:R-:W-:-:S04]  /*eac0*/  LOP3.LUT R11, R11, 0x18, RZ, 0xc0, !PT ;  /* 0x000000180b0b7812 */ /* 0x000fc800078ec0ff */
[C---:B------:R-:W-:Y:S02]  /*ead0*/  LOP3.LUT R12, R11.reuse, 0x20, RZ, 0xfc, !PT ;  /* 0x000000200b0c7812 */ /* 0x040fe400078efcff */
[----:B------:R-:W-:Y:S01]  /*eae0*/  LOP3.LUT R11, R11, 0x40, RZ, 0xfc, !PT ;  /* 0x000000400b0b7812 */ /* 0x000fe200078efcff */
[----:B--2---:R-:W-:Y:S02]  /*eaf0*/  IMAD R5, R21, UR6, RZ ;  /* 0x0000000615057c24 */ /* 0x004fe4000f8e02ff */
[----:B------:R-:W2:Y:S02]  /*eb00*/  S2R R21, SR_TID.X ;  /* 0x0000000000157919 */ /* 0x000ea40000002100 */
[----:B------:R-:W-:Y:S02]  /*eb10*/  IMAD R5, R28, UR7, R5 ;  /* 0x000000071c057c24 */ /* 0x000fe4000f8e0205 */
[----:B---3--:R-:W-:Y:S02]  /*eb20*/  IMAD.MOV.U32 R3, RZ, RZ, R20 ;  /* 0x000000ffff037224 */ /* 0x008fe400078e0014 */
[----:B------:R-:W3:Y:S01]  /*eb30*/  S2R R20, SR_TID.X ;  /* 0x0000000000147919 */ /* 0x000ee20000002100 */
[----:B------:R-:W-:-:S04]  /*eb40*/  IMAD.WIDE.U32 R2, R26, UR4, R2 ;  /* 0x000000041a027c25 */ /* 0x000fc8000f8e0002 */
[----:B------:R-:W-:Y:S01]  /*eb50*/  IMAD R3, R26, UR5, R3 ;  /* 0x000000051a037c24 */ /* 0x000fe2000f8e0203 */
[----:B------:R-:W-:Y:S01]  /*eb60*/  ULDC.64 UR4, c[0x0][0x2d0] ;  /* 0x0000b40000047ab9 */ /* 0x000fe20000000a00 */
[----:B------:R-:W-:Y:S01]  /*eb70*/  IMAD.WIDE.U32 R2, R28, UR6, R2 ;  /* 0x000000061c027c25 */ /* 0x000fe2000f8e0002 */
[----:B------:R-:W-:-:S03]  /*eb80*/  ULDC.64 UR6, c[0x0][0x2c8] ;  /* 0x0000b20000067ab9 */ /* 0x000fc60000000a00 */
[----:B------:R-:W-:Y:S02]  /*eb90*/  IMAD.IADD R3, R3, 0x1, R5 ;  /* 0x0000000103037824 */ /* 0x000fe400078e0205 */
[----:B--2---:R-:W-:-:S05]  /*eba0*/  IMAD.SHL.U32 R21, R21, 0x20, RZ ;  /* 0x0000002015157824 */ /* 0x004fca00078e00ff */
[----:B------:R-:W-:Y:S02]  /*ebb0*/  LOP3.LUT R21, R21, 0x60, RZ, 0xc0, !PT ;  /* 0x0000006015157812 */ /* 0x000fe400078ec0ff */
[----:B---3--:R-:W-:-:S04]  /*ebc0*/  LOP3.LUT R20, R20, 0x7f, RZ, 0xc0, !PT ;  /* 0x0000007f14147812 */ /* 0x008fc800078ec0ff */
        /* <DEDUP_REMOVED lines=9> */
[----:B----4-:R-:W-:-:S04]  /*ec60*/  @P6 SHF.R.U32.HI R4, RZ, R0, R5 ;  /* 0x00000000ff046219 */ /* 0x010fc80000011605 */
        /* <DEDUP_REMOVED lines=8> */
[----:B------:R-:W-:-:S03]  /*ecf0*/  SHF.R.S32.HI R7, RZ, 0x1f, R0 ;  /* 0x0000001fff077819 */ /* 0x000fc60000011400 */
[----:B------:R-:W-:Y:S01]  /*ed00*/  VIADD R5, R6, 0x80 ;  /* 0x0000008006057836 */ /* 0x000fe20000000000 */
[----:B------:R-:W-:Y:S01]  /*ed10*/  LEA R4, P0, R8, UR8, 0x1 ;  /* 0x0000000808047c11 */ /* 0x000fe2000f8008ff */
[----:B------:R-:W-:Y:S02]  /*ed20*/  IMAD R7, R7, UR6, RZ ;  /* 0x0000000607077c24 */ /* 0x000fe4000f8e02ff */
[----:B------:R-:W-:Y:S02]  /*ed30*/  IMAD.MOV.U32 R6, RZ, RZ, R5 ;  /* 0x000000ffff067224 */ /* 0x000fe400078e0005 */
[----:B------:R-:W-:Y:S02]  /*ed40*/  IMAD R0, R0, UR7, R7 ;  /* 0x0000000700007c24 */ /* 0x000fe4000f8e0207 */
[----:B------:R-:W0:Y:S02]  /*ed50*/  @P6 LDC R7, c[0x0][0x44c] ;  /* 0x00011300ff076b82 */ /* 0x000e240000000800 */
[----:B------:R-:W-:-:S05]  /*ed60*/  IMAD.IADD R0, R9, 0x1, R0 ;  /* 0x0000000109007824 */ /* 0x000fca00078e0200 */
[----:B------:R-:W-:Y:S02]  /*ed70*/  LEA.HI.X R0, R8, UR9, R0, 0x1, P0 ;  /* 0x0000000908007c11 */ /* 0x000fe400080f0c00 */
[----:B------:R-:W1:Y:S01]  /*ed80*/  @P6 LDC R8, c[0x0][0x450] ;  /* 0x00011400ff086b82 */ /* 0x000e620000000800 */
[----:B0-----:R-:W-:-:S05]  /*ed90*/  @P6 IMAD.HI.U32 R7, R5, R7, RZ ;  /* 0x0000000705076227 */ /* 0x001fca00078e00ff */
[----:B-1----:R-:W-:-:S05]  /*eda0*/  @P6 SHF.R.U32.HI R6, RZ, R8, R7 ;  /* 0x00000008ff066219 */ /* 0x002fca0000011607 */
        /* <DEDUP_REMOVED lines=76> */
.L_x_2245:
        /* <DEDUP_REMOVED lines=13> */
.L_x_2165:
        /* <DEDUP_REMOVED lines=18> */
.L_x_2246:
[----:B------:R-:W-:Y:S05]  /*f460*/  BSYNC B0 ;  /* 0x0000000000007941 */ /* 0x000fea0003800000 */
.L_x_2166:
        /* <DEDUP_REMOVED lines=18> */
.L_x_2182:
        /* <DEDUP_REMOVED lines=42> */
.L_x_2170:
[----:B------:R-:W-:Y:S01]  /*f830*/  IMAD R5, R22, 0x8, R17 ;  /* 0x0000000816057824 */ /* 0x000fe200078e0211 */
[----:B------:R-:W-:Y:S01]  /*f840*/  SHF.L.U32 R0, R29, 0x1f, RZ ;  /* 0x0000001f1d007819 */ /* 0x000fe200000006ff */
[----:B------:R-:W-:Y:S03]  /*f850*/  BSSY B1, `(.L_x_2171) ;  /* 0x0000003000017945 */ /* 0x000fe60003800000 */
[----:B------:R-:W0:Y:S02]  /*f860*/  SYNCS.PHASECHK.TRANS64.TRYWAIT P0, [R5+URZ+0x2d840], R0 ;  /* 0x02d84000050075a7 */ /* 0x000e24000800017f */
[----:B0-----:R-:W-:Y:S05]  /*f870*/  @!P0 BRA `(.L_x_2172) ;  /* 0x0000003800288947 */ /* 0x001fea0003800000 */
.L_x_2247:
[----:B------:R-:W-:Y:S05]  /*f880*/  BSYNC B1 ;  /* 0x0000000000017941 */ /* 0x000fea0003800000 */
.L_x_2171:
        /* <DEDUP_REMOVED lines=57> */
.L_x_2257:
        /* <DEDUP_REMOVED lines=11> */
.L_x_2174:
        /* <DEDUP_REMOVED lines=11> */
.L_x_2175:
[----:B------:R1:W-:Y:S01]  /*fd80*/  SYNCS.ARRIVE.TRANS64.A1T0 RZ, [R5+URZ+0x2d830], RZ ;  /* 0x02d830ff05ff79a7 */ /* 0x0003e2000810003f */
[----:B------:R-:W-:Y:S05]  /*fd90*/  @!P5 BRA `(.L_x_2176) ;  /* 0x000000000004d947 */ /* 0x000fea0003800000 */
[----:B------:R-:W-:Y:S01]  /*fda0*/  BPT.TRAP 0x1 ;  /* 0x000000040000795c */ /* 0x000fe20000300000 */
.L_x_2176:
[----:B------:R-:W-:Y:S01]  /*fdb0*/  SHF.L.U32 R2, R20, 0x1f, RZ ;  /* 0x0000001f14027819 */ /* 0x000fe200000006ff */
[----:B-1----:R-:W-:Y:S01]  /*fdc0*/  IMAD R5, R10, 0x8, R17 ;  /* 0x000000080a057824 */ /* 0x002fe200078e0211 */
[----:B------:R-:W-:Y:S03]  /*fdd0*/  BSSY B1, `(.L_x_2177) ;  /* 0x0000003000017945 */ /* 0x000fe60003800000 */
[----:B------:R-:W1:Y:S02]  /*fde0*/  SYNCS.PHASECHK.TRANS64.TRYWAIT P0, [R5+URZ+0x2d860], R2 ;  /* 0x02d86002050075a7 */ /* 0x000e64000800017f */
[----:B-1----:R-:W-:Y:S05]  /*fdf0*/  @!P0 BRA `(.L_x_2178) ;  /* 0x0000003800308947 */ /* 0x002fea0003800000 */
.L_x_2258:
[----:B------:R-:W-:Y:S05]  /*fe00*/  BSYNC B1 ;  /* 0x0000000000017941 */ /* 0x000fea0003800000 */
.L_x_2177:
        /* <DEDUP_REMOVED lines=49> */
.L_x_2268:
        /* <DEDUP_REMOVED lines=29> */
.L_x_2180:
        /* <DEDUP_REMOVED lines=8> */
[----:B------:R-:W-:Y:S01]  /*10370*/  IMAD.MOV.U32 R19, RZ, RZ, R0 ;  /* 0x000000ffff137224 */ /* 0x000fe200078e0000 */
[----:B--2---:R-:W-:-:S13]  /*10380*/  ISETP.NE.AND P5, PT, R2, 0x3, PT ;  /* 0x000000030200780c */ /* 0x004fda0003fa5270 */
[----:B------:R-:W-:Y:S05]  /*10390*/  @!P5 BRA `(.L_x_2181) ;  /* 0x000000000004d947 */ /* 0x000fea0003800000 */
[----:B------:R-:W-:Y:S01]  /*103a0*/  BPT.TRAP 0x1 ;  /* 0x000000040000795c */ /* 0x000fe20000300000 */
.L_x_2181:
        /* <DEDUP_REMOVED lines=8> */
.L_x_2169:
[----:B------:R-:W-:Y:S05]  /*10430*/  BSYNC B0 ;  /* 0x0000000000007941 */ /* 0x000fea0003800000 */
.L_x_2168:
        /* <DEDUP_REMOVED lines=17> */
.L_x_2184:
[----:B------:R-:W-:Y:S05]  /*10550*/  BSYNC B0 ;  /* 0x0000000000007941 */ /* 0x000fea0003800000 */
.L_x_2183:
[----:B------:R-:W2:Y:S02]  /*10560*/  LDL R0, [R1+0x40] ;  /* 0x0000400001007983 */ /* 0x000ea40000100800 */
[----:B--2---:R-:W-:-:S13]  /*10570*/  ISETP.NE.AND P0, PT, R0, 0x3, PT ;  /* 0x000000030000780c */ /* 0x004fda0003f05270 */
[----:B------:R-:W-:Y:S05]  /*10580*/  @!P0 BRA `(.L_x_2185) ;  /* 0x0000000000048947 */ /* 0x000fea0003800000 */
[----:B------:R-:W-:Y:S01]  /*10590*/  BPT.TRAP 0x1 ;  /* 0x000000040000795c */ /* 0x000fe20000300000 */
.L_x_2185:
[----:B------:R-:W2:Y:S01]  /*105a0*/  LDL.LU R2, [R1+0xc] ;  /* 0x00000c0001027983 */ /* 0x000ea20000300800 */
[----:B------:R-:W-:Y:S01]  /*105b0*/  IMAD R0, R22, 0x8, R17 ;  /* 0x0000000816007824 */ /* 0x000fe200078e0211 */
[----:B------:R-:W-:Y:S01]  /*105c0*/  SHF.L.U32 R3, R29, 0x1f, RZ ;  /* 0x0000001f1d037819 */ /* 0x000fe200000006ff */
[----:B------:R-:W-:Y:S03]  /*105d0*/  BSSY B0, `(.L_x_2186) ;  /* 0x0000004000007945 */ /* 0x000fe60003800000 */
[----:B------:R-:W1:Y:S01]  /*105e0*/  SYNCS.PHASECHK.TRANS64.TRYWAIT P0, [R0+URZ+0x2d860], R3 ;  /* 0x02d86003000075a7 */ /* 0x000e62000800017f */
[----:B--2---:R-:W-:Y:S01]  /*105f0*/  IMAD R6, R23, -0x80, R2 ;  /* 0xffffff8017067824 */ /* 0x004fe200078e0202 */
[----:B-1----:R-:W-:Y:S06]  /*10600*/  @!P0 BRA `(.L_x_2187) ;  /* 0x0000003400a48947 */ /* 0x002fec0003800000 */
.L_x_2269:
[----:B------:R-:W-:Y:S05]  /*10610*/  BSYNC B0 ;  /* 0x0000000000007941 */ /* 0x000fea0003800000 */
.L_x_2186:
        /* <DEDUP_REMOVED lines=56> */
.L_x_2279:
        /* <DEDUP_REMOVED lines=13> */
.L_x_2189:
        /* <DEDUP_REMOVED lines=11> */
.L_x_2190:
[----:B------:R-:W-:Y:S01]  /*10b20*/  VIADD R22, R22, 0x1 ;  /* 0x0000000116167836 */ /* 0x000fe20000000000 */
[----:B------:R0:W-:Y:S04]  /*10b30*/  SYNCS.ARRIVE.TRANS64.A1T0 RZ, [R0+URZ+0x2d850], RZ ;  /* 0x02d850ff00ff79a7 */ /* 0x0001e8000810003f */
[----:B------:R-:W-:-:S04]  /*10b40*/  ISETP.NE.AND P0, PT, R22, 0x2, PT ;  /* 0x000000021600780c */ /* 0x000fc80003f05270 */
[----:B0-----:R-:W-:Y:S02]  /*10b50*/  SEL R0, RZ, 0x1, P0 ;  /* 0x00000001ff007807 */ /* 0x001fe40000000000 */
[----:B------:R-:W-:Y:S02]  /*10b60*/  SEL R22, R22, RZ, P0 ;  /* 0x000000ff16167207 */ /* 0x000fe40000000000 */
[----:B------:R-:W-:-:S07]  /*10b70*/  LOP3.LUT R29, R29, R0, RZ, 0x3c, !PT ;  /* 0x000000001d1d7212 */ /* 0x000fce00078e3cff */
.L_x_2149:
[----:B------:R-:W-:Y:S05]  /*10b80*/  BSYNC B7 ;  /* 0x0000000000077941 */ /* 0x000fea0003800000 */
.L_x_2147:
        /* <DEDUP_REMOVED lines=11> */
.L_x_2191:
        /* <DEDUP_REMOVED lines=43> */
.L_x_2289:
[----:B------:R-:W-:Y:S02]  /*10ef0*/  ULDC UR4, c[0x0][0xc38] ;  /* 0x00030e0000047ab9 */ /* 0x000fe40000000800 */
[----:B------:R-:W-:-:S04]  /*10f00*/  IMAD.U32 R4, RZ, RZ, UR4 ;  /* 0x00000004ff047e24 */ /* 0x000fc8000f8e00ff */
[----:B-1----:R-:W-:-:S04]  /*10f10*/  IMAD R3, R14, R4, RZ ;  /* 0x000000040e037224 */ /* 0x002fc800078e02ff */
[----:B------:R-:W-:-:S05]  /*10f20*/  IMAD.IADD R6, R6, 0x1, R3 ;  /* 0x0000000106067824 */ /* 0x000fca00078e0203 */
[----:B------:R-:W-:-:S13]  /*10f30*/  ISETP.GT.AND P6, PT, R6, R0, PT ;  /* 0x000000000600720c */ /* 0x000fda0003fc4270 */
[----:B------:R-:W-:Y:S05]  /*10f40*/  @P6 BRA `(.L_x_2194) ;  /* 0x0000000000a46947 */ /* 0x000fea0003800000 */
.L_x_2197:
        /* <DEDUP_REMOVED lines=35> */
.L_x_2297:
[----:B------:R-:W-:Y:S02]  /*11180*/  ULDC UR4, c[0x0][0xc38] ;  /* 0x00030e0000047ab9 */ /* 0x000fe40000000800 */
[----:B------:R-:W-:-:S04]  /*11190*/  IMAD.U32 R4, RZ, RZ, UR4 ;  /* 0x00000004ff047e24 */ /* 0x000fc8000f8e00ff */
[----:B-1----:R-:W-:-:S04]  /*111a0*/  IMAD R3, R14, R4, RZ ;  /* 0x000000040e037224 */ /* 0x002fc800078e02ff */
[----:B------:R-:W-:-:S05]  /*111b0*/  IMAD.IADD R6, R3, 0x1, R6 ;  /* 0x0000000103067824 */ /* 0x000fca00078e0206 */
[----:B------:R-:W-:-:S13]  /*111c0*/  ISETP.GT.AND P6, PT, R6, R0, PT ;  /* 0x000000000600720c */ /* 0x000fda0003fc4270 */
[----:B------:R-:W-:Y:S05]  /*111d0*/  @!P6 BRA `(.L_x_2197) ;  /* 0xfffffffc005ce947 */ /* 0x000fea000383ffff */
.L_x_2194:
        /* <DEDUP_REMOVED lines=10> */
.L_x_2302:
[----:B------:R-:W-:-:S13]  /*11280*/  ISETP.NE.AND P0, PT, R3, RZ, PT ;  /* 0x000000ff0300720c */ /* 0x000fda0003f05270 */
[----:B------:R-:W-:Y:S05]  /*11290*/  @!P0 BRA `(.L_x_2199) ;  /* 0x0000000000108947 */ /* 0x000fea0003800000 */
[----:B------:R-:W-:Y:S01]  /*112a0*/  UMOV UR4, 0xffffffff ;  /* 0xffffffff00047882 */ /* 0x000fe20000000000 */
[----:B------:R-:W-:Y:S02]  /*112b0*/  VIADD R12, R7, 0xffffffff ;  /* 0xffffffff070c7836 */ /* 0x000fe40000000000 */
[----:B------:R-:W-:Y:S05]  /*112c0*/  BRA.DIV UR4, `(.L_x_2200) ;  /* 0x0000003a04487947 */ /* 0x000fea000b800000 */
[----:B------:R4:W0:Y:S02]  /*112d0*/  SHFL.IDX PT, R24, R2, R12, 0x1f ;  /* 0x00001f0c02187589 */ /* 0x00082400000e0000 */
.L_x_2199:
[----:B---3--:R-:W-:Y:S01]  /*112e0*/  ISETP.NE.AND P0, PT, R5, 0x1, PT ;  /* 0x000000010500780c */ /* 0x008fe20003f05270 */
[----:B0-----:R-:W-:-:S04]  /*112f0*/  IMAD R24, R24, R4, R6 ;  /* 0x0000000418187224 */ /* 0x001fc800078e0206 */
[----:B------:R-:W-:-:S08]  /*11300*/  IMAD.IADD R0, R0, 0x1, -R24 ;  /* 0x0000000100007824 */ /* 0x000fd000078e0a18 */
[----:B------:R-:W-:Y:S05]  /*11310*/  @!P0 BRA `(.L_x_2201) ;  /* 0x0000000000dc8947 */ /* 0x000fea0003800000 */
[-C--:B--2---:R-:W-:Y:S01]  /*11320*/  IABS R6, R25.reuse ;  /* 0x0000001900067213 */ /* 0x084fe20000000000 */
[----:B----4-:R-:W-:Y:S01]  /*11330*/  IMAD.MOV.U32 R2, RZ, RZ, RZ ;  /* 0x000000ffff027224 */ /* 0x010fe200078e00ff */
[----:B------:R-:W-:Y:S02]  /*11340*/  IABS R8, R25 ;  /* 0x0000001900087213 */ /* 0x000fe40000000000 */
[----:B------:R-:W0:Y:S03]  /*11350*/  I2F.RP R4, R6 ;  /* 0x0000000600047306 */ /* 0x000e260000209400 */
[----:B------:R-:W-:-:S05]  /*11360*/  IMAD.MOV R8, RZ, RZ, -R8 ;  /* 0x000000ffff087224 */ /* 0x000fca00078e0a08 */
[----:B0-----:R-:W1:Y:S02]  /*11370*/  MUFU.RCP R4, R4 ;  /* 0x0000000400047308 */ /* 0x001e640000001000 */
[----:B-1----:R-:W-:-:S06]  /*11380*/  VIADD R7, R4, 0xffffffe ;  /* 0x0ffffffe04077836 */ /* 0x002fcc0000000000 */
        /* <DEDUP_REMOVED lines=48> */
.L_x_2201:
[----:B----4-:R-:W0:Y:S02]  /*11690*/  LDC.64 R2, c[0x0][0xc90] ;  /* 0x00032400ff027b82 */ /* 0x010e240000000a00 */
[----:B0-----:R-:W-:-:S05]  /*116a0*/  IMAD.WIDE R2, R27, 0x4, R2 ;  /* 0x000000041b027825 */ /* 0x001fca00078e0202 */
[----:B------:R0:W2:Y:S02]  /*116b0*/  LDG.E R6, desc[UR36][R2.64] ;  /* 0x0000002402067981 */ /* 0x0000a4000c1e1900 */
[----:B0-----:R-:W-:Y:S02]  /*116c0*/  IMAD.MOV.U32 R2, RZ, RZ, RZ ;  /* 0x000000ffff027224 */ /* 0x001fe400078e00ff */
[----:B--2---:R-:W-:-:S05]  /*116d0*/  IMAD R5, R25, R6, RZ ;  /* 0x0000000619057224 */ /* 0x004fca00078e02ff */
[----:B-1----:R-:W-:-:S04]  /*116e0*/  IABS R7, R5 ;  /* 0x0000000500077213 */ /* 0x002fc80000000000 */
        /* <DEDUP_REMOVED lines=55> */
.L_x_2202:
[----:B------:R-:W-:-:S05]  /*11a60*/  LOP3.LUT R2, RZ, R2, RZ, 0x33, !PT ;  /* 0x00000002ff027212 */ /* 0x000fca00078e33ff */
[----:B------:R-:W-:Y:S01]  /*11a70*/  IMAD.IADD R25, R25, 0x1, R2 ;  /* 0x0000000119197824 */ /* 0x000fe200078e0202 */
[----:B------:R-:W-:Y:S06]  /*11a80*/  BRA `(.L_x_2203) ;  /* 0x00000000001c7947 */ /* 0x000fec0003800000 */
.L_x_2195:
[----:B------:R-:W-:Y:S01]  /*11a90*/  UMOV UR4, URZ ;  /* 0x0000003f00047c82 */ /* 0x000fe20008000000 */
[----:B------:R-:W-:Y:S01]  /*11aa0*/  UMOV UR5, URZ ;  /* 0x0000003f00057c82 */ /* 0x000fe20008000000 */
[----:B------:R-:W-:Y:S01]  /*11ab0*/  ULDC UR6, c[0x0][0xc3c] ;  /* 0x00030f0000067ab9 */ /* 0x000fe20000000800 */
[----:B------:R-:W-:Y:S02]  /*11ac0*/  IMAD.MOV.U32 R24, RZ, RZ, R0 ;  /* 0x000000ffff187224 */ /* 0x000fe400078e0000 */
[----:B------:R-:W-:Y:S02]  /*11ad0*/  IMAD.U32 R25, RZ, RZ, UR4 ;  /* 0x00000004ff197e24 */ /* 0x000fe4000f8e00ff */
[----:B------:R-:W-:Y:S02]  /*11ae0*/  IMAD.U32 R26, RZ, RZ, UR5 ;  /* 0x00000005ff1a7e24 */ /* 0x000fe4000f8e00ff */
[----:B------:R-:W-:-:S07]  /*11af0*/  IMAD.U32 R27, RZ, RZ, UR6 ;  /* 0x00000006ff1b7e24 */ /* 0x000fce000f8e00ff */
.L_x_2203:
        /* <DEDUP_REMOVED lines=10> */
.L_x_2192:
[----:B------:R-:W-:Y:S02]  /*11ba0*/  ULDC UR4, c[0x0][0xc3c] ;  /* 0x00030f0000047ab9 */ /* 0x000fe40000000800 */
[----:B-1----:R-:W-:-:S13]  /*11bb0*/  ISETP.GE.AND P0, PT, R27, UR4, PT ;  /* 0x000000041b007c0c */ /* 0x002fda000bf06270 */
[----:B------:R-:W-:Y:S05]  /*11bc0*/  @!P0 BRA `(.L_x_2204) ;  /* 0xffffffb000ac8947 */ /* 0x000fea000383ffff */
[----:B------:R-:W-:Y:S05]  /*11bd0*/  BSYNC B8 ;  /* 0x0000000000087941 */ /* 0x000fea0003800000 */
.L_x_2141:
        /* <DEDUP_REMOVED lines=12> */
.L_x_2305:
[----:B------:R-:W-:Y:S05]  /*11ca0*/  BSYNC B0 ;  /* 0x0000000000007941 */ /* 0x000fea0003800000 */
.L_x_2205:
[----:B------:R-:W-:-:S03]  /*11cb0*/  UMOV UR4, 0xffffffff ;  /* 0xffffffff00047882 */ /* 0x000fc60000000000 */
[----:B------:R-:W-:Y:S05]  /*11cc0*/  BRA.DIV UR4, `(.L_x_2207) ;  /* 0x0000003204047947 */ /* 0x000fea000b800000 */
[----:B-1----:R-:W1:Y:S02]  /*11cd0*/  S2R R0, SR_TID.X ;  /* 0x0000000000007919 */ /* 0x002e640000002100 */
[----:B-1----:R-:W-:-:S04]  /*11ce0*/  SHF.R.U32.HI R0, RZ, 0x5, R0 ;  /* 0x00000005ff007819 */ /* 0x002fc80000011600 */
[----:B------:R-:W-:-:S05]  /*11cf0*/  LOP3.LUT R0, R0, 0x3, RZ, 0xc0, !PT ;  /* 0x0000000300007812 */ /* 0x000fca00078ec0ff */
[----:B------:R1:W3:Y:S02]  /*11d00*/  SHFL.IDX PT, R14, R0, RZ, 0x1f ;  /* 0x00001fff000e7589 */ /* 0x0002e400000e0000 */
.L_x_2308:
[----:B---3--:R-:W-:Y:S01]  /*11d10*/  ISETP.NE.AND P0, PT, R14, RZ, PT ;  /* 0x000000ff0e00720c */ /* 0x008fe20003f05270 */
[----:B------:R-:W-:-:S12]  /*11d20*/  BSSY B0, `(.L_x_2208) ;  /* 0x0000024000007945 */ /* 0x000fd80003800000 */
[----:B------:R-:W-:Y:S05]  /*11d30*/  @P0 BRA `(.L_x_2209) ;  /* 0x0000000000880947 */ /* 0x000fea0003800000 */
[----:B------:R-:W-:-:S03]  /*11d40*/  UMOV UR4, 0xffffffff ;  /* 0xffffffff00047882 */ /* 0x000fc60000000000 */
[----:B------:R-:W-:Y:S05]  /*11d50*/  BRA.DIV UR4, `(.L_x_2210) ;  /* 0x0000003204147947 */ /* 0x000fea000b800000 */
[----:B------:R-:W-:-:S13]  /*11d60*/  ELECT P6, URZ, PT ;  /* 0x00000000003f782f */ /* 0x000fda00038c0000 */
.L_x_2311:
[----:B------:R-:W-:Y:S05]  /*11d70*/  @!P6 BRA `(.L_x_2209) ;  /* 0x000000000078e947 */ /* 0x000fea0003800000 */
[----:B-1----:R-:W3:Y:S02]  /*11d80*/  LDL.LU R0, [R1+0x20] ;  /* 0x0000200001007983 */ /* 0x002ee40000300800 */
[----:B---3--:R-:W-:-:S04]  /*11d90*/  LOP3.LUT R0, R0, 0x2, RZ, 0xfc, !PT ;  /* 0x0000000200007812 */ /* 0x008fc800078efcff */
[----:B------:R-:W-:-:S13]  /*11da0*/  ISETP.NE.AND P0, PT, R0, 0x3, PT ;  /* 0x000000030000780c */ /* 0x000fda0003f05270 */
[----:B------:R-:W-:Y:S05]  /*11db0*/  @!P0 BRA `(.L_x_2211) ;  /* 0x0000000000048947 */ /* 0x000fea0003800000 */
[----:B------:R-:W-:Y:S01]  /*11dc0*/  BPT.TRAP 0x1 ;  /* 0x000000040000795c */ /* 0x000fe20000300000 */
.L_x_2211:
[C---:B------:R-:W-:Y:S01]  /*11dd0*/  IMAD R3, R22.reuse, 0x8, R5 ;  /* 0x0000000816037824 */ /* 0x040fe200078e0205 */
[----:B------:R-:W-:Y:S01]  /*11de0*/  SHF.L.U32 R2, R29, 0x1f, RZ ;  /* 0x0000001f1d027819 */ /* 0x000fe200000006ff */
[----:B------:R-:W-:-:S03]  /*11df0*/  VIADD R22, R22, 0x1 ;  /* 0x0000000116167836 */ /* 0x000fc60000000000 */
[----:B------:R-:W1:Y:S02]  /*11e00*/  SYNCS.PHASECHK.TRANS64.TRYWAIT P1, [R3+URZ+0x2d840], R2 ;  /* 0x02d84002030075a7 */ /* 0x000e64000802017f */
[----:B------:R-:W-:-:S04]  /*11e10*/  ISETP.NE.AND P2, PT, R22, 0x2, PT ;  /* 0x000000021600780c */ /* 0x000fc80003f45270 */
[----:B------:R-:W-:Y:S01]  /*11e20*/  SEL R0, RZ, 0x1, P2 ;  /* 0x00000001ff007807 */ /* 0x000fe20001000000 */
[----:B-1----:R-:W-:Y:S08]  /*11e30*/  @!P1 BRA `(.L_x_2212) ;  /* 0x0000002c00fc9947 */ /* 0x002ff00003800000 */
.L_x_2312:
[----:B------:R-:W-:Y:S02]  /*11e40*/  SEL R22, R22, RZ, P2 ;  /* 0x000000ff16167207 */ /* 0x000fe40001000000 */
[----:B------:R-:W-:Y:S01]  /*11e50*/  LOP3.LUT R0, R29, R0, RZ, 0x3c, !PT ;  /* 0x000000001d007212 */ /* 0x000fe200078e3cff */
[----:B------:R-:W-:Y:S06]  /*11e60*/  @!P0 BRA `(.L_x_2213) ;  /* 0x0000000000048947 */ /* 0x000fec0003800000 */
[----:B------:R-:W-:Y:S01]  /*11e70*/  BPT.TRAP 0x1 ;  /* 0x000000040000795c */ /* 0x000fe20000300000 */
.L_x_2213:
[----:B------:R-:W-:Y:S01]  /*11e80*/  IMAD R5, R22, 0x8, R5 ;  /* 0x0000000816057824 */ /* 0x000fe200078e0205 */
[----:B------:R-:W-:-:S04]  /*11e90*/  SHF.L.U32 R0, R0, 0x1f, RZ ;  /* 0x0000001f00007819 */ /* 0x000fc800000006ff */
[----:B------:R-:W3:Y:S02]  /*11ea0*/  SYNCS.PHASECHK.TRANS64.TRYWAIT P1, [R5+URZ+0x2d840], R0 ;  /* 0x02d84000050075a7 */ /* 0x000ee4000802017f */
[----:B---3--:R-:W-:Y:S05]  /*11eb0*/  @!P1 BRA `(.L_x_2214) ;  /* 0x0000002c00f09947 */ /* 0x008fea0003800000 */
.L_x_2313:
[----:B------:R-:W-:Y:S05]  /*11ec0*/  @!P0 BRA `(.L_x_2215) ;  /* 0x0000000000048947 */ /* 0x000fea0003800000 */
[----:B------:R-:W-:Y:S01]  /*11ed0*/  BPT.TRAP 0x1 ;  /* 0x000000040000795c */ /* 0x000fe20000300000 */
.L_x_2215:
[----:B------:R-:W4:Y:S02]  /*11ee0*/  SYNCS.PHASECHK.TRANS64.TRYWAIT P1, [R3+URZ+0x2d860], R2 ;  /* 0x02d86002030075a7 */ /* 0x000f24000802017f */
[----:B----4-:R-:W-:Y:S05]  /*11ef0*/  @!P1 BRA `(.L_x_2216) ;  /* 0x0000002c00f49947 */ /* 0x010fea0003800000 */
.L_x_2314:
[----:B------:R-:W-:Y:S05]  /*11f00*/  @!P0 BRA `(.L_x_2217) ;  /* 0x0000000000048947 */ /* 0x000fea0003800000 */
[----:B------:R-:W-:Y:S01]  /*11f10*/  BPT.TRAP 0x1 ;  /* 0x000000040000795c */ /* 0x000fe20000300000 */
.L_x_2217:
[----:B------:R0:W0:Y:S02]  /*11f20*/  SYNCS.PHASECHK.TRANS64.TRYWAIT P0, [R5+URZ+0x2d860], R0 ;  /* 0x02d86000050075a7 */ /* 0x000024000800017f */
[----:B0-----:R-:W-:Y:S05]  /*11f30*/  @!P0 NANOSLEEP.SYNCS 0x989680 ;  /* 0x009896800000895d */ /* 0x001fea0003900000 */
[----:B------:R-:W0:Y:S02]  /*11f40*/  @!P0 SYNCS.PHASECHK.TRANS64 P0, [R5+URZ+0x2d860], R0 ;  /* 0x02d86000050085a7 */ /* 0x000e24000800007f */
[----:B0-----:R-:W-:Y:S05]  /*11f50*/  @!P0 BRA `(.L_x_2217) ;  /* 0xfffffffc00f08947 */ /* 0x001fea000383ffff */
.L_x_2209:
[----:B------:R-:W-:Y:S05]  /*11f60*/  BSYNC B0 ;  /* 0x0000000000007941 */ /* 0x000fea0003800000 */
.L_x_2208:
[----:B------:R-:W-:Y:S05]  /*11f70*/  EXIT ;  /* 0x000000000000794d */ /* 0x000fea0003800000 */
.L_x_2082:
[----:B--2---:R-:W-:-:S04]  /*11f80*/  IMAD.U32 R3, RZ, RZ, UR40 ;  /* 0x00000028ff037e24 */ /* 0x004fc8000f8e00ff */
[----:B------:R2:W3:Y:S03]  /*11f90*/  SYNCS.PHASECHK.TRANS64.TRYWAIT P1, [R3+URZ+0x2d800], R0 ;  /* 0x02d80000030075a7 */ /* 0x0004e6000802017f */
[----:B---3--:R-:W-:Y:S05]  /*11fa0*/  @!P1 NANOSLEEP.SYNCS 0x989680 ;  /* 0x009896800000995d */ /* 0x008fea0003900000 */
[----:B------:R-:W3:Y:S02]  /*11fb0*/  @!P1 SYNCS.PHASECHK.TRANS64 P1, [R3+URZ+0x2d800], R0 ;  /* 0x02d80000030095a7 */ /* 0x000ee4000802007f */
[----:B---3--:R-:W-:Y:S05]  /*11fc0*/  @!P1 BRA `(.L_x_2082) ;  /* 0xfffffffc00ec9947 */ /* 0x008fea000383ffff */
[----:B------:R-:W-:Y:S05]  /*11fd0*/  BRA `(.L_x_2218) ;  /* 0xfffffefc00007947 */ /* 0x000fea000383ffff */
.L_x_2086:
[----:B---3--:R3:W4:Y:S02]  /*11fe0*/  SYNCS.PHASECHK.TRANS64.TRYWAIT P1, [R0+URZ+0x2d830], R3 ;  /* 0x02d83003000075a7 */ /* 0x008724000802017f */
[----:B----4-:R-:W-:Y:S05]  /*11ff0*/  @!P1 NANOSLEEP.SYNCS 0x989680 ;  /* 0x009896800000995d */ /* 0x010fea0003900000 */
[----:B------:R-:W4:Y:S02]  /*12000*/  @!P1 SYNCS.PHASECHK.TRANS64 P1, [R0+URZ+0x2d830], R3 ;  /* 0x02d83003000095a7 */ /* 0x000f24000802007f */
[----:B----4-:R-:W-:Y:S05]  /*12010*/  @!P1 BRA `(.L_x_2086) ;  /* 0xfffffffc00f09947 */ /* 0x010fea000383ffff */
[----:B------:R-:W-:Y:S05]  /*12020*/  BRA `(.L_x_2085) ;  /* 0xfffffefc00187947 */ /* 0x000fea000383ffff */
.L_x_2092:
[----:B-1----:R-:W-:-:S04]  /*12030*/  IMAD.U32 R6, RZ, RZ, UR7 ;  /* 0x00000007ff067e24 */ /* 0x002fc8000f8e00ff */
[----:B------:R1:W2:Y:S03]  /*12040*/  SYNCS.PHASECHK.TRANS64.TRYWAIT P1, [R6+URZ+0x2d830], R3 ;  /* 0x02d83003060075a7 */ /* 0x0002a6000802017f */
[----:B--2---:R-:W-:Y:S05]  /*12050*/  @!P1 NANOSLEEP.SYNCS 0x989680 ;  /* 0x009896800000995d */ /* 0x004fea0003900000 */
[----:B------:R-:W2:Y:S02]  /*12060*/  @!P1 SYNCS.PHASECHK.TRANS64 P1, [R6+URZ+0x2d830], R3 ;  /* 0x02d83003060095a7 */ /* 0x000ea4000802007f */
[----:B--2---:R-:W-:Y:S05]  /*12070*/  @!P1 BRA `(.L_x_2092) ;  /* 0xfffffffc00ec9947 */ /* 0x004fea000383ffff */
[----:B------:R-:W-:Y:S05]  /*12080*/  BRA `(.L_x_2089) ;  /* 0xffffff1c00e07947 */ /* 0x000fea000383ffff */
.L_x_2096:
[----:B-1----:R-:W-:-:S04]  /*12090*/  IMAD.U32 R5, RZ, RZ, UR7 ;  /* 0x00000007ff057e24 */ /* 0x002fc8000f8e00ff */
[----:B------:R1:W2:Y:S03]  /*120a0*/  SYNCS.PHASECHK.TRANS64.TRYWAIT P1, [R5+URZ+0x2d850], R3 ;  /* 0x02d85003050075a7 */ /* 0x0002a6000802017f */
[----:B--2---:R-:W-:Y:S05]  /*120b0*/  @!P1 NANOSLEEP.SYNCS 0x989680 ;  /* 0x009896800000995d */ /* 0x004fea0003900000 */
[----:B------:R-:W2:Y:S02]  /*120c0*/  @!P1 SYNCS.PHASECHK.TRANS64 P1, [R5+URZ+0x2d850], R3 ;  /* 0x02d85003050095a7 */ /* 0x000ea4000802007f */
[----:B--2---:R-:W-:Y:S05]  /*120d0*/  @!P1 BRA `(.L_x_2096) ;  /* 0xfffffffc00ec9947 */ /* 0x004fea000383ffff */
[----:B------:R-:W-:Y:S05]  /*120e0*/  BRA `(.L_x_2093) ;  /* 0xffffff2000907947 */ /* 0x000fea000383ffff */
.L_x_2104:
[----:B-1----:R-:W-:-:S04]  /*120f0*/  IMAD.U32 R6, RZ, RZ, UR7 ;  /* 0x00000007ff067e24 */ /* 0x002fc8000f8e00ff */
[----:B------:R1:W2:Y:S03]  /*12100*/  SYNCS.PHASECHK.TRANS64.TRYWAIT P1, [R6+URZ+0x2d830], R3 ;  /* 0x02d83003060075a7 */ /* 0x0002a6000802017f */
[----:B--2---:R-:W-:Y:S05]  /*12110*/  @!P1 NANOSLEEP.SYNCS 0x989680 ;  /* 0x009896800000995d */ /* 0x004fea0003900000 */
[----:B------:R-:W2:Y:S02]  /*12120*/  @!P1 SYNCS.PHASECHK.TRANS64 P1, [R6+URZ+0x2d830], R3 ;  /* 0x02d83003060095a7 */ /* 0x000ea4000802007f */
[----:B--2---:R-:W-:Y:S05]  /*12130*/  @!P1 BRA `(.L_x_2104) ;  /* 0xfffffffc00ec9947 */ /* 0x004fea000383ffff */
[----:B------:R-:W-:Y:S05]  /*12140*/  BRA `(.L_x_2101) ;  /* 0xffffff48006c7947 */ /* 0x000fea000383ffff */
.L_x_2108:
[----:B-1----:R-:W-:-:S04]  /*12150*/  IMAD.U32 R5, RZ, RZ, UR7 ;  /* 0x00000007ff057e24 */ /* 0x002fc8000f8e00ff */
[----:B------:R1:W2:Y:S03]  /*12160*/  SYNCS.PHASECHK.TRANS64.TRYWAIT P1, [R5+URZ+0x2d850], R3 ;  /* 0x02d85003050075a7 */ /* 0x0002a6000802017f */
[----:B--2---:R-:W-:Y:S05]  /*12170*/  @!P1 NANOSLEEP.SYNCS 0x989680 ;  /* 0x009896800000995d */ /* 0x004fea0003900000 */
[----:B------:R-:W2:Y:S02]  /*12180*/  @!P1 SYNCS.PHASECHK.TRANS64 P1, [R5+URZ+0x2d850], R3 ;  /* 0x02d85003050095a7 */ /* 0x000ea4000802007f */
[----:B--2---:R-:W-:Y:S05]  /*12190*/  @!P1 BRA `(.L_x_2108) ;  /* 0xfffffffc00ec9947 */ /* 0x004fea000383ffff */
[----:B------:R-:W-:Y:S05]  /*121a0*/  BRA `(.L_x_2105) ;  /* 0xffffff4c001c7947 */ /* 0x000fea000383ffff */
.L_x_2115:
[----:B-1----:R-:W-:-:S04]  /*121b0*/  IMAD.U32 R8, RZ, RZ, UR4 ;  /* 0x00000004ff087e24 */ /* 0x002fc8000f8e00ff */
[----:B------:R1:W2:Y:S03]  /*121c0*/  SYNCS.PHASECHK.TRANS64.TRYWAIT P1, [R8+URZ+0x2d850], R7 ;  /* 0x02d85007080075a7 */ /* 0x0002a6000802017f */
[----:B--2---:R-:W-:Y:S05]  /*121d0*/  @!P1 NANOSLEEP.SYNCS 0x989680 ;  /* 0x009896800000995d */ /* 0x004fea0003900000 */
[----:B------:R-:W2:Y:S02]  /*121e0*/  @!P1 SYNCS.PHASECHK.TRANS64 P1, [R8+URZ+0x2d850], R7 ;  /* 0x02d85007080095a7 */ /* 0x000ea4000802007f */
[----:B--2---:R-:W-:Y:S05]  /*121f0*/  @!P1 BRA `(.L_x_2115) ;  /* 0xfffffffc00ec9947 */ /* 0x004fea000383ffff */
[----:B------:R-:W-:Y:S05]  /*12200*/  BRA `(.L_x_2114) ;  /* 0xffffff68004c7947 */ /* 0x000fea000383ffff */
.L_x_2155:
        /* <DEDUP_REMOVED lines=11> */
.L_x_2220:
[----:B------:R-:W-:Y:S05]  /*122c0*/  BSYNC B0 ;  /* 0x0000000000007941 */ /* 0x000fea0003800000 */
.L_x_2219:
[----:B------:R-:W-:Y:S05]  /*122d0*/  BRA `(.L_x_2221) ;  /* 0xffffffbc00307947 */ /* 0x000fea000383ffff */
.L_x_2158:
[----:B0-----:R0:W1:Y:S02]  /*122e0*/  SYNCS.PHASECHK.TRANS64.TRYWAIT P0, [R2+URZ+0x2d840], R3 ;  /* 0x02d84003020075a7 */ /* 0x001064000800017f */
[----:B-1----:R-:W-:Y:S05]  /*122f0*/  @!P0 NANOSLEEP.SYNCS 0x989680 ;  /* 0x009896800000895d */ /* 0x002fea0003900000 */
[----:B------:R-:W1:Y:S02]  /*12300*/  @!P0 SYNCS.PHASECHK.TRANS64 P0, [R2+URZ+0x2d840], R3 ;  /* 0x02d84003020085a7 */ /* 0x000e64000800007f */
[----:B-1----:R-:W-:Y:S05]  /*12310*/  @!P0 BRA `(.L_x_2158) ;  /* 0xfffffffc00f08947 */ /* 0x002fea000383ffff */
[----:B------:R-:W-:Y:S05]  /*12320*/  BRA `(.L_x_2222) ;  /* 0xffffffbc00907947 */ /* 0x000fea000383ffff */
.L_x_2159:
        /* <DEDUP_REMOVED lines=8> */
.L_x_2224:
[----:B------:R-:W-:Y:S05]  /*123b0*/  BSYNC B0 ;  /* 0x0000000000007941 */ /* 0x000fea0003800000 */
.L_x_2223:
        /* <DEDUP_REMOVED lines=9> */
.L_x_2225:
[----:B------:R-:W-:Y:S02]  /*12450*/  IMAD.MOV.U32 R13, RZ, RZ, R6 ;  /* 0x000000ffff0d7224 */ /* 0x000fe400078e0006 */
[----:B------:R-:W-:Y:S02]  /*12460*/  IMAD.MOV.U32 R12, RZ, RZ, 0x1 ;  /* 0x00000001ff0c7424 */ /* 0x000fe400078e00ff */
[----:B------:R-:W-:-:S07]  /*12470*/  IMAD.MOV.U32 R5, RZ, RZ, R14 ;  /* 0x000000ffff057224 */ /* 0x000fce00078e000e */
[----:B------:R-:W-:Y:S05]  /*12480*/  WARPSYNC.COLLECTIVE R15, `(.L_x_2226) ;  /* 0x000000000f087348 */ /* 0x000fea0003c00000 */
[----:B------:R0:W1:Y:S02]  /*12490*/  SHFL.IDX P6, R14, R13, R12, R11 ;  /* 0x0000000c0d0e7389 */ /* 0x00006400000c000b */
[----:B01----:R-:W-:Y:S01]  /*124a0*/  ENDCOLLECTIVE ;  /* 0x000000000000791b */ /* 0x003fe20003800000 */
.L_x_2226:
        /* <DEDUP_REMOVED lines=17> */
.L_x_2227:
[----:B------:R-:W-:Y:S02]  /*125c0*/  @P1 IMAD R8, R7, 0x2, R17 ;  /* 0x0000000207081824 */ /* 0x000fe400078e0211 */
[----:B------:R-:W-:Y:S02]  /*125d0*/  IMAD.MOV.U32 R13, RZ, RZ, R6 ;  /* 0x000000ffff0d7224 */ /* 0x000fe400078e0006 */
[----:B------:R-:W-:Y:S02]  /*125e0*/  IMAD.MOV.U32 R12, RZ, RZ, 0x2 ;  /* 0x00000002ff0c7424 */ /* 0x000fe400078e00ff */
[----:B------:R-:W-:-:S07]  /*125f0*/  IMAD.MOV.U32 R5, RZ, RZ, R14 ;  /* 0x000000ffff057224 */ /* 0x000fce00078e000e */
[----:B------:R-:W-:Y:S05]  /*12600*/  WARPSYNC.COLLECTIVE R15, `(.L_x_2228) ;  /* 0x000000000f087348 */ /* 0x000fea0003c00000 */
[----:B------:R0:W1:Y:S02]  /*12610*/  SHFL.IDX P6, R14, R13, R12, R11 ;  /* 0x0000000c0d0e7389 */ /* 0x00006400000c000b */
[----:B01----:R-:W-:Y:S01]  /*12620*/  ENDCOLLECTIVE ;  /* 0x000000000000791b */ /* 0x003fe20003800000 */
.L_x_2228:
        /* <DEDUP_REMOVED lines=17> */
.L_x_2229:
[----:B------:R-:W-:Y:S02]  /*12740*/  @P1 IMAD R8, R7, 0x2, R17 ;  /* 0x0000000207081824 */ /* 0x000fe400078e0211 */
[----:B------:R-:W-:Y:S02]  /*12750*/  IMAD.MOV.U32 R13, RZ, RZ, R6 ;  /* 0x000000ffff0d7224 */ /* 0x000fe400078e0006 */
[----:B------:R-:W-:Y:S02]  /*12760*/  IMAD.MOV.U32 R12, RZ, RZ, 0x3 ;  /* 0x00000003ff0c7424 */ /* 0x000fe400078e00ff */
[----:B------:R-:W-:-:S07]  /*12770*/  IMAD.MOV.U32 R5, RZ, RZ, R14 ;  /* 0x000000ffff057224 */ /* 0x000fce00078e000e */
[----:B------:R-:W-:Y:S05]  /*12780*/  WARPSYNC.COLLECTIVE R15, `(.L_x_2230) ;  /* 0x000000000f087348 */ /* 0x000fea0003c00000 */
[----:B------:R0:W1:Y:S02]  /*12790*/  SHFL.IDX P6, R14, R13, R12, R11 ;  /* 0x0000000c0d0e7389 */ /* 0x00006400000c000b */
[----:B01----:R-:W-:Y:S01]  /*127a0*/  ENDCOLLECTIVE ;  /* 0x000000000000791b */ /* 0x003fe20003800000 */
.L_x_2230:
        /* <DEDUP_REMOVED lines=10> */
.L_x_2231:
        /* <DEDUP_REMOVED lines=8> */
.L_x_2164:
[----:B------:R-:W2:Y:S04]  /*128d0*/  LDL.LU R11, [R1+0x24] ;  /* 0x00002400010b7983 */ /* 0x000ea80000300800 */
[----:B------:R0:W5:Y:S01]  /*128e0*/  LDL R9, [R1+0x1c] ;  /* 0x00001c0001097983 */ /* 0x0001620000100800 */
[----:B------:R-:W-:Y:S02]  /*128f0*/  IMAD.MOV.U32 R13, RZ, RZ, R0 ;  /* 0x000000ffff0d7224 */ /* 0x000fe400078e0000 */
[----:B------:R-:W-:Y:S02]  /*12900*/  IMAD.MOV.U32 R12, RZ, RZ, RZ ;  /* 0x000000ffff0c7224 */ /* 0x000fe400078e00ff */
[----:B------:R-:W-:Y:S02]  /*12910*/  IMAD.MOV.U32 R15, RZ, RZ, -0x1 ;  /* 0xffffffffff0f7424 */ /* 0x000fe400078e00ff */
[----:B------:R-:W-:-:S02]  /*12920*/  IMAD R25, R25, 0xc0, R21 ;  /* 0x000000c019197824 */ /* 0x000fc400078e0215 */
[----:B--2---:R-:W-:Y:S02]  /*12930*/  IMAD R2, R11, R10, RZ ;  /* 0x0000000a0b027224 */ /* 0x004fe400078e02ff */
[----:B0-----:R-:W-:-:S07]  /*12940*/  IMAD.MOV.U32 R11, RZ, RZ, 0x1c1f ;  /* 0x00001c1fff0b7424 */ /* 0x001fce00078e00ff */
[----:B-----5:R-:W-:Y:S05]  /*12950*/  WARPSYNC.COLLECTIVE R15, `(.L_x_2233) ;  /* 0x000000000f087348 */ /* 0x020fea0003c00000 */
[----:B------:R0:W1:Y:S02]  /*12960*/  SHFL.IDX P6, R14, R13, R12, R11 ;  /* 0x0000000c0d0e7389 */ /* 0x00006400000c000b */
[----:B01---5:R-:W-:Y:S01]  /*12970*/  ENDCOLLECTIVE ;  /* 0x000000000000791b */ /* 0x023fe20003800000 */
.L_x_2233:
[----:B------:R-:W-:Y:S02]  /*12980*/  IMAD.MOV.U32 R13, RZ, RZ, R4 ;  /* 0x000000ffff0d7224 */ /* 0x000fe400078e0004 */
[----:B------:R-:W-:-:S07]  /*12990*/  IMAD.MOV.U32 R6, RZ, RZ, R14 ;  /* 0x000000ffff067224 */ /* 0x000fce00078e000e */
[----:B------:R-:W-:Y:S05]  /*129a0*/  WARPSYNC.COLLECTIVE R15, `(.L_x_2234) ;  /* 0x000000000f087348 */ /* 0x000fea0003c00000 */
[----:B------:R0:W1:Y:S02]  /*129b0*/  SHFL.IDX P6, R14, R13, R12, R11 ;  /* 0x0000000c0d0e7389 */ /* 0x00006400000c000b */
[----:B01----:R-:W-:Y:S01]  /*129c0*/  ENDCOLLECTIVE ;  /* 0x000000000000791b */ /* 0x003fe20003800000 */
.L_x_2234:
[----:B------:R-:W-:Y:S01]  /*129d0*/  ISETP.GE.AND P2, PT, R25, R2, PT ;  /* 0x000000021900720c */ /* 0x000fe20003f46270 */
[----:B------:R-:W-:Y:S02]  /*129e0*/  IMAD.MOV.U32 R13, RZ, RZ, R0 ;  /* 0x000000ffff0d7224 */ /* 0x000fe400078e0000 */
[----:B------:R-:W-:Y:S02]  /*129f0*/  IMAD.MOV.U32 R12, RZ, RZ, 0x1 ;  /* 0x00000001ff0c7424 */ /* 0x000fe400078e00ff */
[----:B------:R-:W-:-:S08]  /*12a00*/  IMAD.MOV.U32 R5, RZ, RZ, R14 ;  /* 0x000000ffff057224 */ /* 0x000fd000078e000e */
[----:B------:R-:W-:Y:S05]  /*12a10*/  WARPSYNC.COLLECTIVE R15, `(.L_x_2235) ;  /* 0x000000000f087348 */ /* 0x000fea0003c00000 */
[----:B------:R0:W1:Y:S02]  /*12a20*/  SHFL.IDX P6, R14, R13, R12, R11 ;  /* 0x0000000c0d0e7389 */ /* 0x00006400000c000b */
[----:B01----:R-:W-:Y:S01]  /*12a30*/  ENDCOLLECTIVE ;  /* 0x000000000000791b */ /* 0x003fe20003800000 */
.L_x_2235:
        /* <DEDUP_REMOVED lines=15> */
.L_x_2236:
        /* <DEDUP_REMOVED lines=8> */
.L_x_2237:
        /* <DEDUP_REMOVED lines=14> */
.L_x_2238:
        /* <DEDUP_REMOVED lines=8> */
.L_x_2239:
[----:B------:R-:W-:Y:S01]  /*12d10*/  @!P2 LEA R5, P4, R20, R5, 0x1 ;  /* 0x000000051405a211 */ /* 0x000fe200078808ff */
[----:B------:R-:W-:Y:S02]  /*12d20*/  IMAD.MOV.U32 R13, RZ, RZ, R4 ;  /* 0x000000ffff0d7224 */ /* 0x000fe400078e0004 */
[----:B------:R-:W-:-:S10]  /*12d30*/  IMAD.MOV.U32 R0, RZ, RZ, R14 ;  /* 0x000000ffff007224 */ /* 0x000fd400078e000e */
[----:B------:R-:W-:Y:S05]  /*12d40*/  WARPSYNC.COLLECTIVE R15, `(.L_x_2240) ;  /* 0x000000000f087348 */ /* 0x000fea0003c00000 */
[----:B------:R0:W1:Y:S02]  /*12d50*/  SHFL.IDX P6, R14, R13, R12, R11 ;  /* 0x0000000c0d0e7389 */ /* 0x00006400000c000b */
[----:B01----:R-:W-:Y:S01]  /*12d60*/  ENDCOLLECTIVE ;  /* 0x000000000000791b */ /* 0x003fe20003800000 */
.L_x_2240:
        /* <DEDUP_REMOVED lines=16> */
.L_x_2241:
[----:B------:R-:W-:-:S05]  /*12e70*/  @!P2 LEA R4, P4, R20, R4, 0x1 ;  /* 0x000000041404a211 */ /* 0x000fca00078808ff */
[----:B------:R-:W-:-:S04]  /*12e80*/  @!P2 IMAD.X R0, RZ, RZ, R0, P4 ;  /* 0x000000ffff00a224 */ /* 0x000fc800020e0600 */
        /* <DEDUP_REMOVED lines=14> */
.L_x_2242:
[----:B------:R-:W-:Y:S02]  /*12f70*/  IMAD.MOV.U32 R13, RZ, RZ, R3 ;  /* 0x000000ffff0d7224 */ /* 0x000fe400078e0003 */
[----:B------:R-:W-:Y:S02]  /*12f80*/  IMAD.MOV.U32 R12, RZ, RZ, 0x1 ;  /* 0x00000001ff0c7424 */ /* 0x000fe400078e00ff */
[----:B------:R-:W-:-:S07]  /*12f90*/  IMAD.MOV.U32 R4, RZ, RZ, R14 ;  /* 0x000000ffff047224 */ /* 0x000fce00078e000e */
[----:B------:R-:W-:Y:S05]  /*12fa0*/  WARPSYNC.COLLECTIVE R15, `(.L_x_2243) ;  /* 0x000000000f087348 */ /* 0x000fea0003c00000 */
[----:B------:R0:W1:Y:S02]  /*12fb0*/  SHFL.IDX P6, R14, R13, R12, R11 ;  /* 0x0000000c0d0e7389 */ /* 0x00006400000c000b */
[----:B01----:R-:W-:Y:S01]  /*12fc0*/  ENDCOLLECTIVE ;  /* 0x000000000000791b */ /* 0x003fe20003800000 */
.L_x_2243:
        /* <DEDUP_REMOVED lines=14> */
.L_x_2244:
[----:B------:R-:W-:Y:S01]  /*130b0*/  IMAD.MOV.U32 R8, RZ, RZ, R14 ;  /* 0x000000ffff087224 */ /* 0x000fe200078e000e */
[----:B------:R-:W-:Y:S06]  /*130c0*/  BRA `(.L_x_2245) ;  /* 0xffffffc000687947 */ /* 0x000fec000383ffff */
.L_x_2167:
[----:B-1----:R1:W2:Y:S02]  /*130d0*/  SYNCS.PHASECHK.TRANS64.TRYWAIT P0, [R17+URZ+0x2d820], R0 ;  /* 0x02d82000110075a7 */ /* 0x0022a4000800017f */
[----:B--2---:R-:W-:Y:S05]  /*130e0*/  @!P0 NANOSLEEP.SYNCS 0x989680 ;  /* 0x009896800000895d */ /* 0x004fea0003900000 */
[----:B------:R-:W2:Y:S02]  /*130f0*/  @!P0 SYNCS.PHASECHK.TRANS64 P0, [R17+URZ+0x2d820], R0 ;  /* 0x02d82000110085a7 */ /* 0x000ea4000800007f */
[----:B--2---:R-:W-:Y:S05]  /*13100*/  @!P0 BRA `(.L_x_2167) ;  /* 0xfffffffc00f08947 */ /* 0x004fea000383ffff */
[----:B------:R-:W-:Y:S05]  /*13110*/  BRA `(.L_x_2246) ;  /* 0xffffffc000d07947 */ /* 0x000fea000383ffff */
.L_x_2172:
[----:B0-----:R0:W1:Y:S02]  /*13120*/  SYNCS.PHASECHK.TRANS64.TRYWAIT P0, [R5+URZ+0x2d840], R0 ;  /* 0x02d84000050075a7 */ /* 0x001064000800017f */
[----:B-1----:R-:W-:Y:S05]  /*13130*/  @!P0 NANOSLEEP.SYNCS 0x989680 ;  /* 0x009896800000895d */ /* 0x002fea0003900000 */
[----:B------:R-:W1:Y:S02]  /*13140*/  @!P0 SYNCS.PHASECHK.TRANS64 P0, [R5+URZ+0x2d840], R0 ;  /* 0x02d84000050085a7 */ /* 0x000e64000800007f */
[----:B-1----:R-:W-:Y:S05]  /*13150*/  @!P0 BRA `(.L_x_2172) ;  /* 0xfffffffc00f08947 */ /* 0x002fea000383ffff */
[----:B------:R-:W-:Y:S05]  /*13160*/  BRA `(.L_x_2247) ;  /* 0xffffffc400c47947 */ /* 0x000fea000383ffff */
.L_x_2173:
        /* <DEDUP_REMOVED lines=8> */
.L_x_2249:
[----:B------:R-:W-:Y:S05]  /*131f0*/  BSYNC B1 ;  /* 0x0000000000017941 */ /* 0x000fea0003800000 */
.L_x_2248:
        /* <DEDUP_REMOVED lines=13> */
.L_x_2250:
        /* <DEDUP_REMOVED lines=8> */
.L_x_2251:
        /* <DEDUP_REMOVED lines=14> */
.L_x_2252:
[----:B------:R-:W-:Y:S02]  /*13430*/  IMAD.MOV.U32 R13, RZ, RZ, R8 ;  /* 0x000000ffff0d7224 */ /* 0x000fe400078e0008 */
[----:B------:R-:W-:Y:S02]  /*13440*/  IMAD.MOV.U32 R12, RZ, RZ, 0x2 ;  /* 0x00000002ff0c7424 */ /* 0x000fe400078e00ff */
[----:B------:R-:W-:-:S07]  /*13450*/  IMAD.MOV.U32 R2, RZ, RZ, R14 ;  /* 0x000000ffff027224 */ /* 0x000fce00078e000e */
[----:B------:R-:W-:Y:S05]  /*13460*/  WARPSYNC.COLLECTIVE R15, `(.L_x_2253) ;  /* 0x000000000f087348 */ /* 0x000fea0003c00000 */
[----:B------:R0:W1:Y:S02]  /*13470*/  SHFL.IDX P6, R14, R13, R12, R11 ;  /* 0x0000000c0d0e7389 */ /* 0x00006400000c000b */
[----:B01----:R-:W-:Y:S01]  /*13480*/  ENDCOLLECTIVE ;  /* 0x000000000000791b */ /* 0x003fe20003800000 */
.L_x_2253:
        /* <DEDUP_REMOVED lines=13> */
.L_x_2254:
[----:B------:R-:W-:Y:S02]  /*13560*/  IMAD.MOV.U32 R13, RZ, RZ, R8 ;  /* 0x000000ffff0d7224 */ /* 0x000fe400078e0008 */
[----:B------:R-:W-:Y:S02]  /*13570*/  IMAD.MOV.U32 R12, RZ, RZ, 0x3 ;  /* 0x00000003ff0c7424 */ /* 0x000fe400078e00ff */
[----:B------:R-:W-:-:S07]  /*13580*/  IMAD.MOV.U32 R2, RZ, RZ, R14 ;  /* 0x000000ffff027224 */ /* 0x000fce00078e000e */
[----:B------:R-:W-:Y:S05]  /*13590*/  WARPSYNC.COLLECTIVE R15, `(.L_x_2255) ;  /* 0x000000000f087348 */ /* 0x000fea0003c00000 */
[----:B------:R0:W1:Y:S02]  /*135a0*/  SHFL.IDX P6, R14, R13, R12, R11 ;  /* 0x0000000c0d0e7389 */ /* 0x00006400000c000b */
[----:B01----:R-:W-:Y:S01]  /*135b0*/  ENDCOLLECTIVE ;  /* 0x000000000000791b */ /* 0x003fe20003800000 */
.L_x_2255:
        /* <DEDUP_REMOVED lines=14> */
.L_x_2256:
[----:B------:R-:W-:Y:S01]  /*136a0*/  IMAD.MOV.U32 R2, RZ, RZ, R14 ;  /* 0x000000ffff027224 */ /* 0x000fe200078e000e */
[----:B------:R-:W-:Y:S06]  /*136b0*/  BRA `(.L_x_2257) ;  /* 0xffffffc400587947 */ /* 0x000fec000383ffff */
.L_x_2178:
[----:B-1----:R1:W2:Y:S02]  /*136c0*/  SYNCS.PHASECHK.TRANS64.TRYWAIT P0, [R5+URZ+0x2d860], R2 ;  /* 0x02d86002050075a7 */ /* 0x0022a4000800017f */
[----:B--2---:R-:W-:Y:S05]  /*136d0*/  @!P0 NANOSLEEP.SYNCS 0x989680 ;  /* 0x009896800000895d */ /* 0x004fea0003900000 */
[----:B------:R-:W2:Y:S02]  /*136e0*/  @!P0 SYNCS.PHASECHK.TRANS64 P0, [R5+URZ+0x2d860], R2 ;  /* 0x02d86002050085a7 */ /* 0x000ea4000800007f */
[----:B--2---:R-:W-:Y:S05]  /*136f0*/  @!P0 BRA `(.L_x_2178) ;  /* 0xfffffffc00f08947 */ /* 0x004fea000383ffff */
[----:B------:R-:W-:Y:S05]  /*13700*/  BRA `(.L_x_2258) ;  /* 0xffffffc400bc7947 */ /* 0x000fea000383ffff */
.L_x_2179:
        /* <DEDUP_REMOVED lines=8> */
.L_x_2260:
[----:B------:R-:W-:Y:S05]  /*13790*/  BSYNC B1 ;  /* 0x0000000000017941 */ /* 0x000fea0003800000 */
.L_x_2259:
        /* <DEDUP_REMOVED lines=9> */
.L_x_2261:
[----:B------:R-:W-:Y:S02]  /*13830*/  IMAD.MOV.U32 R13, RZ, RZ, R19 ;  /* 0x000000ffff0d7224 */ /* 0x000fe400078e0013 */
[----:B------:R-:W-:Y:S02]  /*13840*/  IMAD.MOV.U32 R12, RZ, RZ, 0x1 ;  /* 0x00000001ff0c7424 */ /* 0x000fe400078e00ff */
[----:B------:R-:W-:-:S07]  /*13850*/  IMAD.MOV.U32 R2, RZ, RZ, R14 ;  /* 0x000000ffff027224 */ /* 0x000fce00078e000e */
[----:B------:R-:W-:Y:S05]  /*13860*/  WARPSYNC.COLLECTIVE R15, `(.L_x_2262) ;  /* 0x000000000f087348 */ /* 0x000fea0003c00000 */
[----:B------:R0:W1:Y:S02]  /*13870*/  SHFL.IDX P6, R14, R13, R12, R11 ;  /* 0x0000000c0d0e7389 */ /* 0x00006400000c000b */
[----:B01----:R-:W-:Y:S01]  /*13880*/  ENDCOLLECTIVE ;  /* 0x000000000000791b */ /* 0x003fe20003800000 */
.L_x_2262:
        /* <DEDUP_REMOVED lines=16> */
.L_x_2263:
[----:B------:R-:W-:Y:S02]  /*13990*/  IMAD.MOV.U32 R13, RZ, RZ, R19 ;  /* 0x000000ffff0d7224 */ /* 0x000fe400078e0013 */
[----:B------:R-:W-:Y:S02]  /*139a0*/  IMAD.MOV.U32 R12, RZ, RZ, 0x2 ;  /* 0x00000002ff0c7424 */ /* 0x000fe400078e00ff */
[----:B------:R-:W-:-:S07]  /*139b0*/  IMAD.MOV.U32 R2, RZ, RZ, R14 ;  /* 0x000000ffff027224 */ /* 0x000fce00078e000e */
[----:B------:R-:W-:Y:S05]  /*139c0*/  WARPSYNC.COLLECTIVE R15, `(.L_x_2264) ;  /* 0x000000000f087348 */ /* 0x000fea0003c00000 */
[----:B------:R0:W1:Y:S02]  /*139d0*/  SHFL.IDX P6, R14, R13, R12, R11 ;  /* 0x0000000c0d0e7389 */ /* 0x00006400000c000b */
[----:B01----:R-:W-:Y:S01]  /*139e0*/  ENDCOLLECTIVE ;  /* 0x000000000000791b */ /* 0x003fe20003800000 */
.L_x_2264:
        /* <DEDUP_REMOVED lines=16> */
.L_x_2265:
[----:B------:R-:W-:Y:S02]  /*13af0*/  IMAD.MOV.U32 R13, RZ, RZ, R19 ;  /* 0x000000ffff0d7224 */ /* 0x000fe400078e0013 */
[----:B------:R-:W-:Y:S02]  /*13b00*/  IMAD.MOV.U32 R12, RZ, RZ, 0x3 ;  /* 0x00000003ff0c7424 */ /* 0x000fe400078e00ff */
[----:B------:R-:W-:-:S07]  /*13b10*/  IMAD.MOV.U32 R2, RZ, RZ, R14 ;  /* 0x000000ffff027224 */ /* 0x000fce00078e000e */
[----:B------:R-:W-:Y:S05]  /*13b20*/  WARPSYNC.COLLECTIVE R15, `(.L_x_2266) ;  /* 0x000000000f087348 */ /* 0x000fea0003c00000 */
[----:B------:R0:W1:Y:S02]  /*13b30*/  SHFL.IDX P6, R14, R13, R12, R11 ;  /* 0x0000000c0d0e7389 */ /* 0x00006400000c000b */
[----:B01----:R-:W-:Y:S01]  /*13b40*/  ENDCOLLECTIVE ;  /* 0x000000000000791b */ /* 0x003fe20003800000 */
.L_x_2266:
        /* <DEDUP_REMOVED lines=13> */
.L_x_2267:
        /* <DEDUP_REMOVED lines=8> */
.L_x_2187:
[----:B-1----:R1:W2:Y:S02]  /*13ca0*/  SYNCS.PHASECHK.TRANS64.TRYWAIT P0, [R0+URZ+0x2d860], R3 ;  /* 0x02d86003000075a7 */ /* 0x0022a4000800017f */
[----:B--2---:R-:W-:Y:S05]  /*13cb0*/  @!P0 NANOSLEEP.SYNCS 0x989680 ;  /* 0x009896800000895d */ /* 0x004fea0003900000 */
[----:B------:R-:W2:Y:S02]  /*13cc0*/  @!P0 SYNCS.PHASECHK.TRANS64 P0, [R0+URZ+0x2d860], R3 ;  /* 0x02d86003000085a7 */ /* 0x000ea4000800007f */
[----:B--2---:R-:W-:Y:S05]  /*13cd0*/  @!P0 BRA `(.L_x_2187) ;  /* 0xfffffffc00f08947 */ /* 0x004fea000383ffff */
[----:B------:R-:W-:Y:S05]  /*13ce0*/  BRA `(.L_x_2269) ;  /* 0xffffffc800487947 */ /* 0x000fea000383ffff */
.L_x_2188:
        /* <DEDUP_REMOVED lines=8> */
.L_x_2271:
[----:B------:R-:W-:Y:S05]  /*13d70*/  BSYNC B0 ;  /* 0x0000000000007941 */ /* 0x000fea0003800000 */
.L_x_2270:
        /* <DEDUP_REMOVED lines=10> */
.L_x_2272:
        /* <DEDUP_REMOVED lines=17> */
.L_x_2273:
        /* <DEDUP_REMOVED lines=14> */
.L_x_2274:
[----:B------:R-:W-:Y:S02]  /*14010*/  IMAD.MOV.U32 R13, RZ, RZ, R19 ;  /* 0x000000ffff0d7224 */ /* 0x000fe400078e0013 */
[----:B------:R-:W-:Y:S01]  /*14020*/  IMAD.MOV.U32 R12, RZ, RZ, 0x2 ;  /* 0x00000002ff0c7424 */ /* 0x000fe200078e00ff */
[----:B------:R-:W-:-:S13]  /*14030*/  IADD3 R2, P4, R14, R5, RZ ;  /* 0x000000050e027210 */ /* 0x000fda0007f9e0ff */
[----:B------:R-:W-:Y:S05]  /*14040*/  WARPSYNC.COLLECTIVE R15, `(.L_x_2275) ;  /* 0x000000000f087348 */ /* 0x000fea0003c00000 */
[----:B------:R0:W1:Y:S02]  /*14050*/  SHFL.IDX P6, R14, R13, R12, R11 ;  /* 0x0000000c0d0e7389 */ /* 0x00006400000c000b */
[----:B01----:R-:W-:Y:S01]  /*14060*/  ENDCOLLECTIVE ;  /* 0x000000000000791b */ /* 0x003fe20003800000 */
.L_x_2275:
        /* <DEDUP_REMOVED lines=15> */
.L_x_2276:
[----:B------:R-:W-:Y:S02]  /*14160*/  IMAD.MOV.U32 R13, RZ, RZ, R19 ;  /* 0x000000ffff0d7224 */ /* 0x000fe400078e0013 */
[----:B------:R-:W-:Y:S01]  /*14170*/  IMAD.MOV.U32 R12, RZ, RZ, 0x3 ;  /* 0x00000003ff0c7424 */ /* 0x000fe200078e00ff */
[----:B------:R-:W-:-:S13]  /*14180*/  IADD3 R2, P4, R14, R5, RZ ;  /* 0x000000050e027210 */ /* 0x000fda0007f9e0ff */
[----:B------:R-:W-:Y:S05]  /*14190*/  WARPSYNC.COLLECTIVE R15, `(.L_x_2277) ;  /* 0x000000000f087348 */ /* 0x000fea0003c00000 */
[----:B------:R0:W1:Y:S02]  /*141a0*/  SHFL.IDX P6, R14, R13, R12, R11 ;  /* 0x0000000c0d0e7389 */ /* 0x00006400000c000b */
[----:B01----:R-:W-:Y:S01]  /*141b0*/  ENDCOLLECTIVE ;  /* 0x000000000000791b */ /* 0x003fe20003800000 */
.L_x_2277:
        /* <DEDUP_REMOVED lines=14> */
.L_x_2278:
[----:B------:R-:W-:Y:S05]  /*142a0*/  BRA `(.L_x_2279) ;  /* 0xffffffc400bc7947 */ /* 0x000fea000383ffff */
.L_x_2193:
        /* <DEDUP_REMOVED lines=8> */
.L_x_2281:
[----:B------:R-:W-:Y:S05]  /*14330*/  BSYNC B0 ;  /* 0x0000000000007941 */ /* 0x000fea0003800000 */
.L_x_2280:
        /* <DEDUP_REMOVED lines=9> */
.L_x_2282:
        /* <DEDUP_REMOVED lines=23> */
.L_x_2283:
[----:B------:R-:W-:Y:S01]  /*14540*/  IMAD.MOV.U32 R12, RZ, RZ, 0x2 ;  /* 0x00000002ff0c7424 */ /* 0x000fe200078e00ff */
[----:B------:R-:W-:-:S05]  /*14550*/  SEL R4, R14, RZ, P1 ;  /* 0x000000ff0e047207 */ /* 0x000fca0000800000 */
[----:B------:R-:W-:-:S04]  /*14560*/  IMAD.IADD R4, R13, 0x1, R4 ;  /* 0x000000010d047824 */ /* 0x000fc800078e0204 */
[----:B------:R-:W-:-:S07]  /*14570*/  IMAD.MOV.U32 R13, RZ, RZ, R4 ;  /* 0x000000ffff0d7224 */ /* 0x000fce00078e0004 */
[----:B------:R-:W-:Y:S05]  /*14580*/  WARPSYNC.COLLECTIVE R15, `(.L_x_2284) ;  /* 0x000000000f087348 */ /* 0x000fea0003c00000 */
[----:B------:R0:W1:Y:S02]  /*14590*/  SHFL.UP P6, R14, R13, R12, R11 ;  /* 0x0400000c0d0e7389 */ /* 0x00006400000c000b */
[----:B01----:R-:W-:Y:S01]  /*145a0*/  ENDCOLLECTIVE ;  /* 0x000000000000791b */ /* 0x003fe20003800000 */
.L_x_2284:
[----:B------:R-:W-:Y:S01]  /*145b0*/  IMAD.MOV.U32 R12, RZ, RZ, 0x4 ;  /* 0x00000004ff0c7424 */ /* 0x000fe200078e00ff */
[----:B------:R-:W-:-:S05]  /*145c0*/  SEL R3, R14, RZ, P2 ;  /* 0x000000ff0e037207 */ /* 0x000fca0001000000 */
[----:B------:R-:W-:-:S04]  /*145d0*/  IMAD.IADD R2, R4, 0x1, R3 ;  /* 0x0000000104027824 */ /* 0x000fc800078e0203 */
[----:B------:R-:W-:-:S07]  /*145e0*/  IMAD.MOV.U32 R13, RZ, RZ, R2 ;  /* 0x000000ffff0d7224 */ /* 0x000fce00078e0002 */
[----:B------:R-:W-:Y:S05]  /*145f0*/  WARPSYNC.COLLECTIVE R15, `(.L_x_2285) ;  /* 0x000000000f087348 */ /* 0x000fea0003c00000 */
[----:B------:R0:W1:Y:S02]  /*14600*/  SHFL.UP P6, R14, R13, R12, R11 ;  /* 0x0400000c0d0e7389 */ /* 0x00006400000c000b */
[----:B01----:R-:W-:Y:S01]  /*14610*/  ENDCOLLECTIVE ;  /* 0x000000000000791b */ /* 0x003fe20003800000 */
.L_x_2285:
[----:B------:R-:W-:Y:S01]  /*14620*/  IMAD.MOV.U32 R12, RZ, RZ, 0x8 ;  /* 0x00000008ff0c7424 */ /* 0x000fe200078e00ff */
[----:B------:R-:W-:-:S05]  /*14630*/  SEL R3, R14, RZ, P3 ;  /* 0x000000ff0e037207 */ /* 0x000fca0001800000 */
[----:B------:R-:W-:-:S04]  /*14640*/  IMAD.IADD R3, R2, 0x1, R3 ;  /* 0x0000000102037824 */ /* 0x000fc800078e0203 */
[----:B------:R-:W-:-:S07]  /*14650*/  IMAD.MOV.U32 R13, RZ, RZ, R3 ;  /* 0x000000ffff0d7224 */ /* 0x000fce00078e0003 */
[----:B------:R-:W-:Y:S05]  /*14660*/  WARPSYNC.COLLECTIVE R15, `(.L_x_2286) ;  /* 0x000000000f087348 */ /* 0x000fea0003c00000 */
[----:B------:R0:W1:Y:S02]  /*14670*/  SHFL.UP P6, R14, R13, R12, R11 ;  /* 0x0400000c0d0e7389 */ /* 0x00006400000c000b */
[----:B01----:R-:W-:Y:S01]  /*14680*/  ENDCOLLECTIVE ;  /* 0x000000000000791b */ /* 0x003fe20003800000 */
.L_x_2286:
[----:B------:R-:W-:Y:S01]  /*14690*/  IMAD.MOV.U32 R12, RZ, RZ, 0x10 ;  /* 0x00000010ff0c7424 */ /* 0x000fe200078e00ff */
[----:B------:R-:W-:-:S05]  /*146a0*/  SEL R4, R14, RZ, P4 ;  /* 0x000000ff0e047207 */ /* 0x000fca0002000000 */
[----:B------:R-:W-:-:S04]  /*146b0*/  IMAD.IADD R4, R3, 0x1, R4 ;  /* 0x0000000103047824 */ /* 0x000fc800078e0204 */
[----:B------:R-:W-:-:S07]  /*146c0*/  IMAD.MOV.U32 R13, RZ, RZ, R4 ;  /* 0x000000ffff0d7224 */ /* 0x000fce00078e0004 */
[----:B------:R-:W-:Y:S05]  /*146d0*/  WARPSYNC.COLLECTIVE R15, `(.L_x_2287) ;  /* 0x000000000f087348 */ /* 0x000fea0003c00000 */
[----:B------:R0:W1:Y:S02]  /*146e0*/  SHFL.UP P6, R14, R13, R12, R11 ;  /* 0x0400000c0d0e7389 */ /* 0x00006400000c000b */
[----:B01----:R-:W-:Y:S01]  /*146f0*/  ENDCOLLECTIVE ;  /* 0x000000000000791b */ /* 0x003fe20003800000 */
.L_x_2287:
        /* <DEDUP_REMOVED lines=8> */
.L_x_2288:
[----:B------:R-:W-:Y:S05]  /*14780*/  BRA `(.L_x_2289) ;  /* 0xffffffc400d87947 */ /* 0x000fea000383ffff */
.L_x_2196:
[----:B------:R-:W-:Y:S01]  /*14790*/  BSSY B0, `(.L_x_2290) ;  /* 0x0000007000007945 */ /* 0x000fe20003800000 */
[----:B------:R-:W-:Y:S02]  /*147a0*/  IMAD.MOV.U32 R12, RZ, RZ, 0x1 ;  /* 0x00000001ff0c7424 */ /* 0x000fe400078e00ff */
[----:B------:R-:W-:Y:S02]  /*147b0*/  IMAD.MOV.U32 R11, RZ, RZ, RZ ;  /* 0x000000ffff0b7224 */ /* 0x000fe400078e00ff */
[----:B------:R-:W-:-:S07]  /*147c0*/  IMAD.MOV.U32 R15, RZ, RZ, -0x1 ;  /* 0xffffffffff0f7424 */ /* 0x000fce00078e00ff */
[----:B------:R-:W-:Y:S05]  /*147d0*/  WARPSYNC.COLLECTIVE R15, `(.L_x_2291) ;  /* 0x000000000f087348 */ /* 0x000fea0003c00000 */
[----:B------:R0:W1:Y:S02]  /*147e0*/  SHFL.UP P6, R14, R13, R12, R11 ;  /* 0x0400000c0d0e7389 */ /* 0x00006400000c000b */
[----:B01----:R-:W-:Y:S01]  /*147f0*/  ENDCOLLECTIVE ;  /* 0x000000000000791b */ /* 0x003fe20003800000 */
.L_x_2291:
[----:B------:R-:W-:Y:S05]  /*14800*/  BSYNC B0 ;  /* 0x0000000000007941 */ /* 0x000fea0003800000 */
.L_x_2290:
        /* <DEDUP_REMOVED lines=8> */
.L_x_2292:
[----:B------:R-:W-:Y:S01]  /*14890*/  IMAD.MOV.U32 R12, RZ, RZ, 0x4 ;  /* 0x00000004ff0c7424 */ /* 0x000fe200078e00ff */
[----:B------:R-:W-:-:S05]  /*148a0*/  SEL R14, R14, RZ, P2 ;  /* 0x000000ff0e0e7207 */ /* 0x000fca0001000000 */
[----:B------:R-:W-:-:S04]  /*148b0*/  IMAD.IADD R3, R13, 0x1, R14 ;  /* 0x000000010d037824 */ /* 0x000fc800078e020e */
[----:B------:R-:W-:-:S07]  /*148c0*/  IMAD.MOV.U32 R13, RZ, RZ, R3 ;  /* 0x000000ffff0d7224 */ /* 0x000fce00078e0003 */
[----:B------:R-:W-:Y:S05]  /*148d0*/  WARPSYNC.COLLECTIVE R15, `(.L_x_2293) ;  /* 0x000000000f087348 */ /* 0x000fea0003c00000 */
[----:B------:R0:W1:Y:S02]  /*148e0*/  SHFL.UP P6, R14, R13, R12, R11 ;  /* 0x0400000c0d0e7389 */ /* 0x00006400000c000b */
[----:B01----:R-:W-:Y:S01]  /*148f0*/  ENDCOLLECTIVE ;  /* 0x000000000000791b */ /* 0x003fe20003800000 */
.L_x_2293:
[----:B------:R-:W-:Y:S01]  /*14900*/  IMAD.MOV.U32 R12, RZ, RZ, 0x8 ;  /* 0x00000008ff0c7424 */ /* 0x000fe200078e00ff */
[----:B------:R-:W-:-:S05]  /*14910*/  SEL R4, R14, RZ, P3 ;  /* 0x000000ff0e047207 */ /* 0x000fca0001800000 */
[----:B------:R-:W-:-:S04]  /*14920*/  IMAD.IADD R4, R3, 0x1, R4 ;  /* 0x0000000103047824 */ /* 0x000fc800078e0204 */
[----:B------:R-:W-:-:S07]  /*14930*/  IMAD.MOV.U32 R13, RZ, RZ, R4 ;  /* 0x000000ffff0d7224 */ /* 0x000fce00078e0004 */
[----:B------:R-:W-:Y:S05]  /*14940*/  WARPSYNC.COLLECTIVE R15, `(.L_x_2294) ;  /* 0x000000000f087348 */ /* 0x000fea0003c00000 */
[----:B------:R0:W1:Y:S02]  /*14950*/  SHFL.UP P6, R14, R13, R12, R11 ;  /* 0x0400000c0d0e7389 */ /* 0x00006400000c000b */
[----:B01----:R-:W-:Y:S01]  /*14960*/  ENDCOLLECTIVE ;  /* 0x000000000000791b */ /* 0x003fe20003800000 */
.L_x_2294:
[----:B------:R-:W-:Y:S01]  /*14970*/  IMAD.MOV.U32 R12, RZ, RZ, 0x10 ;  /* 0x00000010ff0c7424 */ /* 0x000fe200078e00ff */
[----:B------:R-:W-:-:S05]  /*14980*/  SEL R7, R14, RZ, P4 ;  /* 0x000000ff0e077207 */ /* 0x000fca0002000000 */
[----:B------:R-:W-:-:S04]  /*14990*/  IMAD.IADD R7, R4, 0x1, R7 ;  /* 0x0000000104077824 */ /* 0x000fc800078e0207 */
[----:B------:R-:W-:-:S07]  /*149a0*/  IMAD.MOV.U32 R13, RZ, RZ, R7 ;  /* 0x000000ffff0d7224 */ /* 0x000fce00078e0007 */
[----:B------:R-:W-:Y:S05]  /*149b0*/  WARPSYNC.COLLECTIVE R15, `(.L_x_2295) ;  /* 0x000000000f087348 */ /* 0x000fea0003c00000 */
[----:B------:R0:W1:Y:S02]  /*149c0*/  SHFL.UP P6, R14, R13, R12, R11 ;  /* 0x0400000c0d0e7389 */ /* 0x00006400000c000b */
[----:B01----:R-:W-:Y:S01]  /*149d0*/  ENDCOLLECTIVE ;  /* 0x000000000000791b */ /* 0x003fe20003800000 */
.L_x_2295:
        /* <DEDUP_REMOVED lines=8> */
.L_x_2296:
[----:B------:R-:W-:Y:S05]  /*14a60*/  BRA `(.L_x_2297) ;  /* 0xffffffc400c47947 */ /* 0x000fea000383ffff */
.L_x_2198:
[----:B------:R-:W-:Y:S01]  /*14a70*/  BSSY B0, `(.L_x_2298) ;  /* 0x0000006000007945 */ /* 0x000fe20003800000 */
[----:B------:R-:W-:Y:S01]  /*14a80*/  PLOP3.LUT P6, PT, P6, PT, PT, 0x8, 0x0 ;  /* 0x000000000000781c */ /* 0x000fe200037ce170 */
[----:B------:R-:W-:-:S12]  /*14a90*/  IMAD.MOV.U32 R15, RZ, RZ, -0x1 ;  /* 0xffffffffff0f7424 */ /* 0x000fd800078e00ff */
[----:B0-----:R-:W-:Y:S05]  /*14aa0*/  WARPSYNC.COLLECTIVE R15, `(.L_x_2299) ;  /* 0x000000000f087348 */ /* 0x001fea0003c00000 */
[----:B------:R-:W-:Y:S01]  /*14ab0*/  VOTE.ANY R14, PT, P6 ;  /* 0x00000000000e7806 */ /* 0x000fe200030e0100 */
[----:B0-----:R-:W-:Y:S06]  /*14ac0*/  ENDCOLLECTIVE ;  /* 0x000000000000791b */ /* 0x001fec0003800000 */
.L_x_2299:
[----:B------:R-:W-:Y:S05]  /*14ad0*/  BSYNC B0 ;  /* 0x0000000000007941 */ /* 0x000fea0003800000 */
.L_x_2298:
        /* <DEDUP_REMOVED lines=10> */
.L_x_2300:
[----:B------:R-:W-:Y:S02]  /*14b80*/  IMAD.MOV.U32 R13, RZ, RZ, R5 ;  /* 0x000000ffff0d7224 */ /* 0x000fe400078e0005 */
[----:B------:R-:W-:-:S07]  /*14b90*/  IMAD.MOV.U32 R25, RZ, RZ, R14 ;  /* 0x000000ffff197224 */ /* 0x000fce00078e000e */
[----:B------:R-:W-:Y:S05]  /*14ba0*/  WARPSYNC.COLLECTIVE R15, `(.L_x_2301) ;  /* 0x000000000f087348 */ /* 0x000fea0003c00000 */
[----:B------:R0:W1:Y:S02]  /*14bb0*/  SHFL.IDX P6, R14, R13, R12, R11 ;  /* 0x0000000c0d0e7389 */ /* 0x00006400000c000b */
[----:B01----:R-:W-:Y:S01]  /*14bc0*/  ENDCOLLECTIVE ;  /* 0x000000000000791b */ /* 0x003fe20003800000 */
.L_x_2301:
[----:B------:R-:W-:Y:S01]  /*14bd0*/  IMAD.MOV.U32 R5, RZ, RZ, R14 ;  /* 0x000000ffff057224 */ /* 0x000fe200078e000e */
[----:B------:R-:W-:Y:S06]  /*14be0*/  BRA `(.L_x_2302) ;  /* 0xffffffc400a47947 */ /* 0x000fec000383ffff */
.L_x_2200:
[----:B------:R-:W-:Y:S01]  /*14bf0*/  BSSY B0, `(.L_x_2303) ;  /* 0x0000007000007945 */ /* 0x000fe20003800000 */
[----:B------:R-:W-:Y:S02]  /*14c00*/  IMAD.MOV.U32 R13, RZ, RZ, R2 ;  /* 0x000000ffff0d7224 */ /* 0x000fe400078e0002 */
[----:B------:R-:W-:Y:S02]  /*14c10*/  IMAD.MOV.U32 R11, RZ, RZ, 0x1f ;  /* 0x0000001fff0b7424 */ /* 0x000fe400078e00ff */
[----:B------:R-:W-:-:S07]  /*14c20*/  IMAD.MOV.U32 R15, RZ, RZ, -0x1 ;  /* 0xffffffffff0f7424 */ /* 0x000fce00078e00ff */
[----:B0123--:R-:W-:Y:S05]  /*14c30*/  WARPSYNC.COLLECTIVE R15, `(.L_x_2304) ;  /* 0x000000000f087348 */ /* 0x00ffea0003c00000 */
[----:B------:R4:W0:Y:S02]  /*14c40*/  SHFL.IDX P6, R14, R13, R12, R11 ;  /* 0x0000000c0d0e7389 */ /* 0x00082400000c000b */
[----:B01234-:R-:W-:Y:S01]  /*14c50*/  ENDCOLLECTIVE ;  /* 0x000000000000791b */ /* 0x01ffe20003800000 */
.L_x_2304:
[----:B------:R-:W-:Y:S05]  /*14c60*/  BSYNC B0 ;  /* 0x0000000000007941 */ /* 0x000fea0003800000 */
.L_x_2303:
[----:B------:R-:W-:Y:S01]  /*14c70*/  IMAD.MOV.U32 R24, RZ, RZ, R14 ;  /* 0x000000ffff187224 */ /* 0x000fe200078e000e */
[----:B------:R-:W-:Y:S06]  /*14c80*/  BRA `(.L_x_2199) ;  /* 0xffffffc400947947 */ /* 0x000fec000383ffff */
.L_x_2206:
[----:B-1----:R1:W3:Y:S02]  /*14c90*/  SYNCS.PHASECHK.TRANS64.TRYWAIT P0, [R5+URZ+0x2d820], R0 ;  /* 0x02d82000050075a7 */ /* 0x0022e4000800017f */
[----:B---3--:R-:W-:Y:S05]  /*14ca0*/  @!P0 NANOSLEEP.SYNCS 0x989680 ;  /* 0x009896800000895d */ /* 0x008fea0003900000 */
[----:B------:R-:W3:Y:S02]  /*14cb0*/  @!P0 SYNCS.PHASECHK.TRANS64 P0, [R5+URZ+0x2d820], R0 ;  /* 0x02d82000050085a7 */ /* 0x000ee4000800007f */
[----:B---3--:R-:W-:Y:S05]  /*14cc0*/  @!P0 BRA `(.L_x_2206) ;  /* 0xfffffffc00f08947 */ /* 0x008fea000383ffff */
[----:B------:R-:W-:Y:S05]  /*14cd0*/  BRA `(.L_x_2305) ;  /* 0xffffffcc00f07947 */ /* 0x000fea000383ffff */
.L_x_2207:
        /* <DEDUP_REMOVED lines=11> */
.L_x_2307:
[----:B------:R-:W-:Y:S05]  /*14d90*/  BSYNC B0 ;  /* 0x0000000000007941 */ /* 0x000fea0003800000 */
.L_x_2306:
[----:B------:R-:W-:Y:S05]  /*14da0*/  BRA `(.L_x_2308) ;  /* 0xffffffcc00d87947 */ /* 0x000fea000383ffff */
.L_x_2210:
[----:B------:R-:W-:Y:S01]  /*14db0*/  BSSY B1, `(.L_x_2309) ;  /* 0x0000006000017945 */ /* 0x000fe20003800000 */
[----:B------:R-:W-:-:S07]  /*14dc0*/  IMAD.MOV.U32 R15, RZ, RZ, -0x1 ;  /* 0xffffffffff0f7424 */ /* 0x000fce00078e00ff */
[----:B012---:R-:W-:Y:S05]  /*14dd0*/  WARPSYNC.COLLECTIVE R15, `(.L_x_2310) ;  /* 0x000000000f0c7348 */ /* 0x007fea0003c00000 */
[----:B------:R-:W-:Y:S02]  /*14de0*/  ELECT P6, UR62, PT ;  /* 0x00000000003e782f */ /* 0x000fe400038c0000 */
[----:B------:R-:W-:Y:S01]  /*14df0*/  MOV R14, UR62 ;  /* 0x0000003e000e7c02 */ /* 0x000fe20008000f00 */
[----:B012---:R-:W-:Y:S10]  /*14e00*/  ENDCOLLECTIVE ;  /* 0x000000000000791b */ /* 0x007ff40003800000 */
.L_x_2310:
[----:B------:R-:W-:Y:S05]  /*14e10*/  BSYNC B1 ;  /* 0x0000000000017941 */ /* 0x000fea0003800000 */
.L_x_2309:
[----:B------:R-:W-:Y:S05]  /*14e20*/  BRA `(.L_x_2311) ;  /* 0xffffffcc00d07947 */ /* 0x000fea000383ffff */
.L_x_2212:
[----:B-1----:R1:W3:Y:S02]  /*14e30*/  SYNCS.PHASECHK.TRANS64.TRYWAIT P1, [R3+URZ+0x2d840], R2 ;  /* 0x02d84002030075a7 */ /* 0x0022e4000802017f */
[----:B---3--:R-:W-:Y:S05]  /*14e40*/  @!P1 NANOSLEEP.SYNCS 0x989680 ;  /* 0x009896800000995d */ /* 0x008fea0003900000 */
[----:B------:R-:W3:Y:S02]  /*14e50*/  @!P1 SYNCS.PHASECHK.TRANS64 P1, [R3+URZ+0x2d840], R2 ;  /* 0x02d84002030095a7 */ /* 0x000ee4000802007f */
[----:B---3--:R-:W-:Y:S05]  /*14e60*/  @!P1 BRA `(.L_x_2212) ;  /* 0xfffffffc00f09947 */ /* 0x008fea000383ffff */
[----:B------:R-:W-:Y:S05]  /*14e70*/  BRA `(.L_x_2312) ;  /* 0xffffffcc00f07947 */ /* 0x000fea000383ffff */
.L_x_2214:
[----:B---3--:R3:W4:Y:S02]  /*14e80*/  SYNCS.PHASECHK.TRANS64.TRYWAIT P1, [R5+URZ+0x2d840], R0 ;  /* 0x02d84000050075a7 */ /* 0x008724000802017f */
[----:B----4-:R-:W-:Y:S05]  /*14e90*/  @!P1 NANOSLEEP.SYNCS 0x989680 ;  /* 0x009896800000995d */ /* 0x010fea0003900000 */
[----:B------:R-:W4:Y:S02]  /*14ea0*/  @!P1 SYNCS.PHASECHK.TRANS64 P1, [R5+URZ+0x2d840], R0 ;  /* 0x02d84000050095a7 */ /* 0x000f24000802007f */
[----:B----4-:R-:W-:Y:S05]  /*14eb0*/  @!P1 BRA `(.L_x_2214) ;  /* 0xfffffffc00f09947 */ /* 0x010fea000383ffff */
[----:B------:R-:W-:Y:S05]  /*14ec0*/  BRA `(.L_x_2313) ;  /* 0xffffffcc00fc7947 */ /* 0x000fea000383ffff */
.L_x_2216:
[----:B----4-:R4:W0:Y:S02]  /*14ed0*/  SYNCS.PHASECHK.TRANS64.TRYWAIT P1, [R3+URZ+0x2d860], R2 ;  /* 0x02d86002030075a7 */ /* 0x010824000802017f */
[----:B0-----:R-:W-:Y:S05]  /*14ee0*/  @!P1 NANOSLEEP.SYNCS 0x989680 ;  /* 0x009896800000995d */ /* 0x001fea0003900000 */
[----:B------:R-:W0:Y:S02]  /*14ef0*/  @!P1 SYNCS.PHASECHK.TRANS64 P1, [R3+URZ+0x2d860], R2 ;  /* 0x02d86002030095a7 */ /* 0x000e24000802007f */
[----:B0-----:R-:W-:Y:S05]  /*14f00*/  @!P1 BRA `(.L_x_2216) ;  /* 0xfffffffc00f09947 */ /* 0x001fea000383ffff */
[----:B------:R-:W-:Y:S05]  /*14f10*/  BRA `(.L_x_2314) ;  /* 0xffffffcc00f87947 */ /* 0x000fea000383ffff */
.L_x_2315:
        /* <DEDUP_REMOVED lines=14> */
.L_x_2787:


//--------------------- .text._ZN7cutlass13device_kernelIN5flash11enable_sm90INS1_16FlashAttnFwdSm90INS1_25CollectiveMainloopFwdSm90ILi2EN4cute5tupleIJNS5_1CILi1EEES8_S8_EEENS6_IJNS7_ILi192EEENS7_ILi128EEENS7_ILi96EEEEEELi96ENS_6half_tEfNS_4arch4Sm90ELb1ELb0ELb0ELb1ELb1ELb1ELb0ELb0ELb1ELb1ELb1ELb0EEENS1_21CollectiveEpilogueFwdINS6_IJSA_SC_SB_EEES9_SE_SG_Li384ELb1ELb1ELb1ELb0EEENS1_36VarlenDynamicPersistentTileSchedulerILi192ELi128ELi384ELi128ELb1ELb1ELb1ELb1ELb1ELb1EEEEEEEEEvNT_6ParamsE --------------------------
	.section	.text._ZN7cutlass13device_kernelIN5flash11enable_sm90INS1_16FlashAttnFwdSm90INS1_25CollectiveMainloopFwdSm90ILi2EN4cute5tupleIJNS5_1CILi1EEES8_S8_EEENS6_IJNS7_ILi192EEENS7_ILi128EEENS7_ILi96EEEEEELi96ENS_6half_tEfNS_4arch4Sm90ELb1ELb0ELb0ELb1ELb1ELb1ELb0ELb0ELb1ELb1ELb1ELb0EEENS1_21CollectiveEpilogueFwdINS6_IJSA_SC_SB_EEES9_SE_SG_Li384ELb1ELb1ELb1ELb0EEENS1_36VarlenDynamicPersistentTileSchedulerILi192ELi128ELi384ELi128ELb1ELb1ELb1ELb1ELb1ELb1EEEEEEEEEvNT_6ParamsE,"ax",@progbits
	.align	128
.text._ZN7cutlass13device_kernelIN5flash11enable_sm90INS1_16FlashAttnFwdSm90INS1_25CollectiveMainloopFwdSm90ILi2EN4cute5tupleIJNS5_1CILi1EEES8_S8_EEENS6_IJNS7_ILi192EEENS7_ILi128EEENS7_ILi96EEEEEELi96ENS_6half_tEfNS_4arch4Sm90ELb1ELb0ELb0ELb1ELb1ELb1ELb0ELb0ELb1ELb1ELb1ELb0EEENS1_21CollectiveEpilogueFwdINS6_IJSA_SC_SB_EEES9_SE_SG_Li384ELb1ELb1ELb1ELb0EEENS1_36VarlenDynamicPersistentTileSchedulerILi192ELi128ELi384ELi128ELb1ELb1ELb1ELb1ELb1ELb1EEEEEEEEEvNT_6ParamsE:
        .type           _ZN7cutlass13device_kernelIN5flash11enable_sm90INS1_16FlashAttnFwdSm90INS1_25CollectiveMainloopFwdSm90ILi2EN4cute5tupleIJNS5_1CILi1EEES8_S8_EEENS6_IJNS7_ILi192EEENS7_ILi128EEENS7_ILi96EEEEEELi96ENS_6half_tEfNS_4arch4Sm90ELb1ELb0ELb0ELb1ELb1ELb1ELb0ELb0ELb1ELb1ELb1ELb0EEENS1_21CollectiveEpilogueFwdINS6_IJSA_SC_SB_EEES9_SE_SG_Li384ELb1ELb1ELb1ELb0EEENS1_36VarlenDynamicPersistentTileSchedulerILi192ELi128ELi384ELi128ELb1ELb1ELb1ELb1ELb1ELb1EEEEEEEEEvNT_6ParamsE,@function
        .size           _ZN7cutlass13device_kernelIN5flash11enable_sm90INS1_16FlashAttnFwdSm90INS1_25CollectiveMainloopFwdSm90ILi2EN4cute5tupleIJNS5_1CILi1EEES8_S8_EEENS6_IJNS7_ILi192EEENS7_ILi128EEENS7_ILi96EEEEEELi96ENS_6half_tEfNS_4arch4Sm90ELb1ELb0ELb0ELb1ELb1ELb1ELb0ELb0ELb1ELb1ELb1ELb0EEENS1_21CollectiveEpilogueFwdINS6_IJSA_SC_SB_EEES9_SE_SG_Li384ELb1ELb1ELb1ELb0EEENS1_36VarlenDynamicPersistentTileSchedulerILi192ELi128ELi384ELi128ELb1ELb1ELb1ELb1ELb1ELb1EEEEEEEEEvNT_6ParamsE,(.L_x_2788 - _ZN7cutlass13device_kernelIN5flash11enable_sm90INS1_16FlashAttnFwdSm90INS1_25CollectiveMainloopFwdSm90ILi2EN4cute5tupleIJNS5_1CILi1EEES8_S8_EEENS6_IJNS7_ILi192EEENS7_ILi128EEENS7_ILi96EEEEEELi96ENS_6half_tEfNS_4arch4Sm90ELb1ELb0ELb0ELb1ELb1ELb1ELb0ELb0ELb1ELb1ELb1ELb0EEENS1_21CollectiveEpilogueFwdINS6_IJSA_SC_SB_EEES9_SE_SG_Li384ELb1ELb1ELb1ELb0EEENS1_36VarlenDynamicPersistentTileSchedulerILi192ELi128ELi384ELi128ELb1ELb1ELb1ELb1ELb1ELb1EEEEEEEEEvNT_6ParamsE)
        .other          _ZN7cutlass13device_kernelIN5flash11enable_sm90INS1_16FlashAttnFwdSm90INS1_25CollectiveMainloopFwdSm90ILi2EN4cute5tupleIJNS5_1CILi1EEES8_S8_EEENS6_IJNS7_ILi192EEENS7_ILi128EEENS7_ILi96EEEEEELi96ENS_6half_tEfNS_4arch4Sm90ELb1ELb0ELb0ELb1ELb1ELb1ELb0ELb0ELb1ELb1ELb1ELb0EEENS1_21CollectiveEpilogueFwdINS6_IJSA_SC_SB_EEES9_SE_SG_Li384ELb1ELb1ELb1ELb0EEENS1_36VarlenDynamicPersistentTileSchedulerILi192ELi128ELi384ELi128ELb1ELb1ELb1ELb1ELb1ELb1EEEEEEEEEvNT_6ParamsE,@"STO_CUDA_ENTRY STV_DEFAULT"
_ZN7cutlass13device_kernelIN5flash11enable_sm90INS1_16FlashAttnFwdSm90INS1_25CollectiveMainloopFwdSm90ILi2EN4cute5tupleIJNS5_1CILi1EEES8_S8_EEENS6_IJNS7_ILi192EEENS7_ILi128EEENS7_ILi96EEEEEELi96ENS_6half_tEfNS_4arch4Sm90ELb1ELb0ELb0ELb1ELb1ELb1ELb0ELb0ELb1ELb1ELb1ELb0EEENS1_21CollectiveEpilogueFwdINS6_IJSA_SC_SB_EEES9_SE_SG_Li384ELb1ELb1ELb1ELb0EEENS1_36VarlenDynamicPersistentTileSchedulerILi192ELi128ELi384ELi128ELb1ELb1ELb1ELb1ELb1ELb1EEEEEEEEEvNT_6ParamsE:
        /* <DEDUP_REMOVED lines=18> */
.L_x_2317:
[----:B------:R-:W-:Y:S05]  /*0120*/  BSYNC B0 ;  /* 0x0000000000007941 */ /* 0x000fea0003800000 */
.L_x_2316:
        /* <DEDUP_REMOVED lines=41> */
.L_x_2318:
        /* <DEDUP_REMOVED lines=22> */
.L_x_2319:
        /* <DEDUP_REMOVED lines=18> */
.L_x_2320:
        /* <DEDUP_REMOVED lines=22> */
.L_x_2321:
        /* <DEDUP_REMOVED lines=22> */
.L_x_2322:
        /* <DEDUP_REMOVED lines=8> */
.L_x_2325:
        /* <DEDUP_REMOVED lines=24> */
[----:B------:R-:W-:Y:S01]  /*0b00*/  ULOP3.LUT UR41, UR36, 0x1, URZ, 0xfc, !UPT ;  /* 0x0000000124297892 */ /* 0x000fe2000f8efc3f */
[----:B------:R-:W-:Y:S01]  /*0b10*/  IMAD.MOV.U32 R141, RZ, RZ, RZ ;  /* 0x000000ffff8d7224 */ /* 0x000fe200078e00ff */
[----:B------:R-:W-:Y:S01]  /*0b20*/  UMOV UR37, URZ ;  /* 0x0000003f00257c82 */ /* 0x000fe20008000000 */
[----:B------:R-:W-:Y:S02]  /*0b30*/  IMAD.MOV.U32 R139, RZ, RZ, RZ ;  /* 0x000000ffff8b7224 */ /* 0x000fe400078e00ff */
[----:B------:R-:W-:-:S06]  /*0b40*/  IMAD.MOV.U32 R22, RZ, RZ, RZ ;  /* 0x000000ffff167224 */ /* 0x000fcc00078e00ff */
        /* <DEDUP_REMOVED lines=8> */
[--C-:B------:R-:W-:Y:S02]  /*0bd0*/  SHF.R.S32.HI R8, RZ, 0x2, R4.reuse ;  /* 0x00000002ff087819 */ /* 0x100fe40000011404 */
[----:B------:R-:W-:Y:S02]  /*0be0*/  SHF.R.S32.HI R13, RZ, 0x1f, R4 ;  /* 0x0000001fff0d7819 */ /* 0x000fe40000011404 */
[----:B------:R-:W-:Y:S02]  /*0bf0*/  LOP3.LUT R15, R4, 0xfffffffc, RZ, 0xc0, !PT ;  /* 0xfffffffc040f7812 */ /* 0x000fe400078ec0ff */
[----:B------:R-:W-:Y:S02]  /*0c00*/  SHF.R.S32.HI R4, RZ, 0x7, R3 ;  /* 0x00000007ff047819 */ /* 0x000fe40000011403 */
[----:B------:R-:W-:Y:S01]  /*0c10*/  LOP3.LUT R11, R9, 0xfffffffe, RZ, 0xc0, !PT ;  /* 0xfffffffe090b7812 */ /* 0x000fe200078ec0ff */
[----:B------:R-:W-:Y:S01]  /*0c20*/  IMAD.IADD R15, R0, 0x1, -R15 ;  /* 0x00000001000f7824 */ /* 0x000fe200078e0a0f */
[----:B------:R-:W-:Y:S01]  /*0c30*/  SHF.R.S32.HI R142, RZ, 0x1, R9 ;  /* 0x00000001ff8e7819 */ /* 0x000fe20000011409 */
[----:B------:R-:W-:Y:S01]  /*0c40*/  IMAD.HI R10, R4, 0x55555556, RZ ;  /* 0x55555556040a7827 */ /* 0x000fe200078e02ff */
[----:B------:R-:W-:-:S02]  /*0c50*/  LOP3.LUT R17, R3, 0xffffff80, RZ, 0xc0, !PT ;  /* 0xffffff8003117812 */ /* 0x000fc400078ec0ff */
[----:B------:R-:W-:Y:S01]  /*0c60*/  LEA.HI R13, R13, R8, RZ, 0x2 ;  /* 0x000000080d0d7211 */ /* 0x000fe200078f10ff */
[C---:B------:R-:W-:Y:S01]  /*0c70*/  IMAD.IADD R16, R0.reuse, 0x1, -R11 ;  /* 0x0000000100107824 */ /* 0x040fe200078e0a0b */
[----:B------:R-:W-:Y:S01]  /*0c80*/  LOP3.LUT R3, R5, 0xfffffff0, RZ, 0xc0, !PT ;  /* 0xfffffff005037812 */ /* 0x000fe200078ec0ff */
[----:B------:R-:W-:Y:S01]  /*0c90*/  IMAD.IADD R21, R0, 0x1, -R17 ;  /* 0x0000000100157824 */ /* 0x000fe200078e0a11 */
[----:B------:R-:W-:Y:S01]  /*0ca0*/  LEA.HI R9, R9, R142, RZ, 0x1 ;  /* 0x0000008e09097211 */ /* 0x000fe200078f08ff */
[----:B------:R-:W-:Y:S01]  /*0cb0*/  IMAD.SHL.U32 R24, R16, 0x4, RZ ;  /* 0x0000000410187824 */ /* 0x000fe200078e00ff */
[----:B------:R-:W-:Y:S01]  /*0cc0*/  SHF.R.S32.HI R6, RZ, 0x4, R5 ;  /* 0x00000004ff067819 */ /* 0x000fe20000011405 */
[----:B------:R-:W-:Y:S01]  /*0cd0*/  IMAD.IADD R3, R0, 0x1, -R3 ;  /* 0x0000000100037824 */ /* 0x000fe200078e0a03 */
[----:B------:R-:W-:Y:S01]  /*0ce0*/  LOP3.LUT R13, R13, 0xfffffffc, RZ, 0xc0, !PT ;  /* 0xfffffffc0d0d7812 */ /* 0x000fe200078ec0ff */
[----:B------:R-:W-:Y:S01]  /*0cf0*/  VIADD R12, R24, 0x10 ;  /* 0x00000010180c7836 */ /* 0x000fe20000000000 */
[----:B------:R-:W-:Y:S01]  /*0d00*/  LEA.HI R11, R10, R10, RZ, 0x1 ;  /* 0x0000000a0a0b7211 */ /* 0x000fe200078f08ff */
[----:B------:R0:W-:Y:S01]  /*0d10*/  STL [R1+0xb0], R16 ;  /* 0x0000b01001007387 */ /* 0x0001e20000100800 */
[----:B------:R-:W-:Y:S01]  /*0d20*/  LEA.HI R5, R5, R6, RZ, 0x1 ;  /* 0x0000000605057211 */ /* 0x000fe200078f08ff */
[----:B------:R-:W-:Y:S01]  /*0d30*/  IMAD.IADD R13, R8, 0x1, -R13 ;  /* 0x00000001080d7824 */ /* 0x000fe200078e0a0d */
[----:B------:R-:W-:Y:S01]  /*0d40*/  LOP3.LUT R9, R9, 0x7fffffe, RZ, 0xc0, !PT ;  /* 0x07fffffe09097812 */ /* 0x000fe200078ec0ff */
[----:B------:R-:W-:Y:S01]  /*0d50*/  IMAD R11, R11, -0x3, R4 ;  /* 0xfffffffd0b0b7824 */ /* 0x000fe200078e0204 */
[----:B------:R-:W-:Y:S01]  /*0d60*/  SHF.R.S32.HI R8, RZ, 0x1f, R21 ;  /* 0x0000001fff087819 */ /* 0x000fe20000011415 */
[----:B------:R-:W-:Y:S01]  /*0d70*/  STL [R1+0xb4], R21 ;  /* 0x0000b41501007387 */ /* 0x000fe20000100800 */
[----:B------:R-:W-:Y:S01]  /*0d80*/  LEA.HI R4, R15, R15, RZ, 0x1 ;  /* 0x0000000f0f047211 */ /* 0x000fe200078f08ff */
[----:B------:R-:W-:Y:S01]  /*0d90*/  VIADD R19, R24, 0x20 ;  /* 0x0000002018137836 */ /* 0x000fe20000000000 */
[----:B------:R-:W-:Y:S01]  /*0da0*/  LOP3.LUT R5, R5, 0x1ffffffe, RZ, 0xc0, !PT ;  /* 0x1ffffffe05057812 */ /* 0x000fe200078ec0ff */
[----:B------:R-:W-:Y:S01]  /*0db0*/  STL [R1], R24 ;  /* 0x0000001801007387 */ /* 0x000fe20000100800 */
[----:B------:R-:W-:Y:S01]  /*0dc0*/  IADD3 R9, R142, -R9, RZ ;  /* 0x800000098e097210 */ /* 0x000fe20007ffe0ff */
[----:B0-----:R-:W-:Y:S01]  /*0dd0*/  IMAD.SHL.U32 R16, R16, 0x8, RZ ;  /* 0x0000000810107824 */ /* 0x001fe200078e00ff */
[----:B------:R-:W-:Y:S01]  /*0de0*/  SHF.R.S32.HI R0, RZ, 0x1f, R3 ;  /* 0x0000001fff007819 */ /* 0x000fe20000011403 */
[----:B------:R-:W-:Y:S01]  /*0df0*/  IMAD.IADD R5, R6, 0x1, -R5 ;  /* 0x0000000106057824 */ /* 0x000fe200078e0a05 */
[----:B------:R-:W-:Y:S01]  /*0e00*/  LEA.HI R10, R8, R21, RZ, 0x2 ;  /* 0x00000015080a7211 */ /* 0x000fe200078f10ff */
[----:B------:R-:W-:Y:S01]  /*0e10*/  IMAD R20, R6, 0x8, R9 ;  /* 0x0000000806147824 */ /* 0x000fe200078e0209 */
[----:B------:R-:W-:Y:S01]  /*0e20*/  LOP3.LUT R4, R4, 0x1ffffffe, RZ, 0xc0, !PT ;  /* 0x1ffffffe04047812 */ /* 0x000fe200078ec0ff */
[----:B------:R0:W-:Y:S01]  /*0e30*/  STL [R1+0x3c], R12 ;  /* 0x00003c0c01007387 */ /* 0x0001e20000100800 */
[----:B------:R-:W-:Y:S01]  /*0e40*/  LEA.HI R0, R0, R3, RZ, 0x3 ;  /* 0x0000000300007211 */ /* 0x000fe200078f18ff */
[----:B------:R-:W-:Y:S01]  /*0e50*/  VIADD R136, R16, 0x30 ;  /* 0x0000003010887836 */ /* 0x000fe20000000000 */
[----:B------:R-:W-:Y:S01]  /*0e60*/  SHF.R.S32.HI R6, RZ, 0x2, R10 ;  /* 0x00000002ff067819 */ /* 0x000fe2000001140a */
[----:B------:R-:W-:Y:S01]  /*0e70*/  IMAD.IADD R15, R15, 0x1, -R4 ;  /* 0x000000010f0f7824 */ /* 0x000fe200078e0a04 */
[----:B------:R-:W-:Y:S01]  /*0e80*/  SHF.R.S32.HI R9, RZ, 0x1f, R10 ;  /* 0x0000001fff097819 */ /* 0x000fe2000001140a */
[----:B------:R1:W-:Y:S01]  /*0e90*/  STL [R1+0x38], R19 ;  /* 0x0000381301007387 */ /* 0x0003e20000100800 */
[----:B------:R-:W-:Y:S01]  /*0ea0*/  LOP3.LUT R4, R0, 0xfffffff8, RZ, 0xc0, !PT ;  /* 0xfffffff800047812 */ /* 0x000fe200078ec0ff */
[----:B------:R-:W-:Y:S01]  /*0eb0*/  VIADD R137, R16, 0x50 ;  /* 0x0000005010897836 */ /* 0x000fe20000000000 */
[----:B------:R-:W-:Y:S01]  /*0ec0*/  LEA.HI R9, R9, R6, RZ, 0x3 ;  /* 0x0000000609097211 */ /* 0x000fe200078f18ff */
[----:B0-----:R-:W-:Y:S01]  /*0ed0*/  IMAD.IADD R12, R24, 0x1, R12 ;  /* 0x00000001180c7824 */ /* 0x001fe200078e020c */
[----:B------:R-:W-:Y:S01]  /*0ee0*/  SHF.R.S32.HI R7, RZ, 0x5, R7 ;  /* 0x00000005ff077819 */ /* 0x000fe20000011407 */
[----:B------:R-:W-:Y:S01]  /*0ef0*/  IMAD.SHL.U32 R13, R13, 0x40, RZ ;  /* 0x000000400d0d7824 */ /* 0x000fe200078e00ff */
[----:B------:R-:W-:Y:S01]  /*0f00*/  IADD3 R4, R3, -R4, RZ ;  /* 0x8000000403047210 */ /* 0x000fe20007ffe0ff */
[----:B------:R-:W-:Y:S01]  /*0f10*/  IMAD.SHL.U32 R20, R20, 0x20, RZ ;  /* 0x0000002014147824 */ /* 0x000fe200078e00ff */
[----:B------:R-:W-:-:S02]  /*0f20*/  SHF.R.S32.HI R17, RZ, 0x1f, R12 ;  /* 0x0000001fff117819 */ /* 0x000fc4000001140c */
[----:B------:R-:W-:Y:S02]  /*0f30*/  LOP3.LUT R9, R9, 0xfffffff8, RZ, 0xc0, !PT ;  /* 0xfffffff809097812 */ /* 0x000fe400078ec0ff */
[----:B------:R-:W-:Y:S01]  /*0f40*/  LEA.HI R14, R17, R12, RZ, 0x3 ;  /* 0x0000000c110e7211 */ /* 0x000fe200078f18ff */
[----:B------:R-:W-:Y:S01]  /*0f50*/  IMAD R17, R7, 0x10, R3 ;  /* 0x0000001007117824 */ /* 0x000fe200078e0203 */
[----:B------:R-:W-:Y:S01]  /*0f60*/  LEA.HI R8, R8, R21, RZ, 0x5 ;  /* 0x0000001508087211 */ /* 0x000fe200078f28ff */
[C---:B------:R-:W-:Y:S01]  /*0f70*/  IMAD.SHL.U32 R3, R4.reuse, 0x40, RZ ;  /* 0x0000004004037824 */ /* 0x040fe200078e00ff */
[----:B------:R-:W-:Y:S01]  /*0f80*/  R2P PR, R4, 0x6 ;  /* 0x0000000604007804 */ /* 0x000fe20000000000 */
[----:B------:R-:W-:Y:S01]  /*0f90*/  IMAD.IADD R9, R6, 0x1, -R9 ;  /* 0x0000000106097824 */ /* 0x000fe200078e0a09 */
[----:B------:R-:W-:Y:S01]  /*0fa0*/  SHF.R.S32.HI R8, RZ, 0x5, R8 ;  /* 0x00000005ff087819 */ /* 0x000fe20000011408 */
[----:B------:R-:W-:Y:S01]  /*0fb0*/  IMAD.SHL.U32 R6, R0, 0x40, RZ ;  /* 0x0000004000067824 */ /* 0x000fe200078e00ff */
[----:B------:R-:W-:Y:S01]  /*0fc0*/  LOP3.LUT R3, R3, 0x1c0, RZ, 0xc0, !PT ;  /* 0x000001c003037812 */ /* 0x000fe200078ec0ff */
[----:B------:R-:W-:Y:S01]  /*0fd0*/  IMAD.SHL.U32 R0, R5, 0x8, RZ ;  /* 0x0000000805007824 */ /* 0x000fe200078e00ff */
[----:B------:R-:W-:Y:S01]  /*0fe0*/  IADD3 R23, R16, 0x40, RZ ;  /* 0x0000004010177810 */ /* 0x000fe20007ffe0ff */
[----:B------:R-:W-:Y:S01]  /*0ff0*/  IMAD.IADD R12, R24, 0x1, R19 ;  /* 0x00000001180c7824 */ /* 0x000fe200078e0213 */
[----:B------:R-:W-:Y:S01]  /*1000*/  LOP3.LUT R6, R6, 0x7ffffe00, RZ, 0xc0, !PT ;  /* 0x7ffffe0006067812 */ /* 0x000fe200078ec0ff */
[--C-:B-1----:R-:W-:Y:S01]  /*1010*/  IMAD.U32 R19, R17, 0x20, R0.reuse ;  /* 0x0000002011137824 */ /* 0x102fe200078e0000 */
[----:B------:R-:W-:Y:S01]  /*1020*/  LOP3.LUT R0, R3, 0x8, R0, 0xf8, !PT ;  /* 0x0000000803007812 */ /* 0x000fe200078ef800 */
[----:B------:R-:W-:Y:S01]  /*1030*/  IMAD R8, R8, 0x10, R9 ;  /* 0x0000001008087824 */ /* 0x000fe200078e0209 */
[----:B------:R-:W-:Y:S01]  /*1040*/  SHF.R.U32.HI R3, RZ, 0x3, R3 ;  /* 0x00000003ff037819 */ /* 0x000fe20000011603 */
[----:B------:R-:W-:Y:S01]  /*1050*/  IMAD R6, R7, 0x400, R6 ;  /* 0x0000040007067824 */ /* 0x000fe200078e0206 */
[----:B------:R-:W-:Y:S01]  /*1060*/  STL [R1+0xe4], R19 ;  /* 0x0000e41301007387 */ /* 0x000fe20000100800 */
[----:B------:R-:W-:Y:S01]  /*1070*/  VIADD R4, R24, 0x18 ;  /* 0x0000001818047836 */ /* 0x000fe20000000000 */
[----:B------:R-:W-:Y:S01]  /*1080*/  LOP3.LUT R3, R0, R3, RZ, 0x3c, !PT ;  /* 0x0000000300037212 */ /* 0x000fe200078e3cff */
[----:B------:R-:W-:Y:S01]  /*1090*/  VIADD R0, R24, 0x28 ;  /* 0x0000002818007836 */ /* 0x000fe20000000000 */
[----:B------:R-:W-:-:S02]  /*10a0*/  LEA R11, R11, R8, 0x6 ;  /* 0x000000080b0b7211 */ /* 0x000fc400078e30ff */
[----:B------:R-:W-:Y:S01]  /*10b0*/  LOP3.LUT R10, R10, 0x7ffffffc, RZ, 0xc0, !PT ;  /* 0x7ffffffc0a0a7812 */ /* 0x000fe200078ec0ff */
[----:B------:R-:W-:Y:S01]  /*10c0*/  IMAD.IADD R3, R6, 0x1, R3 ;  /* 0x0000000106037824 */ /* 0x000fe200078e0203 */
[----:B------:R-:W-:Y:S01]  /*10d0*/  SHF.R.S32.HI R5, RZ, 0x1f, R12 ;  /* 0x0000001fff057819 */ /* 0x000fe2000001140c */
[----:B------:R-:W-:Y:S01]  /*10e0*/  VIADD R6, R24, 0x8 ;  /* 0x0000000818067836 */ /* 0x000fe20000000000 */
[----:B------:R-:W-:Y:S01]  /*10f0*/  STL [R1+0xe0], R11 ;  /* 0x0000e00b01007387 */ /* 0x000fe20000100800 */
[----:B------:R-:W-:Y:S01]  /*1100*/  IMAD.IADD R10, R21, 0x1, -R10 ;  /* 0x00000001150a7824 */ /* 0x000fe200078e0a0a */
[----:B------:R-:W-:Y:S01]  /*1110*/  LEA.HI R5, R5, R12, RZ, 0x3 ;  /* 0x0000000c05057211 */ /* 0x000fe200078f18ff */
[----:B------:R-:W-:Y:S01]  /*1120*/  IMAD R143, R3, 0x2, R2 ;  /* 0x00000002038f7824 */ /* 0x000fe200078e0202 */
[----:B------:R-:W-:Y:S01]  /*1130*/  STL [R1+0x44], R6 ;  /* 0x0000440601007387 */ /* 0x000fe20000100800 */
[----:B------:R-:W-:Y:S01]  /*1140*/  IMAD.SHL.U32 R21, R10, 0x2, RZ ;  /* 0x000000020a157824 */ /* 0x000fe200078e00ff */
[----:B------:R-:W-:Y:S01]  /*1150*/  SHF.R.S32.HI R7, RZ, 0x3, R14 ;  /* 0x00000003ff077819 */ /* 0x000fe2000001140e */
[----:B------:R-:W-:Y:S01]  /*1160*/  VIADD R157, R143, 0x21800 ;  /* 0x000218008f9d7836 */ /* 0x000fe20000000000 */
[----:B------:R0:W-:Y:S01]  /*1170*/  STL [R1+0x40], R4 ;  /* 0x0000400401007387 */ /* 0x0001e20000100800 */
[----:B------:R-:W-:Y:S01]  /*1180*/  SHF.R.S32.HI R5, RZ, 0x3, R5 ;  /* 0x00000003ff057819 */ /* 0x000fe20000011405 */
[C---:B------:R-:W-:Y:S01]  /*1190*/  VIADD R12, R21.reuse, 0x18 ;  /* 0x00000018150c7836 */ /* 0x040fe20000000000 */
[C---:B------:R-:W-:Y:S01]  /*11a0*/  IADD3 R14, R21.reuse, 0x8, RZ ;  /* 0x00000008150e7810 */ /* 0x040fe20007ffe0ff */
[----:B------:R1:W-:Y:S01]  /*11b0*/  STL [R1+0x48], R0 ;  /* 0x0000480001007387 */ /* 0x0003e20000100800 */
[C---:B------:R-:W-:Y:S01]  /*11c0*/  VIADD R10, R21.reuse, 0x20 ;  /* 0x00000020150a7836 */ /* 0x040fe20000000000 */
[----:B------:R-:W-:Y:S01]  /*11d0*/  SEL R156, R156, 0xffffffc0, !P2 ;  /* 0xffffffc09c9c7807 */ /* 0x000fe20005000000 */
[C---:B------:R-:W-:Y:S01]  /*11e0*/  VIADD R9, R21.reuse, 0x28 ;  /* 0x0000002815097836 */ /* 0x040fe20000000000 */
[----:B------:R-:W-:Y:S01]  /*11f0*/  SHF.R.S32.HI R17, RZ, 0x1f, R16 ;  /* 0x0000001fff117819 */ /* 0x000fe20000011410 */
[----:B------:R-:W-:Y:S01]  /*1200*/  VIADD R8, R21, 0x30 ;  /* 0x0000003015087836 */ /* 0x000fe20000000000 */
[----:B0-----:R-:W-:Y:S01]  /*1210*/  SHF.R.S32.HI R4, RZ, 0x1f, R136 ;  /* 0x0000001fff047819 */ /* 0x001fe20000011488 */
[----:B------:R-:W-:Y:S01]  /*1220*/  IMAD.MOV.U32 R19, RZ, RZ, RZ ;  /* 0x000000ffff137224 */ /* 0x000fe200078e00ff */
[----:B-1----:R-:W-:-:S03]  /*1230*/  SHF.R.S32.HI R0, RZ, 0x1f, R23 ;  /* 0x0000001fff007819 */ /* 0x002fc60000011417 */
        /* <DEDUP_REMOVED lines=11> */
[----:B------:R-:W-:Y:S01]  /*12f0*/  STL [R1+0x64], R21 ;  /* 0x0000641501007387 */ /* 0x000fe20000100800 */
[----:B-1----:R-:W-:-:S03]  /*1300*/  LOP3.LUT R4, R4, 0x18, R16, 0xf8, !PT ;  /* 0x0000001804047812 */ /* 0x002fc600078ef810 */
[----:B------:R0:W-:Y:S01]  /*1310*/  STL [R1+0xc], R6 ;  /* 0x00000c0601007387 */ /* 0x0001e20000100800 */
[-C--:B------:R-:W-:Y:S02]  /*1320*/  LOP3.LUT R0, R0, R6.reuse, RZ, 0x3c, !PT ;  /* 0x0000000600007212 */ /* 0x080fe400078e3cff */
[----:B------:R-:W-:Y:S01]  /*1330*/  LOP3.LUT R4, R4, R6, RZ, 0x3c, !PT ;  /* 0x0000000604047212 */ /* 0x000fe200078e3cff */
[----:B------:R1:W-:Y:S02]  /*1340*/  STL [R1+0x14], R7 ;  /* 0x0000140701007387 */ /* 0x0003e40000100800 */
[C---:B------:R-:W-:Y:S02]  /*1350*/  IMAD.IADD R0, R20.reuse, 0x1, R0 ;  /* 0x0000000114007824 */ /* 0x040fe400078e0200 */
[----:B------:R2:W-:Y:S01]  /*1360*/  STL [R1+0x18], R5 ;  /* 0x0000180501007387 */ /* 0x0005e20000100800 */
[----:B------:R-:W-:Y:S02]  /*1370*/  IMAD.IADD R4, R20, 0x1, R4 ;  /* 0x0000000114047824 */ /* 0x000fe400078e0204 */
[C---:B0-----:R-:W-:Y:S01]  /*1380*/  VIADD R6, R21.reuse, 0x40 ;  /* 0x0000004015067836 */ /* 0x041fe20000000000 */
[----:B------:R0:W-:Y:S01]  /*1390*/  STL [R1+0xa8], R14 ;  /* 0x0000a80e01007387 */ /* 0x0001e20000100800 */
[----:B-1----:R-:W-:Y:S01]  /*13a0*/  VIADD R7, R21, 0x38 ;  /* 0x0000003815077836 */ /* 0x002fe20000000000 */
[----:B------:R-:W-:-:S02]  /*13b0*/  LEA R4, R4, UR42, 0x1 ;  /* 0x0000002a04047c11 */ /* 0x000fc4000f8e08ff */
[----:B------:R1:W-:Y:S01]  /*13c0*/  STL [R1+0xa4], R13 ;  /* 0x0000a40d01007387 */ /* 0x0003e20000100800 */
[C---:B--2---:R-:W-:Y:S01]  /*13d0*/  VIADD R5, R21.reuse, 0x48 ;  /* 0x0000004815057836 */ /* 0x044fe20000000000 */
[----:B------:R-:W-:Y:S02]  /*13e0*/  IADD3 R21, R21, 0x50, RZ ;  /* 0x0000005015157810 */ /* 0x000fe40007ffe0ff */
[----:B------:R-:W-:Y:S01]  /*13f0*/  STL [R1+0xa0], R12 ;  /* 0x0000a00c01007387 */ /* 0x000fe20000100800 */
[----:B0-----:R-:W-:-:S03]  /*1400*/  SHF.R.S32.HI R14, RZ, 0x1f, R14 ;  /* 0x0000001fff0e7819 */ /* 0x001fc6000001140e */
[----:B------:R0:W-:Y:S01]  /*1410*/  STL [R1+0x9c], R10 ;  /* 0x00009c0a01007387 */ /* 0x0001e20000100800 */
[----:B-1----:R-:W-:-:S03]  /*1420*/  SHF.R.S32.HI R13, RZ, 0x1f, R13 ;  /* 0x0000001fff0d7819 */ /* 0x002fc6000001140d */
[----:B------:R-:W-:Y:S04]  /*1430*/  STL [R1+0x98], R9 ;  /* 0x0000980901007387 */ /* 0x000fe80000100800 */
[----:B------:R-:W-:Y:S01]  /*1440*/  STL [R1+0x94], R8 ;  /* 0x0000940801007387 */ /* 0x000fe20000100800 */
[----:B0-----:R-:W-:-:S03]  /*1450*/  SHF.R.S32.HI R10, RZ, 0x1f, R10 ;  /* 0x0000001fff0a7819 */ /* 0x001fc6000001140a */
[----:B------:R0:W-:Y:S04]  /*1460*/  STL [R1+0x90], R7 ;  /* 0x0000900701007387 */ /* 0x0001e80000100800 */
[----:B------:R-:W-:Y:S04]  /*1470*/  STL [R1+0x80], R21 ;  /* 0x0000801501007387 */ /* 0x000fe80000100800 */
[----:B------:R1:W-:Y:S01]  /*1480*/  STL [R1+0x8c], R6 ;  /* 0x00008c0601007387 */ /* 0x0003e20000100800 */
[----:B0-----:R-:W-:-:S03]  /*1490*/  SHF.R.S32.HI R7, RZ, 0x1f, R7 ;  /* 0x0000001fff077819 */ /* 0x001fc60000011407 */
[----:B------:R0:W-:Y:S04]  /*14a0*/  STL [R1+0x68], R0 ;  /* 0x0000680001007387 */ /* 0x0001e80000100800 */
[----:B------:R-:W-:Y:S01]  /*14b0*/  STL [R1+0x88], R5 ;  /* 0x0000880501007387 */ /* 0x000fe20000100800 */
[----:B-1----:R-:W-:-:S03]  /*14c0*/  SHF.R.S32.HI R6, RZ, 0x1f, R6 ;  /* 0x0000001fff067819 */ /* 0x002fc60000011406 */
[----:B------:R-:W-:Y:S01]  /*14d0*/  STL [R1+0xd8], R14 ;  /* 0x0000d80e01007387 */ /* 0x000fe20000100800 */
[----:B0-----:R-:W-:-:S03]  /*14e0*/  SHF.R.S32.HI R0, RZ, 0x1f, R12 ;  /* 0x0000001fff007819 */ /* 0x001fc6000001140c */
[----:B------:R-:W-:Y:S04]  /*14f0*/  STL [R1+0xd4], R13 ;  /* 0x0000d40d01007387 */ /* 0x000fe80000100800 */
[----:B------:R0:W-:Y:S04]  /*1500*/  STL [R1+0xd0], R0 ;  /* 0x0000d00001007387 */ /* 0x0001e80000100800 */
[----:B------:R-:W-:Y:S01]  /*1510*/  STL [R1+0xcc], R10 ;  /* 0x0000cc0a01007387 */ /* 0x000fe20000100800 */
[----:B0-----:R-:W-:-:S05]  /*1520*/  SHF.R.S32.HI R0, RZ, 0x1f, R9 ;  /* 0x0000001fff007819 */ /* 0x001fca0000011409 */
[----:B------:R0:W-:Y:S04]  /*1530*/  STL [R1+0xc8], R0 ;  /* 0x0000c80001007387 */ /* 0x0001e80000100800 */
[----:B------:R1:W-:Y:S04]  /*1540*/  STL [R1+0xc4], R3 ;  /* 0x0000c40301007387 */ /* 0x0003e80000100800 */
[----:B------:R-:W-:Y:S01]  /*1550*/  STL [R1+0xc0], R7 ;  /* 0x0000c00701007387 */ /* 0x000fe20000100800 */
[----:B0-----:R-:W-:Y:S02]  /*1560*/  VIADD R0, R143, 0x21820 ;  /* 0x000218208f007836 */ /* 0x001fe40000000000 */
[C---:B------:R-:W-:Y:S01]  /*1570*/  @P1 VIADD R0, R157.reuse, 0xffffffe0 ;  /* 0xffffffe09d001836 */ /* 0x040fe20000000000 */
[----:B------:R-:W-:Y:S01]  /*1580*/  STL [R1+0xbc], R6 ;  /* 0x0000bc0601007387 */ /* 0x000fe20000100800 */
[----:B-1----:R-:W-:Y:S01]  /*1590*/  SHF.R.S32.HI R3, RZ, 0x1f, R5 ;  /* 0x0000001fff037819 */ /* 0x002fe20000011405 */
[----:B------:R-:W-:-:S02]  /*15a0*/  IMAD.IADD R157, R157, 0x1, R156 ;  /* 0x000000019d9d7824 */ /* 0x000fc400078e029c */
[----:B------:R-:W-:Y:S02]  /*15b0*/  IADD3 R156, R156, R0, RZ ;  /* 0x000000009c9c7210 */ /* 0x000fe40007ffe0ff */
[----:B------:R0:W-:Y:S04]  /*15c0*/  STL [R1+0xb8], R3 ;  /* 0x0000b80301007387 */ /* 0x0001e80000100800 */
[----:B------:R-:W-:Y:S04]  /*15d0*/  STL [R1+0xdc], R4 ;  /* 0x0000dc0401007387 */ /* 0x000fe80000100800 */
[----:B------:R1:W-:Y:S01]  /*15e0*/  STL [R1+0x50], R0 ;  /* 0x0000500001007387 */ /* 0x0003e20000100800 */
[----:B0-----:R-:W-:-:S05]  /*15f0*/  IMAD R3, R15, 0x8, R11 ;  /* 0x000000080f037824 */ /* 0x001fca00078e020b */
[----:B------:R0:W-:Y:S01]  /*1600*/  STL [R1+0x6c], R3 ;  /* 0x00006c0301007387 */ /* 0x0001e20000100800 */
[----:B-1----:R-:W-:-:S05]  /*1610*/  VIADD R0, R0, 0x6000 ;  /* 0x0000600000007836 */ /* 0x002fca0000000000 */
[----:B------:R0:W-:Y:S02]  /*1620*/  STL [R1+0x54], R0 ;  /* 0x0000540001007387 */ /* 0x0001e40000100800 */
.L_x_2492:
[----:B0-23--:R-:W1:Y:S02]  /*1630*/  LDC.64 R4, c[0x0][0xc88] ;  /* 0x00032200ff047b82 */ /* 0x00de640000000a00 */
[----:B-1----:R-:W-:-:S05]  /*1640*/  IMAD.WIDE R4, R99, 0x4, R4 ;  /* 0x0000000463047825 */ /* 0x002fca00078e0204 */
[----:B------:R-:W0:Y:S01]  /*1650*/  LDG.E R30, desc[UR38][R4.64] ;  /* 0x00000026041e7981 */ /* 0x000e22000c1e1900 */
[----:B------:R-:W-:Y:S05]  /*1660*/  YIELD ;  /* 0x0000000000007946 */ /* 0x000fea0003800000 */
[----:B------:R-:W-:Y:S01]  /*1670*/  ULDC.64 UR4, c[0x0][0xa28] ;  /* 0x00028a0000047ab9 */ /* 0x000fe20000000a00 */
[----:B------:R-:W-:Y:S01]  /*1680*/  ULDC.64 UR8, c[0x0][0xa18] ;  /* 0x0002860000087ab9 */ /* 0x000fe20000000a00 */
[----:B------:R-:W-:Y:S01]  /*1690*/  ISETP.NE.U32.AND P1, PT, RZ, UR4, PT ;  /* 0x00000004ff007c0c */ /* 0x000fe2000bf25070 */
[----:B----4-:R-:W-:Y:S01]  /*16a0*/  IMAD.MOV.U32 R11, RZ, RZ, RZ ;  /* 0x000000ffff0b7224 */ /* 0x010fe200078e00ff */
[----:B------:R-:W-:Y:S01]  /*16b0*/  ULDC.64 UR6, c[0x0][0xa08] ;  /* 0x0002820000067ab9 */ /* 0x000fe20000000a00 */
[----:B------:R-:W-:Y:S01]  /*16c0*/  IMAD.MOV.U32 R77, RZ, RZ, RZ ;  /* 0x000000ffff4d7224 */ /* 0x000fe200078e00ff */
[----:B------:R-:W-:-:S02]  /*16d0*/  ISETP.NE.AND.EX P1, PT, RZ, UR5, PT, P1 ;  /* 0x00000005ff007c0c */ /* 0x000fc4000bf25310 */
[----:B------:R-:W-:-:S04]  /*16e0*/  ISETP.NE.U32.AND P0, PT, RZ, UR6, PT ;  /* 0x00000006ff007c0c */ /* 0x000fc8000bf05070 */
[----:B------:R-:W-:Y:S02]  /*16f0*/  ISETP.NE.AND.EX P0, PT, RZ, UR7, PT, P0 ;  /* 0x00000007ff007c0c */ /* 0x000fe4000bf05300 */
[----:B0-----:R-:W-:Y:S01]  /*1700*/  SHF.R.S32.HI R0, RZ, 0x1f, R30 ;  /* 0x0000001fff007819 */ /* 0x001fe2000001141e */
[----:B------:R-:W-:-:S04]  /*1710*/  IMAD.SHL.U32 R27, R30, 0x4, RZ ;  /* 0x000000041e1b7824 */ /* 0x000fc800078e00ff */
[C---:B------:R-:W-:Y:S01]  /*1720*/  @P1 LEA R6, P2, R30.reuse, UR4, 0x2 ;  /* 0x000000041e061c11 */ /* 0x040fe2000f8410ff */
[----:B------:R-:W-:Y:S01]  /*1730*/  STL [R1+0x74], R30 ;  /* 0x0000741e01007387 */ /* 0x000fe20000100800 */
[C-C-:B------:R-:W-:Y:S02]  /*1740*/  SHF.L.U64.HI R31, R30.reuse, 0x2, R0.reuse ;  /* 0x000000021e1f7819 */ /* 0x140fe40000010200 */
[----:B------:R-:W-:Y:S01]  /*1750*/  @P1 LEA.HI.X R7, R30, UR5, R0, 0x2, P2 ;  /* 0x000000051e071c11 */ /* 0x000fe200090f1400 */
[----:B------:R-:W-:Y:S01]  /*1760*/  ULDC UR4, c[0x0][0x288] ;  /* 0x0000a20000047ab9 */ /* 0x000fe20000000800 */
[----:B------:R-:W-:Y:S01]  /*1770*/  ISETP.NE.U32.AND P2, PT, RZ, UR8, PT ;  /* 0x00000008ff007c0c */ /* 0x000fe2000bf45070 */
[----:B------:R0:W-:Y:S01]  /*1780*/  STL [R1+0xac], R0 ;  /* 0x0000ac0001007387 */ /* 0x0001e20000100800 */
[----:B------:R-:W-:Y:S02]  /*1790*/  IADD3 R4, P3, R27, UR6, RZ ;  /* 0x000000061b047c10 */ /* 0x000fe4000ff7e0ff */
[----:B------:R-:W-:Y:S01]  /*17a0*/  ISETP.NE.AND.EX P2, PT, RZ, UR9, PT, P2 ;  /* 0x00000009ff007c0c */ /* 0x000fe2000bf45320 */
[----:B------:R1:W5:Y:S01]  /*17b0*/  @P1 LDG.E R11, desc[UR38][R6.64] ;  /* 0x00000026060b1981 */ /* 0x000362000c1e1900 */
[----:B------:R-:W-:-:S03]  /*17c0*/  IADD3.X R5, R31, UR7, RZ, P3, !PT ;  /* 0x000000071f057c10 */ /* 0x000fc60009ffe4ff */
[----:B------:R1:W-:Y:S01]  /*17d0*/  STL [R1+0x78], R27 ;  /* 0x0000781b01007387 */ /* 0x0003e20000100800 */
[----:B0-----:R-:W-:Y:S01]  /*17e0*/  IMAD.U32 R0, RZ, RZ, UR4 ;  /* 0x00000004ff007e24 */ /* 0x001fe2000f8e00ff */
[----:B------:R-:W-:Y:S02]  /*17f0*/  ULDC.64 UR4, c[0x0][0x418] ;  /* 0x0001060000047ab9 */ /* 0x000fe40000000a00 */
[----:B------:R1:W5:Y:S04]  /*1800*/  @P0 LDG.E R77, desc[UR38][R4.64] ;  /* 0x00000026044d0981 */ /* 0x000368000c1e1900 */
[----:B------:R-:W-:Y:S01]  /*1810*/  @P2 IADD3 R8, P1, R27, UR8, RZ ;  /* 0x000000081b082c10 */ /* 0x000fe2000ff3e0ff */
[----:B------:R1:W-:Y:S03]  /*1820*/  STL [R1+0x7c], R31 ;  /* 0x00007c1f01007387 */ /* 0x0003e60000100800 */
[----:B------:R-:W-:-:S05]  /*1830*/  @P2 IADD3.X R9, R31, UR9, RZ, P1, !PT ;  /* 0x000000091f092c10 */ /* 0x000fca0008ffe4ff */
[----:B------:R-:W2:Y:S01]  /*1840*/  @P2 LDG.E R0, desc[UR38][R8.64] ;  /* 0x0000002608002981 */ /* 0x000ea2000c1e1900 */
        /* <DEDUP_REMOVED lines=9> */
[----:B--2---:R1:W-:Y:S01]  /*18e0*/  STL [R1+0x4c], R0 ;  /* 0x00004c0001007387 */ /* 0x0043e20000100800 */
[----:B------:R-:W-:Y:S01]  /*18f0*/  IMAD.MOV.U32 R12, RZ, RZ, R0 ;  /* 0x000000ffff0c7224 */ /* 0x000fe200078e0000 */
[----:B------:R-:W-:Y:S06]  /*1900*/  @P2 BRA `(.L_x_2327) ;  /* 0x0000000000282947 */ /* 0x000fec0003800000 */
[----:B------:R-:W-:Y:S02]  /*1910*/  ULDC.64 UR4, c[0x0][0xa00] ;  /* 0x0002800000047ab9 */ /* 0x000fe40000000a00 */
[----:B------:R-:W-:-:S04]  /*1920*/  ISETP.NE.U32.AND P1, PT, RZ, UR4, PT ;  /* 0x00000004ff007c0c */ /* 0x000fc8000bf25070 */
[----:B------:R-:W-:-:S13]  /*1930*/  ISETP.NE.AND.EX P1, PT, RZ, UR5, PT, P1 ;  /* 0x00000005ff007c0c */ /* 0x000fda000bf25310 */
[----:B------:R-:W-:Y:S05]  /*1940*/  @!P1 BRA `(.L_x_2327) ;  /* 0x0000000000189947 */ /* 0x000fea0003800000 */
[----:B-1----:R-:W0:Y:S02]  /*1950*/  LDC.64 R6, c[0x0][0xa00] ;  /* 0x00028000ff067b82 */ /* 0x002e240000000a00 */
[----:B0-----:R-:W-:-:S05]  /*1960*/  IMAD.WIDE R6, R30, 0x4, R6 ;  /* 0x000000041e067825 */ /* 0x001fca00078e0206 */
[----:B------:R-:W2:Y:S04]  /*1970*/  LDG.E R0, desc[UR38][R6.64] ;  /* 0x0000002606007981 */ /* 0x000ea8000c1e1900 */
[----:B------:R-:W2:Y:S02]  /*1980*/  LDG.E R3, desc[UR38][R6.64+0x4] ;  /* 0x0000042606037981 */ /* 0x000ea4000c1e1900 */
[----:B--2---:R-:W-:-:S05]  /*1990*/  IADD3 R12, -R0, R3, RZ ;  /* 0x00000003000c7210 */ /* 0x004fca0007ffe1ff */
[----:B------:R0:W-:Y:S02]  /*19a0*/  STL [R1+0x4c], R12 ;  /* 0x00004c0c01007387 */ /* 0x0001e40000100800 */
.L_x_2327:
[----:B------:R-:W-:Y:S01]  /*19b0*/  ULDC.64 UR4, c[0x0][0xa20] ;  /* 0x0002880000047ab9 */ /* 0x000fe20000000a00 */
[C---:B------:R-:W-:Y:S02]  /*19c0*/  LOP3.LUT R3, R98.reuse, 0xff000000, RZ, 0xc0, !PT ;  /* 0xff00000062037812 */ /* 0x040fe400078ec0ff */
[----:B------:R-:W-:Y:S02]  /*19d0*/  ISETP.NE.U32.AND P1, PT, RZ, UR4, PT ;  /* 0x00000004ff007c0c */ /* 0x000fe4000bf25070 */
[C---:B-1----:R-:W-:Y:S02]  /*19e0*/  LOP3.LUT R0, R98.reuse, 0xff0000, RZ, 0xc0, !PT ;  /* 0x00ff000062007812 */ /* 0x042fe400078ec0ff */
[----:B------:R-:W-:Y:S02]  /*19f0*/  ISETP.NE.AND.EX P1, PT, RZ, UR5, PT, P1 ;  /* 0x00000005ff007c0c */ /* 0x000fe4000bf25310 */
[----:B------:R-:W-:Y:S02]  /*1a00*/  SHF.R.U32.HI R3, RZ, 0x8, R3 ;  /* 0x00000008ff037819 */ /* 0x000fe40000011603 */
[----:B------:R-:W-:-:S02]  /*1a10*/  LOP3.LUT R138, R98, 0xffff, RZ, 0xc0, !PT ;  /* 0x0000ffff628a7812 */ /* 0x000fc400078ec0ff */
[----:B------:R-:W-:-:S07]  /*1a20*/  LEA.HI R10, R0, R3, RZ, 0x10 ;  /* 0x00000003000a7211 */ /* 0x000fce00078f80ff */
[----:B------:R-:W-:Y:S05]  /*1a30*/  @!P1 BRA `(.L_x_2328) ;  /* 0x0000000000109947 */ /* 0x000fea0003800000 */
[----:B------:R-:W-:-:S04]  /*1a40*/  IADD3 R28, P0, R27, UR4, RZ ;  /* 0x000000041b1c7c10 */ /* 0x000fc8000ff1e0ff */
[----:B------:R-:W-:-:S05]  /*1a50*/  IADD3.X R29, R31, UR5, RZ, P0, !PT ;  /* 0x000000051f1d7c10 */ /* 0x000fca00087fe4ff */
[----:B------:R1:W5:Y:S01]  /*1a60*/  LDG.E R28, desc[UR38][R28.64] ;  /* 0x000000261c1c7981 */ /* 0x000362000c1e1900 */
[----:B------:R-:W-:Y:S05]  /*1a70*/  BRA `(.L_x_2329) ;  /* 0x0000000000107947 */ /* 0x000fea0003800000 */
.L_x_2328:
[----:B------:R-:W-:Y:S05]  /*1a80*/  @!P0 BRA `(.L_x_2329) ;  /* 0x00000000000c8947 */ /* 0x000fea0003800000 */
[----:B------:R-:W2:Y:S04]  /*1a90*/  LDG.E R3, desc[UR38][R4.64] ;  /* 0x0000002604037981 */ /* 0x000ea8000c1e1900 */
[----:B------:R-:W2:Y:S02]  /*1aa0*/  LDG.E R28, desc[UR38][R4.64+0x4] ;  /* 0x00000426041c7981 */ /* 0x000ea4000c1e1900 */
[----:B--2---:R-:W-:-:S07]  /*1ab0*/  IMAD.IADD R28, R28, 0x1, -R3 ;  /* 0x000000011c1c7824 */ /* 0x004fce00078e0a03 */
.L_x_2329:
[----:B------:R-:W-:Y:S01]  /*1ac0*/  ULDC.64 UR4, c[0x0][0xa10] ;  /* 0x0002840000047ab9 */ /* 0x000fe20000000a00 */
[----:B------:R-:W2:Y:S01]  /*1ad0*/  LDC R8, c[0x0][0x448] ;  /* 0x00011200ff087b82 */ /* 0x000ea20000000800 */
[----:B------:R-:W-:-:S04]  /*1ae0*/  ISETP.NE.U32.AND P0, PT, RZ, UR4, PT ;  /* 0x00000004ff007c0c */ /* 0x000fc8000bf05070 */
[----:B------:R-:W-:Y:S01]  /*1af0*/  ISETP.NE.AND.EX P0, PT, RZ, UR5, PT, P0 ;  /* 0x00000005ff007c0c */ /* 0x000fe2000bf05300 */
[----:B------:R-:W-:-:S12]  /*1b00*/  ULDC.64 UR4, c[0x0][0xa30] ;  /* 0x00028c0000047ab9 */ /* 0x000fd80000000a00 */
[----:B------:R-:W3:Y:S02]  /*1b10*/  @P0 LDC.64 R4, c[0x0][0xa10] ;  /* 0x00028400ff040b82 */ /* 0x000ee40000000a00 */
[----:B---3--:R-:W-:-:S05]  /*1b20*/  @P0 IMAD.WIDE R4, R30, 0x4, R4 ;  /* 0x000000041e040825 */ /* 0x008fca00078e0204 */
[----:B------:R-:W3:Y:S04]  /*1b30*/  @P0 LDG.E R0, desc[UR38][R4.64] ;  /* 0x0000002604000981 */ /* 0x000ee8000c1e1900 */
[----:B------:R4:W3:Y:S01]  /*1b40*/  @P0 LDG.E R3, desc[UR38][R4.64+0x4] ;  /* 0x0000042604030981 */ /* 0x0008e2000c1e1900 */
[----:B------:R-:W-:Y:S01]  /*1b50*/  ISETP.NE.U32.AND P1, PT, RZ, UR4, PT ;  /* 0x00000004ff007c0c */ /* 0x000fe2000bf25070 */
[----:B-----5:R-:W-:-:S03]  /*1b60*/  IMAD.MOV.U32 R95, RZ, RZ, R28 ;  /* 0x000000ffff5f7224 */ /* 0x020fc600078e001c */
[----:B------:R-:W-:-:S13]  /*1b70*/  ISETP.NE.AND.EX P1, PT, RZ, UR5, PT, P1 ;  /* 0x00000005ff007c0c */ /* 0x000fda000bf25310 */
[----:B------:R-:W-:-:S04]  /*1b80*/  @P1 IADD3 R6, P2, R27, UR4, RZ ;  /* 0x000000041b061c10 */ /* 0x000fc8000ff5e0ff */
[----:B------:R-:W-:-:S05]  /*1b90*/  @P1 IADD3.X R7, R31, UR5, RZ, P2, !PT ;  /* 0x000000051f071c10 */ /* 0x000fca00097fe4ff */
[----:B------:R0:W5:Y:S01]  /*1ba0*/  @P1 LDG.E R95, desc[UR38][R6.64] ;  /* 0x00000026065f1981 */ /* 0x000162000c1e1900 */
[----:B--2---:R-:W-:Y:S01]  /*1bb0*/  ISETP.NE.AND P1, PT, R8, 0x1, PT ;  /* 0x000000010800780c */ /* 0x004fe20003f25270 */
[----:B------:R-:W-:Y:S01]  /*1bc0*/  IMAD R13, R97, 0xc0, RZ ;  /* 0x000000c0610d7824 */ /* 0x000fe200078e02ff */
[----:B------:R-:W-:Y:S01]  /*1bd0*/  BSSY B0, `(.L_x_2330) ;  /* 0x0000039000007945 */ /* 0x000fe20003800000 */
[----:B------:R-:W-:Y:S02]  /*1be0*/  IMAD.IADD R11, R28, 0x1, -R11 ;  /* 0x000000011c0b7824 */ /* 0x000fe400078e0a0b */
[----:B----4-:R-:W-:Y:S01]  /*1bf0*/  VIADD R4, R13, 0xbf ;  /* 0x000000bf0d047836 */ /* 0x010fe20000000000 */
[----:B------:R2:W-:Y:S07]  /*1c00*/  STL [R1+0x58], R13 ;  /* 0x0000580d01007387 */ /* 0x0005ee0000100800 */
[----:B------:R-:W4:Y:S01]  /*1c10*/  @P1 LDC R9, c[0x0][0x44c] ;  /* 0x00011300ff091b82 */ /* 0x000f220000000800 */
[----:B--2---:R-:W-:-:S07]  /*1c20*/  LOP3.LUT R13, R10, 0xff, RZ, 0xc0, !PT ;  /* 0x000000ff0a0d7812 */ /* 0x004fce00078ec0ff */
[----:B------:R-:W2:Y:S01]  /*1c30*/  @P1 LDC R5, c[0x0][0x450] ;  /* 0x00011400ff051b82 */ /* 0x000ea20000000800 */
[----:B---3--:R-:W-:Y:S02]  /*1c40*/  @P0 IMAD.IADD R24, R3, 0x1, -R0 ;  /* 0x0000000103180824 */ /* 0x008fe400078e0a00 */
[----:B----4-:R-:W-:-:S04]  /*1c50*/  @P1 IMAD.HI.U32 R0, R4, R9, RZ ;  /* 0x0000000904001227 */ /* 0x010fc800078e00ff */
[----:B0-----:R-:W-:Y:S01]  /*1c60*/  IMAD.IADD R6, R11, 0x1, R24 ;  /* 0x000000010b067824 */ /* 0x001fe200078e0218 */
[----:B--2---:R-:W-:-:S03]  /*1c70*/  @P1 SHF.R.U32.HI R4, RZ, R5, R0 ;  /* 0x00000005ff041219 */ /* 0x004fc60000011600 */
[C---:B------:R-:W-:Y:S01]  /*1c80*/  VIADD R0, R6.reuse, 0x7f ;  /* 0x0000007f06007836 */ /* 0x040fe20000000000 */
[----:B------:R-:W-:Y:S01]  /*1c90*/  IADD3 R100, R6, 0x80, -R12 ;  /* 0x0000008006647810 */ /* 0x000fe20007ffe80c */
[----:B------:R0:W-:Y:S03]  /*1ca0*/  STL [R1+0x5c], R6 ;  /* 0x00005c0601007387 */ /* 0x0001e60000100800 */
[----:B------:R-:W-:Y:S01]  /*1cb0*/  SHF.R.S32.HI R3, RZ, 0x1f, R0 ;  /* 0x0000001fff037819 */ /* 0x000fe20000011400 */
[----:B------:R-:W-:Y:S01]  /*1cc0*/  IMAD.IADD R4, R100, 0x1, R4 ;  /* 0x0000000164047824 */ /* 0x000fe200078e0204 */
[----:B------:R2:W-:Y:S02]  /*1cd0*/  STL [R1+0x84], R13 ;  /* 0x0000840d01007387 */ /* 0x0005e40000100800 */
[----:B------:R-:W-:Y:S02]  /*1ce0*/  LEA.HI R3, R3, R0, RZ, 0x7 ;  /* 0x0000000003037211 */ /* 0x000fe400078f38ff */
[----:B------:R-:W-:-:S02]  /*1cf0*/  SHF.R.S32.HI R5, RZ, 0x1f, R4 ;  /* 0x0000001fff057819 */ /* 0x000fc40000011404 */
[----:B0-----:R-:W-:Y:S02]  /*1d00*/  SHF.R.U32.HI R6, RZ, 0x10, R10 ;  /* 0x00000010ff067819 */ /* 0x001fe4000001160a */
[----:B------:R-:W-:Y:S02]  /*1d10*/  LEA.HI R5, R5, R4, RZ, 0x7 ;  /* 0x0000000405057211 */ /* 0x000fe400078f38ff */
[----:B------:R-:W-:Y:S01]  /*1d20*/  SHF.R.S32.HI R101, RZ, 0x7, R3 ;  /* 0x00000007ff657819 */ /* 0x000fe20000011403 */
[----:B------:R2:W-:Y:S01]  /*1d30*/  STL [R1+0x70], R6 ;  /* 0x0000700601007387 */ /* 0x0005e20000100800 */
[----:B------:R-:W-:-:S04]  /*1d40*/  SHF.R.S32.HI R0, RZ, 0x7, R5 ;  /* 0x00000007ff007819 */ /* 0x000fc80000011405 */
[----:B------:R-:W-:Y:S02]  /*1d50*/  VIMNMX R9, R101, R0, PT ;  /* 0x0000000065097248 */ /* 0x000fe40003fe0100 */
[----:B------:R-:W-:Y:S02]  /*1d60*/  MOV R0, RZ ;  /* 0x000000ff00007202 */ /* 0x000fe40000000f00 */
[----:B------:R-:W-:-:S13]  /*1d70*/  ISETP.GE.AND P0, PT, R9, 0x1, PT ;  /* 0x000000010900780c */ /* 0x000fda0003f06270 */
[----:B--2---:R-:W-:Y:S05]  /*1d80*/  @!P0 BRA `(.L_x_2331) ;  /* 0x0000000000748947 */ /* 0x004fea0003800000 */
[----:B------:R-:W-:Y:S01]  /*1d90*/  ISETP.NE.AND P0, PT, R6, RZ, PT ;  /* 0x000000ff0600720c */ /* 0x000fe20003f05270 */
[----:B------:R-:W-:-:S03]  /*1da0*/  ULDC UR4, c[0x0][0x9f0] ;  /* 0x00027c0000047ab9 */ /* 0x000fc60000000800 */
[----:B------:R-:W-:-:S04]  /*1db0*/  SEL R10, R6, UR4, P0 ;  /* 0x00000004060a7c07 */ /* 0x000fc80008000000 */
        /* <DEDUP_REMOVED lines=10> */
[----:B------:R0:W2:Y:S02]  /*1e60*/  F2I.FTZ.U32.TRUNC.NTZ R5, R4 ;  /* 0x0000000400057305 */ /* 0x0000a4000021f000 */
[----:B0-----:R-:W-:Y:S02]  /*1e70*/  IMAD.MOV.U32 R4, RZ, RZ, RZ ;  /* 0x000000ffff047224 */ /* 0x001fe400078e00ff */
        /* <DEDUP_REMOVED lines=11> */
[----:B------:R-:W-:-:S05]  /*1f30*/  IMAD.MOV.U32 R0, RZ, RZ, R5 ;  /* 0x000000ffff007224 */ /* 0x000fca00078e0005 */
[----:B------:R-:W-:Y:S02]  /*1f40*/  @!P2 IADD3 R0, -R0, RZ, RZ ;  /* 0x000000ff0000a210 */ /* 0x000fe40007ffe1ff */
[----:B------:R-:W-:-:S07]  /*1f50*/  @!P1 LOP3.LUT R0, RZ, R10, RZ, 0x33, !PT ;  /* 0x0000000aff009212 */ /* 0x000fce00078e33ff */
.L_x_2331:
[----:B------:R-:W-:Y:S05]  /*1f60*/  BSYNC B0 ;  /* 0x0000000000007941 */ /* 0x000fea0003800000 */
.L_x_2330:
        /* <DEDUP_REMOVED lines=36> */
.L_x_2334:
[----:B------:R-:W-:Y:S05]  /*21b0*/  BSYNC B6 ;  /* 0x0000000000067941 */ /* 0x000fea0003800000 */
.L_x_2333:
        /* <DEDUP_REMOVED lines=20> */
.L_x_2336:
[----:B------:R-:W-:Y:S05]  /*2300*/  BSYNC B6 ;  /* 0x0000000000067941 */ /* 0x000fea0003800000 */
.L_x_2335:
[----:B------:R-:W2:Y:S01]  /*2310*/  LDL.64 R20, [R1] ;  /* 0x0000000001147983 */ /* 0x000ea20000100a00 */
[----:B------:R-:W-:Y:S01]  /*2320*/  ULDC.64 UR4, c[0x0][0x9f8] ;  /* 0x00027e0000047ab9 */ /* 0x000fe20000000a00 */
[----:B------:R-:W0:Y:S02]  /*2330*/  LDC.64 R8, c[0x0][0x408] ;  /* 0x00010200ff087b82 */ /* 0x000e240000000a00 */
[----:B------:R-:W2:Y:S01]  /*2340*/  LDL.64 R32, [R1] ;  /* 0x0000000001207983 */ /* 0x000ea20000100a00 */
[----:B------:R-:W-:Y:S01]  /*2350*/  ISETP.NE.U32.AND P0, PT, RZ, UR4, PT ;  /* 0x00000004ff007c0c */ /* 0x000fe2000bf05070 */
[----:B------:R-:W-:-:S03]  /*2360*/  IMAD.MOV.U32 R0, RZ, RZ, R30 ;  /* 0x000000ffff007224 */ /* 0x000fc600078e001e */
[----:B------:R-:W-:Y:S01]  /*2370*/  ISETP.NE.AND.EX P0, PT, RZ, UR5, PT, P0 ;  /* 0x00000005ff007c0c */ /* 0x000fe2000bf05300 */
[----:B------:R-:W3:Y:S01]  /*2380*/  LDC.64 R10, c[0x0][0x3f8] ;  /* 0x0000fe00ff0a7b82 */ /* 0x000ee20000000a00 */
[----:B------:R-:W-:-:S07]  /*2390*/  SHF.R.S32.HI R15, RZ, 0x1f, R142 ;  /* 0x0000001fff0f7819 */ /* 0x000fce000001148e */
[----:B------:R-:W4:Y:S04]  /*23a0*/  LDC R13, c[0x0][0x3f4] ;  /* 0x0000fd00ff0d7b82 */ /* 0x000f280000000800 */
[----:B------:R-:W-:Y:S02]  /*23b0*/  @P0 IADD3 R4, P1, R27, UR4, RZ ;  /* 0x000000041b040c10 */ /* 0x000fe4000ff3e0ff */
[----:B------:R-:W1:Y:S02]  /*23c0*/  S2R R27, SR_TID.X ;  /* 0x00000000001b7919 */ /* 0x000e640000002100 */
[----:B------:R-:W-:-:S05]  /*23d0*/  @P0 IADD3.X R5, R31, UR5, RZ, P1, !PT ;  /* 0x000000051f050c10 */ /* 0x000fca0008ffe4ff */
[----:B------:R4:W2:Y:S01]  /*23e0*/  @P0 LDG.E R0, desc[UR38][R4.64] ;  /* 0x0000002604000981 */ /* 0x0008a2000c1e1900 */
[----:B------:R-:W-:Y:S01]  /*23f0*/  LOP3.LUT R18, R18, 0xfffffffb, RZ, 0xc0, !PT ;  /* 0xfffffffb12127812 */ /* 0x000fe200078ec0ff */
[----:B0-----:R-:W-:-:S04]  /*2400*/  IMAD.WIDE.U32 R64, R142, R8, R16 ;  /* 0x000000088e407225 */ /* 0x001fc800078e0010 */
[----:B---3--:R-:W-:-:S04]  /*2410*/  IMAD.WIDE.U32 R68, R142, R10, R16 ;  /* 0x0000000a8e447225 */ /* 0x008fc800078e0010 */
[----:B------:R-:W-:Y:S02]  /*2420*/  IMAD.IADD R77, R77, 0x1, R28 ;  /* 0x000000014d4d7824 */ /* 0x000fe400078e021c */
[----:B-1----:R-:W-:Y:S01]  /*2430*/  VIADD R3, R27, 0xffffff80 ;  /* 0xffffff801b037836 */ /* 0x002fe20000000000 */
[----:B------:R-:W-:-:S04]  /*2440*/  SHF.R.U32.HI R30, RZ, 0x7, R27 ;  /* 0x00000007ff1e7819 */ /* 0x000fc8000001161b */
[----:B------:R-:W-:Y:S02]  /*2450*/  ISETP.NE.AND P6, PT, R30, 0x1, PT ;  /* 0x000000011e00780c */ /* 0x000fe40003fc5270 */
[----:B------:R-:W-:-:S04]  /*2460*/  SHF.R.S32.HI R6, RZ, 0x1f, R3 ;  /* 0x0000001fff067819 */ /* 0x000fc80000011403 */
[----:B------:R-:W-:Y:S02]  /*2470*/  LEA.HI R6, R6, R3, RZ, 0x2 ;  /* 0x0000000306067211 */ /* 0x000fe400078f10ff */
[C---:B------:R-:W-:Y:S02]  /*2480*/  IADD3 R3, R16.reuse, 0x10, RZ ;  /* 0x0000001010037810 */ /* 0x040fe40007ffe0ff */
[--C-:B------:R-:W-:Y:S02]  /*2490*/  SHF.R.S32.HI R56, RZ, 0x2, R6.reuse ;  /* 0x00000002ff387819 */ /* 0x100fe40000011406 */
[----:B------:R-:W-:Y:S01]  /*24a0*/  SHF.R.S32.HI R7, RZ, 0x1f, R6 ;  /* 0x0000001fff077819 */ /* 0x000fe20000011406 */
[----:B------:R-:W-:Y:S05]  /*24b0*/  @!P6 WARPSYNC.ALL ;  /* 0x000000000000e948 */ /* 0x000fea0003800000 */
[----:B------:R-:W-:Y:S01]  /*24c0*/  ULDC UR4, c[0x0][0x2f4] ;  /* 0x0000bd0000047ab9 */ /* 0x000fe20000000800 */
[----:B------:R-:W-:Y:S01]  /*24d0*/  LEA.HI R7, R7, R56, RZ, 0x2 ;  /* 0x0000003807077211 */ /* 0x000fe200078f10ff */
[----:B------:R-:W-:Y:S01]  /*24e0*/  IMAD R6, R15, R8, RZ ;  /* 0x000000080f067224 */ /* 0x000fe200078e02ff */
[----:B------:R-:W-:Y:S01]  /*24f0*/  ISETP.GE.AND P1, PT, R3, UR4, PT ;  /* 0x0000000403007c0c */ /* 0x000fe2000bf26270 */
[----:B------:R-:W-:Y:S01]  /*2500*/  IMAD R15, R15, R10, RZ ;  /* 0x0000000a0f0f7224 */ /* 0x000fe200078e02ff */
[----:B------:R-:W-:-:S02]  /*2510*/  ISETP.GE.AND P0, PT, R16, UR4, PT ;  /* 0x0000000410007c0c */ /* 0x000fc4000bf06270 */
[----:B----4-:R-:W-:Y:S01]  /*2520*/  SEL R5, RZ, 0xffffffff, P1 ;  /* 0xffffffffff057807 */ /* 0x010fe20000800000 */
[----:B------:R-:W-:Y:S01]  /*2530*/  IMAD R15, R142, R11, R15 ;  /* 0x0000000b8e0f7224 */ /* 0x000fe200078e020f */
[----:B------:R-:W-:Y:S02]  /*2540*/  SEL R4, RZ, 0x1, P0 ;  /* 0x00000001ff047807 */ /* 0x000fe40000000000 */
[----:B------:R-:W-:Y:S01]  /*2550*/  LOP3.LUT R7, R7, 0xfffffffc, RZ, 0xc0, !PT ;  /* 0xfffffffc07077812 */ /* 0x000fe200078ec0ff */
[----:B------:R-:W-:Y:S01]  /*2560*/  IMAD.SHL.U32 R5, R5, 0x2, RZ ;  /* 0x0000000205057824 */ /* 0x000fe200078e00ff */
[----:B------:R-:W-:Y:S02]  /*2570*/  ISETP.GE.AND P1, PT, R136, UR4, PT ;  /* 0x0000000488007c0c */ /* 0x000fe4000bf26270 */
[----:B------:R-:W-:Y:S01]  /*2580*/  ISETP.GE.AND P2, PT, R3, R13, PT ;  /* 0x0000000d0300720c */ /* 0x000fe20003f46270 */
[----:B------:R-:W-:Y:S01]  /*2590*/  IMAD.IADD R56, R56, 0x1, -R7 ;  /* 0x0000000138387824 */ /* 0x000fe200078e0a07 */
[----:B------:R-:W-:Y:S01]  /*25a0*/  LOP3.LUT R5, R5, 0x2, R4, 0xe2, !PT ;  /* 0x0000000205057812 */ /* 0x000fe200078ee204 */
[----:B------:R-:W-:Y:S01]  /*25b0*/  VIADD R4, R16, 0x20 ;  /* 0x0000002010047836 */ /* 0x000fe20000000000 */
[----:B------:R-:W-:-:S04]  /*25c0*/  SEL R7, RZ, 0x8, P1 ;  /* 0x00000008ff077807 */ /* 0x000fc80000800000 */
[C---:B------:R-:W-:Y:S02]  /*25d0*/  ISETP.GE.AND P0, PT, R4.reuse, UR4, PT ;  /* 0x0000000404007c0c */ /* 0x040fe4000bf06270 */
[----:B------:R-:W-:Y:S01]  /*25e0*/  ISETP.GE.AND P1, PT, R4, R13, PT ;  /* 0x0000000d0400720c */ /* 0x000fe20003f26270 */
[----:B--2---:R-:W-:Y:S02]  /*25f0*/  IMAD.MOV.U32 R32, RZ, RZ, R20 ;  /* 0x000000ffff207224 */ /* 0x004fe400078e0014 */
[----:B------:R-:W-:Y:S01]  /*2600*/  IMAD R21, R142, R9, R6 ;  /* 0x000000098e157224 */ /* 0x000fe200078e0206 */
[----:B------:R-:W-:Y:S02]  /*2610*/  SEL R6, RZ, 0x4, P0 ;  /* 0x00000004ff067807 */ /* 0x000fe40000000000 */
[----:B------:R-:W-:Y:S01]  /*2620*/  SHF.R.S32.HI R33, RZ, 0x1f, R32 ;  /* 0x0000001fff217819 */ /* 0x000fe20000011420 */
[----:B------:R-:W-:Y:S01]  /*2630*/  IMAD.IADD R65, R65, 0x1, R21 ;  /* 0x0000000141417824 */ /* 0x000fe200078e0215 */
[----:B------:R-:W-:-:S02]  /*2640*/  ISETP.GE.AND P0, PT, R23, UR4, PT ;  /* 0x0000000417007c0c */ /* 0x000fc4000bf06270 */
[----:B------:R-:W-:Y:S01]  /*2650*/  LOP3.LUT R5, R7, R5, R6, 0xfe, !PT ;  /* 0x0000000507057212 */ /* 0x000fe200078efe06 */
[----:B------:R0:W-:Y:S01]  /*2660*/  STL [R1+0x4], R33 ;  /* 0x0000042101007387 */ /* 0x0001e20000100800 */
[C-C-:B------:R-:W-:Y:S01]  /*2670*/  IMAD.WIDE.U32 R66, R142.reuse, R8, R32.reuse ;  /* 0x000000088e427225 */ /* 0x140fe200078e0020 */
[----:B------:R-:W-:Y:S02]  /*2680*/  SEL R6, RZ, 0x10, P0 ;  /* 0x00000010ff067807 */ /* 0x000fe40000000000 */
[----:B------:R-:W2:Y:S01]  /*2690*/  LDL R27, [R1+0x8] ;  /* 0x00000800011b7983 */ /* 0x000ea20000100800 */
[----:B------:R-:W-:Y:S01]  /*26a0*/  IMAD.WIDE.U32 R70, R142, R10, R32 ;  /* 0x0000000a8e467225 */ /* 0x000fe200078e0020 */
[----:B------:R-:W-:Y:S02]  /*26b0*/  LOP3.LUT P0, RZ, R56, 0x2, RZ, 0xc0, !PT ;  /* 0x0000000238ff7812 */ /* 0x000fe4000780c0ff */
[----:B------:R-:W3:Y:S01]  /*26c0*/  LDL R34, [R1+0xc] ;  /* 0x00000c0001227983 */ /* 0x000ee20000100800 */
[----:B------:R-:W-:Y:S01]  /*26d0*/  LOP3.LUT R29, R5, R6, RZ, 0xfc, !PT ;  /* 0x00000006051d7212 */ /* 0x000fe200078efcff */
[----:B------:R-:W-:-:S02]  /*26e0*/  IMAD.IADD R67, R21, 0x1, R67 ;  /* 0x0000000115437824 */ /* 0x000fc400078e0243 */
[----:B0-----:R-:W4:Y:S04]  /*26f0*/  LDL R33, [R1+0x10] ;  /* 0x0000100001217983 */ /* 0x001f280000100800 */
[----:B------:R-:W4:Y:S03]  /*2700*/  LDL R32, [R1+0xb0] ;  /* 0x0000b00001207983 */ /* 0x000f260000100800 */
[----:B------:R-:W-:Y:S02]  /*2710*/  @P0 LOP3.LUT R18, R18, 0x4, RZ, 0xfc, !PT ;  /* 0x0000000412120812 */ /* 0x000fe400078efcff */
[----:B------:R-:W-:Y:S02]  /*2720*/  ISETP.GE.AND P0, PT, R16, R13, PT ;  /* 0x0000000d1000720c */ /* 0x000fe40003f06270 */
[----:B------:R-:W-:-:S02]  /*2730*/  SEL R7, R13, RZ, P1 ;  /* 0x000000ff0d077207 */ /* 0x000fc40000800000 */
[C---:B------:R-:W-:Y:S02]  /*2740*/  SEL R5, R13.reuse, RZ, P0 ;  /* 0x000000ff0d057207 */ /* 0x040fe40000000000 */
[----:B------:R-:W-:Y:S01]  /*2750*/  SEL R12, R13, RZ, P2 ;  /* 0x000000ff0d0c7207 */ /* 0x000fe20001000000 */
[----:B------:R-:W-:Y:S02]  /*2760*/  IMAD.IADD R20, R4, 0x1, R7 ;  /* 0x0000000104147824 */ /* 0x000fe400078e0207 */
[----:B------:R-:W-:Y:S02]  /*2770*/  IMAD.IADD R6, R16, 0x1, R5 ;  /* 0x0000000110067824 */ /* 0x000fe400078e0205 */
[----:B------:R-:W-:Y:S01]  /*2780*/  IMAD.IADD R14, R3, 0x1, R12 ;  /* 0x00000001030e7824 */ /* 0x000fe200078e020c */
[----:B------:R-:W-:Y:S02]  /*2790*/  SHF.R.S32.HI R21, RZ, 0x1f, R20 ;  /* 0x0000001fff157819 */ /* 0x000fe40000011414 */
[----:B------:R-:W-:Y:S01]  /*27a0*/  SHF.R.S32.HI R7, RZ, 0x1f, R6 ;  /* 0x0000001fff077819 */ /* 0x000fe20000011406 */
[----:B------:R-:W-:Y:S01]  /*27b0*/  IMAD.IADD R69, R69, 0x1, R15 ;  /* 0x0000000145457824 */ /* 0x000fe200078e020f */
[----:B------:R-:W-:-:S02]  /*27c0*/  IADD3 R71, R15, R71, RZ ;  /* 0x000000470f477210 */ /* 0x000fc40007ffe0ff */
[----:B------:R-:W-:Y:S02]  /*27d0*/  SHF.R.S32.HI R15, RZ, 0x1f, R14 ;  /* 0x0000001fff0f7819 */ /* 0x000fe4000001140e */
[CC--:B------:R-:W-:Y:S02]  /*27e0*/  LEA.HI R5, R7.reuse, R6.reuse, RZ, 0x3 ;  /* 0x0000000607057211 */ /* 0x0c0fe400078f18ff */
[----:B------:R-:W-:Y:S02]  /*27f0*/  LEA.HI R12, R7, R6, RZ, 0x5 ;  /* 0x00000006070c7211 */ /* 0x000fe400078f28ff */
[----:B------:R-:W-:Y:S02]  /*2800*/  LOP3.LUT R18, R18, 0xfffffffe, RZ, 0xc0, !PT ;  /* 0xfffffffe12127812 */ /* 0x000fe400078ec0ff */
[CC--:B------:R-:W-:Y:S02]  /*2810*/  LEA.HI R7, R21.reuse, R20.reuse, RZ, 0x3 ;  /* 0x0000001415077211 */ /* 0x0c0fe400078f18ff */
[----:B------:R-:W-:-:S02]  /*2820*/  LEA.HI R20, R21, R20, RZ, 0x5 ;  /* 0x0000001415147211 */ /* 0x000fc400078f28ff */
[CC--:B------:R-:W-:Y:S02]  /*2830*/  LEA.HI R6, R15.reuse, R14.reuse, RZ, 0x3 ;  /* 0x0000000e0f067211 */ /* 0x0c0fe400078f18ff */
[----:B------:R-:W-:Y:S02]  /*2840*/  @P2 LOP3.LUT R18, R18, 0x1, RZ, 0xfc, !PT ;  /* 0x0000000112122812 */ /* 0x000fe400078efcff */
[----:B------:R-:W-:Y:S01]  /*2850*/  LEA.HI R15, R15, R14, RZ, 0x5 ;  /* 0x0000000e0f0f7211 */ /* 0x000fe200078f28ff */
[----:B------:R-:W-:Y:S01]  /*2860*/  IMAD.SHL.U32 R14, R12, 0x80, RZ ;  /* 0x000000800c0e7824 */ /* 0x000fe200078e00ff */
[----:B-----5:R-:W-:Y:S01]  /*2870*/  SHF.R.S32.HI R31, RZ, 0x1f, R95 ;  /* 0x0000001fff1f7819 */ /* 0x020fe2000001145f */
[----:B------:R-:W-:Y:S01]  /*2880*/  IMAD.SHL.U32 R28, R20, 0x80, RZ ;  /* 0x00000080141c7824 */ /* 0x000fe200078e00ff */
[----:B------:R-:W-:Y:S01]  /*2890*/  LOP3.LUT R18, R18, 0xfffffffd, RZ, 0xc0, !PT ;  /* 0xfffffffd12127812 */ /* 0x000fe200078ec0ff */
[----:B------:R-:W-:Y:S01]  /*28a0*/  IMAD.SHL.U32 R21, R15, 0x80, RZ ;  /* 0x000000800f157824 */ /* 0x000fe200078e00ff */
[----:B------:R-:W-:-:S02]  /*28b0*/  LOP3.LUT R14, R14, 0xfffff000, RZ, 0xc0, !PT ;  /* 0xfffff0000e0e7812 */ /* 0x000fc400078ec0ff */
[----:B------:R-:W-:Y:S02]  /*28c0*/  @P1 LOP3.LUT R18, R18, 0x2, RZ, 0xfc, !PT ;  /* 0x0000000212121812 */ /* 0x000fe400078efcff */
[----:B------:R-:W-:Y:S02]  /*28d0*/  LOP3.LUT R28, R28, 0xfffff000, RZ, 0xc0, !PT ;  /* 0xfffff0001c1c7812 */ /* 0x000fe400078ec0ff */
[----:B------:R-:W-:Y:S02]  /*28e0*/  ISETP.GE.AND P1, PT, R137, UR4, PT ;  /* 0x0000000489007c0c */ /* 0x000fe4000bf26270 */
[----:B------:R-:W-:Y:S01]  /*28f0*/  LOP3.LUT R21, R21, 0xfffff000, RZ, 0xc0, !PT ;  /* 0xfffff00015157812 */ /* 0x000fe200078ec0ff */
[----:B------:R-:W-:Y:S01]  /*2900*/  IMAD.WIDE.U32 R68, R95, R10, R68 ;  /* 0x0000000a5f447225 */ /* 0x000fe200078e0044 */
[----:B------:R-:W-:-:S03]  /*2910*/  SHF.L.U64.HI R85, R8, 0x7, R9 ;  /* 0x0000000708557819 */ /* 0x000fc60000010209 */
[----:B------:R-:W-:Y:S01]  /*2920*/  IMAD.WIDE.U32 R64, R95, R8, R64 ;  /* 0x000000085f407225 */ /* 0x000fe200078e0040 */
[----:B------:R-:W-:-:S03]  /*2930*/  SHF.L.U64.HI R86, R10, 0x7, R11 ;  /* 0x000000070a567819 */ /* 0x000fc6000001020b */
[----:B------:R-:W-:Y:S01]  /*2940*/  IMAD.WIDE.U32 R66, R95, R8, R66 ;  /* 0x000000085f427225 */ /* 0x000fe200078e0042 */
[----:B------:R-:W-:-:S03]  /*2950*/  IADD3 R99, R30, 0x8, RZ ;  /* 0x000000081e637810 */ /* 0x000fc60007ffe0ff */
[----:B------:R-:W-:Y:S01]  /*2960*/  IMAD.WIDE.U32 R70, R95, R10, R70 ;  /* 0x0000000a5f467225 */ /* 0x000fe200078e0046 */
[----:B------:R-:W-:-:S03]  /*2970*/  SHF.R.S32.HI R78, RZ, 0x1f, R0 ;  /* 0x0000001fff4e7819 */ /* 0x000fc60000011400 */
[----:B------:R-:W-:Y:S01]  /*2980*/  IMAD.SHL.U32 R98, R13, 0x2, RZ ;  /* 0x000000020d627824 */ /* 0x000fe200078e00ff */
[----:B------:R-:W-:Y:S01]  /*2990*/  @!P6 BAR.SYNC.DEFER_BLOCKING 0x9, 0x100 ;  /* 0x024400000000eb1d */ /* 0x000fe20000010000 */
[C---:B--2---:R-:W-:Y:S02]  /*29a0*/  LOP3.LUT R12, R27.reuse, 0x18, R5, 0xf8, !PT ;  /* 0x000000181b0c7812 */ /* 0x044fe400078ef805 */
[C---:B------:R-:W-:Y:S02]  /*29b0*/  LOP3.LUT R20, R27.reuse, 0x18, R6, 0xf8, !PT ;  /* 0x000000181b147812 */ /* 0x040fe400078ef806 */
[----:B------:R-:W-:Y:S02]  /*29c0*/  LOP3.LUT R27, R27, 0x18, R7, 0xf8, !PT ;  /* 0x000000181b1b7812 */ /* 0x000fe400078ef807 */
[----:B---3--:R-:W-:Y:S01]  /*29d0*/  LOP3.LUT R15, R12, R34, RZ, 0x3c, !PT ;  /* 0x000000220c0f7212 */ /* 0x008fe200078e3cff */
[----:B------:R-:W-:Y:S01]  /*29e0*/  IMAD R12, R31, R8, RZ ;  /* 0x000000081f0c7224 */ /* 0x000fe200078e02ff */
[----:B------:R-:W-:-:S02]  /*29f0*/  LOP3.LUT R27, R27, R34, RZ, 0x3c, !PT ;  /* 0x000000221b1b7212 */ /* 0x000fc400078e3cff */
[--C-:B----4-:R-:W-:Y:S01]  /*2a00*/  IADD3 R94, R15, R14, R33.reuse ;  /* 0x0000000e0f5e7210 */ /* 0x110fe20007ffe021 */
[----:B------:R-:W-:Y:S01]  /*2a10*/  IMAD R15, R95, R9, R12 ;  /* 0x000000095f0f7224 */ /* 0x000fe200078e020c */
[----:B------:R-:W-:Y:S01]  /*2a20*/  LOP3.LUT R20, R20, R34, RZ, 0x3c, !PT ;  /* 0x0000002214147212 */ /* 0x000fe200078e3cff */
[----:B------:R-:W-:Y:S01]  /*2a30*/  IMAD R12, R31, R10, RZ ;  /* 0x0000000a1f0c7224 */ /* 0x000fe200078e02ff */
[--C-:B------:R-:W-:Y:S02]  /*2a40*/  IADD3 R92, R27, R28, R33.reuse ;  /* 0x0000001c1b5c7210 */ /* 0x100fe40007ffe021 */
[----:B------:R-:W-:Y:S01]  /*2a50*/  SEL R28, RZ, 0x20, P1 ;  /* 0x00000020ff1c7807 */ /* 0x000fe20000800000 */
[----:B------:R-:W-:Y:S01]  /*2a60*/  IMAD R73, R95, R11, R12 ;  /* 0x0000000b5f497224 */ /* 0x000fe200078e020c */
[----:B------:R-:W-:Y:S02]  /*2a70*/  IADD3 R93, R20, R21, R33 ;  /* 0x00000015145d7210 */ /* 0x000fe40007ffe021 */
[----:B------:R-:W-:-:S02]  /*2a80*/  LOP3.LUT R20, R5, 0xfffffff8, RZ, 0xc0, !PT ;  /* 0xfffffff805147812 */ /* 0x000fc400078ec0ff */
[----:B------:R-:W-:Y:S02]  /*2a90*/  LOP3.LUT R21, R6, 0xfffffff8, RZ, 0xc0, !PT ;  /* 0xfffffff806157812 */ /* 0x000fe400078ec0ff */
[----:B------:R-:W-:Y:S02]  /*2aa0*/  LOP3.LUT R27, R7, 0xfffffff8, RZ, 0xc0, !PT ;  /* 0xfffffff8071b7812 */ /* 0x000fe400078ec0ff */
[----:B------:R-:W-:Y:S01]  /*2ab0*/  LOP3.LUT R28, R29, R28, RZ, 0xfc, !PT ;  /* 0x0000001c1d1c7212 */ /* 0x000fe200078efcff */
[----:B------:R-:W-:Y:S01]  /*2ac0*/  IMAD.SHL.U32 R9, R10, 0x80, RZ ;  /* 0x000000800a097824 */ /* 0x000fe200078e00ff */
[----:B------:R-:W-:Y:S01]  /*2ad0*/  SHF.R.S32.HI R91, RZ, 0x1f, R20 ;  /* 0x0000001fff5b7819 */ /* 0x000fe20000011414 */
[----:B------:R-:W-:Y:S01]  /*2ae0*/  IMAD.IADD R75, R69, 0x1, R73 ;  /* 0x00000001454b7824 */ /* 0x000fe200078e0249 */
[----:B------:R-:W-:Y:S01]  /*2af0*/  SHF.R.S32.HI R90, RZ, 0x1f, R21 ;  /* 0x0000001fff5a7819 */ /* 0x000fe20000011415 */
[----:B------:R-:W-:Y:S01]  /*2b00*/  IMAD.SHL.U32 R8, R8, 0x80, RZ ;  /* 0x0000008008087824 */ /* 0x000fe200078e00ff */
[----:B------:R-:W-:Y:S01]  /*2b10*/  SHF.R.S32.HI R87, RZ, 0x1f, R27 ;  /* 0x0000001fff577819 */ /* 0x000fe2000001141b */
[----:B------:R-:W-:Y:S01]  /*2b20*/  IMAD R10, R32, 0xc0, R142 ;  /* 0x000000c0200a7824 */ /* 0x000fe200078e028e */
[----:B------:R-:W-:Y:S01]  /*2b30*/  LOP3.LUT R29, R29, 0x1, RZ, 0xc0, !PT ;  /* 0x000000011d1d7812 */ /* 0x000fe200078ec0ff */
[----:B------:R-:W-:Y:S01]  /*2b40*/  IMAD.IADD R76, R65, 0x1, R15 ;  /* 0x00000001414c7824 */ /* 0x000fe200078e020f */
[C---:B------:R-:W-:Y:S01]  /*2b50*/  LOP3.LUT R30, R28.reuse, 0x2, RZ, 0xc0, !PT ;  /* 0x000000021c1e7812 */ /* 0x040fe200078ec0ff */
[----:B------:R-:W-:Y:S01]  /*2b60*/  IMAD.IADD R74, R15, 0x1, R67 ;  /* 0x000000010f4a7824 */ /* 0x000fe200078e0243 */
[----:B------:R-:W-:Y:S01]  /*2b70*/  LOP3.LUT R31, R28, 0x4, RZ, 0xc0, !PT ;  /* 0x000000041c1f7812 */ /* 0x000fe200078ec0ff */
[----:B------:R-:W-:-:S07]  /*2b80*/  IMAD.IADD R73, R73, 0x1, R71 ;  /* 0x0000000149497824 */ /* 0x000fce00078e0247 */
.L_x_2395:
[----:B--2---:R-:W2:Y:S01]  /*2b90*/  LDL R35, [R1+0x68] ;  /* 0x0000680001237983 */ /* 0x004ea20000100800 */
[----:B------:R-:W0:Y:S01]  /*2ba0*/  LDC R80, c[0x0][0x430] ;  /* 0x00010c00ff507b82 */ /* 0x000e220000000800 */
[----:B------:R-:W-:Y:S02]  /*2bb0*/  VIADD R11, R25, 0xffffffff ;  /* 0xffffffff190b7836 */ /* 0x000fe40000000000 */
[----:B------:R-:W-:Y:S02]  /*2bc0*/  IMAD.MOV.U32 R79, RZ, RZ, RZ ;  /* 0x000000ffff4f7224 */ /* 0x000fe400078e00ff */
[----:B------:R-:W-:-:S03]  /*2bd0*/  IMAD R12, R11, 0x80, R10 ;  /* 0x000000800b0c7824 */ /* 0x000fc600078e020a */
[----:B-1----:R-:W1:Y:S01]  /*2be0*/  LDC R96, c[0x0][0x3f4] ;  /* 0x0000fd00ff607b82 */ /* 0x002e620000000800 */
[----:B------:R-:W-:Y:S01]  /*2bf0*/  IMAD.IADD R36, R77, 0x1, R12 ;  /* 0x000000014d247824 */ /* 0x000fe200078e020c */
[----:B------:R-:W-:-:S04]  /*2c00*/  ISETP.GE.AND P1, PT, R12, R24, PT ;  /* 0x000000180c00720c */ /* 0x000fc80003f26270 */
[----:B------:R-:W-:Y:S02]  /*2c10*/  ISETP.GT.OR P1, PT, R10, 0x7f, P1 ;  /* 0x0000007f0a00780c */ /* 0x000fe40000f24670 */
[----:B------:R-:W-:Y:S02]  /*2c20*/  MOV R32, R36 ;  /* 0x0000002400207202 */ /* 0x000fe40000000f00 */
[----:B0-----:R-:W-:-:S09]  /*2c30*/  ISETP.NE.AND P2, PT, R80, 0x1, PT ;  /* 0x000000015000780c */ /* 0x001fd20003f45270 */
[----:B------:R-:W0:Y:S08]  /*2c40*/  @!P1 LDC.64 R14, c[0x0][0x428] ;  /* 0x00010a00ff0e9b82 */ /* 0x000e300000000a00 */
[----:B---3--:R-:W3:Y:S08]  /*2c50*/  @!P1 LDC.64 R12, c[0x0][0x418] ;  /* 0x00010600ff0c9b82 */ /* 0x008ef00000000a00 */
        /* <DEDUP_REMOVED lines=35> */
[----:B------:R-:W-:Y:S02]  /*2e90*/  VIMNMX R83, R83, 0x80, PT ;  /* 0x0000008053537848 */ /* 0x000fe40003fe0100 */
[----:B------:R-:W-:Y:S01]  /*2ea0*/  IADD3 R13, R13, R15, RZ ;  /* 0x0000000f0d0d7210 */ /* 0x000fe20007ffe0ff */
        /* <DEDUP_REMOVED lines=36> */
[----:B------:R-:W2:Y:S04]  /*30f0*/  LDL.64 R102, [R1] ;  /* 0x0000000001667983 */ /* 0x000ea80000100a00 */
        /* <DEDUP_REMOVED lines=45> */
.L_x_2341:
[----:B------:R-:W-:Y:S05]  /*33d0*/  BSYNC B1 ;  /* 0x0000000000017941 */ /* 0x000fea0003800000 */
.L_x_2340:
[----:B-----5:R-:W-:Y:S01]  /*33e0*/  IMAD.MOV.U32 R11, RZ, RZ, R32 ;  /* 0x000000ffff0b7224 */ /* 0x020fe200078e0020 */
[----:B------:R-:W-:Y:S01]  /*33f0*/  UISETP.NE.AND UP0, UPT, UR41, 0x3, UPT ;  /* 0x000000032900788c */ /* 0x000fe2000bf05270 */
[----:B0-----:R-:W-:-:S05]  /*3400*/  IMAD.MOV.U32 R12, RZ, RZ, R33 ;  /* 0x000000ffff0c7224 */ /* 0x001fca00078e0021 */
[----:B------:R-:W-:Y:S01]  /*3410*/  PRMT R62, R11, 0x5410, R12 ;  /* 0x000054100b3e7816 */ /* 0x000fe2000000000c */
[----:B------:R-:W-:Y:S01]  /*3420*/  IMAD.MOV.U32 R12, RZ, RZ, R36 ;  /* 0x000000ffff0c7224 */ /* 0x000fe200078e0024 */
[----:B------:R-:W-:Y:S02]  /*3430*/  MOV R11, R37 ;  /* 0x00000025000b7202 */ /* 0x000fe40000000f00 */
[----:B------:R-:W-:Y:S02]  /*3440*/  PLOP3.LUT P2, PT, PT, PT, UP0, 0x80, 0x0 ;  /* 0x000000000000781c */ /* 0x000fe40003f4f008 */
        /* <DEDUP_REMOVED lines=34> */
[----:B------:R-:W-:Y:S06]  /*3670*/  @!P2 BRA `(.L_x_2342) ;  /* 0x000000000004a947 */ /* 0x000fec0003800000 */
[----:B------:R-:W-:Y:S01]  /*3680*/  BPT.TRAP 0x1 ;  /* 0x000000040000795c */ /* 0x000fe20000300000 */
.L_x_2342:
[----:B------:R-:W-:Y:S01]  /*3690*/  IMAD R57, R19, 0x8, R2 ;  /* 0x0000000813397824 */ /* 0x000fe200078e0202 */
[----:B------:R-:W-:Y:S01]  /*36a0*/  SHF.L.U32 R84, R141, 0x1f, RZ ;  /* 0x0000001f8d547819 */ /* 0x000fe200000006ff */
[----:B------:R-:W-:Y:S03]  /*36b0*/  BSSY B1, `(.L_x_2343) ;  /* 0x0000003000017945 */ /* 0x000fe60003800000 */
[----:B------:R-:W0:Y:S02]  /*36c0*/  SYNCS.PHASECHK.TRANS64.TRYWAIT P4, [R57+URZ+0x2d890], R84 ;  /* 0x02d89054390075a7 */ /* 0x000e24000808017f */
[----:B0-----:R-:W-:Y:S05]  /*36d0*/  @!P4 BRA `(.L_x_2344) ;  /* 0x000001b000c0c947 */ /* 0x001fea0003800000 */
.L_x_2619:
[----:B------:R-:W-:Y:S05]  /*36e0*/  BSYNC B1 ;  /* 0x0000000000017941 */ /* 0x000fea0003800000 */
.L_x_2343:
[----:B------:R-:W-:-:S03]  /*36f0*/  UMOV UR4, 0xffffffff ;  /* 0xffffffff00047882 */ /* 0x000fc60000000000 */
[----:B------:R-:W-:Y:S05]  /*3700*/  BRA.DIV UR4, `(.L_x_2345) ;  /* 0x000001b204c87947 */ /* 0x000fea000b800000 */
[----:B------:R-:W1:Y:S04]  /*3710*/  SHFL.IDX PT, R61, R61, RZ, 0x1e1f ;  /* 0x001e1fff3d3d7589 */ /* 0x000e6800000e0000 */
[----:B------:R-:W2:Y:S02]  /*3720*/  SHFL.IDX PT, R60, R60, RZ, 0x1e1f ;  /* 0x001e1fff3c3c7589 */ /* 0x000ea400000e0000 */
.L_x_2623:
[----:B------:R-:W-:Y:S05]  /*3730*/  @P3 BRA `(.L_x_2346) ;  /* 0x0000003800143947 */ /* 0x000fea0003800000 */
[----:B------:R-:W-:Y:S01]  /*3740*/  ISETP.NE.AND P3, PT, R29, RZ, PT ;  /* 0x000000ff1d00720c */ /* 0x000fe20003f65270 */
[----:B------:R-:W-:-:S12]  /*3750*/  BSSY B1, `(.L_x_2347) ;  /* 0x0000036000017945 */ /* 0x000fd80003800000 */
[----:B------:R-:W-:Y:S05]  /*3760*/  @!P3 BRA `(.L_x_2348) ;  /* 0x0000000000d0b947 */ /* 0x000fea0003800000 */
[----:B------:R-:W3:Y:S01]  /*3770*/  LDL.64 R112, [R1] ;  /* 0x0000000001707983 */ /* 0x000ee20000100a00 */
        /* <DEDUP_REMOVED lines=15> */
[----:B------:R-:W-:-:S03]  /*3870*/  FMUL.FTZ R13, R88, R13 ;  /* 0x0000000d580d7220 */ /* 0x000fc60000410000 */
[-C--:B------:R-:W-:Y:S01]  /*3880*/  FFMA.FTZ R11, R88, R55.reuse, -R11 ;  /* 0x00000037580b7223 */ /* 0x080fe2000001080b */
[----:B------:R-:W-:Y:S02]  /*3890*/  IMAD.MOV.U32 R88, RZ, RZ, R12 ;  /* 0x000000ffff587224 */ /* 0x000fe400078e000c */
[----:B------:R-:W-:Y:S01]  /*38a0*/  FFMA.FTZ R13, R53, R55, R13 ;  /* 0x00000037350d7223 */ /* 0x000fe2000001000d */
[----:B------:R-:W-:Y:S02]  /*38b0*/  IMAD.MOV.U32 R53, RZ, RZ, R15 ;  /* 0x000000ffff357224 */ /* 0x000fe400078e000f */
[----:B------:R-:W-:Y:S02]  /*38c0*/  HADD2.F32 R55, -RZ, R52.H0_H0 ;  /* 0x20000034ff377230 */ /* 0x000fe40000004100 */
[----:B------:R-:W-:Y:S01]  /*38d0*/  HADD2.F32 R12, -RZ, R88.H1_H1 ;  /* 0x30000058ff0c7230 */ /* 0x000fe20000004100 */
[----:B------:R-:W-:Y:S01]  /*38e0*/  F2FP.F16.F32.PACK_AB R13, R13, R11 ;  /* 0x0000000b0d0d723e */ /* 0x000fe200000000ff */
[----:B------:R-:W-:-:S02]  /*38f0*/  HADD2.F32 R15, -RZ, R53.H1_H1 ;  /* 0x30000035ff0f7230 */ /* 0x000fc40000004100 */
[----:B------:R-:W-:Y:S02]  /*3900*/  HADD2.F32 R53, -RZ, R53.H0_H0 ;  /* 0x20000035ff357230 */ /* 0x000fe40000004100 */
[----:B------:R-:W-:Y:S02]  /*3910*/  HADD2.F32 R88, -RZ, R88.H0_H0 ;  /* 0x20000058ff587230 */ /* 0x000fe40000004100 */
[----:B------:R-:W-:-:S04]  /*3920*/  FMUL.FTZ R52, R15, R54 ;  /* 0x000000360f347220 */ /* 0x000fc80000410000 */
        /* <DEDUP_REMOVED lines=20> */
.L_x_2350:
[----:B------:R-:W-:Y:S05]  /*3a70*/  BSYNC B2 ;  /* 0x0000000000027941 */ /* 0x000fea0003800000 */
.L_x_2349:
[----:B--2---:R-:W-:-:S04]  /*3a80*/  LEA R52, P3, R16, R60, 0x1 ;  /* 0x0000003c10347211 */ /* 0x004fc800078608ff */
[----:B-1----:R-:W-:-:S05]  /*3a90*/  LEA.HI.X R53, R16, R61, R17, 0x1, P3 ;  /* 0x0000003d10357211 */ /* 0x002fca00018f0c11 */
[----:B------:R3:W-:Y:S04]  /*3aa0*/  ST.E.128 desc[UR38][R52.64], R12 ;  /* 0x0000000c34007985 */ /* 0x0007e8000c101d26 */
.L_x_2348:
[----:B------:R-:W-:Y:S05]  /*3ab0*/  BSYNC B1 ;  /* 0x0000000000017941 */ /* 0x000fea0003800000 */
.L_x_2347:
        /* <DEDUP_REMOVED lines=41> */
[----:B------:R-:W-:Y:S02]  /*3d50*/  HADD2.F32 R51, -RZ, R14.H1_H1 ;  /* 0x3000000eff337230 */ /* 0x000fe40000004100 */
        /* <DEDUP_REMOVED lines=8> */
.L_x_2354:
[----:B------:R-:W-:Y:S05]  /*3de0*/  BSYNC B2 ;  /* 0x0000000000027941 */ /* 0x000fea0003800000 */
.L_x_2353:
[----:B------:R-:W3:Y:S01]  /*3df0*/  LDL R11, [R1+0x14] ;  /* 0x00001400010b7983 */ /* 0x000ee20000100800 */
[----:B--2---:R-:W-:Y:S02]  /*3e00*/  IMAD.MOV.U32 R48, RZ, RZ, R60 ;  /* 0x000000ffff307224 */ /* 0x004fe400078e003c */
[----:B-1----:R-:W-:Y:S01]  /*3e10*/  IMAD.MOV.U32 R49, RZ, RZ, R61 ;  /* 0x000000ffff317224 */ /* 0x002fe200078e003d */
[----:B---3--:R-:W-:-:S05]  /*3e20*/  SHF.L.U32 R11, R11, 0x3, RZ ;  /* 0x000000030b0b7819 */ /* 0x008fca00000006ff */
[----:B------:R-:W-:-:S05]  /*3e30*/  IMAD.WIDE R48, R11, 0x2, R48 ;  /* 0x000000020b307825 */ /* 0x000fca00078e0230 */
[----:B------:R4:W-:Y:S02]  /*3e40*/  ST.E.128 desc[UR38][R48.64], R12 ;  /* 0x0000000c30007985 */ /* 0x0009e4000c101d26 */
.L_x_2352:
[----:B------:R-:W-:Y:S05]  /*3e50*/  BSYNC B1 ;  /* 0x0000000000017941 */ /* 0x000fea0003800000 */
.L_x_2351:
        /* <DEDUP_REMOVED lines=52> */
.L_x_2358:
[----:B------:R-:W-:Y:S05]  /*41a0*/  BSYNC B2 ;  /* 0x0000000000027941 */ /* 0x000fea0003800000 */
.L_x_2357:
[----:B------:R-:W3:Y:S01]  /*41b0*/  LDL R11, [R1+0x18] ;  /* 0x00001800010b7983 */ /* 0x000ee20000100800 */
[----:B-1----:R-:W-:Y:S01]  /*41c0*/  MOV R45, R61 ;  /* 0x0000003d002d7202 */ /* 0x002fe20000000f00 */
[----:B--2---:R-:W-:Y:S02]  /*41d0*/  IMAD.MOV.U32 R44, RZ, RZ, R60 ;  /* 0x000000ffff2c7224 */ /* 0x004fe400078e003c */
[----:B---3--:R-:W-:-:S04]  /*41e0*/  IMAD.SHL.U32 R11, R11, 0x8, RZ ;  /* 0x000000080b0b7824 */ /* 0x008fc800078e00ff */
[----:B------:R-:W-:-:S05]  /*41f0*/  IMAD.WIDE R44, R11, 0x2, R44 ;  /* 0x000000020b2c7825 */ /* 0x000fca00078e022c */
[----:B------:R1:W-:Y:S02]  /*4200*/  ST.E.128 desc[UR38][R44.64], R12 ;  /* 0x0000000c2c007985 */ /* 0x0003e4000c101d26 */
.L_x_2356:
[----:B------:R-:W-:Y:S05]  /*4210*/  BSYNC B1 ;  /* 0x0000000000017941 */ /* 0x000fea0003800000 */
.L_x_2355:
        /* <DEDUP_REMOVED lines=52> */
.L_x_2362:
[----:B------:R-:W-:Y:S05]  /*4560*/  BSYNC B2 ;  /* 0x0000000000027941 */ /* 0x000fea0003800000 */
.L_x_2361:
[----:B------:R-:W3:Y:S01]  /*4570*/  LDL R11, [R1+0x24] ;  /* 0x00002400010b7983 */ /* 0x000ee20000100800 */
[----:B--2---:R-:W-:-:S04]  /*4580*/  LEA R40, P3, R136, R60, 0x1 ;  /* 0x0000003c88287211 */ /* 0x004fc800078608ff */
[----:B---3--:R-:W-:-:S05]  /*4590*/  LEA.HI.X R41, R136, R61, R11, 0x1, P3 ;  /* 0x0000003d88297211 */ /* 0x008fca00018f0c0b */
[----:B------:R1:W-:Y:S04]  /*45a0*/  ST.E.128 desc[UR38][R40.64], R12 ;  /* 0x0000000c28007985 */ /* 0x0003e8000c101d26 */
.L_x_2360:
[----:B------:R-:W-:Y:S05]  /*45b0*/  BSYNC B1 ;  /* 0x0000000000017941 */ /* 0x000fea0003800000 */
.L_x_2359:
        /* <DEDUP_REMOVED lines=45> */
[----:B------:R-:W-:-:S05]  /*4890*/  HADD2.F32 R14, -RZ, R14.H1_H1 ;  /* 0x3000000eff0e7230 */ /* 0x000fca0000004100 */
[-C--:B------:R-:W-:Y:S01]  /*48a0*/  FMUL.FTZ R42, R14, R103.reuse ;  /* 0x000000670e2a7220 */ /* 0x080fe20000410000 */
[----:B------:R-:W-:-:S03]  /*48b0*/  FMUL.FTZ R103, R37, R103 ;  /* 0x0000006725677220 */ /* 0x000fc60000410000 */
[-C--:B------:R-:W-:Y:S01]  /*48c0*/  FFMA.FTZ R42, R37, R102.reuse, -R42 ;  /* 0x00000066252a7223 */ /* 0x080fe2000001082a */
[----:B------:R-:W-:Y:S01]  /*48d0*/  FFMA.FTZ R103, R14, R102, R103 ;  /* 0x000000660e677223 */ /* 0x000fe20000010067 */
[----:B------:R-:W-:Y:S01]  /*48e0*/  F2FP.F16.F32.PACK_AB R37, R13, R12 ;  /* 0x0000000c0d25723e */ /* 0x000fe200000000ff */
[----:B------:R-:W-:Y:S01]  /*48f0*/  IMAD.MOV.U32 R13, RZ, RZ, R11 ;  /* 0x000000ffff0d7224 */ /* 0x000fe200078e000b */
[----:B------:R-:W-:Y:S02]  /*4900*/  F2FP.F16.F32.PACK_AB R12, R36, R15 ;  /* 0x0000000f240c723e */ /* 0x000fe400000000ff */
[----:B------:R-:W-:Y:S01]  /*4910*/  F2FP.F16.F32.PACK_AB R14, R103, R42 ;  /* 0x0000002a670e723e */ /* 0x000fe200000000ff */
[----:B------:R-:W-:-:S07]  /*4920*/  IMAD.MOV.U32 R15, RZ, RZ, R37 ;  /* 0x000000ffff0f7224 */ /* 0x000fce00078e0025 */
.L_x_2366:
[----:B------:R-:W-:Y:S05]  /*4930*/  BSYNC B2 ;  /* 0x0000000000027941 */ /* 0x000fea0003800000 */
.L_x_2365:
[----:B--2---:R1:W-:Y:S02]  /*4940*/  ST.E.128 desc[UR38][R40.64], R12 ;  /* 0x0000000c28007985 */ /* 0x0043e4000c101d26 */
.L_x_2364:
[----:B------:R-:W-:Y:S05]  /*4950*/  BSYNC B1 ;  /* 0x0000000000017941 */ /* 0x000fea0003800000 */
.L_x_2363:
        /* <DEDUP_REMOVED lines=47> */
[----:B------:R-:W-:-:S02]  /*4c50*/  F2FP.F16.F32.PACK_AB R15, R34, R13 ;  /* 0x0000000d220f723e */ /* 0x000fc400000000ff */
[----:B------:R-:W-:Y:S02]  /*4c60*/  F2FP.F16.F32.PACK_AB R12, R38, R39 ;  /* 0x00000027260c723e */ /* 0x000fe400000000ff */
[----:B------:R-:W-:Y:S02]  /*4c70*/  F2FP.F16.F32.PACK_AB R14, R40, R41 ;  /* 0x00000029280e723e */ /* 0x000fe400000000ff */
[----:B------:R-:W-:-:S07]  /*4c80*/  MOV R13, R11 ;  /* 0x0000000b000d7202 */ /* 0x000fce0000000f00 */
.L_x_2368:
[----:B------:R-:W-:Y:S05]  /*4c90*/  BSYNC B1 ;  /* 0x0000000000017941 */ /* 0x000fea0003800000 */
.L_x_2367:
[----:B--2---:R1:W-:Y:S01]  /*4ca0*/  ST.E.128 desc[UR38][R36.64], R12 ;  /* 0x0000000c24007985 */ /* 0x0043e2000c101d26 */
[----:B------:R-:W-:Y:S05]  /*4cb0*/  BRA `(.L_x_2346) ;  /* 0x0000002000b47947 */ /* 0x000fea0003800000 */
.L_x_2339:
        /* <DEDUP_REMOVED lines=46> */
.L_x_2370:
[----:B------:R-:W-:Y:S05]  /*4fa0*/  BSYNC B1 ;  /* 0x0000000000017941 */ /* 0x000fea0003800000 */
.L_x_2369:
        /* <DEDUP_REMOVED lines=12> */
[----:B------:R-:W-:Y:S02]  /*5070*/  PRMT R113, R113, 0x5410, R12 ;  /* 0x0000541071717816 */ /* 0x000fe4000000000c */
[----:B------:R-:W-:Y:S02]  /*5080*/  MOV R12, R36 ;  /* 0x00000024000c7202 */ /* 0x000fe40000000f00 */
        /* <DEDUP_REMOVED lines=33> */
.L_x_2371:
[----:B------:R-:W-:Y:S01]  /*52a0*/  LEA R57, R19, R2, 0x3 ;  /* 0x0000000213397211 */ /* 0x000fe200078e18ff */
[----:B------:R-:W-:Y:S01]  /*52b0*/  BSSY B1, `(.L_x_2372) ;  /* 0x0000004000017945 */ /* 0x000fe20003800000 */
[----:B------:R-:W-:-:S04]  /*52c0*/  SHF.L.U32 R84, R141, 0x1f, RZ ;  /* 0x0000001f8d547819 */ /* 0x000fc800000006ff */
[----:B------:R-:W0:Y:S02]  /*52d0*/  SYNCS.PHASECHK.TRANS64.TRYWAIT P4, [R57+URZ+0x2d890], R84 ;  /* 0x02d89054390075a7 */ /* 0x000e24000808017f */
[----:B0-----:R-:W-:Y:S05]  /*52e0*/  @!P4 BRA `(.L_x_2373) ;  /* 0x00000198001cc947 */ /* 0x001fea0003800000 */
.L_x_2624:
[----:B------:R-:W-:Y:S05]  /*52f0*/  BSYNC B1 ;  /* 0x0000000000017941 */ /* 0x000fea0003800000 */
.L_x_2372:
[----:B------:R-:W-:-:S03]  /*5300*/  UMOV UR4, 0xffffffff ;  /* 0xffffffff00047882 */ /* 0x000fc60000000000 */
[----:B------:R-:W-:Y:S05]  /*5310*/  BRA.DIV UR4, `(.L_x_2374) ;  /* 0x0000019a04247947 */ /* 0x000fea000b800000 */
[----:B------:R1:W2:Y:S04]  /*5320*/  SHFL.IDX PT, R89, R61, RZ, 0x1e1f ;  /* 0x001e1fff3d597589 */ /* 0x0002a800000e0000 */
[----:B------:R1:W3:Y:S02]  /*5330*/  SHFL.IDX PT, R88, R60, RZ, 0x1e1f ;  /* 0x001e1fff3c587589 */ /* 0x0002e400000e0000 */
.L_x_2628:
        /* <DEDUP_REMOVED lines=40> */
[CC--:B------:R-:W-:Y:S01]  /*55c0*/  FMUL.FTZ R61, R13.reuse, R106.reuse ;  /* 0x0000006a0d3d7220 */ /* 0x0c0fe20000410000 */
        /* <DEDUP_REMOVED lines=13> */
[CC--:B------:R-:W-:Y:S01]  /*56a0*/  FMUL.FTZ R104, R105.reuse, R106.reuse ;  /* 0x0000006a69687220 */ /* 0x0c0fe20000410000 */
[C---:B------:R-:W-:Y:S01]  /*56b0*/  FMUL.FTZ R106, R52.reuse, R106 ;  /* 0x0000006a346a7220 */ /* 0x040fe20000410000 */
[----:B------:R-:W-:Y:S02]  /*56c0*/  HADD2.F32 R40, -RZ, R40.H0_H0 ;  /* 0x20000028ff287230 */ /* 0x000fe40000004100 */
[-C--:B------:R-:W-:Y:S01]  /*56d0*/  FFMA.FTZ R52, R52, R41.reuse, -R104 ;  /* 0x0000002934347223 */ /* 0x080fe20000010868 */
[----:B------:R-:W-:Y:S01]  /*56e0*/  FFMA.FTZ R41, R105, R41, R106 ;  /* 0x0000002969297223 */ /* 0x000fe2000001006a */
[----:B------:R-:W-:-:S02]  /*56f0*/  HADD2.F32 R105, -RZ, R119.H0_H0 ;  /* 0x20000077ff697230 */ /* 0x000fc40000004100 */
[----:B------:R-:W-:Y:S01]  /*5700*/  HADD2.F32 R106, -RZ, R63.H0_H0 ;  /* 0x2000003fff6a7230 */ /* 0x000fe20000004100 */
[----:B------:R-:W-:Y:S01]  /*5710*/  F2FP.F16.F32.PACK_AB R52, R52, R61 ;  /* 0x0000003d3434723e */ /* 0x000fe200000000ff */
[----:B------:R-:W-:Y:S01]  /*5720*/  HADD2.F32 R42, -RZ, R42.H0_H0 ;  /* 0x2000002aff2a7230 */ /* 0x000fe20000004100 */
        /* <DEDUP_REMOVED lines=13> */
[----:B------:R-:W-:Y:S02]  /*5800*/  HADD2.F32 R55, -RZ, R55.H0_H0 ;  /* 0x20000037ff377230 */ /* 0x000fe40000004100 */
[----:B------:R-:W-:-:S03]  /*5810*/  IMAD.MOV.U32 R61, RZ, RZ, R41 ;  /* 0x000000ffff3d7224 */ /* 0x000fc600078e0029 */
        /* <DEDUP_REMOVED lines=21> */
[--C-:B------:R-:W-:Y:S02]  /*5970*/  HADD2.F32 R53, -RZ, R62.reuse.H0_H0 ;  /* 0x2000003eff357230 */ /* 0x100fe40000004100 */
        /* <DEDUP_REMOVED lines=20> */
.L_x_2378:
[----:B------:R-:W-:Y:S05]  /*5ac0*/  BSYNC B2 ;  /* 0x0000000000027941 */ /* 0x000fea0003800000 */
.L_x_2377:
[----:B---3--:R-:W-:-:S04]  /*5ad0*/  LEA R40, P3, R20, R88, 0x1 ;  /* 0x0000005814287211 */ /* 0x008fc800078608ff */
[----:B------:R-:W-:Y:S02]  /*5ae0*/  LEA.HI.X R41, R20, R89, R91, 0x1, P3 ;  /* 0x0000005914297211 */ /* 0x000fe400018f0c5b */
[----:B------:R-:W-:-:S03]  /*5af0*/  ISETP.GE.AND P3, PT, R103, R11, PT ;  /* 0x0000000b6700720c */ /* 0x000fc60003f66270 */
[----:B--2---:R2:W-:Y:S10]  /*5b00*/  ST.E.128 desc[UR38][R40.64], R12 ;  /* 0x0000000c28007985 */ /* 0x0045f4000c101d26 */
[----:B--2---:R-:W-:-:S05]  /*5b10*/  @!P3 IMAD.WIDE R12, R103, 0x2, R88 ;  /* 0x00000002670cb825 */ /* 0x004fca00078e0258 */
[----:B-1----:R4:W-:Y:S02]  /*5b20*/  @!P3 ST.E.128 desc[UR38][R12.64], R60 ;  /* 0x0000003c0c00b985 */ /* 0x0029e4000c101d26 */
.L_x_2376:
[----:B------:R-:W-:Y:S05]  /*5b30*/  BSYNC B1 ;  /* 0x0000000000017941 */ /* 0x000fea0003800000 */
.L_x_2375:
        /* <DEDUP_REMOVED lines=23> */
[----:B------:R-:W-:-:S03]  /*5cb0*/  IMAD R12, R19, 0x3000, R93 ;  /* 0x00003000130c7824 */ /* 0x000fc600078e025d */
[----:B------:R-:W-:Y:S01]  /*5cc0*/  LEA R40, R40, R2, 0x1 ;  /* 0x0000000228287211 */ /* 0x000fe200078e08ff */
[----:B------:R-:W-:-:S05]  /*5cd0*/  IMAD R12, R12, 0x2, R2 ;  /* 0x000000020c0c7824 */ /* 0x000fca00078e0202 */
        /* <DEDUP_REMOVED lines=55> */
[----:B------:R-:W-:Y:S01]  /*6050*/  HADD2.F32 R53, -RZ, R114.H1_H1 ;  /* 0x30000072ff357230 */ /* 0x000fe20000004100 */
        /* <DEDUP_REMOVED lines=14> */
[--C-:B------:R-:W-:Y:S02]  /*6140*/  HADD2.F32 R40, -RZ, R113.reuse.H0_H0 ;  /* 0x20000071ff287230 */ /* 0x100fe40000004100 */
        /* <DEDUP_REMOVED lines=19> */
[----:B------:R-:W-:Y:S01]  /*6280*/  IMAD.MOV.U32 R14, RZ, RZ, R50 ;  /* 0x000000ffff0e7224 */ /* 0x000fe200078e0032 */
[----:B------:R-:W-:Y:S01]  /*6290*/  MOV R42, R39 ;  /* 0x00000027002a7202 */ /* 0x000fe20000000f00 */
[----:B------:R-:W-:-:S07]  /*62a0*/  IMAD.MOV.U32 R43, RZ, RZ, R55 ;  /* 0x000000ffff2b7224 */ /* 0x000fce00078e0037 */
.L_x_2382:
[----:B------:R-:W-:Y:S05]  /*62b0*/  BSYNC B2 ;  /* 0x0000000000027941 */ /* 0x000fea0003800000 */
.L_x_2381:
[----:B------:R-:W-:-:S04]  /*62c0*/  LEA R36, P3, R21, R88, 0x1 ;  /* 0x0000005815247211 */ /* 0x000fc800078608ff */
[----:B------:R-:W-:Y:S02]  /*62d0*/  LEA.HI.X R37, R21, R89, R90, 0x1, P3 ;  /* 0x0000005915257211 */ /* 0x000fe400018f0c5a */
[----:B------:R-:W-:-:S03]  /*62e0*/  ISETP.GE.AND P3, PT, R52, R11, PT ;  /* 0x0000000b3400720c */ /* 0x000fc60003f66270 */
[----:B---3--:R3:W-:Y:S10]  /*62f0*/  ST.E.128 desc[UR38][R36.64], R12 ;  /* 0x0000000c24007985 */ /* 0x0087f4000c101d26 */
[----:B---3--:R-:W-:-:S05]  /*6300*/  @!P3 IMAD.WIDE R12, R52, 0x2, R88 ;  /* 0x00000002340cb825 */ /* 0x008fca00078e0258 */
[----:B--2---:R2:W-:Y:S02]  /*6310*/  @!P3 ST.E.128 desc[UR38][R12.64], R40 ;  /* 0x000000280c00b985 */ /* 0x0045e4000c101d26 */
.L_x_2380:
[----:B------:R-:W-:Y:S05]  /*6320*/  BSYNC B1 ;  /* 0x0000000000017941 */ /* 0x000fea0003800000 */
.L_x_2379:
        /* <DEDUP_REMOVED lines=22> */
[----:B------:R-:W-:Y:S01]  /*6490*/  IADD3 R12, R12, R13, R14 ;  /* 0x0000000d0c0c7210 */ /* 0x000fe20007ffe00e */
[----:B------:R-:W-:-:S04]  /*64a0*/  IMAD R13, R19, 0x3000, R92 ;  /* 0x00003000130d7824 */ /* 0x000fc800078e025c */
        /* <DEDUP_REMOVED lines=8> */
[----:B---3--:R-:W-:Y:S01]  /*6530*/  HADD2.F32 R43, -RZ, R37.H0_H0 ;  /* 0x20000025ff2b7230 */ /* 0x008fe20000004100 */
        /* <DEDUP_REMOVED lines=31> */
[----:B------:R-:W-:Y:S01]  /*6730*/  FMUL.FTZ R39, R49, R39 ;  /* 0x0000002731277220 */ /* 0x000fe20000410000 */
[----:B------:R-:W-:Y:S02]  /*6740*/  HADD2.F32 R32, -RZ, R32.H0_H0 ;  /* 0x20000020ff207230 */ /* 0x000fe40000004100 */
[----:B------:R-:W-:Y:S02]  /*6750*/  HADD2.F32 R111, -RZ, R111.H0_H0 ;  /* 0x2000006fff6f7230 */ /* 0x000fe40000004100 */
[-C--:B------:R-:W-:Y:S01]  /*6760*/  FFMA.FTZ R39, R45, R48.reuse, R39 ;  /* 0x000000302d277223 */ /* 0x080fe20000010027 */
[----:B------:R-:W-:Y:S01]  /*6770*/  SHF.R.U32.HI R45, RZ, 0x10, R35 ;  /* 0x00000010ff2d7819 */ /* 0x000fe20000011623 */
[----:B------:R-:W-:Y:S01]  /*6780*/  FFMA.FTZ R50, R49, R48, -R50 ;  /* 0x0000003031327223 */ /* 0x000fe20000010832 */
[--C-:B------:R-:W-:Y:S01]  /*6790*/  SHF.R.U64 R35, R46, 0x10, R47.reuse ;  /* 0x000000102e237819 */ /* 0x100fe2000000122f */
[----:B------:R-:W-:Y:S01]  /*67a0*/  HADD2.F32 R109, -RZ, R109.H0_H0 ;  /* 0x2000006dff6d7230 */ /* 0x000fe20000004100 */
[----:B------:R-:W-:Y:S01]  /*67b0*/  SHF.R.U32.HI R46, RZ, 0x10, R47 ;  /* 0x00000010ff2e7819 */ /* 0x000fe2000001162f */
[----:B------:R-:W-:-:S02]  /*67c0*/  HADD2.F32 R45, -RZ, R45.H0_H0 ;  /* 0x2000002dff2d7230 */ /* 0x000fc40000004100 */
[----:B------:R-:W-:Y:S02]  /*67d0*/  HADD2.F32 R35, -RZ, R35.H0_H0 ;  /* 0x20000023ff237230 */ /* 0x000fe40000004100 */
[----:B------:R-:W-:Y:S02]  /*67e0*/  HADD2.F32 R46, -RZ, R46.H0_H0 ;  /* 0x2000002eff2e7230 */ /* 0x000fe40000004100 */
[----:B------:R-:W-:-:S03]  /*67f0*/  IMAD.MOV.U32 R13, RZ, RZ, R33 ;  /* 0x000000ffff0d7224 */ /* 0x000fc600078e0021 */
        /* <DEDUP_REMOVED lines=14> */
[----:B------:R-:W-:-:S05]  /*68e0*/  HADD2.F32 R37, -RZ, R36.H1_H1 ;  /* 0x30000024ff257230 */ /* 0x000fca0000004100 */
[-C--:B------:R-:W-:Y:S01]  /*68f0*/  FMUL.FTZ R12, R37, R44.reuse ;  /* 0x0000002c250c7220 */ /* 0x080fe20000410000 */
[----:B------:R-:W-:-:S03]  /*6900*/  FMUL.FTZ R44, R45, R44 ;  /* 0x0000002c2d2c7220 */ /* 0x000fc60000410000 */
[-C--:B------:R-:W-:Y:S01]  /*6910*/  FFMA.FTZ R45, R45, R32.reuse, -R12 ;  /* 0x000000202d2d7223 */ /* 0x080fe2000001080c */
[----:B------:R-:W-:Y:S01]  /*6920*/  FFMA.FTZ R37, R37, R32, R44 ;  /* 0x0000002025257223 */ /* 0x000fe2000001002c */
[----:B------:R-:W-:Y:S02]  /*6930*/  HADD2.F32 R32, -RZ, R38.H0_H0 ;  /* 0x20000026ff207230 */ /* 0x000fe40000004100 */
[----:B------:R-:W-:Y:S01]  /*6940*/  HADD2.F32 R12, -RZ, R14.H0_H0 ;  /* 0x2000000eff0c7230 */ /* 0x000fe20000004100 */
[----:B------:R-:W-:Y:S01]  /*6950*/  F2FP.F16.F32.PACK_AB R46, R45, R46 ;  /* 0x0000002e2d2e723e */ /* 0x000fe200000000ff */
[----:B------:R-:W-:Y:S02]  /*6960*/  HADD2.F32 R38, -RZ, R38.H1_H1 ;  /* 0x30000026ff267230 */ /* 0x000fe40000004100 */
[-C--:B------:R-:W-:Y:S01]  /*6970*/  FMUL.FTZ R49, R32, R111.reuse ;  /* 0x0000006f20317220 */ /* 0x080fe20000410000 */
[----:B------:R-:W-:Y:S02]  /*6980*/  HADD2.F32 R14, -RZ, R14.H1_H1 ;  /* 0x3000000eff0e7230 */ /* 0x000fe40000004100 */
[C---:B------:R-:W-:Y:S01]  /*6990*/  FMUL.FTZ R111, R12.reuse, R111 ;  /* 0x0000006f0c6f7220 */ /* 0x040fe20000410000 */
[----:B------:R-:W-:Y:S01]  /*69a0*/  F2FP.F16.F32.PACK_AB R36, R37, R112 ;  /* 0x000000702524723e */ /* 0x000fe200000000ff */
[----:B------:R-:W-:Y:S01]  /*69b0*/  FFMA.FTZ R12, R12, R109, -R49 ;  /* 0x0000006d0c0c7223 */ /* 0x000fe20000010831 */
[----:B------:R-:W-:-:S02]  /*69c0*/  HADD2.F32 R49, -RZ, R34.H0_H0 ;  /* 0x20000022ff317230 */ /* 0x000fc40000004100 */
[-C--:B------:R-:W-:Y:S01]  /*69d0*/  FMUL.FTZ R53, R38, R35.reuse ;  /* 0x0000002326357220 */ /* 0x080fe20000410000 */
[----:B------:R-:W-:Y:S01]  /*69e0*/  FMUL.FTZ R55, R14, R35 ;  /* 0x000000230e377220 */ /* 0x000fe20000410000 */
[----:B------:R-:W-:Y:S01]  /*69f0*/  FFMA.FTZ R32, R32, R109, R111 ;  /* 0x0000006d20207223 */ /* 0x000fe2000001006f */
[----:B------:R-:W-:Y:S01]  /*6a00*/  MOV R37, R43 ;  /* 0x0000002b00257202 */ /* 0x000fe20000000f00 */
[-C--:B------:R-:W-:Y:S01]  /*6a10*/  FFMA.FTZ R35, R14, R49.reuse, -R53 ;  /* 0x000000310e237223 */ /* 0x080fe20000010835 */
[----:B------:R-:W-:-:S04]  /*6a20*/  FFMA.FTZ R49, R38, R49, R55 ;  /* 0x0000003126317223 */ /* 0x000fc80000010037 */
[----:B------:R-:W-:Y:S01]  /*6a30*/  F2FP.F16.F32.PACK_AB R14, R35, R12 ;  /* 0x0000000c230e723e */ /* 0x000fe200000000ff */
[----:B------:R-:W-:Y:S01]  /*6a40*/  IMAD.MOV.U32 R12, RZ, RZ, R46 ;  /* 0x000000ffff0c7224 */ /* 0x000fe200078e002e */
[----:B------:R-:W-:-:S07]  /*6a50*/  F2FP.F16.F32.PACK_AB R38, R49, R32 ;  /* 0x000000203126723e */ /* 0x000fce00000000ff */
.L_x_2384:
[----:B------:R-:W-:Y:S05]  /*6a60*/  BSYNC B1 ;  /* 0x0000000000017941 */ /* 0x000fea0003800000 */
.L_x_2383:
[----:B--2---:R2:W-:Y:S01]  /*6a70*/  ST.E.128 desc[UR38][R40.64], R12 ;  /* 0x0000000c28007985 */ /* 0x0045e2000c101d26 */
[----:B------:R-:W-:-:S13]  /*6a80*/  ISETP.GE.AND P3, PT, R42, R11, PT ;  /* 0x0000000b2a00720c */ /* 0x000fda0003f66270 */
[----:B------:R-:W-:Y:S05]  /*6a90*/  @P3 BRA `(.L_x_2346) ;  /* 0x00000004003c3947 */ /* 0x000fea0003800000 */
[----:B------:R-:W-:-:S05]  /*6aa0*/  IMAD.WIDE R88, R42, 0x2, R88 ;  /* 0x000000022a587825 */ /* 0x000fca00078e0258 */
[----:B---3--:R3:W-:Y:S01]  /*6ab0*/  ST.E.128 desc[UR38][R88.64], R36 ;  /* 0x0000002458007985 */ /* 0x0087e2000c101d26 */
[----:B------:R-:W-:Y:S05]  /*6ac0*/  BRA `(.L_x_2346) ;  /* 0x0000000400307947 */ /* 0x000fea0003800000 */
.L_x_2338:
[----:B------:R-:W-:-:S06]  /*6ad0*/  UISETP.NE.AND UP0, UPT, UR41, 0x3, UPT ;  /* 0x000000032900788c */ /* 0x000fcc000bf05270 */
[----:B------:R-:W-:-:S13]  /*6ae0*/  PLOP3.LUT P2, PT, PT, PT, UP0, 0x80, 0x0 ;  /* 0x000000000000781c */ /* 0x000fda0003f4f008 */
[----:B------:R-:W-:Y:S05]  /*6af0*/  @!P2 BRA `(.L_x_2385) ;  /* 0x000000000004a947 */ /* 0x000fea0003800000 */
[----:B------:R-:W-:Y:S01]  /*6b00*/  BPT.TRAP 0x1 ;  /* 0x000000040000795c */ /* 0x000fe20000300000 */
.L_x_2385:
[----:B------:R-:W-:Y:S01]  /*6b10*/  IMAD R57, R19, 0x8, R2 ;  /* 0x0000000813397824 */ /* 0x000fe200078e0202 */
[----:B------:R-:W-:Y:S01]  /*6b20*/  SHF.L.U32 R84, R141, 0x1f, RZ ;  /* 0x0000001f8d547819 */ /* 0x000fe200000006ff */
[----:B------:R-:W-:Y:S01]  /*6b30*/  BSSY B1, `(.L_x_2386) ;  /* 0x0000004000017945 */ /* 0x000fe20003800000 */
[----:B------:R-:W-:Y:S02]  /*6b40*/  SHF.R.S32.HI R81, RZ, 0x1f, R80 ;  /* 0x0000001fff517819 */ /* 0x000fe40000011450 */
[----:B------:R-:W0:Y:S02]  /*6b50*/  SYNCS.PHASECHK.TRANS64.TRYWAIT P3, [R57+URZ+0x2d890], R84 ;  /* 0x02d89054390075a7 */ /* 0x000e24000806017f */
[----:B0-----:R-:W-:Y:S05]  /*6b60*/  @!P3 BRA `(.L_x_2387) ;  /* 0x00000180005cb947 */ /* 0x001fea0003800000 */
.L_x_2629:
[----:B------:R-:W-:Y:S05]  /*6b70*/  BSYNC B1 ;  /* 0x0000000000017941 */ /* 0x000fea0003800000 */
.L_x_2386:
        /* <DEDUP_REMOVED lines=24> */
.L_x_2633:
[----:B------:R-:W-:Y:S05]  /*6d00*/  @!P3 BRA `(.L_x_2346) ;  /* 0x0000000000a0b947 */ /* 0x000fea0003800000 */
[----:B-1----:R-:W4:Y:S01]  /*6d10*/  LDL R13, [R1+0x24] ;  /* 0x00002400010d7983 */ /* 0x002f220000100800 */
[----:B------:R-:W-:-:S03]  /*6d20*/  ULDC UR4, c[0x0][0x2f4] ;  /* 0x0000bd0000047ab9 */ /* 0x000fc60000000800 */
[----:B------:R-:W5:Y:S04]  /*6d30*/  LDL R12, [R1+0x20] ;  /* 0x00002000010c7983 */ /* 0x000f680000100800 */
[----:B------:R-:W5:Y:S04]  /*6d40*/  LDL R11, [R1+0x14] ;  /* 0x00001400010b7983 */ /* 0x000f680000100800 */
[----:B------:R-:W5:Y:S01]  /*6d50*/  LDL R41, [R1+0x18] ;  /* 0x0000180001297983 */ /* 0x000f620000100800 */
[----:B------:R-:W-:Y:S02]  /*6d60*/  ISETP.GE.AND P5, PT, R16, UR4, PT ;  /* 0x0000000410007c0c */ /* 0x000fe4000bfa6270 */
        /* <DEDUP_REMOVED lines=20> */
[----:B------:R-:W-:Y:S01]  /*6eb0*/  @!P5 IMAD.SHL.U32 R11, R41, 0x8, RZ ;  /* 0x00000008290bd824 */ /* 0x000fe200078e00ff */
[----:B-1----:R-:W-:Y:S01]  /*6ec0*/  @!P5 MOV R36, R39 ;  /* 0x000000270024d202 */ /* 0x002fe20000000f00 */
[----:B------:R-:W-:-:S04]  /*6ed0*/  @!P5 IMAD.MOV.U32 R37, RZ, RZ, R38 ;  /* 0x000000ffff25d224 */ /* 0x000fc800078e0026 */
        /* <DEDUP_REMOVED lines=11> */
.L_x_2346:
[----:B------:R-:W-:Y:S05]  /*6f90*/  BSYNC B0 ;  /* 0x0000000000007941 */ /* 0x000fea0003800000 */
.L_x_2337:
        /* <DEDUP_REMOVED lines=16> */
.L_x_2390:
[----:B------:R-:W-:Y:S05]  /*70a0*/  BSYNC B0 ;  /* 0x0000000000007941 */ /* 0x000fea0003800000 */
.L_x_2389:
[----:B------:R-:W5:Y:S01]  /*70b0*/  SYNCS.PHASECHK.TRANS64.TRYWAIT P2, [R57+URZ+0x2d8b0], R84 ;  /* 0x02d8b054390075a7 */ /* 0x000f62000804017f */
[----:B------:R-:W-:Y:S04]  /*70c0*/  BSSY B0, `(.L_x_2391) ;  /* 0x0000002000007945 */ /* 0x000fe80003800000 */
[----:B-----5:R-:W-:Y:S05]  /*70d0*/  @!P2 BRA `(.L_x_2392) ;  /* 0x0000017c005ca947 */ /* 0x020fea0003800000 */
.L_x_2634:
[----:B------:R-:W-:Y:S05]  /*70e0*/  BSYNC B0 ;  /* 0x0000000000007941 */ /* 0x000fea0003800000 */
.L_x_2391:
        /* <DEDUP_REMOVED lines=15> */
[----:B------:R-:W-:-:S04]  /*71e0*/  LEA R11, P2, R12, UR6, 0x1 ;  /* 0x000000060c0b7c11 */ /* 0x000fc8000f8408ff */
[----:B------:R-:W-:Y:S01]  /*71f0*/  LEA.HI.X R12, R12, UR7, R13, 0x1, P2 ;  /* 0x000000070c0c7c11 */ /* 0x000fe200090f0c0d */
[----:B------:R0:W1:Y:S01]  /*7200*/  SHFL.IDX PT, R36, R11, RZ, 0x1e1f ;  /* 0x001e1fff0b247589 */ /* 0x00006200000e0000 */
[----:B------:R-:W-:-:S03]  /*7210*/  ISETP.GT.AND P2, PT, R83, R142, PT ;  /* 0x0000008e5300720c */ /* 0x000fc60003f44270 */
[----:B------:R0:W2:Y:S10]  /*7220*/  SHFL.IDX PT, R37, R12, RZ, 0x1e1f ;  /* 0x001e1fff0c257589 */ /* 0x0000b400000e0000 */
[----:B0-----:R-:W-:Y:S05]  /*7230*/  @!P2 BRA `(.L_x_2394) ;  /* 0x000000000098a947 */ /* 0x001fea0003800000 */
[----:B------:R-:W3:Y:S01]  /*7240*/  LDL R15, [R1+0x24] ;  /* 0x00002400010f7983 */ /* 0x000ee20000100800 */
[----:B------:R-:W-:-:S03]  /*7250*/  ULDC UR4, c[0x0][0x2f4] ;  /* 0x0000bd0000047ab9 */ /* 0x000fc60000000800 */
[----:B------:R-:W4:Y:S04]  /*7260*/  LDL R14, [R1+0x20] ;  /* 0x00002000010e7983 */ /* 0x000f280000100800 */
[----:B------:R-:W5:Y:S04]  /*7270*/  LDL R42, [R1+0x14] ;  /* 0x00001400012a7983 */ /* 0x000f680000100800 */
[----:B------:R-:W5:Y:S01]  /*7280*/  LDL R41, [R1+0x18] ;  /* 0x0000180001297983 */ /* 0x000f620000100800 */
[----:B------:R-:W-:Y:S02]  /*7290*/  ISETP.GE.AND P5, PT, R16, UR4, PT ;  /* 0x0000000410007c0c */ /* 0x000fe4000bfa6270 */
[----:B------:R-:W-:Y:S01]  /*72a0*/  ISETP.GE.AND P4, PT, R136, UR4, PT ;  /* 0x0000000488007c0c */ /* 0x000fe2000bf86270 */
[----:B------:R-:W5:Y:S10]  /*72b0*/  LDL R40, [R1+0x1c] ;  /* 0x00001c0001287983 */ /* 0x000f740000100800 */
[----:B-1----:R-:W-:-:S04]  /*72c0*/  @!P5 LEA R38, P2, R16, R36, 0x1 ;  /* 0x000000241026d211 */ /* 0x002fc800078408ff */
        /* <DEDUP_REMOVED lines=29> */
.L_x_2394:
[----:B------:R-:W-:Y:S05]  /*74a0*/  BSYNC B0 ;  /* 0x0000000000007941 */ /* 0x000fea0003800000 */
.L_x_2393:
[----:B------:R-:W-:Y:S01]  /*74b0*/  @!PT LDS RZ, [RZ] ;  /* 0x00000000fffff984 */ /* 0x000fe20000000800 */
[----:B------:R-:W-:Y:S01]  /*74c0*/  @!PT LDS RZ, [RZ] ;  /* 0x00000000fffff984 */ /* 0x000fe20000000800 */
[----:B------:R-:W-:Y:S01]  /*74d0*/  @!PT LDS RZ, [RZ] ;  /* 0x00000000fffff984 */ /* 0x000fe20000000800 */
[----:B------:R-:W-:Y:S01]  /*74e0*/  @!PT LDS RZ, [RZ] ;  /* 0x00000000fffff984 */ /* 0x000fe20000000800 */
[----:B------:R3:W-:Y:S06]  /*74f0*/  MEMBAR.ALL.CTA ;  /* 0x0000000000007992 */ /* 0x0007ec0000008000 */
[----:B---3--:R-:W3:Y:S01]  /*7500*/  FENCE.VIEW.ASYNC.S ;  /* 0x00000000000073c6 */ /* 0x008ee20000000000 */
[----:B------:R-:W-:Y:S01]  /*7510*/  VIADD R19, R19, 0x1 ;  /* 0x0000000113137836 */ /* 0x000fe20000000000 */
[----:B------:R-:W-:Y:S01]  /*7520*/  @!P3 IADD3 R57, R57, 0x2d8c0, RZ ;  /* 0x0002d8c03939b810 */ /* 0x000fe20007ffe0ff */
[----:B---3--:R3:W-:Y:S03]  /*7530*/  BAR.SYNC.DEFER_BLOCKING R99, 0x80 ;  /* 0x000200630000751d */ /* 0x0087e60000010000 */
        /* <DEDUP_REMOVED lines=12> */
.L_x_2332:
[----:B------:R-:W4:Y:S01]  /*7600*/  LDL R3, [R1+0x58] ;  /* 0x0000580001037983 */ /* 0x000f220000100800 */
[----:B------:R-:W0:Y:S01]  /*7610*/  LDC R0, c[0x0][0x448] ;  /* 0x00011200ff007b82 */ /* 0x000e220000000800 */
[----:B------:R-:W-:Y:S01]  /*7620*/  IMAD.MOV.U32 R94, RZ, RZ, RZ ;  /* 0x000000ffff5e7224 */ /* 0x000fe200078e00ff */
[----:B0-----:R-:W-:-:S13]  /*7630*/  ISETP.NE.AND P1, PT, R0, 0x1, PT ;  /* 0x000000010000780c */ /* 0x001fda0003f25270 */
[----:B------:R-:W0:Y:S08]  /*7640*/  @P1 LDC R0, c[0x0][0x44c] ;  /* 0x00011300ff001b82 */ /* 0x000e300000000800 */
[----:B------:R-:W1:Y:S01]  /*7650*/  @P1 LDC R5, c[0x0][0x450] ;  /* 0x00011400ff051b82 */ /* 0x000e620000000800 */
[----:B----4-:R-:W-:-:S04]  /*7660*/  VIADD R3, R3, 0xbf ;  /* 0x000000bf03037836 */ /* 0x010fc80000000000 */
[----:B0-----:R-:W-:-:S05]  /*7670*/  @P1 IMAD.HI.U32 R0, R3, R0, RZ ;  /* 0x0000000003001227 */ /* 0x001fca00078e00ff */
[----:B-1----:R-:W-:-:S05]  /*7680*/  @P1 SHF.R.U32.HI R3, RZ, R5, R0 ;  /* 0x00000005ff031219 */ /* 0x002fca0000011600 */
[----:B------:R-:W-:-:S05]  /*7690*/  IMAD.IADD R3, R100, 0x1, R3 ;  /* 0x0000000164037824 */ /* 0x000fca00078e0203 */
[----:B------:R-:W-:-:S04]  /*76a0*/  SHF.R.S32.HI R0, RZ, 0x1f, R3 ;  /* 0x0000001fff007819 */ /* 0x000fc80000011403 */
[----:B------:R-:W-:-:S04]  /*76b0*/  LEA.HI R0, R0, R3, RZ, 0x7 ;  /* 0x0000000300007211 */ /* 0x000fc800078f38ff */
[----:B------:R-:W-:-:S04]  /*76c0*/  SHF.R.S32.HI R0, RZ, 0x7, R0 ;  /* 0x00000007ff007819 */ /* 0x000fc80000011400 */
[----:B------:R-:W-:-:S04]  /*76d0*/  VIMNMX R101, R101, R0, PT ;  /* 0x0000000065657248 */ /* 0x000fc80003fe0100 */
[----:B------:R-:W-:Y:S01]  /*76e0*/  ISETP.GE.AND P1, PT, R101, 0x1, PT ;  /* 0x000000016500780c */ /* 0x000fe20003f26270 */
[----:B------:R-:W-:-:S12]  /*76f0*/  @P0 BRA `(.L_x_2396) ;  /* 0x00000000000c0947 */ /* 0x000fd80003800000 */
[----:B------:R-:W0:Y:S01]  /*7700*/  FENCE.VIEW.ASYNC.G ;  /* 0x00000000000073c6 */ /* 0x000e220000000100 */
[----:B------:R-:W-:Y:S05]  /*7710*/  WARPSYNC.ALL ;  /* 0x0000000000007948 */ /* 0x000fea0003800000 */
[----:B0-----:R-:W-:Y:S06]  /*7720*/  BAR.ARV 0xc, 0x200 ;  /* 0x0308000000007b1d */ /* 0x001fec0000002000 */
.L_x_2396:
[----:B------:R-:W-:Y:S04]  /*7730*/  BSSY B0, `(.L_x_2397) ;  /* 0x0000020000007945 */ /* 0x000fe80003800000 */
[----:B------:R-:W-:Y:S05]  /*7740*/  @!P1 BRA `(.L_x_2398) ;  /* 0x0000000000789947 */ /* 0x000fea0003800000 */
[----:B------:R-:W4:Y:S01]  /*7750*/  LDL R0, [R1+0x70] ;  /* 0x0000700001007983 */ /* 0x000f220000100800 */
[----:B------:R-:W-:Y:S01]  /*7760*/  ULDC UR4, c[0x0][0x9f0] ;  /* 0x00027c0000047ab9 */ /* 0x000fe20000000800 */
[----:B----4-:R-:W-:-:S04]  /*7770*/  ISETP.NE.AND P0, PT, R0, RZ, PT ;  /* 0x000000ff0000720c */ /* 0x010fc80003f05270 */
[----:B------:R-:W-:-:S04]  /*7780*/  SEL R9, R0, UR4, P0 ;  /* 0x0000000400097c07 */ /* 0x000fc80008000000 */
[-C--:B------:R-:W-:Y:S02]  /*7790*/  IABS R6, R9.reuse ;  /* 0x0000000900067213 */ /* 0x080fe40000000000 */
[----:B------:R-:W-:Y:S02]  /*77a0*/  IADD3 R0, R9, -0x1, R101 ;  /* 0xffffffff09007810 */ /* 0x000fe40007ffe065 */
[----:B------:R-:W0:Y:S01]  /*77b0*/  I2F.RP R3, R6 ;  /* 0x0000000600037306 */ /* 0x000e220000209400 */
[-C--:B------:R-:W-:Y:S02]  /*77c0*/  IABS R10, R9.reuse ;  /* 0x00000009000a7213 */ /* 0x080fe40000000000 */
        /* <DEDUP_REMOVED lines=20> */
[----:B------:R-:W-:-:S05]  /*7910*/  @!P1 LOP3.LUT R5, RZ, R9, RZ, 0x33, !PT ;  /* 0x00000009ff059212 */ /* 0x000fca00078e33ff */
[----:B------:R-:W-:-:S07]  /*7920*/  IMAD.MOV.U32 R94, RZ, RZ, R5 ;  /* 0x000000ffff5e7224 */ /* 0x000fce00078e0005 */
.L_x_2398:
[----:B------:R-:W-:Y:S05]  /*7930*/  BSYNC B0 ;  /* 0x0000000000007941 */ /* 0x000fea0003800000 */
.L_x_2397:
[----:B------:R-:W4:Y:S01]  /*7940*/  LDL R0, [R1+0x84] ;  /* 0x0000840001007983 */ /* 0x000f220000100800 */
[----:B------:R-:W-:Y:S01]  /*7950*/  PLOP3.LUT P0, PT, PT, PT, PT, 0x80, 0x0 ;  /* 0x000000000000781c */ /* 0x000fe20003f0f070 */
[----:B------:R-:W-:Y:S01]  /*7960*/  IMAD.MOV.U32 R4, RZ, RZ, RZ ;  /* 0x000000ffff047224 */ /* 0x000fe200078e00ff */
[----:B------:R-:W-:Y:S01]  /*7970*/  CS2R R134, SRZ ;  /* 0x0000000000867805 */ /* 0x000fe2000001ff00 */
[----:B------:R-:W-:Y:S01]  /*7980*/  IMAD.MOV.U32 R3, RZ, RZ, RZ ;  /* 0x000000ffff037224 */ /* 0x000fe200078e00ff */
        /* <DEDUP_REMOVED lines=22> */
[----:B----4-:R-:W-:-:S05]  /*7af0*/  IMAD R0, R0, R94, RZ ;  /* 0x0000005e00007224 */ /* 0x010fca00078e02ff */
        /* <DEDUP_REMOVED lines=8> */
[----:B------:R-:W-:-:S04]  /*7b80*/  SHF.R.S32.HI R40, RZ, 0x1f, R41 ;  /* 0x0000001fff287819 */ /* 0x000fc80000011429 */
[----:B------:R-:W-:-:S04]  /*7b90*/  LEA.HI R13, R40, R41, RZ, 0x7 ;  /* 0x00000029280d7211 */ /* 0x000fc800078f38ff */
[----:B------:R-:W-:Y:S01]  /*7ba0*/  SHF.R.S32.HI R13, RZ, 0x7, R13 ;  /* 0x00000007ff0d7819 */ /* 0x000fe2000001140d */
[----:B------:R-:W-:Y:S06]  /*7bb0*/  BRA.DIV UR4, `(.L_x_2400) ;  /* 0x0000017204b87947 */ /* 0x000fec000b800000 */
[----:B------:R-:W0:Y:S04]  /*7bc0*/  SHFL.IDX PT, R0, R13, RZ, 0x1f ;  /* 0x00001fff0d007589 */ /* 0x000e2800000e0000 */
[----:B0-----:R1:W-:Y:S02]  /*7bd0*/  STL [R1+0x28], R0 ;  /* 0x0000280001007387 */ /* 0x0013e40000100800 */
.L_x_2637:
        /* <DEDUP_REMOVED lines=15> */
[----:B------:R-:W-:Y:S01]  /*7cd0*/  IMAD.U32 R4, RZ, RZ, UR4 ;  /* 0x00000004ff047e24 */ /* 0x000fe2000f8e00ff */
[----:B------:R-:W-:Y:S01]  /*7ce0*/  MOV R13, RZ ;  /* 0x000000ff000d7202 */ /* 0x000fe20000000f00 */
        /* <DEDUP_REMOVED lines=8> */
[----:B------:R-:W-:-:S07]  /*7d70*/  IMAD.MOV.U32 R12, RZ, RZ, 0x1 ;  /* 0x00000001ff0c7424 */ /* 0x000fce00078e00ff */
[----:B------:R-:W-:-:S07]  /*7d80*/  LEPC R20, `(.L_x_2402) ;  /* 0x000000001014794e */ /* 0x000fce0000000000 */
[----:B0123-5:R-:W-:Y:S05]  /*7d90*/  CALL.ABS.NOINC R14 ;  /* 0x000000000e007343 */ /* 0x02ffea0003c00000 */
.L_x_2402:
[----:B------:R-:W-:Y:S05]  /*7da0*/  BSYNC B6 ;  /* 0x0000000000067941 */ /* 0x000fea0003800000 */
.L_x_2401:
        /* <DEDUP_REMOVED lines=8> */
[----:B------:R4:W0:Y:S03]  /*7e30*/  SYNCS.PHASECHK.TRANS64.TRYWAIT P0, [R2+URZ+0x2d800], R3 ;  /* 0x02d80003020075a7 */ /* 0x000826000800017f */
[----:B0-----:R-:W-:Y:S05]  /*7e40*/  @!P0 NANOSLEEP.SYNCS 0x989680 ;  /* 0x009896800000895d */ /* 0x001fea0003900000 */
[----:B------:R-:W0:Y:S01]  /*7e50*/  @!P0 SYNCS.PHASECHK.TRANS64 P0, [R2+URZ+0x2d800], R3 ;  /* 0x02d80003020085a7 */ /* 0x000e22000800007f */
[----:B------:R-:W-:Y:S04]  /*7e60*/  BSSY B0, `(.L_x_2404) ;  /* 0x0000006000007945 */ /* 0x000fe80003800000 */
[----:B0-----:R-:W-:Y:S05]  /*7e70*/  @P0 BRA `(.L_x_2405) ;  /* 0x0000000000100947 */ /* 0x001fea0003800000 */
.L_x_2406:
[----:B------:R0:W0:Y:S02]  /*7e80*/  SYNCS.PHASECHK.TRANS64.TRYWAIT P0, [R2+URZ+0x2d800], R3 ;  /* 0x02d80003020075a7 */ /* 0x000024000800017f */
[----:B0-----:R-:W-:Y:S05]  /*7e90*/  @!P0 NANOSLEEP.SYNCS 0x989680 ;  /* 0x009896800000895d */ /* 0x001fea0003900000 */
[----:B------:R-:W0:Y:S02]  /*7ea0*/  @!P0 SYNCS.PHASECHK.TRANS64 P0, [R2+URZ+0x2d800], R3 ;  /* 0x02d80003020085a7 */ /* 0x000e24000800007f */
[----:B0-----:R-:W-:Y:S05]  /*7eb0*/  @!P0 BRA `(.L_x_2406) ;  /* 0xfffffffc00f08947 */ /* 0x001fea000383ffff */
.L_x_2405:
[----:B------:R-:W-:Y:S05]  /*7ec0*/  BSYNC B0 ;  /* 0x0000000000007941 */ /* 0x000fea0003800000 */
.L_x_2404:
[----:B------:R-:W-:Y:S05]  /*7ed0*/  BRA `(.L_x_2407) ;  /* 0x0000003c00987947 */ /* 0x000fea0003800000 */
.L_x_2403:
[----:B------:R-:W-:Y:S01]  /*7ee0*/  ULOP3.LUT UP0, URZ, UR42, 0x1bf, URZ, 0xc0, !UPT ;  /* 0x000001bf2a3f7892 */ /* 0x000fe2000f80c03f */
[----:B-1---5:R-:W-:Y:S01]  /*7ef0*/  SHF.R.S32.HI R0, RZ, 0x1f, R95 ;  /* 0x0000001fff007819 */ /* 0x022fe2000001145f */
[----:B------:R-:W-:Y:S01]  /*7f00*/  ULDC.64 UR4, c[0x0][0x3f8] ;  /* 0x0000fe0000047ab9 */ /* 0x000fe20000000a00 */
[----:B------:R-:W-:Y:S01]  /*7f10*/  ULDC.64 UR6, c[0x0][0x408] ;  /* 0x0001020000067ab9 */ /* 0x000fe20000000a00 */
[----:B------:R-:W-:Y:S02]  /*7f20*/  IMAD.WIDE.U32 R24, R95, UR4, RZ ;  /* 0x000000045f187c25 */ /* 0x000fe4000f8e00ff */
[----:B------:R-:W-:Y:S02]  /*7f30*/  PLOP3.LUT P0, PT, PT, PT, UP0, 0x80, 0x0 ;  /* 0x000000000000781c */ /* 0x000fe40003f0f008 */
[C---:B------:R-:W-:Y:S02]  /*7f40*/  IMAD R4, R0.reuse, UR4, RZ ;  /* 0x0000000400047c24 */ /* 0x040fe4000f8e02ff */
        /* <DEDUP_REMOVED lines=22> */
[----:B0-23--:R-:W-:Y:S05]  /*80b0*/  CALL.ABS.NOINC R14 ;  /* 0x000000000e007343 */ /* 0x00dfea0003c00000 */
.L_x_2408:
[----:B------:R-:W4:Y:S01]  /*80c0*/  LDL R20, [R1+0x58] ;  /* 0x0000580001147983 */ /* 0x000f220000100800 */
[----:B------:R-:W-:Y:S01]  /*80d0*/  ULDC.U8 UR4, c[0x0][0x410] ;  /* 0x0001040000047ab9 */ /* 0x000fe20000000000 */
[----:B------:R-:W-:Y:S01]  /*80e0*/  BSSY B0, `(.L_x_2409) ;  /* 0x00003bd000007945 */ /* 0x000fe20003800000 */
[----:B------:R-:W-:Y:S01]  /*80f0*/  ISETP.NE.AND P0, PT, RZ, UR4, PT ;  /* 0x00000004ff007c0c */ /* 0x000fe2000bf05270 */
[----:B----4-:R-:W-:-:S12]  /*8100*/  IMAD.IADD R9, R142, 0x1, R20 ;  /* 0x000000018e097824 */ /* 0x010fd800078e0214 */
[----:B------:R-:W-:Y:S05]  /*8110*/  @!P0 BRA `(.L_x_2410) ;  /* 0x0000001c006c8947 */ /* 0x000fea0003800000 */
[----:B------:R-:W1:Y:S01]  /*8120*/  LDC R5, c[0x0][0x448] ;  /* 0x00011200ff057b82 */ /* 0x000e620000000800 */
[----:B------:R-:W-:Y:S01]  /*8130*/  IMAD.MOV.U32 R3, RZ, RZ, R9 ;  /* 0x000000ffff037224 */ /* 0x000fe200078e0009 */
[----:B------:R-:W-:Y:S01]  /*8140*/  ULDC.64 UR4, c[0x0][0x3f8] ;  /* 0x0000fe0000047ab9 */ /* 0x000fe20000000a00 */
[----:B------:R-:W-:Y:S01]  /*8150*/  ULDC.64 UR6, c[0x0][0x408] ;  /* 0x0001020000067ab9 */ /* 0x000fe20000000a00 */
[----:B------:R-:W-:Y:S02]  /*8160*/  IMAD.MOV.U32 R25, RZ, RZ, R29 ;  /* 0x000000ffff197224 */ /* 0x000fe400078e001d */
[----:B------:R-:W-:Y:S01]  /*8170*/  IMAD.MOV.U32 R27, RZ, RZ, R31 ;  /* 0x000000ffff1b7224 */ /* 0x000fe200078e001f */
[----:B-1----:R-:W-:-:S13]  /*8180*/  ISETP.NE.AND P0, PT, R5, 0x1, PT ;  /* 0x000000010500780c */ /* 0x002fda0003f05270 */
[----:B------:R-:W1:Y:S08]  /*8190*/  @P0 LDC R0, c[0x0][0x44c] ;  /* 0x00011300ff000b82 */ /* 0x000e700000000800 */
[----:B------:R-:W4:Y:S01]  /*81a0*/  @P0 LDC R7, c[0x0][0x450] ;  /* 0x00011400ff070b82 */ /* 0x000f220000000800 */
[----:B-1----:R-:W-:-:S05]  /*81b0*/  @P0 IMAD.HI.U32 R0, R9, R0, RZ ;  /* 0x0000000009000227 */ /* 0x002fca00078e00ff */
[----:B----4-:R-:W-:-:S04]  /*81c0*/  @P0 SHF.R.U32.HI R3, RZ, R7, R0 ;  /* 0x00000007ff030219 */ /* 0x010fc80000011600 */
        /* <DEDUP_REMOVED lines=12> */
[----:B------:R-:W-:-:S02]  /*8290*/  LEA R39, P1, R26, UR6, 0x1 ;  /* 0x000000061a277c11 */ /* 0x000fc4000f8208ff */
[----:B------:R-:W-:Y:S02]  /*82a0*/  IADD3 R3, R27, R3, RZ ;  /* 0x000000031b037210 */ /* 0x000fe40007ffe0ff */
[----:B------:R-:W-:Y:S02]  /*82b0*/  LEA.HI.X R13, R24, UR5, R13, 0x1, P0 ;  /* 0x00000005180d7c11 */ /* 0x000fe400080f0c0d */
[----:B------:R-:W-:Y:S01]  /*82c0*/  LEA.HI.X R0, R26, UR7, R3, 0x1, P1 ;  /* 0x000000071a007c11 */ /* 0x000fe200088f0c03 */
[----:B------:R-:W-:Y:S06]  /*82d0*/  BRA.DIV UR4, `(.L_x_2411) ;  /* 0x0000016e04187947 */ /* 0x000fec000b800000 */
[----:B------:R1:W4:Y:S04]  /*82e0*/  SHFL.IDX PT, R3, R13, RZ, 0x1e1f ;  /* 0x001e1fff0d037589 */ /* 0x00032800000e0000 */
[----:B------:R-:W0:Y:S04]  /*82f0*/  SHFL.IDX PT, R38, R38, RZ, 0x1e1f ;  /* 0x001e1fff26267589 */ /* 0x000e2800000e0000 */
[----:B------:R-:W0:Y:S04]  /*8300*/  SHFL.IDX PT, R0, R0, RZ, 0x1e1f ;  /* 0x001e1fff00007589 */ /* 0x000e2800000e0000 */
[----:B-1----:R-:W0:Y:S02]  /*8310*/  SHFL.IDX PT, R39, R39, RZ, 0x1e1f ;  /* 0x001e1fff27277589 */ /* 0x002e2400000e0000 */
.L_x_2643:
[----:B------:R-:W5:Y:S01]  /*8320*/  LDL R4, [R1+0x4c] ;  /* 0x00004c0001047983 */ /* 0x000f620000100800 */
[----:B------:R-:W-:Y:S01]  /*8330*/  BSSY B1, `(.L_x_2412) ;  /* 0x000005f000017945 */ /* 0x000fe20003800000 */
[----:B------:R-:W-:Y:S02]  /*8340*/  CS2R R34, SRZ ;  /* 0x0000000000227805 */ /* 0x000fe4000001ff00 */
[----:B------:R-:W-:Y:S02]  /*8350*/  CS2R R30, SRZ ;  /* 0x00000000001e7805 */ /* 0x000fe4000001ff00 */
[----:B------:R-:W-:Y:S02]  /*8360*/  CS2R R26, SRZ ;  /* 0x00000000001a7805 */ /* 0x000fe4000001ff00 */
[----:B------:R-:W-:Y:S02]  /*8370*/  CS2R R20, SRZ ;  /* 0x0000000000147805 */ /* 0x000fe4000001ff00 */
[----:B------:R-:W-:-:S02]  /*8380*/  CS2R R12, SRZ ;  /* 0x00000000000c7805 */ /* 0x000fc4000001ff00 */
[----:B--2---:R-:W-:Y:S02]  /*8390*/  CS2R R36, SRZ ;  /* 0x0000000000247805 */ /* 0x004fe4000001ff00 */
[----:B------:R-:W-:Y:S02]  /*83a0*/  CS2R R32, SRZ ;  /* 0x0000000000207805 */ /* 0x000fe4000001ff00 */
[----:B------:R-:W-:Y:S02]  /*83b0*/  CS2R R28, SRZ ;  /* 0x00000000001c7805 */ /* 0x000fe4000001ff00 */
[----:B------:R-:W-:Y:S02]  /*83c0*/  CS2R R24, SRZ ;  /* 0x0000000000187805 */ /* 0x000fe4000001ff00 */
[----:B0-----:R-:W-:Y:S02]  /*83d0*/  CS2R R14, SRZ ;  /* 0x00000000000e7805 */ /* 0x001fe4000001ff00 */
[----:B------:R-:W-:Y:S01]  /*83e0*/  CS2R R10, SRZ ;  /* 0x00000000000a7805 */ /* 0x000fe2000001ff00 */
[----:B-----5:R-:W-:-:S04]  /*83f0*/  IMAD R4, R4, R5, RZ ;  /* 0x0000000504047224 */ /* 0x020fc800078e02ff */
[----:B------:R-:W-:Y:S01]  /*8400*/  IMAD R97, R97, -0xc0, R4 ;  /* 0xffffff4061617824 */ /* 0x000fe200078e0204 */
[----:B------:R-:W-:Y:S02]  /*8410*/  ISETP.GE.AND P0, PT, R9, R4, PT ;  /* 0x000000040900720c */ /* 0x000fe40003f06270 */
[----:B------:R-:W-:-:S11]  /*8420*/  CS2R R8, SRZ ;  /* 0x0000000000087805 */ /* 0x000fd6000001ff00 */
[----:B------:R-:W-:Y:S05]  /*8430*/  @P0 BRA `(.L_x_2413) ;  /* 0x0000000400380947 */ /* 0x000fea0003800000 */
[----:B------:R-:W2:Y:S01]  /*8440*/  LDL R49, [R1+0x44] ;  /* 0x0000440001317983 */ /* 0x000ea20000100800 */
[----:B------:R-:W-:-:S03]  /*8450*/  ULDC UR4, c[0x0][0x3f4] ;  /* 0x0000fd0000047ab9 */ /* 0x000fc60000000800 */
[----:B------:R-:W3:Y:S04]  /*8460*/  LDL R48, [R1+0x3c] ;  /* 0x00003c0001307983 */ /* 0x000ee80000100800 */
[----:B------:R-:W4:Y:S04]  /*8470*/  LDL R45, [R1+0x40] ;  /* 0x00004000012d7983 */ /* 0x000f280000100800 */
[----:B------:R-:W4:Y:S04]  /*8480*/  LDL R43, [R1+0x38] ;  /* 0x00003800012b7983 */ /* 0x000f280000100800 */
[----:B------:R-:W4:Y:S04]  /*8490*/  LDL.64 R46, [R1] ;  /* 0x00000000012e7983 */ /* 0x000f280000100a00 */
[----:B------:R-:W4:Y:S01]  /*84a0*/  LDL R42, [R1+0x48] ;  /* 0x00004800012a7983 */ /* 0x000f220000100800 */
[----:B------:R-:W-:-:S02]  /*84b0*/  CS2R R36, SRZ ;  /* 0x0000000000247805 */ /* 0x000fc4000001ff00 */
[----:B------:R-:W-:Y:S02]  /*84c0*/  CS2R R34, SRZ ;  /* 0x0000000000227805 */ /* 0x000fe4000001ff00 */
[----:B------:R-:W-:Y:S02]  /*84d0*/  CS2R R32, SRZ ;  /* 0x0000000000207805 */ /* 0x000fe4000001ff00 */
[C---:B--2---:R-:W-:Y:S01]  /*84e0*/  ISETP.GE.AND P3, PT, R49.reuse, UR4, PT ;  /* 0x0000000431007c0c */ /* 0x044fe2000bf66270 */
[C---:B------:R-:W-:Y:S01]  /*84f0*/  IMAD.SHL.U32 R24, R49.reuse, 0x2, RZ ;  /* 0x0000000231187824 */ /* 0x040fe200078e00ff */
        /* <DEDUP_REMOVED lines=24> */
[----:B------:R-:W-:Y:S02]  /*8680*/  SHF.R.S32.HI R6, RZ, 0x1f, R43 ;  /* 0x0000001fff067819 */ /* 0x000fe4000001142b */
[----:B------:R-:W-:Y:S01]  /*8690*/  @!P1 IADD3.X R13, R3, R7, RZ, P4, !PT ;  /* 0x00000007030d9210 */ /* 0x000fe200027fe4ff */
[----:B------:R-:W-:Y:S01]  /*86a0*/  @!P1 IMAD.X R11, R0, 0x1, R7, P5 ;  /* 0x00000001000b9824 */ /* 0x000fe200028e0607 */
[----:B------:R-:W-:Y:S02]  /*86b0*/  SHF.L.U64.HI R6, R43, 0x1, R6 ;  /* 0x000000012b067819 */ /* 0x000fe40000010206 */
[-C--:B------:R-:W-:Y:S02]  /*86c0*/  @!P0 IADD3 R8, P5, R38, R28.reuse, RZ ;  /* 0x0000001c26088210 */ /* 0x080fe40007fbe0ff */
[----:B------:R-:W-:Y:S02]  /*86d0*/  ISETP.GE.AND P4, PT, R46, UR4, PT ;  /* 0x000000042e007c0c */ /* 0x000fe4000bf86270 */
[----:B------:R-:W-:Y:S01]  /*86e0*/  SHF.R.S32.HI R30, RZ, 0x1f, R42 ;  /* 0x0000001fff1e7819 */ /* 0x000fe2000001142a */
[----:B------:R-:W-:Y:S01]  /*86f0*/  @!P0 IMAD.X R9, R3, 0x1, R6, P5 ;  /* 0x0000000103098824 */ /* 0x000fe200028e0606 */
[----:B------:R-:W-:-:S05]  /*8700*/  @!P0 IADD3 R4, P5, R39, R28, RZ ;  /* 0x0000001c27048210 */ /* 0x000fca0007fbe0ff */
[----:B------:R-:W-:Y:S01]  /*8710*/  @!P0 IMAD.X R5, R0, 0x1, R6, P5 ;  /* 0x0000000100058824 */ /* 0x000fe200028e0606 */
[----:B------:R-:W-:-:S03]  /*8720*/  ISETP.GE.AND P5, PT, R42, UR4, PT ;  /* 0x000000042a007c0c */ /* 0x000fc6000bfa6270 */
[----:B------:R-:W-:Y:S02]  /*8730*/  @!P4 IMAD.MOV.U32 R28, RZ, RZ, R38 ;  /* 0x000000ffff1cc224 */ /* 0x000fe400078e0026 */
        /* <DEDUP_REMOVED lines=8> */
[----:B0-----:R-:W-:-:S04]  /*87c0*/  @!P5 IADD3 R6, P4, R38, R31, RZ ;  /* 0x0000001f2606d210 */ /* 0x001fc80007f9e0ff */
[----:B------:R-:W-:Y:S02]  /*87d0*/  @!P5 IADD3.X R7, R3, R30, RZ, P4, !PT ;  /* 0x0000001e0307d210 */ /* 0x000fe400027fe4ff */
        /* <DEDUP_REMOVED lines=20> */
.L_x_2413:
[----:B------:R-:W-:Y:S05]  /*8920*/  BSYNC B1 ;  /* 0x0000000000017941 */ /* 0x000fea0003800000 */
.L_x_2412:
[----:B------:R-:W-:Y:S01]  /*8930*/  ULEA.HI UR4, UR37, UR37, URZ, 0x1 ;  /* 0x0000002525047291 */ /* 0x000fe2000f8f083f */
[----:B----45:R-:W-:Y:S01]  /*8940*/  IMAD.MOV.U32 R3, RZ, RZ, R35 ;  /* 0x000000ffff037224 */ /* 0x030fe200078e0023 */
[----:B------:R-:W-:Y:S01]  /*8950*/  VIMNMX R97, R97, 0xc0, PT ;  /* 0x000000c061617848 */ /* 0x000fe20003fe0100 */
[----:B0-----:R-:W-:Y:S01]  /*8960*/  IMAD.MOV.U32 R4, RZ, RZ, R30 ;  /* 0x000000ffff047224 */ /* 0x001fe200078e001e */
[----:B------:R-:W-:Y:S01]  /*8970*/  ULOP3.LUT UR4, UR4, 0xfffffffe, URZ, 0xc0, !UPT ;  /* 0xfffffffe04047892 */ /* 0x000fe2000f8ec03f */
[----:B------:R-:W-:Y:S01]  /*8980*/  IMAD.MOV.U32 R0, RZ, RZ, R34 ;  /* 0x000000ffff007224 */ /* 0x000fe200078e0022 */
[----:B------:R-:W-:Y:S01]  /*8990*/  BSSY B1, `(.L_x_2414) ;  /* 0x000002c000017945 */ /* 0x000fe20003800000 */
        /* <DEDUP_REMOVED lines=14> */
[----:B------:R-:W-:-:S02]  /*8a80*/  MOV R0, R20 ;  /* 0x0000001400007202 */ /* 0x000fc40000000f00 */
[----:B------:R-:W0:Y:S01]  /*8a90*/  SYNCS.PHASECHK.TRANS64.TRYWAIT P0, [R2+URZ+0x2d800], R3 ;  /* 0x02d80003020075a7 */ /* 0x000e22000800017f */
[----:B------:R-:W-:Y:S02]  /*8aa0*/  ISETP.GE.AND P1, PT, R142, R97, PT ;  /* 0x000000618e00720c */ /* 0x000fe40003f26270 */
[----:B------:R-:W-:Y:S01]  /*8ab0*/  PRMT R45, R0, 0x5410, R4 ;  /* 0x00005410002d7816 */ /* 0x000fe20000000004 */
[----:B------:R-:W-:Y:S01]  /*8ac0*/  IMAD.MOV.U32 R0, RZ, RZ, R8 ;  /* 0x000000ffff007224 */ /* 0x000fe200078e0008 */
[----:B------:R-:W-:Y:S01]  /*8ad0*/  PRMT R42, R5, 0x5410, R6 ;  /* 0x00005410052a7816 */ /* 0x000fe20000000006 */
[----:B------:R-:W-:Y:S02]  /*8ae0*/  IMAD.MOV.U32 R4, RZ, RZ, R9 ;  /* 0x000000ffff047224 */ /* 0x000fe400078e0009 */
[----:B------:R-:W-:Y:S02]  /*8af0*/  IMAD.MOV.U32 R5, RZ, RZ, R36 ;  /* 0x000000ffff057224 */ /* 0x000fe400078e0024 */
        /* <DEDUP_REMOVED lines=17> */
[----:B------:R-:W-:Y:S02]  /*8c10*/  IMAD.MOV.U32 R0, RZ, RZ, R10 ;  /* 0x000000ffff007224 */ /* 0x000fe400078e000a */
[----:B------:R-:W-:Y:S01]  /*8c20*/  IMAD.MOV.U32 R4, RZ, RZ, R11 ;  /* 0x000000ffff047224 */ /* 0x000fe200078e000b */
[----:B------:R-:W-:Y:S01]  /*8c30*/  PRMT R43, R5, 0x5410, R6 ;  /* 0x00005410052b7816 */ /* 0x000fe20000000006 */
[----:B0-----:R-:W-:Y:S06]  /*8c40*/  @!P0 BRA `(.L_x_2415) ;  /* 0x00000164002c8947 */ /* 0x001fec0003800000 */
.L_x_2644:
[----:B------:R-:W-:Y:S05]  /*8c50*/  BSYNC B1 ;  /* 0x0000000000017941 */ /* 0x000fea0003800000 */
.L_x_2414:
[----:B------:R-:W-:Y:S01]  /*8c60*/  PRMT R39, R0, 0x5410, R4 ;  /* 0x0000541000277816 */ /* 0x000fe20000000004 */
[----:B------:R-:W-:Y:S06]  /*8c70*/  @P1 BRA `(.L_x_2416) ;  /* 0x00000030000c1947 */ /* 0x000fec0003800000 */
[----:B------:R-:W2:Y:S01]  /*8c80*/  LDL.64 R54, [R1] ;  /* 0x0000000001367983 */ /* 0x000ea20000100a00 */
[----:B------:R-:W2:Y:S03]  /*8c90*/  LDC R4, c[0x0][0x3f4] ;  /* 0x0000fd00ff047b82 */ /* 0x000ea60000000800 */
[----:B------:R-:W4:Y:S04]  /*8ca0*/  LDL R56, [R1+0x68] ;  /* 0x0000680001387983 */ /* 0x000f280000100800 */
[----:B------:R-:W5:Y:S04]  /*8cb0*/  LDL R53, [R1+0x44] ;  /* 0x0000440001357983 */ /* 0x000f680000100800 */
[----:B------:R-:W3:Y:S04]  /*8cc0*/  LDL R52, [R1+0x3c] ;  /* 0x00003c0001347983 */ /* 0x000ee80000100800 */
[----:B------:R-:W3:Y:S04]  /*8cd0*/  LDL R51, [R1+0x40] ;  /* 0x0000400001337983 */ /* 0x000ee80000100800 */
[----:B------:R-:W3:Y:S04]  /*8ce0*/  LDL R7, [R1+0x38] ;  /* 0x0000380001077983 */ /* 0x000ee80000100800 */
[----:B------:R-:W3:Y:S01]  /*8cf0*/  LDL R6, [R1+0x48] ;  /* 0x0000480001067983 */ /* 0x000ee20000100800 */
        /* <DEDUP_REMOVED lines=8> */
[----:B--2---:R-:W-:Y:S02]  /*8d80*/  ISETP.GE.AND P6, PT, R54, R4, PT ;  /* 0x000000043600720c */ /* 0x004fe40003fc6270 */
[----:B----4-:R-:W-:Y:S02]  /*8d90*/  LEA R3, R56, R2, 0x1 ;  /* 0x0000000238037211 */ /* 0x010fe400078e08ff */
[----:B-----5:R-:W-:-:S03]  /*8da0*/  ISETP.GE.AND P1, PT, R53, R4, PT ;  /* 0x000000043500720c */ /* 0x020fc60003f26270 */
[----:B------:R-:W-:Y:S01]  /*8db0*/  VIADD R0, R3, 0x20 ;  /* 0x0000002003007836 */ /* 0x000fe20000000000 */
[-C--:B---3--:R-:W-:Y:S02]  /*8dc0*/  ISETP.GE.AND P2, PT, R52, R4.reuse, PT ;  /* 0x000000043400720c */ /* 0x088fe40003f46270 */
[-C--:B------:R-:W-:Y:S02]  /*8dd0*/  ISETP.GE.AND P3, PT, R51, R4.reuse, PT ;  /* 0x000000043300720c */ /* 0x080fe40003f66270 */
[-C--:B------:R-:W-:Y:S02]  /*8de0*/  ISETP.GE.AND P4, PT, R7, R4.reuse, PT ;  /* 0x000000040700720c */ /* 0x080fe40003f86270 */
[----:B------:R-:W-:Y:S01]  /*8df0*/  ISETP.GE.AND P5, PT, R6, R4, PT ;  /* 0x000000040600720c */ /* 0x000fe20003fa6270 */
[----:B------:R-:W-:-:S12]  /*8e00*/  @P6 BRA `(.L_x_2418) ;  /* 0x0000000000a86947 */ /* 0x000fd80003800000 */
[----:B------:R-:W0:Y:S01]  /*8e10*/  LDS.128 R4, [R3+0xc400] ;  /* 0x00c4000003047984 */ /* 0x000e220000000c00 */
[----:B------:R-:W-:Y:S01]  /*8e20*/  SHF.R.U32.HI R41, RZ, 0x10, R37 ;  /* 0x00000010ff297819 */ /* 0x000fe20000011625 */
[--C-:B------:R-:W-:Y:S01]  /*8e30*/  HADD2.F32 R40, -RZ, R50.reuse.H1_H1 ;  /* 0x30000032ff287230 */ /* 0x100fe20000004100 */
[----:B------:R-:W-:Y:S01]  /*8e40*/  SHF.R.U32.HI R51, RZ, 0x10, R35 ;  /* 0x00000010ff337819 */ /* 0x000fe20000011623 */
        /* <DEDUP_REMOVED lines=9> */
[C---:B------:R-:W-:Y:S01]  /*8ee0*/  FMUL.FTZ R54, R37.reuse, R41 ;  /* 0x0000002925367220 */ /* 0x040fe20000410000 */
[-C--:B------:R-:W-:Y:S01]  /*8ef0*/  FMUL.FTZ R53, R37, R51.reuse ;  /* 0x0000003325357220 */ /* 0x080fe20000410000 */
        /* <DEDUP_REMOVED lines=8> */
[----:B------:R-:W-:Y:S02]  /*8f80*/  HADD2.F32 R40, -RZ, R58.H0_H0 ;  /* 0x2000003aff287230 */ /* 0x000fe40000004100 */
        /* <DEDUP_REMOVED lines=18> */
.L_x_2418:
[----:B------:R-:W-:Y:S05]  /*90b0*/  BSYNC B1 ;  /* 0x0000000000017941 */ /* 0x000fea0003800000 */
.L_x_2417:
[----:B------:R-:W-:Y:S01]  /*90c0*/  BSSY B1, `(.L_x_2419) ;  /* 0x000002d000017945 */ /* 0x000fe20003800000 */
[----:B------:R-:W-:-:S03]  /*90d0*/  @P0 VIADD R0, R3, 0xffffffe0 ;  /* 0xffffffe003000836 */ /* 0x000fc60000000000 */
[----:B------:R-:W-:Y:S05]  /*90e0*/  @P1 BRA `(.L_x_2420) ;  /* 0x0000000000a81947 */ /* 0x000fea0003800000 */
[----:B0-----:R-:W0:Y:S01]  /*90f0*/  LDS.128 R4, [R0+0xc400] ;  /* 0x00c4000000047984 */ /* 0x001e220000000c00 */
[----:B------:R-:W-:Y:S01]  /*9100*/  SHF.R.U32.HI R35, RZ, 0x10, R33 ;  /* 0x00000010ff237819 */ /* 0x000fe20000011621 */
[----:B------:R-:W-:Y:S01]  /*9110*/  HADD2.F32 R34, -RZ, R59.H1_H1 ;  /* 0x3000003bff227230 */ /* 0x000fe20000004100 */
[----:B------:R-:W-:Y:S01]  /*9120*/  SHF.R.U32.HI R37, RZ, 0x10, R31 ;  /* 0x00000010ff257819 */ /* 0x000fe2000001161f */
[----:B------:R-:W-:Y:S01]  /*9130*/  HADD2.F32 R36, -RZ, R58.H1_H1 ;  /* 0x3000003aff247230 */ /* 0x000fe20000004100 */
[----:B------:R-:W-:Y:S01]  /*9140*/  SHF.R.U64 R53, R32, 0x10, R33 ;  /* 0x0000001020357819 */ /* 0x000fe20000001221 */
[----:B------:R-:W-:Y:S01]  /*9150*/  HADD2.F32 R35, -RZ, R35.H0_H0 ;  /* 0x20000023ff237230 */ /* 0x000fe20000004100 */
[----:B------:R-:W-:Y:S01]  /*9160*/  SHF.R.U64 R51, R30, 0x10, R31 ;  /* 0x000000101e337819 */ /* 0x000fe2000000121f */
[----:B------:R-:W-:Y:S02]  /*9170*/  HADD2.F32 R37, -RZ, R37.H0_H0 ;  /* 0x20000025ff257230 */ /* 0x000fe40000004100 */
[----:B0-----:R-:W-:-:S02]  /*9180*/  HADD2.F32 R33, -RZ, R7.H1_H1 ;  /* 0x30000007ff217230 */ /* 0x001fc40000004100 */
[----:B------:R-:W-:Y:S02]  /*9190*/  HADD2.F32 R32, -RZ, R7.H0_H0 ;  /* 0x20000007ff207230 */ /* 0x000fe40000004100 */
[--C-:B------:R-:W-:Y:S02]  /*91a0*/  HADD2.F32 R7, -RZ, R4.reuse.H0_H0 ;  /* 0x20000004ff077230 */ /* 0x100fe40000004100 */
[C---:B------:R-:W-:Y:S01]  /*91b0*/  FMUL.FTZ R50, R33.reuse, R35 ;  /* 0x0000002321327220 */ /* 0x040fe20000410000 */
[----:B------:R-:W-:Y:S02]  /*91c0*/  HADD2.F32 R4, -RZ, R4.H1_H1 ;  /* 0x30000004ff047230 */ /* 0x000fe40000004100 */
[-C--:B------:R-:W-:Y:S01]  /*91d0*/  FMUL.FTZ R41, R33, R37.reuse ;  /* 0x0000002521297220 */ /* 0x080fe20000410000 */
        /* <DEDUP_REMOVED lines=27> */
.L_x_2420:
[----:B------:R-:W-:Y:S05]  /*9390*/  BSYNC B1 ;  /* 0x0000000000017941 */ /* 0x000fea0003800000 */
.L_x_2419:
        /* <DEDUP_REMOVED lines=44> */
.L_x_2422:
[----:B------:R-:W-:Y:S05]  /*9660*/  BSYNC B1 ;  /* 0x0000000000017941 */ /* 0x000fea0003800000 */
.L_x_2421:
        /* <DEDUP_REMOVED lines=44> */
.L_x_2424:
[----:B------:R-:W-:Y:S05]  /*9930*/  BSYNC B1 ;  /* 0x0000000000017941 */ /* 0x000fea0003800000 */
.L_x_2423:
        /* <DEDUP_REMOVED lines=44> */
.L_x_2426:
[----:B------:R-:W-:Y:S05]  /*9c00*/  BSYNC B1 ;  /* 0x0000000000017941 */ /* 0x000fea0003800000 */
.L_x_2425:
        /* <DEDUP_REMOVED lines=44> */
.L_x_2410:
[----:B------:R-:W1:Y:S01]  /*9ed0*/  LDC R10, c[0x0][0x448] ;  /* 0x00011200ff0a7b82 */ /* 0x000e620000000800 */
[----:B------:R-:W-:Y:S01]  /*9ee0*/  IMAD.MOV.U32 R3, RZ, RZ, R9 ;  /* 0x000000ffff037224 */ /* 0x000fe200078e0009 */
[----:B------:R-:W-:Y:S01]  /*9ef0*/  ULDC.64 UR4, c[0x0][0x3f8] ;  /* 0x0000fe0000047ab9 */ /* 0x000fe20000000a00 */
[----:B------:R-:W-:Y:S01]  /*9f00*/  ULDC.64 UR6, c[0x0][0x408] ;  /* 0x0001020000067ab9 */ /* 0x000fe20000000a00 */
[----:B------:R-:W-:Y:S02]  /*9f10*/  IMAD.MOV.U32 R4, RZ, RZ, R24 ;  /* 0x000000ffff047224 */ /* 0x000fe400078e0018 */
[----:B------:R-:W-:Y:S02]  /*9f20*/  IMAD.MOV.U32 R6, RZ, RZ, R26 ;  /* 0x000000ffff067224 */ /* 0x000fe400078e001a */
[----:B------:R-:W-:Y:S01]  /*9f30*/  IMAD.MOV.U32 R7, RZ, RZ, R31 ;  /* 0x000000ffff077224 */ /* 0x000fe200078e001f */
[----:B-1----:R-:W-:-:S13]  /*9f40*/  ISETP.NE.AND P0, PT, R10, 0x1, PT ;  /* 0x000000010a00780c */ /* 0x002fda0003f05270 */
[----:B------:R-:W1:Y:S08]  /*9f50*/  @P0 LDC R0, c[0x0][0x44c] ;  /* 0x00011300ff000b82 */ /* 0x000e700000000800 */
[----:B------:R-:W4:Y:S01]  /*9f60*/  @P0 LDC R5, c[0x0][0x450] ;  /* 0x00011400ff050b82 */ /* 0x000f220000000800 */
[----:B-1----:R-:W-:-:S05]  /*9f70*/  @P0 IMAD.HI.U32 R0, R9, R0, RZ ;  /* 0x0000000009000227 */ /* 0x002fca00078e00ff */
[----:B----4-:R-:W-:Y:S01]  /*9f80*/  @P0 SHF.R.U32.HI R3, RZ, R5, R0 ;  /* 0x00000005ff030219 */ /* 0x010fe20000011600 */
[----:B------:R-:W-:-:S03]  /*9f90*/  IMAD.MOV.U32 R5, RZ, RZ, R29 ;  /* 0x000000ffff057224 */ /* 0x000fc600078e001d */
[----:B------:R-:W-:Y:S01]  /*9fa0*/  SHF.R.S32.HI R0, RZ, 0x1f, R3 ;  /* 0x0000001fff007819 */ /* 0x000fe20000011403 */
[----:B------:R-:W-:-:S04]  /*9fb0*/  IMAD.WIDE.U32 R4, R3, UR4, R4 ;  /* 0x0000000403047c25 */ /* 0x000fc8000f8e0004 */
[C---:B------:R-:W-:Y:S02]  /*9fc0*/  IMAD R8, R0.reuse, UR4, RZ ;  /* 0x0000000400087c24 */ /* 0x040fe4000f8e02ff */
[----:B------:R-:W-:Y:S02]  /*9fd0*/  IMAD R0, R0, UR6, RZ ;  /* 0x0000000600007c24 */ /* 0x000fe4000f8e02ff */
[C---:B------:R-:W-:Y:S01]  /*9fe0*/  IMAD R13, R3.reuse, UR5, R8 ;  /* 0x00000005030d7c24 */ /* 0x040fe2000f8e0208 */
[----:B------:R-:W-:Y:S01]  /*9ff0*/  ULDC.64 UR4, c[0x0][0x3e8] ;  /* 0x0000fa0000047ab9 */ /* 0x000fe20000000a00 */
[----:B------:R-:W-:-:S03]  /*a000*/  IMAD.WIDE.U32 R6, R3, UR6, R6 ;  /* 0x0000000603067c25 */ /* 0x000fc6000f8e0006 */
[----:B------:R-:W-:Y:S01]  /*a010*/  IADD3 R13, R5, R13, RZ ;  /* 0x0000000d050d7210 */ /* 0x000fe20007ffe0ff */
[----:B--2---:R-:W-:Y:S01]  /*a020*/  IMAD R37, R3, UR7, R0 ;  /* 0x0000000703257c24 */ /* 0x004fe2000f8e0200 */
[----:B------:R-:W-:Y:S01]  /*a030*/  ULDC.64 UR6, c[0x0][0x400] ;  /* 0x0001000000067ab9 */ /* 0x000fe20000000a00 */
[----:B------:R-:W-:Y:S01]  /*a040*/  LEA R3, P0, R4, UR4, 0x1 ;  /* 0x0000000404037c11 */ /* 0x000fe2000f8008ff */
[----:B------:R-:W-:Y:S01]  /*a050*/  UMOV UR4, 0xffffffff ;  /* 0xffffffff00047882 */ /* 0x000fe20000000000 */
[----:B------:R-:W-:Y:S01]  /*a060*/  IMAD.IADD R37, R7, 0x1, R37 ;  /* 0x0000000107257824 */ /* 0x000fe200078e0225 */
[----:B------:R-:W-:Y:S02]  /*a070*/  LEA R38, P1, R6, UR6, 0x1 ;  /* 0x0000000606267c11 */ /* 0x000fe4000f8208ff */
[----:B------:R-:W-:Y:S02]  /*a080*/  LEA.HI.X R13, R4, UR5, R13, 0x1, P0 ;  /* 0x00000005040d7c11 */ /* 0x000fe400080f0c0d */
[----:B------:R-:W-:Y:S01]  /*a090*/  LEA.HI.X R37, R6, UR7, R37, 0x1, P1 ;  /* 0x0000000706257c11 */ /* 0x000fe200088f0c25 */
[----:B------:R-:W-:Y:S08]  /*a0a0*/  BRA.DIV UR4, `(.L_x_2427) ;  /* 0x0000015204287947 */ /* 0x000ff0000b800000 */
[----:B------:R1:W2:Y:S04]  /*a0b0*/  SHFL.IDX PT, R0, R13, RZ, 0x1e1f ;  /* 0x001e1fff0d007589 */ /* 0x0002a800000e0000 */
[----:B------:R-:W4:Y:S04]  /*a0c0*/  SHFL.IDX PT, R3, R3, RZ, 0x1e1f ;  /* 0x001e1fff03037589 */ /* 0x000f2800000e0000 */
[----:B------:R-:W0:Y:S04]  /*a0d0*/  SHFL.IDX PT, R37, R37, RZ, 0x1e1f ;  /* 0x001e1fff25257589 */ /* 0x000e2800000e0000 */
[----:B-1----:R-:W0:Y:S02]  /*a0e0*/  SHFL.IDX PT, R38, R38, RZ, 0x1e1f ;  /* 0x001e1fff26267589 */ /* 0x002e2400000e0000 */
.L_x_2650:
[----:B------:R-:W5:Y:S01]  /*a0f0*/  LDL R4, [R1+0x4c] ;  /* 0x00004c0001047983 */ /* 0x000f620000100800 */
[----:B------:R-:W-:Y:S01]  /*a100*/  BSSY B1, `(.L_x_2428) ;  /* 0x000003b000017945 */ /* 0x000fe20003800000 */
[----:B------:R-:W-:Y:S02]  /*a110*/  CS2R R6, SRZ ;  /* 0x0000000000067805 */ /* 0x000fe4000001ff00 */
[----:B------:R-:W-:Y:S02]  /*a120*/  CS2R R12, SRZ ;  /* 0x00000000000c7805 */ /* 0x000fe4000001ff00 */
[----:B0-----:R-:W-:Y:S02]  /*a130*/  CS2R R14, SRZ ;  /* 0x00000000000e7805 */ /* 0x001fe4000001ff00 */
[----:B------:R-:W-:Y:S02]  /*a140*/  CS2R R24, SRZ ;  /* 0x0000000000187805 */ /* 0x000fe4000001ff00 */
[----:B------:R-:W-:-:S02]  /*a150*/  CS2R R26, SRZ ;  /* 0x00000000001a7805 */ /* 0x000fc4000001ff00 */
[----:B------:R-:W-:Y:S02]  /*a160*/  CS2R R28, SRZ ;  /* 0x00000000001c7805 */ /* 0x000fe4000001ff00 */
[----:B------:R-:W-:Y:S02]  /*a170*/  CS2R R30, SRZ ;  /* 0x00000000001e7805 */ /* 0x000fe4000001ff00 */
[----:B------:R-:W-:Y:S02]  /*a180*/  CS2R R32, SRZ ;  /* 0x0000000000207805 */ /* 0x000fe4000001ff00 */
[----:B------:R-:W-:Y:S01]  /*a190*/  CS2R R34, SRZ ;  /* 0x0000000000227805 */ /* 0x000fe2000001ff00 */
[----:B-----5:R-:W-:Y:S01]  /*a1a0*/  IMAD R10, R4, R10, RZ ;  /* 0x0000000a040a7224 */ /* 0x020fe200078e02ff */
[----:B------:R-:W-:-:S03]  /*a1b0*/  CS2R R4, SRZ ;  /* 0x0000000000047805 */ /* 0x000fc6000001ff00 */
[----:B------:R-:W-:Y:S01]  /*a1c0*/  IMAD R97, R97, -0xc0, R10 ;  /* 0xffffff4061617824 */ /* 0x000fe200078e020a */
[----:B------:R-:W-:Y:S02]  /*a1d0*/  ISETP.GE.AND P0, PT, R9, R10, PT ;  /* 0x0000000a0900720c */ /* 0x000fe40003f06270 */
[----:B------:R-:W-:Y:S02]  /*a1e0*/  CS2R R8, SRZ ;  /* 0x0000000000087805 */ /* 0x000fe4000001ff00 */
[----:B------:R-:W-:-:S09]  /*a1f0*/  CS2R R10, SRZ ;  /* 0x00000000000a7805 */ /* 0x000fd2000001ff00 */
[----:B------:R-:W-:Y:S05]  /*a200*/  @P0 BRA `(.L_x_2429) ;  /* 0x0000000000a80947 */ /* 0x000fea0003800000 */
[----:B------:R-:W3:Y:S04]  /*a210*/  LDL R21, [R1+0x14] ;  /* 0x0000140001157983 */ /* 0x000ee80000100800 */
[----:B------:R-:W3:Y:S01]  /*a220*/  LDL R20, [R1+0x18] ;  /* 0x0000180001147983 */ /* 0x000ee20000100800 */
        /* <DEDUP_REMOVED lines=9> */
[----:B------:R-:W-:-:S02]  /*a2c0*/  MOV R8, R38 ;  /* 0x0000002600087202 */ /* 0x000fc40000000f00 */
[----:B------:R-:W-:Y:S02]  /*a2d0*/  CS2R R28, SRZ ;  /* 0x00000000001c7805 */ /* 0x000fe4000001ff00 */
[----:B------:R-:W-:Y:S02]  /*a2e0*/  CS2R R30, SRZ ;  /* 0x00000000001e7805 */ /* 0x000fe4000001ff00 */
[----:B------:R-:W-:Y:S02]  /*a2f0*/  CS2R R10, SRZ ;  /* 0x00000000000a7805 */ /* 0x000fe4000001ff00 */
[----:B------:R-:W-:Y:S02]  /*a300*/  CS2R R32, SRZ ;  /* 0x0000000000207805 */ /* 0x000fe4000001ff00 */
[----:B------:R-:W-:Y:S01]  /*a310*/  CS2R R34, SRZ ;  /* 0x0000000000227805 */ /* 0x000fe2000001ff00 */
[----:B------:R-:W-:Y:S01]  /*a320*/  @!P2 IMAD.SHL.U32 R36, R16, 0x2, RZ ;  /* 0x000000021024a824 */ /* 0x000fe200078e00ff */
[----:B------:R-:W-:-:S02]  /*a330*/  CS2R R14, SRZ ;  /* 0x00000000000e7805 */ /* 0x000fc4000001ff00 */
[----:B------:R-:W-:Y:S02]  /*a340*/  CS2R R24, SRZ ;  /* 0x0000000000187805 */ /* 0x000fe4000001ff00 */
[----:B------:R-:W-:Y:S01]  /*a350*/  CS2R R26, SRZ ;  /* 0x00000000001a7805 */ /* 0x000fe2000001ff00 */
[----:B---3--:R-:W-:Y:S02]  /*a360*/  @!P3 IMAD.SHL.U32 R13, R21, 0x8, RZ ;  /* 0x00000008150db824 */ /* 0x008fe400078e00ff */
        /* <DEDUP_REMOVED lines=20> */
.L_x_2429:
[----:B------:R-:W-:Y:S05]  /*a4b0*/  BSYNC B1 ;  /* 0x0000000000017941 */ /* 0x000fea0003800000 */
.L_x_2428:
[----:B------:R-:W-:Y:S01]  /*a4c0*/  ULEA.HI UR4, UR37, UR37, URZ, 0x1 ;  /* 0x0000002525047291 */ /* 0x000fe2000f8f083f */
[----:B----45:R-:W-:Y:S01]  /*a4d0*/  IMAD.MOV.U32 R3, RZ, RZ, R5 ;  /* 0x000000ffff037224 */ /* 0x030fe200078e0005 */
[----:B-1----:R-:W-:Y:S01]  /*a4e0*/  MOV R38, R25 ;  /* 0x0000001900267202 */ /* 0x002fe20000000f00 */
[----:B--2---:R-:W-:Y:S01]  /*a4f0*/  IMAD.MOV.U32 R0, RZ, RZ, R4 ;  /* 0x000000ffff007224 */ /* 0x004fe200078e0004 */
        /* <DEDUP_REMOVED lines=9> */
[----:B------:R-:W-:Y:S01]  /*a590*/  MOV R20, R8 ;  /* 0x0000000800147202 */ /* 0x000fe20000000f00 */
[----:B------:R-:W-:Y:S01]  /*a5a0*/  IMAD.U32 R3, RZ, RZ, UR4 ;  /* 0x00000004ff037e24 */ /* 0x000fe2000f8e00ff */
[----:B------:R-:W-:Y:S01]  /*a5b0*/  PRMT R67, R67, 0x5410, R0 ;  /* 0x0000541043437816 */ /* 0x000fe20000000000 */
        /* <DEDUP_REMOVED lines=8> */
[----:B------:R-:W-:Y:S01]  /*a640*/  PRMT R47, R20, 0x7610, R47 ;  /* 0x00007610142f7816 */ /* 0x000fe2000000002f */
        /* <DEDUP_REMOVED lines=15> */
[----:B------:R-:W-:Y:S01]  /*a740*/  VIMNMX R97, R97, 0xc0, PT ;  /* 0x000000c061617848 */ /* 0x000fe20003fe0100 */
[----:B------:R-:W-:Y:S01]  /*a750*/  IMAD.MOV.U32 R38, RZ, RZ, R33 ;  /* 0x000000ffff267224 */ /* 0x000fe200078e0021 */
[----:B------:R-:W-:Y:S01]  /*a760*/  PRMT R68, R0, 0x5410, R36 ;  /* 0x0000541000447816 */ /* 0x000fe20000000024 */
[----:B------:R-:W-:Y:S01]  /*a770*/  IMAD.MOV.U32 R0, RZ, RZ, R30 ;  /* 0x000000ffff007224 */ /* 0x000fe200078e001e */
[----:B------:R-:W-:Y:S01]  /*a780*/  ISETP.GE.AND P1, PT, R142, R97, PT ;  /* 0x000000618e00720c */ /* 0x000fe20003f26270 */
[----:B------:R-:W-:Y:S01]  /*a790*/  IMAD.MOV.U32 R36, RZ, RZ, R31 ;  /* 0x000000ffff247224 */ /* 0x000fe200078e001f */
[----:B------:R-:W-:-:S02]  /*a7a0*/  PRMT R45, R37, 0x5410, R38 ;  /* 0x00005410252d7816 */ /* 0x000fc40000000026 */
[----:B------:R-:W-:Y:S02]  /*a7b0*/  PRMT R47, R47, 0x5410, R0 ;  /* 0x000054102f2f7816 */ /* 0x000fe40000000000 */
[----:B------:R-:W-:Y:S01]  /*a7c0*/  PRMT R48, R36, 0x7610, R48 ;  /* 0x0000761024307816 */ /* 0x000fe20000000030 */
[----:B------:R-:W-:Y:S01]  /*a7d0*/  IMAD.MOV.U32 R36, RZ, RZ, R35 ;  /* 0x000000ffff247224 */ /* 0x000fe200078e0023 */
[----:B------:R-:W-:Y:S01]  /*a7e0*/  MOV R0, R34 ;  /* 0x0000002200007202 */ /* 0x000fe20000000f00 */
[----:B0-----:R-:W-:Y:S06]  /*a7f0*/  @!P0 BRA `(.L_x_2431) ;  /* 0x0000014800c48947 */ /* 0x001fec0003800000 */
.L_x_2651:
[----:B------:R-:W-:Y:S05]  /*a800*/  BSYNC B1 ;  /* 0x0000000000017941 */ /* 0x000fea0003800000 */
.L_x_2430:
        /* <DEDUP_REMOVED lines=14> */
[----:B------:R-:W4:Y:S01]  /*a8f0*/  LDL R73, [R1+0xdc] ;  /* 0x0000dc0001497983 */ /* 0x000f220000100800 */
[----:B------:R-:W-:Y:S01]  /*a900*/  HADD2.F32 R62, -RZ, R62.H0_H0 ;  /* 0x2000003eff3e7230 */ /* 0x000fe20000004100 */
[----:B------:R-:W-:Y:S01]  /*a910*/  SHF.R.U32.HI R61, RZ, 0x10, R5 ;  /* 0x00000010ff3d7819 */ /* 0x000fe20000011605 */
[----:B------:R-:W-:Y:S01]  /*a920*/  HADD2.F32 R60, -RZ, R60.H0_H0 ;  /* 0x2000003cff3c7230 */ /* 0x000fe20000004100 */
[----:B------:R-:W-:Y:S02]  /*a930*/  SHF.R.U32.HI R54, RZ, 0x10, R25 ;  /* 0x00000010ff367819 */ /* 0x000fe40000011619 */
        /* <DEDUP_REMOVED lines=17> */
[----:B----4-:R-:W0:Y:S04]  /*aa50*/  LDS.128 R36, [R73] ;  /* 0x0000000049247984 */ /* 0x010e280000000c00 */
        /* <DEDUP_REMOVED lines=12> */
[----:B---3--:R-:W-:Y:S02]  /*ab20*/  HADD2.F32 R57, -RZ, R40.H0_H0 ;  /* 0x20000028ff397230 */ /* 0x008fe40000004100 */
[C---:B------:R-:W-:Y:S01]  /*ab30*/  FMUL.FTZ R64, R37.reuse, R62 ;  /* 0x0000003e25407220 */ /* 0x040fe20000410000 */
[----:B------:R-:W-:Y:S01]  /*ab40*/  FMUL.FTZ R66, R37, R60 ;  /* 0x0000003c25427220 */ /* 0x000fe20000410000 */
[----:B------:R-:W-:-:S02]  /*ab50*/  HADD2.F32 R53, -RZ, R42.H0_H0 ;  /* 0x2000002aff357230 */ /* 0x000fc40000004100 */
[C---:B------:R-:W-:Y:S01]  /*ab60*/  FFMA.FTZ R37, R55.reuse, R60, -R64 ;  /* 0x0000003c37257223 */ /* 0x040fe20000010840 */
[----:B------:R-:W-:Y:S02]  /*ab70*/  HADD2.F32 R60, -RZ, R63.H0_H0 ;  /* 0x2000003fff3c7230 */ /* 0x000fe40000004100 */
[C---:B------:R-:W-:Y:S01]  /*ab80*/  FMUL.FTZ R63, R58.reuse, R61 ;  /* 0x0000003d3a3f7220 */ /* 0x040fe20000410000 */
[----:B------:R-:W-:Y:S01]  /*ab90*/  FFMA.FTZ R41, R55, R62, R66 ;  /* 0x0000003e37297223 */ /* 0x000fe20000010042 */
[----:B------:R-:W-:Y:S02]  /*aba0*/  HADD2.F32 R55, -RZ, R65.H0_H0 ;  /* 0x20000041ff377230 */ /* 0x000fe40000004100 */
[-C--:B------:R-:W-:Y:S01]  /*abb0*/  FMUL.FTZ R65, R58, R59.reuse ;  /* 0x0000003b3a417220 */ /* 0x080fe20000410000 */
[----:B------:R-:W-:Y:S01]  /*abc0*/  FFMA.FTZ R54, R56, R59, -R63 ;  /* 0x0000003b38367223 */ /* 0x000fe2000001083f */
[----:B------:R-:W-:Y:S01]  /*abd0*/  FMUL.FTZ R59, R57, R60 ;  /* 0x0000003c393b7220 */ /* 0x000fe20000410000 */
[----:B------:R-:W-:-:S02]  /*abe0*/  HADD2.F32 R62, -RZ, R67.H0_H0 ;  /* 0x20000043ff3e7230 */ /* 0x000fc40000004100 */
[-C--:B------:R-:W-:Y:S01]  /*abf0*/  FMUL.FTZ R57, R57, R55.reuse ;  /* 0x0000003739397220 */ /* 0x080fe20000410000 */
[--C-:B------:R-:W-:Y:S02]  /*ac00*/  HADD2.F32 R58, -RZ, R68.reuse.H0_H0 ;  /* 0x20000044ff3a7230 */ /* 0x100fe40000004100 */
[C---:B------:R-:W-:Y:S01]  /*ac10*/  FFMA.FTZ R55, R52.reuse, R55, -R59 ;  /* 0x0000003734377223 */ /* 0x040fe2000001083b */
[----:B------:R-:W-:Y:S02]  /*ac20*/  HADD2.F32 R51, -RZ, R43.H0_H0 ;  /* 0x2000002bff337230 */ /* 0x000fe40000004100 */
[----:B------:R-:W-:Y:S01]  /*ac30*/  FFMA.FTZ R52, R52, R60, R57 ;  /* 0x0000003c34347223 */ /* 0x000fe20000010039 */
[----:B------:R-:W-:Y:S02]  /*ac40*/  HADD2.F32 R64, -RZ, R67.H1_H1 ;  /* 0x30000043ff407230 */ /* 0x000fe40000004100 */
[----:B------:R-:W-:Y:S01]  /*ac50*/  FMUL.FTZ R66, R53, R62 ;  /* 0x0000003e35427220 */ /* 0x000fe20000410000 */
[----:B------:R-:W-:-:S02]  /*ac60*/  HADD2.F32 R60, -RZ, R68.H1_H1 ;  /* 0x30000044ff3c7230 */ /* 0x000fc40000004100 */
[-C--:B------:R-:W-:Y:S01]  /*ac70*/  FMUL.FTZ R68, R53, R58.reuse ;  /* 0x0000003a35447220 */ /* 0x080fe20000410000 */
[----:B------:R-:W-:Y:S02]  /*ac80*/  HADD2.F32 R43, -RZ, R43.H1_H1 ;  /* 0x3000002bff2b7230 */ /* 0x000fe40000004100 */
[----:B------:R-:W-:Y:S01]  /*ac90*/  FFMA.FTZ R53, R27, R58, -R66 ;  /* 0x0000003a1b357223 */ /* 0x000fe20000010842 */
[C---:B------:R-:W-:Y:S01]  /*aca0*/  FMUL.FTZ R70, R51.reuse, R64 ;  /* 0x0000004033467220 */ /* 0x040fe20000410000 */
[----:B------:R-:W-:Y:S02]  /*acb0*/  HADD2.F32 R66, -RZ, R7.H0_H0 ;  /* 0x20000007ff427230 */ /* 0x000fe40000004100 */
[----:B------:R-:W-:Y:S01]  /*acc0*/  FMUL.FTZ R51, R51, R60 ;  /* 0x0000003c33337220 */ /* 0x000fe20000410000 */
[----:B------:R-:W-:Y:S02]  /*acd0*/  HADD2.F32 R58, -RZ, R26.H0_H0 ;  /* 0x2000001aff3a7230 */ /* 0x000fe40000004100 */
[----:B------:R-:W-:Y:S01]  /*ace0*/  FFMA.FTZ R26, R27, R62, R68 ;  /* 0x0000003e1b1a7223 */ /* 0x000fe20000010044 */
[C---:B------:R-:W-:Y:S01]  /*acf0*/  FFMA.FTZ R70, R25.reuse, R60, -R70 ;  /* 0x0000003c19467223 */ /* 0x040fe20000010846 */
[----:B------:R-:W-:Y:S01]  /*ad00*/  FFMA.FTZ R51, R25, R64, R51 ;  /* 0x0000004019337223 */ /* 0x000fe20000010033 */
[----:B------:R-:W-:-:S02]  /*ad10*/  HADD2.F32 R40, -RZ, R40.H1_H1 ;  /* 0x30000028ff287230 */ /* 0x000fc40000004100 */
[C---:B------:R-:W-:Y:S01]  /*ad20*/  FMUL.FTZ R62, R43.reuse, R66 ;  /* 0x000000422b3e7220 */ /* 0x040fe20000410000 */
[----:B------:R-:W-:Y:S02]  /*ad30*/  HADD2.F32 R42, -RZ, R42.H1_H1 ;  /* 0x3000002aff2a7230 */ /* 0x000fe40000004100 */
[-C--:B------:R-:W-:Y:S01]  /*ad40*/  FMUL.FTZ R60, R43, R58.reuse ;  /* 0x0000003a2b3c7220 */ /* 0x080fe20000410000 */
[----:B------:R-:W-:Y:S02]  /*ad50*/  HADD2.F32 R25, -RZ, R4.H0_H0 ;  /* 0x20000004ff197230 */ /* 0x000fe40000004100 */
[C---:B------:R-:W-:Y:S01]  /*ad60*/  FFMA.FTZ R57, R39.reuse, R58, -R62 ;  /* 0x0000003a27397223 */ /* 0x040fe2000001083e */
[----:B------:R-:W-:Y:S02]  /*ad70*/  HADD2.F32 R27, -RZ, R6.H0_H0 ;  /* 0x20000006ff1b7230 */ /* 0x000fe40000004100 */
[----:B------:R-:W-:Y:S01]  /*ad80*/  FFMA.FTZ R60, R39, R66, R60 ;  /* 0x00000042273c7223 */ /* 0x000fe2000001003c */
[----:B------:R-:W-:-:S02]  /*ad90*/  HADD2.F32 R7, -RZ, R24.H0_H0 ;  /* 0x20000018ff077230 */ /* 0x000fc40000004100 */
[----:B------:R-:W-:Y:S01]  /*ada0*/  FMUL.FTZ R39, R40, R25 ;  /* 0x0000001928277220 */ /* 0x000fe20000410000 */
[----:B------:R-:W-:Y:S02]  /*adb0*/  HADD2.F32 R38, -RZ, R38.H1_H1 ;  /* 0x30000026ff267230 */ /* 0x000fe40000004100 */
        /* <DEDUP_REMOVED lines=8> */
[----:B------:R-:W-:-:S02]  /*ae40*/  F2FP.F16.F32.PACK_AB R7, R57, R70 ;  /* 0x000000463907723e */ /* 0x000fc400000000ff */
[----:B------:R-:W-:Y:S02]  /*ae50*/  F2FP.F16.F32.PACK_AB R5, R54, R37 ;  /* 0x000000253605723e */ /* 0x000fe400000000ff */
[----:B------:R-:W-:Y:S02]  /*ae60*/  F2FP.F16.F32.PACK_AB R4, R4, R55 ;  /* 0x000000370404723e */ /* 0x000fe400000000ff */
[----:B------:R-:W-:Y:S02]  /*ae70*/  F2FP.F16.F32.PACK_AB R6, R6, R53 ;  /* 0x000000350606723e */ /* 0x000fe400000000ff */
[----:B------:R-:W-:Y:S02]  /*ae80*/  F2FP.F16.F32.PACK_AB R27, R60, R51 ;  /* 0x000000333c1b723e */ /* 0x000fe400000000ff */
[----:B------:R-:W-:Y:S01]  /*ae90*/  F2FP.F16.F32.PACK_AB R25, R56, R41 ;  /* 0x000000293819723e */ /* 0x000fe200000000ff */
[----:B------:R0:W-:Y:S01]  /*aea0*/  STS.128 [R73], R4 ;  /* 0x0000000449007388 */ /* 0x0001e20000000c00 */
[----:B------:R-:W-:-:S02]  /*aeb0*/  F2FP.F16.F32.PACK_AB R24, R39, R52 ;  /* 0x000000342718723e */ /* 0x000fc400000000ff */
[----:B------:R-:W-:-:S05]  /*aec0*/  F2FP.F16.F32.PACK_AB R26, R43, R26 ;  /* 0x0000001a2b1a723e */ /* 0x000fca00000000ff */
[----:B------:R0:W-:Y:S02]  /*aed0*/  STS.128 [R0+0xc400], R24 ;  /* 0x00c4001800007388 */ /* 0x0001e40000000c00 */
.L_x_2433:
[----:B------:R-:W-:Y:S05]  /*aee0*/  BSYNC B1 ;  /* 0x0000000000017941 */ /* 0x000fea0003800000 */
.L_x_2432:
[----:B------:R-:W-:Y:S04]  /*aef0*/  BSSY B1, `(.L_x_2434) ;  /* 0x000006d000017945 */ /* 0x000fe80003800000 */
[----:B------:R-:W-:Y:S05]  /*af00*/  @P1 BRA `(.L_x_2435) ;  /* 0x0000000400ac1947 */ /* 0x000fea0003800000 */
[----:B0-----:R-:W2:Y:S04]  /*af10*/  LDL R6, [R1+0x3c] ;  /* 0x00003c0001067983 */ /* 0x001ea80000100800 */
[----:B------:R-:W2:Y:S04]  /*af20*/  LDL.64 R4, [R1] ;  /* 0x0000000001047983 */ /* 0x000ea80000100a00 */
[----:B------:R-:W4:Y:S01]  /*af30*/  LDL R0, [R1+0x14] ;  /* 0x0000140001007983 */ /* 0x000f220000100800 */
[--C-:B------:R-:W-:Y:S01]  /*af40*/  SHF.R.U64 R28, R28, 0x10, R29.reuse ;  /* 0x000000101c1c7819 */ /* 0x100fe2000000121d */
[--C-:B------:R-:W-:Y:S01]  /*af50*/  HADD2.F32 R51, -RZ, R50.reuse.H1_H1 ;  /* 0x30000032ff337230 */ /* 0x100fe20000004100 */
[----:B------:R-:W-:Y:S01]  /*af60*/  SHF.R.U32.HI R54, RZ, 0x10, R29 ;  /* 0x00000010ff367819 */ /* 0x000fe2000001161d */
[----:B------:R-:W-:Y:S01]  /*af70*/  HADD2.F32 R52, -RZ, R50.H0_H0 ;  /* 0x20000032ff347230 */ /* 0x000fe20000004100 */
[----:B------:R-:W-:Y:S01]  /*af80*/  SHF.R.U64 R29, R8, 0x10, R9 ;  /* 0x00000010081d7819 */ /* 0x000fe20000001209 */
[--C-:B------:R-:W-:Y:S01]  /*af90*/  HADD2.F32 R56, -RZ, R48.reuse.H1_H1 ;  /* 0x30000030ff387230 */ /* 0x100fe20000004100 */
[----:B------:R-:W-:Y:S01]  /*afa0*/  SHF.R.U64 R8, R30, 0x10, R31 ;  /* 0x000000101e087819 */ /* 0x000fe2000000121f */
[----:B------:R-:W-:Y:S01]  /*afb0*/  HADD2.F32 R48, -RZ, R48.H0_H0 ;  /* 0x20000030ff307230 */ /* 0x000fe20000004100 */
[----:B------:R-:W-:Y:S01]  /*afc0*/  SHF.R.U32.HI R53, RZ, 0x10, R9 ;  /* 0x00000010ff357819 */ /* 0x000fe20000011609 */
[----:B------:R-:W-:Y:S01]  /*afd0*/  HADD2.F32 R29, -RZ, R29.H0_H0 ;  /* 0x2000001dff1d7230 */ /* 0x000fe20000004100 */
[----:B------:R-:W-:-:S02]  /*afe0*/  SHF.R.U32.HI R30, RZ, 0x10, R31 ;  /* 0x00000010ff1e7819 */ /* 0x000fc4000001161f */
[--C-:B------:R-:W-:Y:S01]  /*aff0*/  SHF.R.U64 R9, R10, 0x10, R11.reuse ;  /* 0x000000100a097819 */ /* 0x100fe2000000120b */
[----:B------:R-:W-:Y:S01]  /*b000*/  HADD2.F32 R53, -RZ, R53.H0_H0 ;  /* 0x20000035ff357230 */ /* 0x000fe20000004100 */
[----:B------:R-:W-:Y:S01]  /*b010*/  SHF.R.U32.HI R10, RZ, 0x10, R11 ;  /* 0x00000010ff0a7819 */ /* 0x000fe2000001160b */
[----:B------:R-:W-:-:S04]  /*b020*/  HADD2.F32 R30, -RZ, R30.H0_H0 ;  /* 0x2000001eff1e7230 */ /* 0x000fc80000004100 */
[----:B------:R-:W-:Y:S02]  /*b030*/  HADD2.F32 R10, -RZ, R10.H0_H0 ;  /* 0x2000000aff0a7230 */ /* 0x000fe40000004100 */
[----:B--2---:R-:W-:Y:S01]  /*b040*/  IMAD.IADD R4, R4, 0x1, R6 ;  /* 0x0000000104047824 */ /* 0x004fe200078e0206 */
[----:B----4-:R-:W-:-:S04]  /*b050*/  LEA.HI R0, R3, R0, RZ, 0x1d ;  /* 0x0000000003007211 */ /* 0x010fc800078fe8ff */
        /* <DEDUP_REMOVED lines=14> */
[----:B------:R-:W-:-:S03]  /*b140*/  IMAD.IADD R25, R24, 0x1, R25 ;  /* 0x0000000118197824 */ /* 0x000fc600078e0219 */
[----:B------:R-:W-:Y:S01]  /*b150*/  IADD3 R6, R6, R7, RZ ;  /* 0x0000000706067210 */ /* 0x000fe20007ffe0ff */
[----:B------:R-:W-:-:S03]  /*b160*/  IMAD R36, R25, 0x2, R2 ;  /* 0x0000000219247824 */ /* 0x000fc600078e0202 */
[----:B------:R-:W-:Y:S02]  /*b170*/  LEA R0, R6, UR42, 0x1 ;  /* 0x0000002a06007c11 */ /* 0x000fe4000f8e08ff */
[----:B------:R-:W0:Y:S04]  /*b180*/  LDS.128 R24, [R36+0xc400] ;  /* 0x00c4000024187984 */ /* 0x000e280000000c00 */
[----:B------:R-:W1:Y:S01]  /*b190*/  LDS.128 R4, [R0] ;  /* 0x0000000000047984 */ /* 0x000e620000000c00 */
[----:B0-----:R-:W-:Y:S02]  /*b1a0*/  HADD2.F32 R41, -RZ, R25.H0_H0 ;  /* 0x20000019ff297230 */ /* 0x001fe40000004100 */
[----:B------:R-:W-:Y:S02]  /*b1b0*/  HADD2.F32 R50, -RZ, R27.H0_H0 ;  /* 0x2000001bff327230 */ /* 0x000fe40000004100 */
[----:B-1----:R-:W-:-:S02]  /*b1c0*/  HADD2.F32 R38, -RZ, R5.H0_H0 ;  /* 0x20000005ff267230 */ /* 0x002fc40000004100 */
[----:B------:R-:W-:Y:S02]  /*b1d0*/  HADD2.F32 R31, -RZ, R27.H1_H1 ;  /* 0x3000001bff1f7230 */ /* 0x000fe40000004100 */
[CC--:B------:R-:W-:Y:S01]  /*b1e0*/  FMUL.FTZ R27, R41.reuse, R51.reuse ;  /* 0x00000033291b7220 */ /* 0x0c0fe20000410000 */
[----:B------:R-:W-:Y:S02]  /*b1f0*/  HADD2.F32 R42, -RZ, R25.H1_H1 ;  /* 0x30000019ff2a7230 */ /* 0x000fe40000004100 */
[-C--:B------:R-:W-:Y:S01]  /*b200*/  FMUL.FTZ R25, R41, R52.reuse ;  /* 0x0000003429197220 */ /* 0x080fe20000410000 */
[----:B------:R-:W-:Y:S02]  /*b210*/  HADD2.F32 R41, -RZ, R54.H0_H0 ;  /* 0x20000036ff297230 */ /* 0x000fe40000004100 */
[C---:B------:R-:W-:Y:S01]  /*b220*/  FFMA.FTZ R27, R38.reuse, R52, R27 ;  /* 0x00000034261b7223 */ /* 0x040fe2000001001b */
[----:B------:R-:W-:Y:S02]  /*b230*/  HADD2.F32 R39, -RZ, R24.H0_H0 ;  /* 0x20000018ff277230 */ /* 0x000fe40000004100 */
[----:B------:R-:W-:Y:S01]  /*b240*/  FFMA.FTZ R25, R38, R51, -R25 ;  /* 0x0000003326197223 */ /* 0x000fe20000010819 */
[----:B------:R-:W-:-:S02]  /*b250*/  HADD2.F32 R54, -RZ, R49.H1_H1 ;  /* 0x30000031ff367230 */ /* 0x000fc40000004100 */
[C---:B------:R-:W-:Y:S01]  /*b260*/  FMUL.FTZ R51, R42.reuse, R53 ;  /* 0x000000352a337220 */ /* 0x040fe20000410000 */
[----:B------:R-:W-:Y:S02]  /*b270*/  HADD2.F32 R52, -RZ, R49.H0_H0 ;  /* 0x20000031ff347230 */ /* 0x000fe40000004100 */
[----:B------:R-:W-:Y:S01]  /*b280*/  FMUL.FTZ R49, R42, R41 ;  /* 0x000000292a317220 */ /* 0x000fe20000410000 */
[----:B------:R-:W-:Y:S02]  /*b290*/  HADD2.F32 R37, -RZ, R4.H0_H0 ;  /* 0x20000004ff257230 */ /* 0x000fe40000004100 */
[C---:B------:R-:W-:Y:S01]  /*b2a0*/  FMUL.FTZ R42, R39.reuse, R54 ;  /* 0x00000036272a7220 */ /* 0x040fe20000410000 */
[----:B------:R-:W-:Y:S02]  /*b2b0*/  HADD2.F32 R43, -RZ, R26.H0_H0 ;  /* 0x2000001aff2b7230 */ /* 0x000fe40000004100 */
[----:B------:R-:W-:Y:S01]  /*b2c0*/  FMUL.FTZ R39, R39, R52 ;  /* 0x0000003427277220 */ /* 0x000fe20000410000 */
[----:B------:R-:W-:-:S02]  /*b2d0*/  HADD2.F32 R40, -RZ, R5.H1_H1 ;  /* 0x30000005ff287230 */ /* 0x000fc40000004100 */
[C---:B------:R-:W-:Y:S01]  /*b2e0*/  FFMA.FTZ R52, R37.reuse, R52, -R42 ;  /* 0x0000003425347223 */ /* 0x040fe2000001082a */
[----:B------:R-:W-:Y:S02]  /*b2f0*/  HADD2.F32 R5, -RZ, R6.H0_H0 ;  /* 0x20000006ff057230 */ /* 0x000fe40000004100 */
[----:B------:R-:W-:Y:S01]  /*b300*/  FFMA.FTZ R39, R37, R54, R39 ;  /* 0x0000003625277223 */ /* 0x000fe20000010027 */
[--C-:B------:R-:W-:Y:S02]  /*b310*/  HADD2.F32 R42, -RZ, R47.reuse.H1_H1 ;  /* 0x3000002fff2a7230 */ /* 0x100fe40000004100 */
[----:B------:R-:W-:Y:S01]  /*b320*/  FMUL.FTZ R54, R43, R56 ;  /* 0x000000382b367220 */ /* 0x000fe20000410000 */
[----:B------:R-:W-:Y:S02]  /*b330*/  HADD2.F32 R47, -RZ, R47.H0_H0 ;  /* 0x2000002fff2f7230 */ /* 0x000fe40000004100 */
[----:B------:R-:W-:Y:S01]  /*b340*/  FFMA.FTZ R38, R40, R41, -R51 ;  /* 0x0000002928267223 */ /* 0x000fe20000010833 */
[----:B------:R-:W-:-:S02]  /*b350*/  HADD2.F32 R11, -RZ, R7.H0_H0 ;  /* 0x20000007ff0b7230 */ /* 0x000fc40000004100 */
[-C--:B------:R-:W-:Y:S01]  /*b360*/  FMUL.FTZ R58, R43, R42.reuse ;  /* 0x0000002a2b3a7220 */ /* 0x080fe20000410000 */
[C---:B------:R-:W-:Y:S01]  /*b370*/  FFMA.FTZ R54, R5.reuse, R42, -R54 ;  /* 0x0000002a05367223 */ /* 0x040fe20000010836 */
[CC--:B------:R-:W-:Y:S01]  /*b380*/  FMUL.FTZ R42, R50.reuse, R47.reuse ;  /* 0x0000002f322a7220 */ /* 0x0c0fe20000410000 */
[----:B------:R-:W-:Y:S01]  /*b390*/  FMUL.FTZ R50, R50, R48 ;  /* 0x0000003032327220 */ /* 0x000fe20000410000 */
        /* <DEDUP_REMOVED lines=19> */
[----:B------:R-:W-:Y:S01]  /*b4d0*/  FFMA.FTZ R40, R40, R53, R49 ;  /* 0x0000003528287223 */ /* 0x000fe20000010031 */
        /* <DEDUP_REMOVED lines=14> */
.L_x_2435:
[----:B------:R-:W-:Y:S05]  /*b5c0*/  BSYNC B1 ;  /* 0x0000000000017941 */ /* 0x000fea0003800000 */
.L_x_2434:
[----:B------:R-:W-:Y:S05]  /*b5d0*/  @P2 BRA `(.L_x_2416) ;  /* 0x0000000400b42947 */ /* 0x000fea0003800000 */
[----:B01----:R-:W2:Y:S04]  /*b5e0*/  LDL.64 R4, [R1] ;  /* 0x0000000001047983 */ /* 0x003ea80000100a00 */
[----:B------:R-:W4:Y:S01]  /*b5f0*/  LDL R0, [R1+0x38] ;  /* 0x0000380001007983 */ /* 0x000f220000100800 */
[----:B--2---:R-:W-:-:S03]  /*b600*/  IMAD.MOV.U32 R6, RZ, RZ, R4 ;  /* 0x000000ffff067224 */ /* 0x004fc600078e0004 */
[----:B------:R-:W2:Y:S01]  /*b610*/  LDL R4, [R1+0x18] ;  /* 0x0000180001047983 */ /* 0x000ea20000100800 */
[----:B------:R-:W-:Y:S02]  /*b620*/  IMAD.MOV.U32 R7, RZ, RZ, R5 ;  /* 0x000000ffff077224 */ /* 0x000fe400078e0005 */
[----:B----4-:R-:W-:-:S05]  /*b630*/  IMAD.IADD R0, R6, 0x1, R0 ;  /* 0x0000000106007824 */ /* 0x010fca00078e0200 */
[----:B------:R-:W-:Y:S02]  /*b640*/  SHF.R.S32.HI R5, RZ, 0x1f, R0 ;  /* 0x0000001fff057819 */ /* 0x000fe40000011400 */
[----:B------:R-:W-:Y:S02]  /*b650*/  SHF.R.U64 R25, R12, 0x10, R13 ;  /* 0x000000100c197819 */ /* 0x000fe4000000120d */
[----:B------:R-:W-:Y:S01]  /*b660*/  SHF.R.U64 R12, R34, 0x10, R35 ;  /* 0x00000010220c7819 */ /* 0x000fe20000001223 */
[----:B------:R-:W-:Y:S01]  /*b670*/  HADD2.F32 R34, -RZ, R20.H1_H1 ;  /* 0x30000014ff227230 */ /* 0x000fe20000004100 */
[----:B------:R-:W-:Y:S01]  /*b680*/  SHF.R.U64 R24, R32, 0x10, R33 ;  /* 0x0000001020187819 */ /* 0x000fe20000001221 */
[----:B------:R-:W-:Y:S01]  /*b690*/  HADD2.F32 R32, -RZ, R45.H1_H1 ;  /* 0x3000002dff207230 */ /* 0x000fe20000004100 */
[----:B------:R-:W-:Y:S02]  /*b6a0*/  SHF.R.U32.HI R31, RZ, 0x10, R13 ;  /* 0x00000010ff1f7819 */ /* 0x000fe4000001160d */
[----:B------:R-:W-:-:S03]  /*b6b0*/  SHF.R.U32.HI R33, RZ, 0x10, R33 ;  /* 0x00000010ff217819 */ /* 0x000fc60000011621 */
[----:B------:R-:W-:Y:S01]  /*b6c0*/  HADD2.F32 R31, -RZ, R31.H0_H0 ;  /* 0x2000001fff1f7230 */ /* 0x000fe20000004100 */
[----:B------:R-:W-:Y:S02]  /*b6d0*/  SHF.R.U64 R37, R14, 0x10, R15 ;  /* 0x000000100e257819 */ /* 0x000fe4000000120f */
[----:B------:R-:W-:Y:S02]  /*b6e0*/  SHF.R.U32.HI R39, RZ, 0x10, R35 ;  /* 0x00000010ff277819 */ /* 0x000fe40000011623 */
[----:B------:R-:W-:Y:S01]  /*b6f0*/  SHF.R.U32.HI R35, RZ, 0x10, R15 ;  /* 0x00000010ff237819 */ /* 0x000fe2000001160f */
        /* <DEDUP_REMOVED lines=16> */
[----:B------:R-:W-:-:S03]  /*b800*/  IMAD.IADD R0, R6, 0x1, R5 ;  /* 0x0000000106007824 */ /* 0x000fc600078e0205 */
[----:B------:R-:W-:Y:S02]  /*b810*/  LEA R3, R3, R2, 0x1 ;  /* 0x0000000203037211 */ /* 0x000fe400078e08ff */
[----:B------:R-:W-:-:S03]  /*b820*/  LEA R0, R0, UR42, 0x1 ;  /* 0x0000002a00007c11 */ /* 0x000fc6000f8e08ff */
[----:B------:R-:W0:Y:S04]  /*b830*/  LDS.128 R8, [R3+0xc400] ;  /* 0x00c4000003087984 */ /* 0x000e280000000c00 */
[----:B------:R-:W1:Y:S01]  /*b840*/  LDS.128 R4, [R0] ;  /* 0x0000000000047984 */ /* 0x000e620000000c00 */
[----:B0-----:R-:W-:Y:S02]  /*b850*/  HADD2.F32 R27, -RZ, R9.H0_H0 ;  /* 0x20000009ff1b7230 */ /* 0x001fe40000004100 */
[----:B-1----:R-:W-:-:S03]  /*b860*/  HADD2.F32 R13, -RZ, R5.H0_H0 ;  /* 0x20000005ff0d7230 */ /* 0x002fc60000004100 */
[C---:B------:R-:W-:Y:S01]  /*b870*/  FMUL.FTZ R36, R27.reuse, R34 ;  /* 0x000000221b247220 */ /* 0x040fe20000410000 */
[----:B------:R-:W-:Y:S02]  /*b880*/  HADD2.F32 R28, -RZ, R9.H1_H1 ;  /* 0x30000009ff1c7230 */ /* 0x000fe40000004100 */
[-C--:B------:R-:W-:Y:S01]  /*b890*/  FMUL.FTZ R38, R27, R32.reuse ;  /* 0x000000201b267220 */ /* 0x080fe20000410000 */
[----:B------:R-:W-:Y:S02]  /*b8a0*/  HADD2.F32 R9, -RZ, R8.H0_H0 ;  /* 0x20000008ff097230 */ /* 0x000fe40000004100 */
[----:B------:R-:W-:Y:S01]  /*b8b0*/  FFMA.FTZ R36, R13, R32, -R36 ;  /* 0x000000200d247223 */ /* 0x000fe20000010824 */
[----:B------:R-:W-:Y:S02]  /*b8c0*/  HADD2.F32 R27, -RZ, R33.H0_H0 ;  /* 0x20000021ff1b7230 */ /* 0x000fe40000004100 */
[----:B------:R-:W-:Y:S02]  /*b8d0*/  HADD2.F32 R32, -RZ, R20.H0_H0 ;  /* 0x20000014ff207230 */ /* 0x000fe40000004100 */
[----:B------:R-:W-:-:S02]  /*b8e0*/  HADD2.F32 R20, -RZ, R45.H0_H0 ;  /* 0x2000002dff147230 */ /* 0x000fc40000004100 */
[----:B------:R-:W-:Y:S01]  /*b8f0*/  FFMA.FTZ R38, R13, R34, R38 ;  /* 0x000000220d267223 */ /* 0x000fe20000010026 */
[----:B------:R-:W-:Y:S02]  /*b900*/  HADD2.F32 R14, -RZ, R5.H1_H1 ;  /* 0x30000005ff0e7230 */ /* 0x000fe40000004100 */
[C---:B------:R-:W-:Y:S01]  /*b910*/  FMUL.FTZ R33, R28.reuse, R31 ;  /* 0x0000001f1c217220 */ /* 0x040fe20000410000 */
[----:B------:R-:W-:Y:S02]  /*b920*/  HADD2.F32 R5, -RZ, R4.H0_H0 ;  /* 0x20000004ff057230 */ /* 0x000fe40000004100 */
[----:B------:R-:W-:Y:S01]  /*b930*/  FMUL.FTZ R13, R28, R27 ;  /* 0x0000001b1c0d7220 */ /* 0x000fe20000410000 */
[C---:B------:R-:W-:Y:S01]  /*b940*/  FMUL.FTZ R34, R9.reuse, R32 ;  /* 0x0000002009227220 */ /* 0x040fe20000410000 */
[----:B------:R-:W-:Y:S02]  /*b950*/  HADD2.F32 R29, -RZ, R10.H0_H0 ;  /* 0x2000000aff1d7230 */ /* 0x000fe40000004100 */
[----:B------:R-:W-:Y:S01]  /*b960*/  FMUL.FTZ R9, R9, R20 ;  /* 0x0000001409097220 */ /* 0x000fe20000410000 */
[----:B------:R-:W-:-:S02]  /*b970*/  HADD2.F32 R28, -RZ, R21.H0_H0 ;  /* 0x20000015ff1c7230 */ /* 0x000fc40000004100 */
[C---:B------:R-:W-:Y:S01]  /*b980*/  FFMA.FTZ R33, R14.reuse, R27, -R33 ;  /* 0x0000001b0e217223 */ /* 0x040fe20000010821 */
[----:B------:R-:W-:Y:S01]  /*b990*/  FFMA.FTZ R31, R14, R31, R13 ;  /* 0x0000001f0e1f7223 */ /* 0x000fe2000001000d */
[----:B------:R-:W-:Y:S02]  /*b9a0*/  HADD2.F32 R15, -RZ, R6.H0_H0 ;  /* 0x20000006ff0f7230 */ /* 0x000fe40000004100 */
[C---:B------:R-:W-:Y:S01]  /*b9b0*/  FFMA.FTZ R34, R5.reuse, R20, -R34 ;  /* 0x0000001405227223 */ /* 0x040fe20000010822 */
[----:B------:R-:W-:Y:S02]  /*b9c0*/  HADD2.F32 R30, -RZ, R11.H0_H0 ;  /* 0x2000000bff1e7230 */ /* 0x000fe40000004100 */
[----:B------:R-:W-:Y:S01]  /*b9d0*/  FFMA.FTZ R32, R5, R32, R9 ;  /* 0x0000002005207223 */ /* 0x000fe20000010009 */
[----:B------:R-:W-:Y:S02]  /*b9e0*/  HADD2.F32 R14, -RZ, R46.H0_H0 ;  /* 0x2000002eff0e7230 */ /* 0x000fe40000004100 */
[----:B------:R-:W-:Y:S01]  /*b9f0*/  FMUL.FTZ R20, R29, R28 ;  /* 0x0000001c1d147220 */ /* 0x000fe20000410000 */
[----:B------:R-:W-:-:S02]  /*ba00*/  HADD2.F32 R21, -RZ, R21.H1_H1 ;  /* 0x30000015ff157230 */ /* 0x000fc40000004100 */
[----:B------:R-:W-:Y:S02]  /*ba10*/  HADD2.F32 R5, -RZ, R46.H1_H1 ;  /* 0x3000002eff057230 */ /* 0x000fe40000004100 */
[-C--:B------:R-:W-:Y:S01]  /*ba20*/  FMUL.FTZ R40, R29, R14.reuse ;  /* 0x0000000e1d287220 */ /* 0x080fe20000410000 */
[----:B------:R-:W-:Y:S02]  /*ba30*/  HADD2.F32 R26, -RZ, R7.H0_H0 ;  /* 0x20000007ff1a7230 */ /* 0x000fe40000004100 */
[----:B------:R-:W-:Y:S01]  /*ba40*/  FFMA.FTZ R27, R15, R14, -R20 ;  /* 0x0000000e0f1b7223 */ /* 0x000fe20000010814 */
[C---:B------:R-:W-:Y:S01]  /*ba50*/  FMUL.FTZ R9, R30.reuse, R21 ;  /* 0x000000151e097220 */ /* 0x040fe20000410000 */
[----:B------:R-:W-:Y:S02]  /*ba60*/  HADD2.F32 R11, -RZ, R11.H1_H1 ;  /* 0x3000000bff0b7230 */ /* 0x000fe40000004100 */
[----:B------:R-:W-:Y:S01]  /*ba70*/  FMUL.FTZ R30, R30, R5 ;  /* 0x000000051e1e7220 */ /* 0x000fe20000410000 */
[----:B------:R-:W-:-:S02]  /*ba80*/  HADD2.F32 R20, -RZ, R35.H0_H0 ;  /* 0x20000023ff147230 */ /* 0x000fc40000004100 */
[----:B------:R-:W-:Y:S02]  /*ba90*/  HADD2.F32 R14, -RZ, R39.H0_H0 ;  /* 0x20000027ff0e7230 */ /* 0x000fe40000004100 */
[----:B------:R-:W-:Y:S01]  /*baa0*/  FFMA.FTZ R40, R15, R28, R40 ;  /* 0x0000001c0f287223 */ /* 0x000fe20000010028 */
[C---:B------:R-:W-:Y:S01]  /*bab0*/  FFMA.FTZ R28, R26.reuse, R5, -R9 ;  /* 0x000000051a1c7223 */ /* 0x040fe20000010809 */
[----:B------:R-:W-:Y:S01]  /*bac0*/  FFMA.FTZ R30, R26, R21, R30 ;  /* 0x000000151a1e7223 */ /* 0x000fe2000001001e */
[----:B------:R-:W-:Y:S02]  /*bad0*/  HADD2.F32 R7, -RZ, R7.H1_H1 ;  /* 0x30000007ff077230 */ /* 0x000fe40000004100 */
[C---:B------:R-:W-:Y:S01]  /*bae0*/  FMUL.FTZ R42, R11.reuse, R20 ;  /* 0x000000140b2a7220 */ /* 0x040fe20000410000 */
[----:B------:R-:W-:Y:S01]  /*baf0*/  FMUL.FTZ R26, R11, R14 ;  /* 0x0000000e0b1a7220 */ /* 0x000fe20000410000 */
[----:B------:R-:W-:Y:S02]  /*bb00*/  HADD2.F32 R8, -RZ, R8.H1_H1 ;  /* 0x30000008ff087230 */ /* 0x000fe40000004100 */
[----:B------:R-:W-:-:S02]  /*bb10*/  HADD2.F32 R10, -RZ, R10.H1_H1 ;  /* 0x3000000aff0a7230 */ /* 0x000fc40000004100 */
[----:B------:R-:W-:Y:S02]  /*bb20*/  HADD2.F32 R11, -RZ, R37.H0_H0 ;  /* 0x20000025ff0b7230 */ /* 0x000fe40000004100 */
[----:B------:R-:W-:Y:S02]  /*bb30*/  HADD2.F32 R5, -RZ, R24.H0_H0 ;  /* 0x20000018ff057230 */ /* 0x000fe40000004100 */
[----:B------:R-:W-:Y:S02]  /*bb40*/  HADD2.F32 R9, -RZ, R12.H0_H0 ;  /* 0x2000000cff097230 */ /* 0x000fe40000004100 */
[C---:B------:R-:W-:Y:S01]  /*bb50*/  FFMA.FTZ R21, R7.reuse, R14, -R42 ;  /* 0x0000000e07157223 */ /* 0x040fe2000001082a */
[----:B------:R-:W-:Y:S02]  /*bb60*/  HADD2.F32 R4, -RZ, R4.H1_H1 ;  /* 0x30000004ff047230 */ /* 0x000fe40000004100 */
[----:B------:R-:W-:Y:S01]  /*bb70*/  FFMA.FTZ R29, R7, R20, R26 ;  /* 0x00000014071d7223 */ /* 0x000fe2000001001a */
[----:B------:R-:W-:-:S02]  /*bb80*/  HADD2.F32 R6, -RZ, R6.H1_H1 ;  /* 0x30000006ff067230 */ /* 0x000fc40000004100 */
        /* <DEDUP_REMOVED lines=8> */
[----:B------:R-:W-:Y:S02]  /*bc10*/  F2FP.F16.F32.PACK_AB R7, R21, R28 ;  /* 0x0000001c1507723e */ /* 0x000fe400000000ff */
[----:B------:R-:W-:-:S02]  /*bc20*/  F2FP.F16.F32.PACK_AB R5, R33, R36 ;  /* 0x000000242105723e */ /* 0x000fc400000000ff */
[----:B------:R-:W-:Y:S02]  /*bc30*/  F2FP.F16.F32.PACK_AB R4, R13, R34 ;  /* 0x000000220d04723e */ /* 0x000fe400000000ff */
[----:B------:R-:W-:Y:S02]  /*bc40*/  F2FP.F16.F32.PACK_AB R6, R10, R27 ;  /* 0x0000001b0a06723e */ /* 0x000fe400000000ff */
[----:B------:R-:W-:Y:S02]  /*bc50*/  F2FP.F16.F32.PACK_AB R11, R29, R30 ;  /* 0x0000001e1d0b723e */ /* 0x000fe400000000ff */
[----:B------:R-:W-:Y:S02]  /*bc60*/  F2FP.F16.F32.PACK_AB R9, R31, R38 ;  /* 0x000000261f09723e */ /* 0x000fe400000000ff */
[----:B------:R-:W-:Y:S02]  /*bc70*/  F2FP.F16.F32.PACK_AB R8, R25, R32 ;  /* 0x000000201908723e */ /* 0x000fe400000000ff */
[----:B------:R-:W-:Y:S01]  /*bc80*/  F2FP.F16.F32.PACK_AB R10, R15, R40 ;  /* 0x000000280f0a723e */ /* 0x000fe200000000ff */
[----:B------:R0:W-:Y:S04]  /*bc90*/  STS.128 [R0], R4 ;  /* 0x0000000400007388 */ /* 0x0001e80000000c00 */
[----:B------:R0:W-:Y:S02]  /*bca0*/  STS.128 [R3+0xc400], R8 ;  /* 0x00c4000803007388 */ /* 0x0001e40000000c00 */
.L_x_2416:
[----:B------:R-:W-:Y:S05]  /*bcb0*/  BSYNC B0 ;  /* 0x0000000000007941 */ /* 0x000fea0003800000 */
.L_x_2409:
        /* <DEDUP_REMOVED lines=8> */
.L_x_2407:
[----:B01-3--:R-:W-:-:S05]  /*bd40*/  IMAD.U32 R0, RZ, RZ, UR41 ;  /* 0x00000029ff007e24 */ /* 0x00bfca000f8e00ff */
[----:B------:R-:W-:-:S13]  /*bd50*/  ISETP.NE.AND P0, PT, R0, 0x3, PT ;  /* 0x000000030000780c */ /* 0x000fda0003f05270 */
[----:B------:R-:W-:Y:S05]  /*bd60*/  @!P0 BRA `(.L_x_2436) ;  /* 0x0000000000048947 */ /* 0x000fea0003800000 */
[----:B------:R-:W-:Y:S01]  /*bd70*/  BPT.TRAP 0x1 ;  /* 0x000000040000795c */ /* 0x000fe20000300000 */
.L_x_2436:
[----:B--2-4-:R-:W-:Y:S01]  /*bd80*/  IMAD R3, R22, 0x8, R2 ;  /* 0x0000000816037824 */ /* 0x014fe200078e0202 */
[----:B------:R-:W-:-:S04]  /*bd90*/  SHF.L.U32 R4, R139, 0x1f, RZ ;  /* 0x0000001f8b047819 */ /* 0x000fc800000006ff */
[----:B------:R0:W1:Y:S01]  /*bda0*/  SYNCS.PHASECHK.TRANS64.TRYWAIT P1, [R3+URZ+0x2d830], R4 ;  /* 0x02d83004030075a7 */ /* 0x000062000802017f */
[----:B------:R-:W-:Y:S05]  /*bdb0*/  @!P0 BRA `(.L_x_2437) ;  /* 0x0000000000048947 */ /* 0x000fea0003800000 */
[----:B------:R-:W-:Y:S01]  /*bdc0*/  BPT.TRAP 0x1 ;  /* 0x000000040000795c */ /* 0x000fe20000300000 */
.L_x_2437:
        /* <DEDUP_REMOVED lines=12> */
.L_x_2438:
[----:B--2---:R-:W0:Y:S01]  /*be90*/  LDL R0, [R1+0x2c] ;  /* 0x00002c0001007983 */ /* 0x004e220000100800 */
[----:B------:R-:W-:Y:S01]  /*bea0*/  IMAD.MOV.U32 R5, RZ, RZ, -0x7fffffe0 ;  /* 0x80000020ff057424 */ /* 0x000fe200078e00ff */
[----:B------:R-:W-:Y:S01]  /*beb0*/  LOP3.LUT R144, R44, 0x10000, RZ, 0xfc, !PT ;  /* 0x000100002c907812 */ /* 0x000fe200078efcff */
[----:B------:R-:W-:Y:S01]  /*bec0*/  IMAD.MOV.U32 R145, RZ, RZ, -0x7fffffe0 ;  /* 0x80000020ff917424 */ /* 0x000fe200078e00ff */
[----:B------:R-:W-:Y:S05]  /*bed0*/  WARPSYNC.ALL ;  /* 0x0000000000007948 */ /* 0x000fea0003800000 */
[----:B------:R-:W-:Y:S01]  /*bee0*/  R2UR UR7, R5 ;  /* 0x00000000050772ca */ /* 0x000fe200000e0000 */
[----:B-----5:R-:W-:Y:S01]  /*bef0*/  WARPGROUP.ARRIVE ;  /* 0x00000000000079c5 */ /* 0x020fe20000000000 */
[C---:B------:R-:W-:Y:S01]  /*bf00*/  R2UR UR4, R144.reuse ;  /* 0x00000000900472ca */ /* 0x040fe200000e0000 */
[----:B------:R-:W-:Y:S01]  /*bf10*/  IMAD.MOV.U32 R7, RZ, RZ, -0x7fffffe0 ;  /* 0x80000020ff077424 */ /* 0x000fe200078e00ff */
[----:B------:R-:W-:Y:S01]  /*bf20*/  R2UR UR5, R145 ;  /* 0x00000000910572ca */ /* 0x000fe200000e0000 */
[----:B------:R-:W-:Y:S01]  /*bf30*/  IMAD.MOV.U32 R155, RZ, RZ, -0x7fffffe0 ;  /* 0x80000020ff9b7424 */ /* 0x000fe200078e00ff */
[C---:B------:R-:W-:Y:S01]  /*bf40*/  IADD3 R154, R144.reuse, 0x2, RZ ;  /* 0x00000002909a7810 */ /* 0x040fe20007ffe0ff */
[C---:B------:R-:W-:Y:S01]  /*bf50*/  VIADD R152, R144.reuse, 0x300 ;  /* 0x0000030090987836 */ /* 0x040fe20000000000 */
[----:B------:R-:W-:Y:S01]  /*bf60*/  IADD3 R150, R144, 0x302, RZ ;  /* 0x0000030290967810 */ /* 0x000fe20007ffe0ff */
[----:B------:R-:W-:Y:S01]  /*bf70*/  IMAD.MOV.U32 R153, RZ, RZ, -0x7fffffe0 ;  /* 0x80000020ff997424 */ /* 0x000fe200078e00ff */
[----:B------:R-:W-:Y:S01]  /*bf80*/  MOV R147, 0x80000020 ;  /* 0x8000002000937802 */ /* 0x000fe20000000f00 */
[----:B------:R-:W-:-:S02]  /*bf90*/  IMAD.MOV.U32 R151, RZ, RZ, -0x7fffffe0 ;  /* 0x80000020ff977424 */ /* 0x000fc400078e00ff */
[C---:B------:R-:W-:Y:S02]  /*bfa0*/  VIADD R148, R144.reuse, 0x600 ;  /* 0x0000060090947836 */ /* 0x040fe40000000000 */
[----:B------:R-:W-:Y:S02]  /*bfb0*/  IMAD.MOV.U32 R149, RZ, RZ, -0x7fffffe0 ;  /* 0x80000020ff957424 */ /* 0x000fe400078e00ff */
[----:B------:R-:W-:Y:S02]  /*bfc0*/  IMAD.MOV.U32 R5, RZ, RZ, -0x7fffffe0 ;  /* 0x80000020ff057424 */ /* 0x000fe400078e00ff */
[----:B------:R-:W-:Y:S02]  /*bfd0*/  VIADD R146, R144, 0x602 ;  /* 0x0000060290927836 */ /* 0x000fe40000000000 */
[----:B01----:R-:W-:-:S04]  /*bfe0*/  IMAD R4, R22, 0x600, R0 ;  /* 0x0000060016047824 */ /* 0x003fc800078e0200 */
        /* <DEDUP_REMOVED lines=46> */
[----:B------:R-:W-:Y:S05]  /*c2d0*/  @!P0 BRA `(.L_x_2440) ;  /* 0x0000000000048947 */ /* 0x000fea0003800000 */
[----:B------:R-:W-:Y:S01]  /*c2e0*/  BPT.TRAP 0x1 ;  /* 0x000000040000795c */ /* 0x000fe20000300000 */
.L_x_2440:
[----:B------:R-:W2:Y:S01]  /*c2f0*/  LDL R5, [R1+0x6c] ;  /* 0x00006c0001057983 */ /* 0x000ea20000100800 */
[----:B------:R-:W0:Y:S01]  /*c300*/  LDC R0, c[0x0][0x448] ;  /* 0x00011200ff007b82 */ /* 0x000e220000000800 */
[----:B------:R-:W-:Y:S02]  /*c310*/  ULDC UR45, c[0x0][0x988] ;  /* 0x00026200002d7ab9 */ /* 0x000fe40000000800 */
[----:B------:R-:W2:Y:S04]  /*c320*/  LDL R90, [R1+0x58] ;  /* 0x00005800015a7983 */ /* 0x000ea80000100800 */
[----:B------:R-:W3:Y:S04]  /*c330*/  LDL R8, [R1+0x64] ;  /* 0x0000640001087983 */ /* 0x000ee80000100800 */
[----:B------:R-:W4:Y:S04]  /*c340*/  LDL R89, [R1+0x4c] ;  /* 0x00004c0001597983 */ /* 0x000f280000100800 */
[----:B------:R-:W5:Y:S04]  /*c350*/  LDL R88, [R1+0x5c] ;  /* 0x00005c0001587983 */ /* 0x000f680000100800 */
[----:B------:R-:W4:Y:S01]  /*c360*/  LDL R91, [R1+0x50] ;  /* 0x00005000015b7983 */ /* 0x000f220000100800 */
[----:B------:R-:W-:Y:S01]  /*c370*/  VIADD R10, R3, 0x2d840 ;  /* 0x0002d840030a7836 */ /* 0x000fe20000000000 */
[----:B------:R-:W-:Y:S01]  /*c380*/  LOP3.LUT R18, R18, 0xfffffff7, RZ, 0xc0, !PT ;  /* 0xfffffff712127812 */ /* 0x000fe200078ec0ff */
[----:B------:R-:W-:Y:S01]  /*c390*/  ULDC UR43, c[0x0][0x988] ;  /* 0x00026200002b7ab9 */ /* 0x000fe20000000800 */
[----:B------:R-:W-:Y:S01]  /*c3a0*/  ULDC UR44, c[0x0][0x988] ;  /* 0x00026200002c7ab9 */ /* 0x000fe20000000800 */
[----:B0-----:R-:W-:-:S13]  /*c3b0*/  ISETP.NE.AND P5, PT, R0, 0x1, PT ;  /* 0x000000010000780c */ /* 0x001fda0003fa5270 */
[----:B------:R-:W0:Y:S08]  /*c3c0*/  @P5 LDC R4, c[0x0][0x44c] ;  /* 0x00011300ff045b82 */ /* 0x000e300000000800 */
[----:B------:R-:W1:Y:S01]  /*c3d0*/  @P5 LDC R0, c[0x0][0x450] ;  /* 0x00011400ff005b82 */ /* 0x000e620000000800 */
[----:B--2---:R-:W-:-:S04]  /*c3e0*/  IMAD.IADD R7, R5, 0x1, R90 ;  /* 0x0000000105077824 */ /* 0x004fc800078e025a */
[----:B0-----:R-:W-:-:S05]  /*c3f0*/  @P5 IMAD.HI.U32 R5, R7, R4, RZ ;  /* 0x0000000407055227 */ /* 0x001fca00078e00ff */
[----:B-1----:R-:W-:-:S05]  /*c400*/  @P5 SHF.R.U32.HI R7, RZ, R0, R5 ;  /* 0x00000000ff075219 */ /* 0x002fca0000011605 */
[----:B------:R-:W0:Y:S01]  /*c410*/  SHFL.IDX PT, R4, R7, RZ, 0x1c1f ;  /* 0x001c1fff07047589 */ /* 0x000e2200000e0000 */
[----:B------:R-:W-:-:S04]  /*c420*/  IMAD.MOV.U32 R5, RZ, RZ, -0x80 ;  /* 0xffffff80ff057424 */ /* 0x000fc800078e00ff */
[----:B------:R-:W-:-:S05]  /*c430*/  IMAD R5, R94, R5, 0x80 ;  /* 0x000000805e057424 */ /* 0x000fca00078e0205 */
[C-C-:B---3--:R-:W-:Y:S02]  /*c440*/  IADD3 R6, -R8.reuse, 0x1, R5.reuse ;  /* 0x0000000108067810 */ /* 0x148fe40007ffe105 */
[----:B-----5:R-:W-:Y:S02]  /*c450*/  IADD3 R5, -R8, R88, R5 ;  /* 0x0000005808057210 */ /* 0x020fe40007ffe105 */
[----:B----4-:R-:W-:-:S04]  /*c460*/  IADD3 R6, -R89, R6, R88 ;  /* 0x0000000659067210 */ /* 0x010fc80007ffe158 */
[----:B0-----:R-:W-:-:S04]  /*c470*/  VIADDMNMX R4, R4, R6, R5, PT ;  /* 0x0000000604047246 */ /* 0x001fc80003800105 */
[C---:B------:R-:W-:Y:S02]  /*c480*/  ISETP.GT.AND P1, PT, R4.reuse, RZ, PT ;  /* 0x000000ff0400720c */ /* 0x040fe40003f24270 */
[----:B------:R-:W-:Y:S02]  /*c490*/  ISETP.GT.AND P4, PT, R4, 0x1, PT ;  /* 0x000000010400780c */ /* 0x000fe40003f84270 */
[----:B------:R-:W-:Y:S02]  /*c4a0*/  FSEL R24, R24, -INF , P1 ;  /* 0xff80000018187808 */ /* 0x000fe40000800000 */
[----:B------:R-:W-:Y:S02]  /*c4b0*/  FSEL R25, R25, -INF , P4 ;  /* 0xff80000019197808 */ /* 0x000fe40002000000 */
[C---:B------:R-:W-:Y:S02]  /*c4c0*/  ISETP.GT.AND P3, PT, R4.reuse, 0x8, PT ;  /* 0x000000080400780c */ /* 0x040fe40003f64270 */
[----:B------:R-:W-:-:S02]  /*c4d0*/  ISETP.GT.AND P2, PT, R4, 0x9, PT ;  /* 0x000000090400780c */ /* 0x000fc40003f44270 */
[C---:B------:R-:W-:Y:S02]  /*c4e0*/  ISETP.GT.AND P1, PT, R4.reuse, 0x10, PT ;  /* 0x000000100400780c */ /* 0x040fe40003f24270 */
[----:B------:R-:W-:Y:S01]  /*c4f0*/  ISETP.GT.AND P4, PT, R4, 0x11, PT ;  /* 0x000000110400780c */ /* 0x000fe20003f84270 */
[----:B------:R-:W0:Y:S01]  /*c500*/  SHFL.IDX PT, R0, R7, 0x1, 0x1c1f ;  /* 0x003c1f0007007f89 */ /* 0x000e2200000e0000 */
[----:B------:R-:W-:Y:S02]  /*c510*/  FSEL R28, R28, -INF , P3 ;  /* 0xff8000001c1c7808 */ /* 0x000fe40001800000 */
[----:B------:R-:W-:Y:S02]  /*c520*/  FSEL R29, R29, -INF , P2 ;  /* 0xff8000001d1d7808 */ /* 0x000fe40001000000 */
[----:B------:R-:W-:Y:S02]  /*c530*/  FSEL R32, R32, -INF , P1 ;  /* 0xff80000020207808 */ /* 0x000fe40000800000 */
[----:B------:R-:W-:-:S02]  /*c540*/  FSEL R33, R33, -INF , P4 ;  /* 0xff80000021217808 */ /* 0x000fc40002000000 */
[C---:B------:R-:W-:Y:S02]  /*c550*/  ISETP.GT.AND P3, PT, R4.reuse, 0x18, PT ;  /* 0x000000180400780c */ /* 0x040fe40003f64270 */
[C---:B------:R-:W-:Y:S02]  /*c560*/  ISETP.GT.AND P2, PT, R4.reuse, 0x19, PT ;  /* 0x000000190400780c */ /* 0x040fe40003f44270 */
[C---:B------:R-:W-:Y:S02]  /*c570*/  ISETP.GT.AND P1, PT, R4.reuse, 0x20, PT ;  /* 0x000000200400780c */ /* 0x040fe40003f24270 */
[----:B------:R-:W-:Y:S02]  /*c580*/  ISETP.GT.AND P4, PT, R4, 0x21, PT ;  /* 0x000000210400780c */ /* 0x000fe40003f84270 */
        /* <DEDUP_REMOVED lines=8> */
[----:B------:R-:W-:Y:S02]  /*c610*/  FSEL R44, R44, -INF , P3 ;  /* 0xff8000002c2c7808 */ /* 0x000fe40001800000 */
[----:B------:R-:W-:Y:S02]  /*c620*/  FSEL R45, R45, -INF , P2 ;  /* 0xff8000002d2d7808 */ /* 0x000fe40001000000 */
[----:B------:R-:W-:Y:S02]  /*c630*/  FSEL R48, R48, -INF , P1 ;  /* 0xff80000030307808 */ /* 0x000fe40000800000 */
[----:B------:R-:W-:Y:S02]  /*c640*/  FSEL R49, R49, -INF , P4 ;  /* 0xff80000031317808 */ /* 0x000fe40002000000 */
[C---:B------:R-:W-:Y:S02]  /*c650*/  ISETP.GT.AND P3, PT, R4.reuse, 0x38, PT ;  /* 0x000000380400780c */ /* 0x040fe40003f64270 */
[----:B------:R-:W-:-:S02]  /*c660*/  ISETP.GT.AND P2, PT, R4, 0x39, PT ;  /* 0x000000390400780c */ /* 0x000fc40003f44270 */
[C---:B------:R-:W-:Y:S02]  /*c670*/  ISETP.GT.AND P1, PT, R4.reuse, 0x40, PT ;  /* 0x000000400400780c */ /* 0x040fe40003f24270 */
[----:B------:R-:W-:Y:S02]  /*c680*/  ISETP.GT.AND P4, PT, R4, 0x41, PT ;  /* 0x000000410400780c */ /* 0x000fe40003f84270 */
        /* <DEDUP_REMOVED lines=16> */
[----:B0-----:R-:W-:Y:S02]  /*c790*/  VIADDMNMX R0, R0, R6, R5, PT ;  /* 0x0000000600007246 */ /* 0x001fe40003800105 */
[----:B------:R-:W-:Y:S02]  /*c7a0*/  FSEL R68, R68, -INF , P3 ;  /* 0xff80000044447808 */ /* 0x000fe40001800000 */
[----:B------:R-:W-:Y:S02]  /*c7b0*/  FSEL R69, R69, -INF , P2 ;  /* 0xff80000045457808 */ /* 0x000fe40001000000 */
[----:B------:R-:W-:Y:S02]  /*c7c0*/  FSEL R72, R72, -INF , P1 ;  /* 0xff80000048487808 */ /* 0x000fe40000800000 */
[----:B------:R-:W-:Y:S02]  /*c7d0*/  FSEL R73, R73, -INF , P4 ;  /* 0xff80000049497808 */ /* 0x000fe40002000000 */
[----:B------:R-:W-:-:S02]  /*c7e0*/  ISETP.GT.AND P3, PT, R0, RZ, PT ;  /* 0x000000ff0000720c */ /* 0x000fc40003f64270 */
[C---:B------:R-:W-:Y:S02]  /*c7f0*/  ISETP.GT.AND P2, PT, R0.reuse, 0x1, PT ;  /* 0x000000010000780c */ /* 0x040fe40003f44270 */
        /* <DEDUP_REMOVED lines=10> */
[----:B------:R-:W-:-:S02]  /*c8a0*/  FMNMX.FTZ R5, R26, R27, !PT ;  /* 0x0000001b1a057209 */ /* 0x000fc40007810000 */
        /* <DEDUP_REMOVED lines=31> */
[----:B------:R-:W-:Y:S02]  /*caa0*/  FMNMX.FTZ R5, R35, R5, !PT ;  /* 0x0000000523057209 */ /* 0x000fe40007810000 */
        /* <DEDUP_REMOVED lines=9> */
[----:B------:R-:W-:-:S02]  /*cb40*/  ISETP.GT.AND P3, PT, R0, 0x60, PT ;  /* 0x000000600000780c */ /* 0x000fc40003f64270 */
[C---:B------:R-:W-:Y:S02]  /*cb50*/  ISETP.GT.AND P2, PT, R0.reuse, 0x61, PT ;  /* 0x000000610000780c */ /* 0x040fe40003f44270 */
[C---:B------:R-:W-:Y:S02]  /*cb60*/  ISETP.GT.AND P1, PT, R0.reuse, 0x68, PT ;  /* 0x000000680000780c */ /* 0x040fe40003f24270 */
[----:B------:R-:W-:Y:S02]  /*cb70*/  ISETP.GT.AND P4, PT, R0, 0x69, PT ;  /* 0x000000690000780c */ /* 0x000fe40003f84270 */
[----:B------:R-:W-:Y:S02]  /*cb80*/  FMNMX.FTZ R5, R39, R5, !PT ;  /* 0x0000000527057209 */ /* 0x000fe40007810000 */
[----:B------:R-:W-:Y:S02]  /*cb90*/  FMNMX.FTZ R7, R24, R25, !PT ;  /* 0x0000001918077209 */ /* 0x000fe40007810000 */
[----:B------:R-:W-:-:S02]  /*cba0*/  FSEL R74, R74, -INF , P3 ;  /* 0xff8000004a4a7808 */ /* 0x000fc40001800000 */
[----:B------:R-:W-:Y:S02]  /*cbb0*/  FSEL R75, R75, -INF , P2 ;  /* 0xff8000004b4b7808 */ /* 0x000fe40001000000 */
[----:B------:R-:W-:Y:S02]  /*cbc0*/  FSEL R78, R78, -INF , P1 ;  /* 0xff8000004e4e7808 */ /* 0x000fe40000800000 */
[----:B------:R-:W-:Y:S02]  /*cbd0*/  FSEL R79, R79, -INF , P4 ;  /* 0xff8000004f4f7808 */ /* 0x000fe40002000000 */
[C---:B------:R-:W-:Y:S02]  /*cbe0*/  ISETP.GT.AND P3, PT, R0.reuse, 0x70, PT ;  /* 0x000000700000780c */ /* 0x040fe40003f64270 */
[C---:B------:R-:W-:Y:S02]  /*cbf0*/  ISETP.GT.AND P2, PT, R0.reuse, 0x71, PT ;  /* 0x000000710000780c */ /* 0x040fe40003f44270 */
[----:B------:R-:W-:-:S02]  /*cc00*/  ISETP.GT.AND P1, PT, R0, 0x78, PT ;  /* 0x000000780000780c */ /* 0x000fc40003f24270 */
[----:B------:R-:W-:Y:S02]  /*cc10*/  ISETP.GT.AND P4, PT, R0, 0x79, PT ;  /* 0x000000790000780c */ /* 0x000fe40003f84270 */
        /* <DEDUP_REMOVED lines=49> */
[----:B------:R-:W-:Y:S02]  /*cf30*/  ISETP.GT.AND P3, PT, R4, 0x68, PT ;  /* 0x000000680400780c */ /* 0x000fe40003f64270 */
[----:B------:R-:W-:Y:S02]  /*cf40*/  FMNMX.FTZ R5, R72, R5, !PT ;  /* 0x0000000548057209 */ /* 0x000fe40007810000 */
[----:B------:R-:W-:Y:S02]  /*cf50*/  ISETP.GT.AND P2, PT, R4, 0x69, PT ;  /* 0x000000690400780c */ /* 0x000fe40003f44270 */
[----:B------:R-:W-:-:S02]  /*cf60*/  FMNMX.FTZ R0, R87, R0, !PT ;  /* 0x0000000057007209 */ /* 0x000fc40007810000 */
[----:B------:R-:W-:Y:S02]  /*cf70*/  FSEL R76, R76, -INF , P3 ;  /* 0xff8000004c4c7808 */ /* 0x000fe40001800000 */
[----:B------:R-:W-:Y:S02]  /*cf80*/  FMNMX.FTZ R5, R73, R5, !PT ;  /* 0x0000000549057209 */ /* 0x000fe40007810000 */
[----:B------:R-:W-:Y:S02]  /*cf90*/  FSEL R77, R77, -INF , P2 ;  /* 0xff8000004d4d7808 */ /* 0x000fe40001000000 */
[C---:B------:R-:W-:Y:S02]  /*cfa0*/  ISETP.GT.AND P1, PT, R4.reuse, 0x70, PT ;  /* 0x000000700400780c */ /* 0x040fe40003f24270 */
[C---:B------:R-:W-:Y:S02]  /*cfb0*/  ISETP.GT.AND P4, PT, R4.reuse, 0x71, PT ;  /* 0x000000710400780c */ /* 0x040fe40003f84270 */
[----:B------:R-:W-:-:S02]  /*cfc0*/  ISETP.GT.AND P3, PT, R4, 0x78, PT ;  /* 0x000000780400780c */ /* 0x000fc40003f64270 */
[----:B------:R-:W-:Y:S02]  /*cfd0*/  ISETP.GT.AND P2, PT, R4, 0x79, PT ;  /* 0x000000790400780c */ /* 0x000fe40003f44270 */
[----:B------:R-:W-:Y:S01]  /*cfe0*/  FMNMX.FTZ R5, R76, R5, !PT ;  /* 0x000000054c057209 */ /* 0x000fe20007810000 */
[----:B------:R-:W0:Y:S01]  /*cff0*/  SHFL.BFLY PT, R4, R0, 0x2, 0x1f ;  /* 0x0c401f0000047f89 */ /* 0x000e2200000e0000 */
[----:B------:R-:W-:Y:S02]  /*d000*/  FSEL R80, R80, -INF , P1 ;  /* 0xff80000050507808 */ /* 0x000fe40000800000 */
[----:B------:R-:W-:Y:S02]  /*d010*/  FMNMX.FTZ R5, R77, R5, !PT ;  /* 0x000000054d057209 */ /* 0x000fe40007810000 */
[----:B------:R-:W-:Y:S02]  /*d020*/  FSEL R81, R81, -INF , P4 ;  /* 0xff80000051517808 */ /* 0x000fe40002000000 */
[----:B------:R-:W-:-:S02]  /*d030*/  FMNMX.FTZ R5, R80, R5, !PT ;  /* 0x0000000550057209 */ /* 0x000fc40007810000 */
[----:B------:R-:W-:Y:S02]  /*d040*/  FSEL R84, R84, -INF , P3 ;  /* 0xff80000054547808 */ /* 0x000fe40001800000 */
[----:B------:R-:W-:Y:S02]  /*d050*/  FMNMX.FTZ R5, R81, R5, !PT ;  /* 0x0000000551057209 */ /* 0x000fe40007810000 */
[----:B------:R-:W-:Y:S02]  /*d060*/  FSEL R85, R85, -INF , P2 ;  /* 0xff80000055557808 */ /* 0x000fe40001000000 */
[----:B------:R-:W-:-:S04]  /*d070*/  FMNMX.FTZ R6, R84, R5, !PT ;  /* 0x0000000554067209 */ /* 0x000fc80007810000 */
[----:B------:R-:W-:Y:S02]  /*d080*/  FMNMX.FTZ R5, R85, R6, !PT ;  /* 0x0000000655057209 */ /* 0x000fe40007810000 */
[----:B0-----:R-:W-:-:S03]  /*d090*/  FMNMX.FTZ R4, R0, R4, !PT ;  /* 0x0000000400047209 */ /* 0x001fc60007810000 */
[----:B------:R-:W0:Y:S04]  /*d0a0*/  SHFL.BFLY PT, R0, R5, 0x2, 0x1f ;  /* 0x0c401f0005007f89 */ /* 0x000e2800000e0000 */
[----:B------:R-:W1:Y:S01]  /*d0b0*/  SHFL.BFLY PT, R7, R4, 0x1, 0x1f ;  /* 0x0c201f0004077f89 */ /* 0x000e6200000e0000 */
[----:B0-----:R-:W-:-:S05]  /*d0c0*/  FMNMX.FTZ R0, R5, R0, !PT ;  /* 0x0000000005007209 */ /* 0x001fca0007810000 */
[----:B------:R-:W0:Y:S01]  /*d0d0*/  SHFL.BFLY PT, R6, R0, 0x1, 0x1f ;  /* 0x0c201f0000067f89 */ /* 0x000e2200000e0000 */
[----:B-1----:R-:W-:-:S04]  /*d0e0*/  FMNMX.FTZ R7, R4, R7, !PT ;  /* 0x0000000704077209 */ /* 0x002fc80007810000 */
[C---:B------:R-:W-:Y:S01]  /*d0f0*/  FSETP.NEU.FTZ.AND P1, PT, R7.reuse, -INF , PT ;  /* 0xff8000000700780b */ /* 0x040fe20003f3d000 */
[----:B------:R-:W-:-:S05]  /*d100*/  FMUL.FTZ R8, R7, UR45 ;  /* 0x0000002d07087c20 */ /* 0x000fca0008410000 */
[----:B------:R-:W-:Y:S02]  /*d110*/  FSEL R8, R8, RZ, P1 ;  /* 0x000000ff08087208 */ /* 0x000fe40000800000 */
[----:B0-----:R-:W-:-:S04]  /*d120*/  FMNMX.FTZ R0, R0, R6, !PT ;  /* 0x0000000600007209 */ /* 0x001fc80007810000 */
[C---:B------:R-:W-:Y:S01]  /*d130*/  FSETP.NEU.FTZ.AND P1, PT, R0.reuse, -INF , PT ;  /* 0xff8000000000780b */ /* 0x040fe20003f3d000 */
[----:B------:R-:W-:Y:S01]  /*d140*/  FMUL.FTZ R9, R0, UR45 ;  /* 0x0000002d00097c20 */ /* 0x000fe20008410000 */
[----:B------:R-:W-:-:S04]  /*d150*/  FFMA.FTZ R4, R26, UR45, -R8 ;  /* 0x0000002d1a047c23 */ /* 0x000fc80008010808 */
[----:B------:R-:W-:Y:S01]  /*d160*/  FSEL R3, R9, RZ, P1 ;  /* 0x000000ff09037208 */ /* 0x000fe20000800000 */
[--C-:B------:R-:W-:Y:S01]  /*d170*/  FFMA.FTZ R5, R27, UR45, -R8.reuse ;  /* 0x0000002d1b057c23 */ /* 0x100fe20008010808 */
[--C-:B------:R-:W-:Y:S01]  /*d180*/  FFMA.FTZ R6, R30, UR45, -R8.reuse ;  /* 0x0000002d1e067c23 */ /* 0x100fe20008010808 */
[----:B------:R-:W-:Y:S02]  /*d190*/  FFMA.FTZ R12, R31, UR45, -R8 ;  /* 0x0000002d1f0c7c23 */ /* 0x000fe40008010808 */
[--C-:B------:R-:W-:Y:S01]  /*d1a0*/  FFMA.FTZ R13, R24, UR45, -R3.reuse ;  /* 0x0000002d180d7c23 */ /* 0x100fe20008010803 */
[--C-:B------:R-:W-:Y:S01]  /*d1b0*/  FFMA.FTZ R14, R25, UR45, -R3.reuse ;  /* 0x0000002d190e7c23 */ /* 0x100fe20008010803 */
[--C-:B------:R-:W-:Y:S01]  /*d1c0*/  FFMA.FTZ R15, R28, UR45, -R3.reuse ;  /* 0x0000002d1c0f7c23 */ /* 0x100fe20008010803 */
[----:B------:R-:W-:Y:S01]  /*d1d0*/  FFMA.FTZ R20, R29, UR45, -R3 ;  /* 0x0000002d1d147c23 */ /* 0x000fe20008010803 */
[----:B------:R-:W-:Y:S01]  /*d1e0*/  MUFU.EX2 R4, R4 ;  /* 0x0000000400047308 */ /* 0x000fe20000000800 */
[----:B------:R-:W-:-:S07]  /*d1f0*/  IMAD.U32 R9, RZ, RZ, UR40 ;  /* 0x00000028ff097e24 */ /* 0x000fce000f8e00ff */
[----:B------:R-:W0:Y:S01]  /*d200*/  MUFU.EX2 R5, R5 ;  /* 0x0000000500057308 */ /* 0x000e220000000800 */
[----:B------:R-:W-:-:S07]  /*d210*/  FFMA.FTZ R24, R32, UR45, -R3 ;  /* 0x0000002d20187c23 */ /* 0x000fce0008010803 */
[----:B------:R-:W-:Y:S08]  /*d220*/  MUFU.EX2 R6, R6 ;  /* 0x0000000600067308 */ /* 0x000ff00000000800 */
[----:B------:R-:W1:Y:S08]  /*d230*/  MUFU.EX2 R12, R12 ;  /* 0x0000000c000c7308 */ /* 0x000e700000000800 */
[----:B------:R-:W-:Y:S08]  /*d240*/  MUFU.EX2 R13, R13 ;  /* 0x0000000d000d7308 */ /* 0x000ff00000000800 */
[----:B------:R-:W2:Y:S08]  /*d250*/  MUFU.EX2 R14, R14 ;  /* 0x0000000e000e7308 */ /* 0x000eb00000000800 */
[----:B------:R-:W-:Y:S08]  /*d260*/  MUFU.EX2 R15, R15 ;  /* 0x0000000f000f7308 */ /* 0x000ff00000000800 */
[----:B------:R-:W3:Y:S01]  /*d270*/  MUFU.EX2 R20, R20 ;  /* 0x0000001400147308 */ /* 0x000ee20000000800 */
[--C-:B------:R-:W-:Y:S01]  /*d280*/  FFMA.FTZ R34, R34, UR45, -R8.reuse ;  /* 0x0000002d22227c23 */ /* 0x100fe20008010808 */
[----:B------:R-:W-:Y:S01]  /*d290*/  FFMA.FTZ R35, R35, UR45, -R8 ;  /* 0x0000002d23237c23 */ /* 0x000fe20008010808 */
[----:B------:R-:W-:Y:S01]  /*d2a0*/  PRMT R9, R9, 0x654, R10 ;  /* 0x0000065409097816 */ /* 0x000fe2000000000a */
[--C-:B------:R-:W-:Y:S01]  /*d2b0*/  FFMA.FTZ R26, R33, UR45, -R3.reuse ;  /* 0x0000002d211a7c23 */ /* 0x100fe20008010803 */
[----:B------:R-:W-:Y:S01]  /*d2c0*/  FFMA.FTZ R30, R36, UR45, -R3 ;  /* 0x0000002d241e7c23 */ /* 0x000fe20008010803 */
[--C-:B------:R-:W-:Y:S01]  /*d2d0*/  FFMA.FTZ R38, R38, UR45, -R8.reuse ;  /* 0x0000002d26267c23 */ /* 0x100fe20008010808 */
[----:B------:R0:W-:Y:S01]  /*d2e0*/  SYNCS.ARRIVE.TRANS64.RED.A1T0 RZ, [R9+URZ], RZ ;  /* 0x000000ff09ff79a7 */ /* 0x0001e2000810043f */
[----:B------:R-:W4:Y:S01]  /*d2f0*/  MUFU.EX2 R25, R34 ;  /* 0x0000002200197308 */ /* 0x000f220000000800 */
[--C-:B------:R-:W-:Y:S01]  /*d300*/  FFMA.FTZ R39, R39, UR45, -R8.reuse ;  /* 0x0000002d27277c23 */ /* 0x100fe20008010808 */
[--C-:B------:R-:W-:Y:S01]  /*d310*/  FFMA.FTZ R42, R42, UR45, -R8.reuse ;  /* 0x0000002d2a2a7c23 */ /* 0x100fe20008010808 */
[--C-:B------:R-:W-:Y:S01]  /*d320*/  FFMA.FTZ R43, R43, UR45, -R8.reuse ;  /* 0x0000002d2b2b7c23 */ /* 0x100fe20008010808 */
[--C-:B------:R-:W-:Y:S01]  /*d330*/  FFMA.FTZ R46, R46, UR45, -R8.reuse ;  /* 0x0000002d2e2e7c23 */ /* 0x100fe20008010808 */
[----:B------:R-:W-:-:S03]  /*d340*/  FFMA.FTZ R47, R47, UR45, -R8 ;  /* 0x0000002d2f2f7c23 */ /* 0x000fc60008010808 */
[----:B------:R-:W5:Y:S01]  /*d350*/  MUFU.EX2 R24, R24 ;  /* 0x0000001800187308 */ /* 0x000f620000000800 */
        /* <DEDUP_REMOVED lines=20> */
[----:B0-----:R-:W-:Y:S01]  /*d4a0*/  F2FP.F16.F32.PACK_AB R9, R5, R4 ;  /* 0x000000040509723e */ /* 0x001fe200000000ff */
[----:B------:R-:W0:Y:S01]  /*d4b0*/  MUFU.EX2 R35, R35 ;  /* 0x0000002300237308 */ /* 0x000e220000000800 */
[----:B-1----:R-:W-:Y:S01]  /*d4c0*/  F2FP.F16.F32.PACK_AB R11, R12, R6 ;  /* 0x000000060c0b723e */ /* 0x002fe200000000ff */
[----:B------:R-:W-:Y:S01]  /*d4d0*/  FADD.FTZ R5, R4, R5 ;  /* 0x0000000504057221 */ /* 0x000fe20000010000 */
[----:B--2---:R-:W-:Y:S01]  /*d4e0*/  F2FP.F16.F32.PACK_AB R8, R14, R13 ;  /* 0x0000000d0e08723e */ /* 0x004fe200000000ff */
[----:B------:R-:W-:Y:S01]  /*d4f0*/  FADD.FTZ R14, R13, R14 ;  /* 0x0000000e0d0e7221 */ /* 0x000fe20000010000 */
[----:B---3--:R-:W-:Y:S01]  /*d500*/  F2FP.F16.F32.PACK_AB R10, R20, R15 ;  /* 0x0000000f140a723e */ /* 0x008fe200000000ff */
[----:B------:R-:W-:-:S02]  /*d510*/  FFMA.FTZ R31, R37, UR45, -R3 ;  /* 0x0000002d251f7c23 */ /* 0x000fc40008010803 */
[----:B------:R-:W1:Y:S01]  /*d520*/  MUFU.EX2 R26, R26 ;  /* 0x0000001a001a7308 */ /* 0x000e620000000800 */
[----:B------:R-:W-:Y:S01]  /*d530*/  FADD.FTZ R37, R6, R5 ;  /* 0x0000000506257221 */ /* 0x000fe20000010000 */
[----:B------:R2:W-:Y:S01]  /*d540*/  STSM.16.M88.4 [R143+0x21800], R8 ;  /* 0x021800088f007844 */ /* 0x0005e20000000200 */
[----:B------:R-:W-:-:S05]  /*d550*/  FADD.FTZ R13, R15, R14 ;  /* 0x0000000e0f0d7221 */ /* 0x000fca0000010000 */
[----:B------:R-:W3:Y:S01]  /*d560*/  MUFU.EX2 R27, R38 ;  /* 0x00000026001b7308 */ /* 0x000ee20000000800 */
[----:B------:R-:W-:Y:S01]  /*d570*/  FADD.FTZ R12, R12, R37 ;  /* 0x000000250c0c7221 */ /* 0x000fe20000010000 */
[----:B------:R-:W-:-:S06]  /*d580*/  FADD.FTZ R13, R20, R13 ;  /* 0x0000000d140d7221 */ /* 0x000fcc0000010000 */
[----:B------:R-:W3:Y:S01]  /*d590*/  MUFU.EX2 R30, R30 ;  /* 0x0000001e001e7308 */ /* 0x000ee20000000800 */
[--C-:B--2---:R-:W-:Y:S01]  /*d5a0*/  FFMA.FTZ R8, R40, UR45, -R3.reuse ;  /* 0x0000002d28087c23 */ /* 0x104fe20008010803 */
[----:B------:R-:W-:-:S06]  /*d5b0*/  FFMA.FTZ R10, R41, UR45, -R3 ;  /* 0x0000002d290a7c23 */ /* 0x000fcc0008010803 */
[----:B------:R-:W2:Y:S01]  /*d5c0*/  MUFU.EX2 R39, R39 ;  /* 0x0000002700277308 */ /* 0x000ea20000000800 */
[----:B----4-:R-:W-:Y:S01]  /*d5d0*/  FADD.FTZ R12, R25, R12 ;  /* 0x0000000c190c7221 */ /* 0x010fe20000010000 */
[----:B-----5:R-:W-:-:S06]  /*d5e0*/  FADD.FTZ R13, R24, R13 ;  /* 0x0000000d180d7221 */ /* 0x020fcc0000010000 */
[----:B------:R-:W4:Y:S01]  /*d5f0*/  MUFU.EX2 R31, R31 ;  /* 0x0000001f001f7308 */ /* 0x000f220000000800 */
[----:B------:R-:W-:Y:S01]  /*d600*/  FFMA.FTZ R21, R44, UR45, -R3 ;  /* 0x0000002d2c157c23 */ /* 0x000fe20008010803 */
[----:B0-----:R-:W-:-:S06]  /*d610*/  FADD.FTZ R12, R35, R12 ;  /* 0x0000000c230c7221 */ /* 0x001fcc0000010000 */
[----:B------:R-:W0:Y:S01]  /*d620*/  MUFU.EX2 R9, R42 ;  /* 0x0000002a00097308 */ /* 0x000e220000000800 */
[----:B-1----:R-:W-:Y:S01]  /*d630*/  FADD.FTZ R13, R26, R13 ;  /* 0x0000000d1a0d7221 */ /* 0x002fe20000010000 */
[----:B------:R-:W-:-:S06]  /*d640*/  FFMA.FTZ R28, R45, UR45, -R3 ;  /* 0x0000002d2d1c7c23 */ /* 0x000fcc0008010803 */
[----:B------:R-:W1:Y:S01]  /*d650*/  MUFU.EX2 R8, R8 ;  /* 0x0000000800087308 */ /* 0x000e620000000800 */
[----:B---3--:R-:W-:Y:S01]  /*d660*/  FADD.FTZ R12, R27, R12 ;  /* 0x0000000c1b0c7221 */ /* 0x008fe20000010000 */
[----:B------:R-:W-:-:S06]  /*d670*/  FADD.FTZ R14, R30, R13 ;  /* 0x0000000d1e0e7221 */ /* 0x000fcc0000010000 */
[----:B------:R-:W3:Y:S01]  /*d680*/  MUFU.EX2 R43, R43 ;  /* 0x0000002b002b7308 */ /* 0x000ee20000000800 */
[----:B------:R-:W-:-:S07]  /*d690*/  FFMA.FTZ R29, R48, UR45, -R3 ;  /* 0x0000002d301d7c23 */ /* 0x000fce0008010803 */
[----:B------:R-:W5:Y:S01]  /*d6a0*/  MUFU.EX2 R10, R10 ;  /* 0x0000000a000a7308 */ /* 0x000f620000000800 */
[----:B--2---:R-:W-:Y:S01]  /*d6b0*/  FADD.FTZ R12, R39, R12 ;  /* 0x0000000c270c7221 */ /* 0x004fe20000010000 */
[----:B----4-:R-:W-:-:S06]  /*d6c0*/  FADD.FTZ R13, R31, R14 ;  /* 0x0000000e1f0d7221 */ /* 0x010fcc0000010000 */
[----:B------:R-:W2:Y:S01]  /*d6d0*/  MUFU.EX2 R21, R21 ;  /* 0x0000001500157308 */ /* 0x000ea20000000800 */
[----:B------:R-:W-:-:S07]  /*d6e0*/  FFMA.FTZ R32, R49, UR45, -R3 ;  /* 0x0000002d31207c23 */ /* 0x000fce0008010803 */
[----:B------:R-:W4:Y:S01]  /*d6f0*/  MUFU.EX2 R11, R46 ;  /* 0x0000002e000b7308 */ /* 0x000f220000000800 */
[----:B0-----:R-:W-:Y:S01]  /*d700*/  FADD.FTZ R12, R9, R12 ;  /* 0x0000000c090c7221 */ /* 0x001fe20000010000 */
[----:B-1----:R-:W-:-:S06]  /*d710*/  FADD.FTZ R13, R8, R13 ;  /* 0x0000000d080d7221 */ /* 0x002fcc0000010000 */
[----:B------:R-:W0:Y:S01]  /*d720*/  MUFU.EX2 R28, R28 ;  /* 0x0000001c001c7308 */ /* 0x000e220000000800 */
[----:B------:R-:W-:-:S07]  /*d730*/  FFMA.FTZ R33, R52, UR45, -R3 ;  /* 0x0000002d34217c23 */ /* 0x000fce0008010803 */
[----:B------:R-:W1:Y:S01]  /*d740*/  MUFU.EX2 R47, R47 ;  /* 0x0000002f002f7308 */ /* 0x000e620000000800 */
[----:B---3--:R-:W-:Y:S01]  /*d750*/  FADD.FTZ R14, R43, R12 ;  /* 0x0000000c2b0e7221 */ /* 0x008fe20000010000 */
[----:B-----5:R-:W-:-:S06]  /*d760*/  FADD.FTZ R12, R10, R13 ;  /* 0x0000000d0a0c7221 */ /* 0x020fcc0000010000 */
[----:B------:R-:W3:Y:S01]  /*d770*/  MUFU.EX2 R29, R29 ;  /* 0x0000001d001d7308 */ /* 0x000ee20000000800 */
[----:B------:R-:W-:-:S07]  /*d780*/  FFMA.FTZ R34, R53, UR45, -R3 ;  /* 0x0000002d35227c23 */ /* 0x000fce0008010803 */
[----:B------:R-:W5:Y:S01]  /*d790*/  MUFU.EX2 R50, R50 ;  /* 0x0000003200327308 */ /* 0x000f620000000800 */
[----:B--2---:R-:W-:Y:S01]  /*d7a0*/  FADD.FTZ R13, R21, R12 ;  /* 0x0000000c150d7221 */ /* 0x004fe20000010000 */
[----:B------:R-:W-:-:S06]  /*d7b0*/  FFMA.FTZ R4, R56, UR45, -R3 ;  /* 0x0000002d38047c23 */ /* 0x000fcc0008010803 */
[----:B------:R-:W2:Y:S01]  /*d7c0*/  MUFU.EX2 R32, R32 ;  /* 0x0000002000207308 */ /* 0x000ea20000000800 */
[----:B----4-:R-:W-:-:S07]  /*d7d0*/  FADD.FTZ R14, R11, R14 ;  /* 0x0000000e0b0e7221 */ /* 0x010fce0000010000 */
[----:B------:R-:W4:Y:S01]  /*d7e0*/  MUFU.EX2 R51, R51 ;  /* 0x0000003300337308 */ /* 0x000f220000000800 */
[----:B0-----:R-:W-:Y:S01]  /*d7f0*/  FADD.FTZ R12, R28, R13 ;  /* 0x0000000d1c0c7221 */ /* 0x001fe20000010000 */
[----:B------:R-:W-:-:S06]  /*d800*/  FFMA.FTZ R5, R57, UR45, -R3 ;  /* 0x0000002d39057c23 */ /* 0x000fcc0008010803 */
[----:B------:R-:W0:Y:S01]  /*d810*/  MUFU.EX2 R33, R33 ;  /* 0x0000002100217308 */ /* 0x000e220000000800 */
[----:B-1----:R-:W-:-:S07]  /*d820*/  FADD.FTZ R15, R47, R14 ;  /* 0x0000000e2f0f7221 */ /* 0x002fce0000010000 */
[----:B------:R-:W1:Y:S01]  /*d830*/  MUFU.EX2 R54, R54 ;  /* 0x0000003600367308 */ /* 0x000e620000000800 */
[----:B---3--:R-:W-:Y:S01]  /*d840*/  FADD.FTZ R13, R29, R12 ;  /* 0x0000000c1d0d7221 */ /* 0x008fe20000010000 */
[----:B------:R-:W-:-:S06]  /*d850*/  FFMA.FTZ R6, R60, UR45, -R3 ;  /* 0x0000002d3c067c23 */ /* 0x000fcc0008010803 */
[----:B------:R-:W3:Y:S01]  /*d860*/  MUFU.EX2 R34, R34 ;  /* 0x0000002200227308 */ /* 0x000ee20000000800 */
[----:B-----5:R-:W-:Y:S01]  /*d870*/  FADD.FTZ R14, R50, R15 ;  /* 0x0000000f320e7221 */ /* 0x020fe20000010000 */
[----:B------:R-:W-:-:S06]  /*d880*/  F2FP.F16.F32.PACK_AB R24, R26, R24 ;  /* 0x000000181a18723e */ /* 0x000fcc00000000ff */
[----:B------:R-:W5:Y:S01]  /*d890*/  MUFU.EX2 R55, R55 ;  /* 0x0000003700377308 */ /* 0x000f620000000800 */
[----:B------:R-:W-:Y:S01]  /*d8a0*/  F2FP.F16.F32.PACK_AB R25, R35, R25 ;  /* 0x000000192319723e */ /* 0x000fe200000000ff */
[----:B--2---:R-:W-:Y:S01]  /*d8b0*/  FADD.FTZ R12, R32, R13 ;  /* 0x0000000d200c7221 */ /* 0x004fe20000010000 */
[----:B------:R-:W-:-:S05]  /*d8c0*/  F2FP.F16.F32.PACK_AB R27, R39, R27 ;  /* 0x0000001b271b723e */ /* 0x000fca00000000ff */
[----:B------:R-:W2:Y:S01]  /*d8d0*/  MUFU.EX2 R4, R4 ;  /* 0x0000000400047308 */ /* 0x000ea20000000800 */
[----:B------:R-:W-:Y:S01]  /*d8e0*/  F2FP.F16.F32.PACK_AB R26, R31, R30 ;  /* 0x0000001e1f1a723e */ /* 0x000fe200000000ff */
[----:B------:R-:W-:Y:S01]  /*d8f0*/  FFMA.FTZ R20, R61, UR45, -R3 ;  /* 0x0000002d3d147c23 */ /* 0x000fe20008010803 */
[----:B----4-:R-:W-:-:S05]  /*d900*/  FADD.FTZ R15, R51, R14 ;  /* 0x0000000e330f7221 */ /* 0x010fca0000010000 */
[----:B------:R-:W4:Y:S01]  /*d910*/  MUFU.EX2 R58, R58 ;  /* 0x0000003a003a7308 */ /* 0x000f220000000800 */
[----:B------:R-:W-:Y:S01]  /*d920*/  F2FP.F16.F32.PACK_AB R8, R10, R8 ;  /* 0x000000080a08723e */ /* 0x000fe200000000ff */
[----:B------:R1:W-:Y:S01]  /*d930*/  STSM.16.M88.4 [R91], R24 ;  /* 0x000000185b007844 */ /* 0x0003e20000000200 */
[----:B------:R-:W-:-:S05]  /*d940*/  F2FP.F16.F32.PACK_AB R10, R28, R21 ;  /* 0x000000151c0a723e */ /* 0x000fca00000000ff */
[----:B------:R-:W4:Y:S01]  /*d950*/  MUFU.EX2 R5, R5 ;  /* 0x0000000500057308 */ /* 0x000f220000000800 */
[----:B0-----:R-:W-:Y:S01]  /*d960*/  FADD.FTZ R21, R33, R12 ;  /* 0x0000000c21157221 */ /* 0x001fe20000010000 */
[----:B------:R-:W-:-:S06]  /*d970*/  FFMA.FTZ R35, R64, UR45, -R3 ;  /* 0x0000002d40237c23 */ /* 0x000fcc0008010803 */
[----:B------:R-:W0:Y:S01]  /*d980*/  MUFU.EX2 R59, R59 ;  /* 0x0000003b003b7308 */ /* 0x000e220000000800 */
[----:B------:R-:W-:Y:S01]  /*d990*/  FFMA.FTZ R36, R65, UR45, -R3 ;  /* 0x0000002d41247c23 */ /* 0x000fe20008010803 */
[----:B-1----:R-:W-:Y:S01]  /*d9a0*/  FADD.FTZ R24, R54, R15 ;  /* 0x0000000f36187221 */ /* 0x002fe20000010000 */
[----:B---3--:R-:W-:-:S05]  /*d9b0*/  FADD.FTZ R21, R34, R21 ;  /* 0x0000001522157221 */ /* 0x008fca0000010000 */
[----:B------:R-:W1:Y:S01]  /*d9c0*/  MUFU.EX2 R6, R6 ;  /* 0x0000000600067308 */ /* 0x000e620000000800 */
[----:B-----5:R-:W-:-:S07]  /*d9d0*/  FADD.FTZ R25, R55, R24 ;  /* 0x0000001837197221 */ /* 0x020fce0000010000 */
[----:B------:R-:W-:Y:S01]  /*d9e0*/  MUFU.EX2 R62, R62 ;  /* 0x0000003e003e7308 */ /* 0x000fe20000000800 */
[----:B--2---:R-:W-:Y:S01]  /*d9f0*/  FADD.FTZ R24, R4, R21 ;  /* 0x0000001504187221 */ /* 0x004fe20000010000 */
[----:B----4-:R-:W-:-:S06]  /*da00*/  FADD.FTZ R26, R58, R25 ;  /* 0x000000193a1a7221 */ /* 0x010fcc0000010000 */
[----:B------:R-:W-:Y:S01]  /*da10*/  MUFU.EX2 R63, R63 ;  /* 0x0000003f003f7308 */ /* 0x000fe20000000800 */
[----:B------:R-:W-:Y:S01]  /*da20*/  F2FP.F16.F32.PACK_AB R9, R43, R9 ;  /* 0x000000092b09723e */ /* 0x000fe200000000ff */
[----:B------:R-:W-:Y:S01]  /*da30*/  FFMA.FTZ R68, R68, UR45, -R3 ;  /* 0x0000002d44447c23 */ /* 0x000fe20008010803 */
[----:B------:R-:W-:-:S05]  /*da40*/  F2FP.F16.F32.PACK_AB R11, R47, R11 ;  /* 0x0000000b2f0b723e */ /* 0x000fca00000000ff */
[----:B------:R-:W-:Y:S01]  /*da50*/  MUFU.EX2 R66, R66 ;  /* 0x0000004200427308 */ /* 0x000fe20000000800 */
[----:B------:R-:W-:-:S07]  /*da60*/  FFMA.FTZ R37, R72, UR45, -R3 ;  /* 0x0000002d48257c23 */ /* 0x000fce0008010803 */
[----:B------:R-:W-:Y:S01]  /*da70*/  MUFU.EX2 R67, R67 ;  /* 0x0000004300437308 */ /* 0x000fe20000000800 */
[----:B------:R-:W-:-:S07]  /*da80*/  F2FP.F16.F32.PACK_AB R13, R51, R50 ;  /* 0x00000032330d723e */ /* 0x000fce00000000ff */
[----:B------:R-:W-:Y:S08]  /*da90*/  MUFU.EX2 R70, R70 ;  /* 0x0000004600467308 */ /* 0x000ff00000000800 */
[----:B------:R-:W-:Y:S08]  /*daa0*/  MUFU.EX2 R71, R71 ;  /* 0x0000004700477308 */ /* 0x000ff00000000800 */
[----:B------:R-:W-:Y:S01]  /*dab0*/  MUFU.EX2 R74, R74 ;  /* 0x0000004a004a7308 */ /* 0x000fe20000000800 */
[--C-:B------:R-:W-:Y:S01]  /*dac0*/  FFMA.FTZ R38, R73, UR45, -R3.reuse ;  /* 0x0000002d49267c23 */ /* 0x100fe20008010803 */
[--C-:B------:R-:W-:Y:S01]  /*dad0*/  FFMA.FTZ R76, R76, UR45, -R3.reuse ;  /* 0x0000002d4c4c7c23 */ /* 0x100fe20008010803 */
[----:B------:R-:W2:Y:S05]  /*dae0*/  LDL R39, [R1+0x54] ;  /* 0x0000540001277983 */ /* 0x000eaa0000100800 */
[----:B------:R-:W3:Y:S01]  /*daf0*/  MUFU.EX2 R20, R20 ;  /* 0x0000001400147308 */ /* 0x000ee20000000800 */
[----:B------:R-:W-:Y:S01]  /*db00*/  FADD.FTZ R21, R5, R24 ;  /* 0x0000001805157221 */ /* 0x000fe20000010000 */
[--C-:B------:R-:W-:Y:S01]  /*db10*/  FFMA.FTZ R31, R69, UR45, -R3.reuse ;  /* 0x0000002d451f7c23 */ /* 0x100fe20008010803 */
[----:B------:R-:W-:Y:S01]  /*db20*/  F2FP.F16.F32.PACK_AB R14, R34, R33 ;  /* 0x00000021220e723e */ /* 0x000fe200000000ff */
[--C-:B------:R-:W-:Y:S01]  /*db30*/  FFMA.FTZ R77, R77, UR45, -R3.reuse ;  /* 0x0000002d4d4d7c23 */ /* 0x100fe20008010803 */
[----:B------:R-:W-:Y:S01]  /*db40*/  FFMA.FTZ R80, R80, UR45, -R3 ;  /* 0x0000002d50507c23 */ /* 0x000fe20008010803 */
[----:B------:R-:W4:Y:S02]  /*db50*/  @P5 LDC R27, c[0x0][0x450] ;  /* 0x00011400ff1b5b82 */ /* 0x000f240000000800 */
[----:B------:R-:W5:Y:S01]  /*db60*/  MUFU.EX2 R35, R35 ;  /* 0x0000002300237308 */ /* 0x000f620000000800 */
[----:B0-----:R-:W-:Y:S01]  /*db70*/  FADD.FTZ R25, R59, R26 ;  /* 0x0000001a3b197221 */ /* 0x001fe20000010000 */
[----:B------:R0:W-:Y:S01]  /*db80*/  STSM.16.M88.4 [R157], R8 ;  /* 0x000000089d007844 */ /* 0x0001e20000000200 */
[----:B-1----:R-:W-:-:S05]  /*db90*/  FADD.FTZ R21, R6, R21 ;  /* 0x0000001506157221 */ /* 0x002fca0000010000 */
[----:B------:R-:W1:Y:S01]  /*dba0*/  MUFU.EX2 R36, R36 ;  /* 0x0000002400247308 */ /* 0x000e620000000800 */
[----:B---3--:R-:W-:-:S07]  /*dbb0*/  FADD.FTZ R24, R20, R21 ;  /* 0x0000001514187221 */ /* 0x008fce0000010000 */
[----:B------:R-:W3:Y:S01]  /*dbc0*/  MUFU.EX2 R30, R68 ;  /* 0x00000044001e7308 */ /* 0x000ee20000000800 */
[----:B0-----:R-:W-:Y:S01]  /*dbd0*/  F2FP.F16.F32.PACK_AB R8, R5, R4 ;  /* 0x000000040508723e */ /* 0x001fe200000000ff */
[----:B------:R-:W-:Y:S01]  /*dbe0*/  FADD.FTZ R4, R62, R25 ;  /* 0x000000193e047221 */ /* 0x000fe20000010000 */
[----:B------:R-:W-:-:S05]  /*dbf0*/  F2FP.F16.F32.PACK_AB R12, R32, R29 ;  /* 0x0000001d200c723e */ /* 0x000fca00000000ff */
[----:B------:R-:W0:Y:S01]  /*dc00*/  MUFU.EX2 R31, R31 ;  /* 0x0000001f001f7308 */ /* 0x000e220000000800 */
[----:B------:R-:W-:Y:S01]  /*dc10*/  FADD.FTZ R5, R63, R4 ;  /* 0x000000043f057221 */ /* 0x000fe20000010000 */
[----:B------:R-:W-:Y:S01]  /*dc20*/  F2FP.F16.F32.PACK_AB R15, R55, R54 ;  /* 0x00000036370f723e */ /* 0x000fe200000000ff */
[----:B-----5:R-:W-:-:S05]  /*dc30*/  FADD.FTZ R11, R35, R24 ;  /* 0x00000018230b7221 */ /* 0x020fca0000010000 */
[----:B------:R-:W5:Y:S01]  /*dc40*/  MUFU.EX2 R37, R37 ;  /* 0x0000002500257308 */ /* 0x000f620000000800 */
[----:B------:R-:W-:Y:S01]  /*dc50*/  FADD.FTZ R4, R66, R5 ;  /* 0x0000000542047221 */ /* 0x000fe20000010000 */
[----:B------:R3:W-:Y:S01]  /*dc60*/  STSM.16.M88.4 [R156], R12 ;  /* 0x0000000c9c007844 */ /* 0x0007e20000000200 */
[----:B-1----:R-:W-:Y:S01]  /*dc70*/  FADD.FTZ R5, R36, R11 ;  /* 0x0000000b24057221 */ /* 0x002fe20000010000 */
[----:B------:R-:W-:Y:S01]  /*dc80*/  F2FP.F16.F32.PACK_AB R10, R20, R6 ;  /* 0x00000006140a723e */ /* 0x000fe200000000ff */
[----:B------:R-:W1:Y:S03]  /*dc90*/  @P5 LDC R25, c[0x0][0x44c] ;  /* 0x00011300ff195b82 */ /* 0x000e660000000800 */
[----:B------:R-:W4:Y:S01]  /*dca0*/  MUFU.EX2 R75, R75 ;  /* 0x0000004b004b7308 */ /* 0x000f220000000800 */
[----:B---3--:R-:W-:-:S07]  /*dcb0*/  FADD.FTZ R13, R67, R4 ;  /* 0x00000004430d7221 */ /* 0x008fce0000010000 */
[----:B------:R-:W3:Y:S01]  /*dcc0*/  MUFU.EX2 R78, R78 ;  /* 0x0000004e004e7308 */ /* 0x000ee20000000800 */
[----:B------:R-:W-:Y:S01]  /*dcd0*/  FADD.FTZ R4, R30, R5 ;  /* 0x000000051e047221 */ /* 0x000fe20000010000 */
[----:B------:R-:W-:-:S03]  /*dce0*/  FADD.FTZ R6, R70, R13 ;  /* 0x0000000d46067221 */ /* 0x000fc60000010000 */
[----:B0-----:R-:W-:Y:S01]  /*dcf0*/  FADD.FTZ R4, R31, R4 ;  /* 0x000000041f047221 */ /* 0x001fe20000010000 */
[----:B------:R-:W-:Y:S02]  /*dd00*/  FADD.FTZ R5, R71, R6 ;  /* 0x0000000647057221 */ /* 0x000fe40000010000 */
[----:B------:R-:W-:Y:S01]  /*dd10*/  MUFU.EX2 R79, R79 ;  /* 0x0000004f004f7308 */ /* 0x000fe20000000800 */
[----:B-----5:R-:W-:Y:S01]  /*dd20*/  FADD.FTZ R21, R37, R4 ;  /* 0x0000000425157221 */ /* 0x020fe20000010000 */
[----:B------:R-:W-:-:S06]  /*dd30*/  FADD.FTZ R4, R74, R5 ;  /* 0x000000054a047221 */ /* 0x000fcc0000010000 */
[----:B------:R-:W-:Y:S01]  /*dd40*/  MUFU.EX2 R82, R82 ;  /* 0x0000005200527308 */ /* 0x000fe20000000800 */
[----:B----4-:R-:W-:-:S07]  /*dd50*/  FADD.FTZ R5, R75, R4 ;  /* 0x000000044b057221 */ /* 0x010fce0000010000 */
[----:B------:R-:W0:Y:S01]  /*dd60*/  MUFU.EX2 R38, R38 ;  /* 0x0000002600267308 */ /* 0x000e220000000800 */
[----:B------:R-:W-:Y:S02]  /*dd70*/  F2FP.F16.F32.PACK_AB R9, R59, R58 ;  /* 0x0000003a3b09723e */ /* 0x000fe400000000ff */
[----:B------:R-:W-:-:S05]  /*dd80*/  F2FP.F16.F32.PACK_AB R11, R63, R62 ;  /* 0x0000003e3f0b723e */ /* 0x000fca00000000ff */
[----:B------:R-:W4:Y:S01]  /*dd90*/  MUFU.EX2 R76, R76 ;  /* 0x0000004c004c7308 */ /* 0x000f220000000800 */
[----:B---3--:R-:W-:-:S07]  /*dda0*/  FADD.FTZ R6, R78, R5 ;  /* 0x000000054e067221 */ /* 0x008fce0000010000 */
[----:B------:R-:W3:Y:S01]  /*ddb0*/  MUFU.EX2 R83, R83 ;  /* 0x0000005300537308 */ /* 0x000ee20000000800 */
[----:B------:R5:W-:Y:S01]  /*ddc0*/  STSM.16.M88.4 [R143+0x27800], R8 ;  /* 0x027800088f007844 */ /* 0x000be20000000200 */
[----:B0-----:R-:W-:-:S04]  /*ddd0*/  FADD.FTZ R21, R38, R21 ;  /* 0x0000001526157221 */ /* 0x001fc80000010000 */
[----:B----4-:R-:W-:Y:S01]  /*dde0*/  FADD.FTZ R4, R76, R21 ;  /* 0x000000154c047221 */ /* 0x010fe20000010000 */
[----:B-----5:R-:W-:-:S04]  /*ddf0*/  FADD.FTZ R11, R79, R6 ;  /* 0x000000064f0b7221 */ /* 0x020fc80000010000 */
[----:B------:R-:W-:-:S04]  /*de00*/  FADD.FTZ R6, R82, R11 ;  /* 0x0000000b52067221 */ /* 0x000fc80000010000 */
[----:B---3--:R-:W-:Y:S02]  /*de10*/  FADD.FTZ R21, R83, R6 ;  /* 0x0000000653157221 */ /* 0x008fe40000010000 */
[----:B------:R-:W3:Y:S01]  /*de20*/  LDL R6, [R1+0x60] ;  /* 0x0000600001067983 */ /* 0x000ee20000100800 */
[----:B------:R-:W0:Y:S01]  /*de30*/  MUFU.EX2 R77, R77 ;  /* 0x0000004d004d7308 */ /* 0x000e220000000800 */
[--C-:B------:R-:W-:Y:S01]  /*de40*/  FFMA.FTZ R81, R81, UR45, -R3.reuse ;  /* 0x0000002d51517c23 */ /* 0x100fe20008010803 */
[--C-:B------:R-:W-:Y:S01]  /*de50*/  FFMA.FTZ R84, R84, UR45, -R3.reuse ;  /* 0x0000002d54547c23 */ /* 0x100fe20008010803 */
[----:B------:R-:W-:-:S05]  /*de60*/  FFMA.FTZ R3, R85, UR45, -R3 ;  /* 0x0000002d55037c23 */ /* 0x000fca0008010803 */
[----:B------:R-:W4:Y:S08]  /*de70*/  MUFU.EX2 R80, R80 ;  /* 0x0000005000507308 */ /* 0x000f300000000800 */
[----:B------:R-:W5:Y:S01]  /*de80*/  MUFU.EX2 R81, R81 ;  /* 0x0000005100517308 */ /* 0x000f620000000800 */
[----:B-1----:R-:W-:-:S04]  /*de90*/  @P5 IMAD.HI.U32 R24, R90, R25, RZ ;  /* 0x000000195a185227 */ /* 0x002fc800078e00ff */
[----:B0-----:R-:W-:-:S03]  /*dea0*/  FADD.FTZ R5, R77, R4 ;  /* 0x000000044d057221 */ /* 0x001fc60000010000 */
[----:B------:R-:W-:Y:S08]  /*deb0*/  MUFU.EX2 R84, R84 ;  /* 0x0000005400547308 */ /* 0x000ff00000000800 */
[----:B------:R-:W0:Y:S01]  /*dec0*/  MUFU.EX2 R3, R3 ;  /* 0x0000000300037308 */ /* 0x000e220000000800 */
[----:B------:R-:W-:Y:S02]  /*ded0*/  IMAD.MOV.U32 R20, RZ, RZ, R90 ;  /* 0x000000ffff147224 */ /* 0x000fe400078e005a */
[----:B----4-:R-:W-:Y:S01]  /*dee0*/  FADD.FTZ R4, R80, R5 ;  /* 0x0000000550047221 */ /* 0x010fe20000010000 */
[----:B------:R-:W-:-:S04]  /*def0*/  F2FP.F16.F32.PACK_AB R12, R36, R35 ;  /* 0x00000023240c723e */ /* 0x000fc800000000ff */
[----:B------:R-:W-:Y:S01]  /*df00*/  MUFU.EX2 R86, R86 ;  /* 0x0000005600567308 */ /* 0x000fe20000000800 */
[----:B------:R-:W-:Y:S02]  /*df10*/  F2FP.F16.F32.PACK_AB R13, R67, R66 ;  /* 0x00000042430d723e */ /* 0x000fe400000000ff */
[----:B------:R-:W-:-:S05]  /*df20*/  F2FP.F16.F32.PACK_AB R14, R31, R30 ;  /* 0x0000001e1f0e723e */ /* 0x000fca00000000ff */
[----:B------:R-:W1:Y:S01]  /*df30*/  MUFU.EX2 R87, R87 ;  /* 0x0000005700577308 */ /* 0x000e620000000800 */
[----:B------:R-:W-:Y:S02]  /*df40*/  F2FP.F16.F32.PACK_AB R15, R71, R70 ;  /* 0x00000046470f723e */ /* 0x000fe400000000ff */
[----:B------:R-:W-:Y:S01]  /*df50*/  @P5 SHF.R.U32.HI R20, RZ, R27, R24 ;  /* 0x0000001bff145219 */ /* 0x000fe20000011618 */
[----:B-----5:R-:W-:-:S03]  /*df60*/  FADD.FTZ R5, R81, R4 ;  /* 0x0000000451057221 */ /* 0x020fc60000010000 */
[----:B------:R-:W-:Y:S02]  /*df70*/  IADD3 R4, R20, R88, -R89 ;  /* 0x0000005814047210 */ /* 0x000fe40007ffe859 */
[----:B------:R-:W-:Y:S02]  /*df80*/  F2FP.F16.F32.PACK_AB R8, R38, R37 ;  /* 0x000000252608723e */ /* 0x000fe400000000ff */
[----:B------:R-:W-:Y:S02]  /*df90*/  F2FP.F16.F32.PACK_AB R9, R75, R74 ;  /* 0x0000004a4b09723e */ /* 0x000fe400000000ff */
[----:B------:R-:W-:Y:S02]  /*dfa0*/  F2FP.F16.F32.PACK_AB R10, R77, R76 ;  /* 0x0000004c4d0a723e */ /* 0x000fe400000000ff */
[----:B------:R-:W-:Y:S02]  /*dfb0*/  F2FP.F16.F32.PACK_AB R11, R79, R78 ;  /* 0x0000004e4f0b723e */ /* 0x000fe400000000ff */
[----:B------:R-:W-:-:S02]  /*dfc0*/  CS2R R134, SRZ ;  /* 0x0000000000867805 */ /* 0x000fc4000001ff00 */
[----:B------:R-:W-:Y:S02]  /*dfd0*/  @P5 LOP3.LUT R18, R18, 0x8, RZ, 0xfc, !PT ;  /* 0x0000000812125812 */ /* 0x000fe400078efcff */
        /* <DEDUP_REMOVED lines=22> */
[----:B--2---:R0:W-:Y:S04]  /*e140*/  STSM.16.M88.4 [R39], R12 ;  /* 0x0000000c27007844 */ /* 0x0041e80000000200 */
[----:B------:R2:W-:Y:S01]  /*e150*/  STSM.16.M88.4 [R157+0x6000], R8 ;  /* 0x006000089d007844 */ /* 0x0005e20000000200 */
[----:B0-----:R-:W-:Y:S01]  /*e160*/  F2FP.F16.F32.PACK_AB R14, R3, R84 ;  /* 0x00000054030e723e */ /* 0x001fe200000000ff */
[----:B------:R-:W-:Y:S01]  /*e170*/  FADD.FTZ R84, R84, R5 ;  /* 0x0000000554547221 */ /* 0x000fe20000010000 */
[----:B------:R-:W-:-:S02]  /*e180*/  SHF.R.S32.HI R5, RZ, 0x1f, R4 ;  /* 0x0000001fff057819 */ /* 0x000fc40000011404 */
[----:B------:R-:W-:Y:S02]  /*e190*/  F2FP.F16.F32.PACK_AB R12, R81, R80 ;  /* 0x00000050510c723e */ /* 0x000fe400000000ff */
[----:B------:R-:W-:Y:S02]  /*e1a0*/  F2FP.F16.F32.PACK_AB R13, R83, R82 ;  /* 0x00000052530d723e */ /* 0x000fe400000000ff */
[----:B-1----:R-:W-:Y:S02]  /*e1b0*/  F2FP.F16.F32.PACK_AB R15, R87, R86 ;  /* 0x00000056570f723e */ /* 0x002fe400000000ff */
[----:B------:R-:W-:-:S03]  /*e1c0*/  LEA.HI R5, R5, R4, RZ, 0x7 ;  /* 0x0000000405057211 */ /* 0x000fc600078f38ff */
[----:B------:R2:W-:Y:S01]  /*e1d0*/  STSM.16.M88.4 [R156+0x6000], R12 ;  /* 0x0060000c9c007844 */ /* 0x0005e20000000200 */
[----:B------:R-:W-:Y:S01]  /*e1e0*/  SHF.R.S32.HI R5, RZ, 0x7, R5 ;  /* 0x00000007ff057819 */ /* 0x000fe20000011405 */
[----:B------:R0:W-:Y:S06]  /*e1f0*/  MEMBAR.ALL.CTA ;  /* 0x0000000000007992 */ /* 0x0001ec0000008000 */
[----:B0-----:R-:W0:Y:S01]  /*e200*/  FENCE.VIEW.ASYNC.S ;  /* 0x00000000000073c6 */ /* 0x001e220000000000 */
[----:B------:R-:W-:Y:S02]  /*e210*/  VIADD R4, R94, 0xfffffffe ;  /* 0xfffffffe5e047836 */ /* 0x000fe40000000000 */
[----:B------:R-:W-:Y:S01]  /*e220*/  FADD.FTZ R86, R86, R21 ;  /* 0x0000001556567221 */ /* 0x000fe20000010000 */
[----:B------:R-:W-:Y:S01]  /*e230*/  FADD.FTZ R140, R3, R84 ;  /* 0x00000054038c7221 */ /* 0x000fe20000010000 */
[----:B------:R-:W-:-:S02]  /*e240*/  CS2R R94, SRZ ;  /* 0x00000000005e7805 */ /* 0x000fc4000001ff00 */
[----:B------:R-:W-:Y:S01]  /*e250*/  FADD.FTZ R21, R87, R86 ;  /* 0x0000005657157221 */ /* 0x000fe20000010000 */
[----:B---3--:R-:W-:-:S05]  /*e260*/  VIMNMX R6, R6, R5, !PT ;  /* 0x0000000506067248 */ /* 0x008fca0007fe0100 */
[----:B------:R2:W-:Y:S01]  /*e270*/  STL [R1+0x34], R6 ;  /* 0x0000340601007387 */ /* 0x0005e20000100800 */
[----:B------:R-:W-:Y:S01]  /*e280*/  ISETP.GE.AND P1, PT, R4, R6, PT ;  /* 0x000000060400720c */ /* 0x000fe20003f26270 */
[----:B0-----:R-:W-:-:S12]  /*e290*/  NOP ;  /* 0x0000000000007918 */ /* 0x001fd80000000000 */
[----:B--2---:R-:W-:Y:S05]  /*e2a0*/  @!P1 BRA `(.L_x_2441) ;  /* 0x0000002c00a49947 */ /* 0x004fea0003800000 */
[----:B------:R-:W-:Y:S01]  /*e2b0*/  IMAD.MOV.U32 R6, RZ, RZ, R7 ;  /* 0x000000ffff067224 */ /* 0x000fe200078e0007 */
[----:B------:R-:W-:Y:S01]  /*e2c0*/  MOV R8, R139 ;  /* 0x0000008b00087202 */ /* 0x000fe20000000f00 */
[----:B------:R-:W-:Y:S02]  /*e2d0*/  IMAD.MOV.U32 R3, RZ, RZ, R0 ;  /* 0x000000ffff037224 */ /* 0x000fe400078e0000 */
[----:B------:R-:W-:Y:S02]  /*e2e0*/  IMAD.MOV.U32 R5, RZ, RZ, R22 ;  /* 0x000000ffff057224 */ /* 0x000fe400078e0016 */
[----:B------:R-:W-:-:S07]  /*e2f0*/  IMAD.MOV.U32 R135, RZ, RZ, RZ ;  /* 0x000000ffff877224 */ /* 0x000fce00078e00ff */
.L_x_2453:
        /* <DEDUP_REMOVED lines=9> */
.L_x_2443:
        /* <DEDUP_REMOVED lines=8> */
.L_x_2444:
[----:B------:R-:W-:Y:S04]  /*e410*/  BSSY B0, `(.L_x_2442) ;  /* 0x0000004000007945 */ /* 0x000fe80003800000 */
[----:B-1----:R-:W-:Y:S05]  /*e420*/  @P2 BRA `(.L_x_2445) ;  /* 0x0000000000082947 */ /* 0x002fea0003800000 */
[----:B------:R-:W1:Y:S02]  /*e430*/  SYNCS.PHASECHK.TRANS64.TRYWAIT P2, [R7+URZ+0x2d830], R0 ;  /* 0x02d83000070075a7 */ /* 0x000e64000804017f */
[----:B-1----:R-:W-:Y:S05]  /*e440*/  @!P2 BRA `(.L_x_2446) ;  /* 0x0000010c00d8a947 */ /* 0x002fea0003800000 */
.L_x_2445:
[----:B------:R-:W-:Y:S05]  /*e450*/  BSYNC B0 ;  /* 0x0000000000007941 */ /* 0x000fea0003800000 */
.L_x_2442:
[----:B01----:R-:W2:Y:S01]  /*e460*/  LDL R7, [R1+0x2c] ;  /* 0x00002c0001077983 */ /* 0x003ea20000100800 */
[----:B------:R-:W0:Y:S01]  /*e470*/  S2R R0, SR_TID.X ;  /* 0x0000000000007919 */ /* 0x000e220000002100 */
[----:B------:R-:W-:Y:S01]  /*e480*/  VIADD R22, R5, 0x1 ;  /* 0x0000000105167836 */ /* 0x000fe20000000000 */
[----:B------:R-:W-:Y:S05]  /*e490*/  WARPSYNC.ALL ;  /* 0x0000000000007948 */ /* 0x000fea0003800000 */
[----:B------:R-:W-:-:S04]  /*e4a0*/  ISETP.NE.AND P2, PT, R22, 0x2, PT ;  /* 0x000000021600780c */ /* 0x000fc80003f45270 */
[----:B------:R-:W-:Y:S02]  /*e4b0*/  SEL R22, R22, RZ, P2 ;  /* 0x000000ff16167207 */ /* 0x000fe40001000000 */
[----:B0-----:R-:W-:-:S05]  /*e4c0*/  SHF.R.U32.HI R0, RZ, 0x7, R0 ;  /* 0x00000007ff007819 */ /* 0x001fca0000011600 */
[----:B------:R-:W-:Y:S02]  /*e4d0*/  VIADD R0, R0, 0x8 ;  /* 0x0000000800007836 */ /* 0x000fe40000000000 */
[----:B------:R-:W-:Y:S01]  /*e4e0*/  IMAD.MOV.U32 R11, RZ, RZ, -0x7fffffe0 ;  /* 0x80000020ff0b7424 */ /* 0x000fe200078e00ff */
[----:B------:R-:W-:Y:S01]  /*e4f0*/  R2UR UR4, R144 ;  /* 0x00000000900472ca */ /* 0x000fe200000e0000 */
[----:B------:R-:W-:Y:S01]  /*e500*/  IMAD.MOV.U32 R25, RZ, RZ, -0x7fffffe0 ;  /* 0x80000020ff197424 */ /* 0x000fe200078e00ff */
[----:B------:R-:W-:Y:S02]  /*e510*/  R2UR UR5, R145 ;  /* 0x00000000910572ca */ /* 0x000fe400000e0000 */
[----:B------:R-:W-:Y:S02]  /*e520*/  R2UR UR7, R11 ;  /* 0x000000000b0772ca */ /* 0x000fe400000e0000 */
[----:B------:R-:W-:Y:S01]  /*e530*/  R2UR UR23, R25 ;  /* 0x00000000191772ca */ /* 0x000fe200000e0000 */
[----:B------:R-:W-:Y:S01]  /*e540*/  IMAD.MOV.U32 R15, RZ, RZ, -0x7fffffe0 ;  /* 0x80000020ff0f7424 */ /* 0x000fe200078e00ff */
[----:B------:R-:W-:-:S02]  /*e550*/  R2UR UR8, R154 ;  /* 0x000000009a0872ca */ /* 0x000fc400000e0000 */
[----:B------:R-:W-:Y:S02]  /*e560*/  R2UR UR9, R155 ;  /* 0x000000009b0972ca */ /* 0x000fe400000e0000 */
[----:B------:R-:W-:Y:S01]  /*e570*/  R2UR UR11, R15 ;  /* 0x000000000f0b72ca */ /* 0x000fe200000e0000 */
[----:B------:R0:W-:Y:S01]  /*e580*/  BAR.SYNC.DEFER_BLOCKING R0, 0x100 ;  /* 0x000400000000751d */ /* 0x0001e20000010000 */
[----:B------:R-:W-:Y:S01]  /*e590*/  IMAD.MOV.U32 R13, RZ, RZ, -0x7fffffe0 ;  /* 0x80000020ff0d7424 */ /* 0x000fe200078e00ff */
[----:B------:R-:W-:Y:S02]  /*e5a0*/  R2UR UR12, R152 ;  /* 0x00000000980c72ca */ /* 0x000fe400000e0000 */
[----:B------:R-:W-:Y:S02]  /*e5b0*/  R2UR UR13, R153 ;  /* 0x00000000990d72ca */ /* 0x000fe400000e0000 */
[----:B------:R-:W-:Y:S01]  /*e5c0*/  R2UR UR15, R13 ;  /* 0x000000000d0f72ca */ /* 0x000fe200000e0000 */
[----:B--2---:R-:W-:-:S04]  /*e5d0*/  IMAD R10, R22, 0x600, R7 ;  /* 0x00000600160a7824 */ /* 0x004fc800078e0207 */
[C---:B------:R-:W-:Y:S01]  /*e5e0*/  VIADD R24, R10.reuse, 0x400 ;  /* 0x000004000a187836 */ /* 0x040fe20000000000 */
[----:B------:R-:W-:-:S04]  /*e5f0*/  R2UR UR6, R10 ;  /* 0x000000000a0672ca */ /* 0x000fc800000e0000 */
[----:B------:R-:W-:Y:S02]  /*e600*/  R2UR UR22, R24 ;  /* 0x00000000181672ca */ /* 0x000fe400000e0000 */
[----:B------:R-:W-:-:S07]  /*e610*/  WARPGROUP.ARRIVE ;  /* 0x00000000000079c5 */ /* 0x000fce0000000000 */
[----:B------:R-:W-:Y:S01]  /*e620*/  HGMMA.64x128x16.F32 R24, gdesc[UR4], RZ, !UPT, gsb0 ;  /* 0x01e00000041879f0 */ /* 0x000fe2000c0008ff */
[----:B------:R-:W-:-:S05]  /*e630*/  VIADD R14, R10, 0x2 ;  /* 0x000000020a0e7836 */ /* 0x000fca0000000000 */
[----:B------:R-:W-:Y:S02]  /*e640*/  R2UR UR10, R14 ;  /* 0x000000000e0a72ca */ /* 0x000fe400000e0000 */
[----:B------:R-:W-:-:S04]  /*e650*/  IADD3 R12, R10, 0x200, RZ ;  /* 0x000002000a0c7810 */ /* 0x000fc80007ffe0ff */
[----:B------:R-:W-:Y:S01]  /*e660*/  R2UR UR14, R12 ;  /* 0x000000000c0e72ca */ /* 0x000fe200000e0000 */
[----:B------:R-:W-:Y:S02]  /*e670*/  WARPGROUP.DEPBAR.LE gsb0, 0x0 ;  /* 0x00008000000079c5 */ /* 0x000fe40000010000 */
        /* <DEDUP_REMOVED lines=30> */
.L_x_2448:
[----:B------:R-:W-:Y:S01]  /*e860*/  SHF.L.U32 R0, R8, 0x1f, RZ ;  /* 0x0000001f08007819 */ /* 0x000fe200000006ff */
[----:B------:R-:W-:-:S04]  /*e870*/  IMAD R7, R5, 0x8, R2 ;  /* 0x0000000805077824 */ /* 0x000fc800078e0202 */
[----:B------:R0:W1:Y:S01]  /*e880*/  SYNCS.PHASECHK.TRANS64.TRYWAIT P1, [R7+URZ+0x2d850], R0 ;  /* 0x02d85000070075a7 */ /* 0x000062000802017f */
[----:B------:R-:W-:Y:S05]  /*e890*/  @!P0 BRA `(.L_x_2449) ;  /* 0x0000000000048947 */ /* 0x000fea0003800000 */
[----:B------:R-:W-:Y:S01]  /*e8a0*/  BPT.TRAP 0x1 ;  /* 0x000000040000795c */ /* 0x000fe20000300000 */
.L_x_2449:
[----:B-1----:R-:W-:Y:S05]  /*e8b0*/  @P1 BRA `(.L_x_2447) ;  /* 0x0000000000081947 */ /* 0x002fea0003800000 */
[----:B------:R-:W1:Y:S02]  /*e8c0*/  SYNCS.PHASECHK.TRANS64.TRYWAIT P1, [R7+URZ+0x2d850], R0 ;  /* 0x02d85000070075a7 */ /* 0x000e64000802017f */
[----:B-1----:R-:W-:Y:S05]  /*e8d0*/  @!P1 BRA `(.L_x_2450) ;  /* 0x0000010800c89947 */ /* 0x002fea0003800000 */
.L_x_2447:
[----:B------:R-:W2:Y:S01]  /*e8e0*/  LDL R12, [R1+0x30] ;  /* 0x00003000010c7983 */ /* 0x000ea20000100800 */
[----:B01----:R-:W-:Y:S01]  /*e8f0*/  VIADD R0, R2, 0x400 ;  /* 0x0000040002007836 */ /* 0x003fe20000000000 */
[----:B------:R-:W-:Y:S05]  /*e900*/  WARPSYNC.ALL ;  /* 0x0000000000007948 */ /* 0x000fea0003800000 */
[----:B------:R-:W-:Y:S01]  /*e910*/  SHF.R.U32.HI R0, RZ, 0x4, R0 ;  /* 0x00000004ff007819 */ /* 0x000fe20000011600 */
[----:B------:R-:W-:Y:S01]  /*e920*/  WARPGROUP.ARRIVE ;  /* 0x00000000000079c5 */ /* 0x000fe20000000000 */
[----:B------:R-:W-:Y:S01]  /*e930*/  MOV R9, 0x80000020 ;  /* 0x8000002000097802 */ /* 0x000fe20000000f00 */
[----:B------:R-:W-:Y:S01]  /*e940*/  IMAD.MOV.U32 R11, RZ, RZ, -0x7fffffe0 ;  /* 0x80000020ff0b7424 */ /* 0x000fe200078e00ff */
[----:B------:R-:W-:-:S02]  /*e950*/  LOP3.LUT R0, R0, 0x3fff, RZ, 0xc0, !PT ;  /* 0x00003fff00007812 */ /* 0x000fc400078ec0ff */
[C---:B------:R-:W-:Y:S02]  /*e960*/  R2UR UR7, R9.reuse ;  /* 0x00000000090772ca */ /* 0x040fe400000e0000 */
[----:B------:R-:W-:Y:S02]  /*e970*/  LOP3.LUT R0, R0, 0x2000000, RZ, 0xfc, !PT ;  /* 0x0200000000007812 */ /* 0x000fe400078efcff */
[----:B------:R-:W-:Y:S02]  /*e980*/  R2UR UR35, R9 ;  /* 0x00000000092372ca */ /* 0x000fe400000e0000 */
[----:B------:R-:W-:Y:S01]  /*e990*/  MOV R9, 0x40000040 ;  /* 0x4000004000097802 */ /* 0x000fe20000000f00 */
        /* <DEDUP_REMOVED lines=13> */
[C---:B------:R-:W-:Y:S02]  /*ea70*/  R2UR UR27, R11.reuse ;  /* 0x000000000b1b72ca */ /* 0x040fe400000e0000 */
        /* <DEDUP_REMOVED lines=34> */
[----:B------:R-:W-:Y:S02]  /*eca0*/  R2UR UR20, R10 ;  /* 0x000000000a1472ca */ /* 0x000fe400000e0000 */
[----:B------:R-:W-:Y:S02]  /*ecb0*/  IADD3 R10, R8, 0x602, RZ ;  /* 0x00000602080a7810 */ /* 0x000fe40007ffe0ff */
[----:B0-----:R-:W-:Y:S02]  /*ecc0*/  SHF.R.U32.HI R0, RZ, 0x7, R12 ;  /* 0x00000007ff007819 */ /* 0x001fe4000001160c */
[----:B------:R-:W-:Y:S01]  /*ecd0*/  R2UR UR24, R10 ;  /* 0x000000000a1872ca */ /* 0x000fe200000e0000 */
[----:B------:R-:W-:Y:S01]  /*ece0*/  VIADD R10, R8, 0x604 ;  /* 0x00000604080a7836 */ /* 0x000fe20000000000 */
[----:B------:R-:W-:Y:S01]  /*ecf0*/  ISETP.GE.U32.AND P1, PT, R12, 0x180, PT ;  /* 0x000001800c00780c */ /* 0x000fe20003f26070 */
[----:B------:R-:W-:Y:S02]  /*ed00*/  VIADD R8, R8, 0x606 ;  /* 0x0000060608087836 */ /* 0x000fe40000000000 */
[----:B------:R-:W-:Y:S01]  /*ed10*/  VIADD R0, R0, 0x9 ;  /* 0x0000000900007836 */ /* 0x000fe20000000000 */
[----:B------:R-:W-:-:S02]  /*ed20*/  R2UR UR28, R10 ;  /* 0x000000000a1c72ca */ /* 0x000fc400000e0000 */
[----:B------:R-:W-:Y:S02]  /*ed30*/  R2UR UR32, R8 ;  /* 0x00000000082072ca */ /* 0x000fe400000e0000 */
[----:B------:R-:W-:Y:S01]  /*ed40*/  SEL R0, R0, 0x9, !P1 ;  /* 0x0000000900007807 */ /* 0x000fe20004800000 */
        /* <DEDUP_REMOVED lines=25> */
.L_x_2451:
[----:B------:R-:W2:Y:S01]  /*eee0*/  LDL R12, [R1+0x58] ;  /* 0x00005800010c7983 */ /* 0x000ea20000100800 */
[----:B0-----:R-:W0:Y:S03]  /*eef0*/  LDC R0, c[0x0][0x448] ;  /* 0x00011200ff007b82 */ /* 0x001e260000000800 */
[----:B------:R-:W2:Y:S04]  /*ef00*/  LDL R7, [R1+0x6c] ;  /* 0x00006c0001077983 */ /* 0x000ea80000100800 */
[----:B------:R-:W3:Y:S04]  /*ef10*/  LDL R11, [R1+0x64] ;  /* 0x00006400010b7983 */ /* 0x000ee80000100800 */
[----:B------:R-:W3:Y:S04]  /*ef20*/  LDL R10, [R1+0x5c] ;  /* 0x00005c00010a7983 */ /* 0x000ee80000100800 */
[----:B------:R-:W4:Y:S01]  /*ef30*/  LDL R9, [R1+0x4c] ;  /* 0x00004c0001097983 */ /* 0x000f220000100800 */
[----:B------:R-:W-:Y:S01]  /*ef40*/  LOP3.LUT R18, R18, 0xffffffdf, RZ, 0xc0, !PT ;  /* 0xffffffdf12127812 */ /* 0x000fe200078ec0ff */
[----:B------:R-:W-:Y:S01]  /*ef50*/  UMOV UR45, UR44 ;  /* 0x0000002c002d7c82 */ /* 0x000fe20008000000 */
[----:B------:R-:W-:-:S02]  /*ef60*/  IMAD R14, R22, 0x8, R2 ;  /* 0x00000008160e7824 */ /* 0x000fc400078e0202 */
[----:B------:R-:W-:Y:S01]  /*ef70*/  @P0 LOP3.LUT R18, R18, 0x20, RZ, 0xfc, !PT ;  /* 0x0000002012120812 */ /* 0x000fe200078efcff */
[----:B------:R-:W-:Y:S02]  /*ef80*/  IMAD.U32 R15, RZ, RZ, UR40 ;  /* 0x00000028ff0f7e24 */ /* 0x000fe4000f8e00ff */
[----:B------:R-:W-:Y:S01]  /*ef90*/  VIADD R14, R14, 0x2d840 ;  /* 0x0002d8400e0e7836 */ /* 0x000fe20000000000 */
[----:B0-----:R-:W-:Y:S02]  /*efa0*/  ISETP.NE.AND P1, PT, R0, 0x1, PT ;  /* 0x000000010000780c */ /* 0x001fe40003f25270 */
[----:B------:R-:W-:Y:S02]  /*efb0*/  LOP3.LUT R18, R18, 0xffffffbf, RZ, 0xc0, !PT ;  /* 0xffffffbf12127812 */ /* 0x000fe400078ec0ff */
[----:B------:R-:W-:-:S04]  /*efc0*/  PRMT R14, R15, 0x654, R14 ;  /* 0x000006540f0e7816 */ /* 0x000fc8000000000e */
[----:B------:R0:W-:Y:S05]  /*efd0*/  SYNCS.ARRIVE.TRANS64.RED.A1T0 RZ, [R14+URZ], RZ ;  /* 0x000000ff0eff79a7 */ /* 0x0001ea000810043f */
[----:B------:R-:W1:Y:S08]  /*efe0*/  @P1 LDC R8, c[0x0][0x44c] ;  /* 0x00011300ff081b82 */ /* 0x000e700000000800 */
[----:B------:R-:W5:Y:S01]  /*eff0*/  @P1 LDC R0, c[0x0][0x450] ;  /* 0x00011400ff001b82 */ /* 0x000f620000000800 */
[----:B--2---:R-:W-:-:S04]  /*f000*/  IMAD.IADD R7, R7, 0x1, R12 ;  /* 0x0000000107077824 */ /* 0x004fc800078e020c */
[----:B-1----:R-:W-:-:S05]  /*f010*/  @P1 IMAD.HI.U32 R8, R7, R8, RZ ;  /* 0x0000000807081227 */ /* 0x002fca00078e00ff */
[----:B-----5:R-:W-:Y:S01]  /*f020*/  @P1 SHF.R.U32.HI R7, RZ, R0, R8 ;  /* 0x00000000ff071219 */ /* 0x020fe20000011608 */
[----:B------:R-:W-:-:S04]  /*f030*/  IMAD.MOV.U32 R8, RZ, RZ, -0x80 ;  /* 0xffffff80ff087424 */ /* 0x000fc800078e00ff */
[----:B------:R-:W1:Y:S01]  /*f040*/  SHFL.IDX PT, R0, R7, RZ, 0x1c1f ;  /* 0x001c1fff07007589 */ /* 0x000e6200000e0000 */
[----:B------:R-:W-:-:S03]  /*f050*/  IMAD R8, R4, R8, 0x1 ;  /* 0x0000000104087424 */ /* 0x000fc600078e0208 */
[----:B------:R-:W2:Y:S02]  /*f060*/  SHFL.IDX PT, R7, R7, 0x1, 0x1c1f ;  /* 0x003c1f0007077f89 */ /* 0x000ea400000e0000 */
[----:B---3--:R-:W-:-:S04]  /*f070*/  IADD3 R8, R10, R8, -R11 ;  /* 0x000000080a087210 */ /* 0x008fc80007ffe80b */
[----:B----4-:R-:W-:-:S05]  /*f080*/  IADD3 R8, R8, -R9, RZ ;  /* 0x8000000908087210 */ /* 0x010fca0007ffe0ff */
[C---:B-1----:R-:W-:Y:S02]  /*f090*/  IMAD.IADD R0, R8.reuse, 0x1, R0 ;  /* 0x0000000108007824 */ /* 0x042fe400078e0200 */
[----:B--2---:R-:W-:-:S03]  /*f0a0*/  IMAD.IADD R7, R8, 0x1, R7 ;  /* 0x0000000108077824 */ /* 0x004fc600078e0207 */
[C---:B------:R-:W-:Y:S02]  /*f0b0*/  ISETP.GT.AND P4, PT, R0.reuse, RZ, PT ;  /* 0x000000ff0000720c */ /* 0x040fe40003f84270 */
        /* <DEDUP_REMOVED lines=59> */
[----:B------:R-:W-:Y:S02]  /*f470*/  FMNMX.FTZ R0, R24, R3, !PT ;  /* 0x0000000318007209 */ /* 0x000fe40007810000 */
[----:B------:R-:W-:Y:S02]  /*f480*/  FSEL R80, R80, -INF , P4 ;  /* 0xff80000050507808 */ /* 0x000fe40002000000 */
[----:B------:R-:W-:Y:S02]  /*f490*/  FMNMX.FTZ R0, R25, R0, !PT ;  /* 0x0000000019007209 */ /* 0x000fe40007810000 */
[----:B------:R-:W-:Y:S02]  /*f4a0*/  FSEL R81, R81, -INF , P3 ;  /* 0xff80000051517808 */ /* 0x000fe40001800000 */
[----:B------:R-:W-:Y:S02]  /*f4b0*/  FMNMX.FTZ R0, R28, R0, !PT ;  /* 0x000000001c007209 */ /* 0x000fe40007810000 */
[----:B------:R-:W-:-:S02]  /*f4c0*/  FSEL R84, R84, -INF , P2 ;  /* 0xff80000054547808 */ /* 0x000fc40001000000 */
[----:B------:R-:W-:Y:S02]  /*f4d0*/  FMNMX.FTZ R0, R29, R0, !PT ;  /* 0x000000001d007209 */ /* 0x000fe40007810000 */
[----:B------:R-:W-:Y:S02]  /*f4e0*/  FSEL R85, R85, -INF , P1 ;  /* 0xff80000055557808 */ /* 0x000fe40000800000 */
[----:B------:R-:W-:Y:S02]  /*f4f0*/  FMNMX.FTZ R0, R32, R0, !PT ;  /* 0x0000000020007209 */ /* 0x000fe40007810000 */
[----:B------:R-:W-:Y:S02]  /*f500*/  ISETP.GT.AND P4, PT, R7, RZ, PT ;  /* 0x000000ff0700720c */ /* 0x000fe40003f84270 */
[----:B------:R-:W-:Y:S02]  /*f510*/  FMNMX.FTZ R0, R33, R0, !PT ;  /* 0x0000000021007209 */ /* 0x000fe40007810000 */
[----:B------:R-:W-:-:S02]  /*f520*/  ISETP.GT.AND P3, PT, R7, 0x1, PT ;  /* 0x000000010700780c */ /* 0x000fc40003f64270 */
[----:B------:R-:W-:Y:S02]  /*f530*/  FMNMX.FTZ R0, R36, R0, !PT ;  /* 0x0000000024007209 */ /* 0x000fe40007810000 */
[----:B------:R-:W-:Y:S02]  /*f540*/  ISETP.GT.AND P2, PT, R7, 0x8, PT ;  /* 0x000000080700780c */ /* 0x000fe40003f44270 */
[----:B------:R-:W-:Y:S02]  /*f550*/  FMNMX.FTZ R0, R37, R0, !PT ;  /* 0x0000000025007209 */ /* 0x000fe40007810000 */
[----:B------:R-:W-:Y:S02]  /*f560*/  ISETP.GT.AND P1, PT, R7, 0x9, PT ;  /* 0x000000090700780c */ /* 0x000fe40003f24270 */
[----:B------:R-:W-:Y:S02]  /*f570*/  FMNMX.FTZ R0, R40, R0, !PT ;  /* 0x0000000028007209 */ /* 0x000fe40007810000 */
[----:B------:R-:W-:-:S02]  /*f580*/  FSEL R26, R26, -INF , P4 ;  /* 0xff8000001a1a7808 */ /* 0x000fc40002000000 */
[----:B------:R-:W-:Y:S02]  /*f590*/  FMNMX.FTZ R0, R41, R0, !PT ;  /* 0x0000000029007209 */ /* 0x000fe40007810000 */
[----:B------:R-:W-:Y:S02]  /*f5a0*/  FSEL R27, R27, -INF , P3 ;  /* 0xff8000001b1b7808 */ /* 0x000fe40001800000 */
[----:B------:R-:W-:Y:S02]  /*f5b0*/  FMNMX.FTZ R0, R44, R0, !PT ;  /* 0x000000002c007209 */ /* 0x000fe40007810000 */
[----:B------:R-:W-:Y:S02]  /*f5c0*/  FSEL R30, R30, -INF , P2 ;  /* 0xff8000001e1e7808 */ /* 0x000fe40001000000 */
[----:B------:R-:W-:Y:S02]  /*f5d0*/  FMNMX.FTZ R0, R45, R0, !PT ;  /* 0x000000002d007209 */ /* 0x000fe40007810000 */
[----:B------:R-:W-:-:S02]  /*f5e0*/  FSEL R31, R31, -INF , P1 ;  /* 0xff8000001f1f7808 */ /* 0x000fc40000800000 */
[----:B------:R-:W-:Y:S02]  /*f5f0*/  FMNMX.FTZ R0, R48, R0, !PT ;  /* 0x0000000030007209 */ /* 0x000fe40007810000 */
[----:B------:R-:W-:Y:S02]  /*f600*/  ISETP.GT.AND P4, PT, R7, 0x10, PT ;  /* 0x000000100700780c */ /* 0x000fe40003f84270 */
[----:B------:R-:W-:Y:S02]  /*f610*/  FMNMX.FTZ R0, R49, R0, !PT ;  /* 0x0000000031007209 */ /* 0x000fe40007810000 */
[C---:B------:R-:W-:Y:S02]  /*f620*/  ISETP.GT.AND P3, PT, R7.reuse, 0x11, PT ;  /* 0x000000110700780c */ /* 0x040fe40003f64270 */
[----:B------:R-:W-:Y:S02]  /*f630*/  FMNMX.FTZ R0, R52, R0, !PT ;  /* 0x0000000034007209 */ /* 0x000fe40007810000 */
[----:B------:R-:W-:-:S02]  /*f640*/  ISETP.GT.AND P2, PT, R7, 0x18, PT ;  /* 0x000000180700780c */ /* 0x000fc40003f44270 */
[----:B------:R-:W-:Y:S02]  /*f650*/  FMNMX.FTZ R0, R53, R0, !PT ;  /* 0x0000000035007209 */ /* 0x000fe40007810000 */
[----:B------:R-:W-:Y:S02]  /*f660*/  ISETP.GT.AND P1, PT, R7, 0x19, PT ;  /* 0x000000190700780c */ /* 0x000fe40003f24270 */
[----:B------:R-:W-:Y:S02]  /*f670*/  FMNMX.FTZ R0, R56, R0, !PT ;  /* 0x0000000038007209 */ /* 0x000fe40007810000 */
[----:B------:R-:W-:Y:S02]  /*f680*/  FSEL R34, R34, -INF , P4 ;  /* 0xff80000022227808 */ /* 0x000fe40002000000 */
[----:B------:R-:W-:Y:S02]  /*f690*/  FMNMX.FTZ R0, R57, R0, !PT ;  /* 0x0000000039007209 */ /* 0x000fe40007810000 */
[----:B------:R-:W-:-:S02]  /*f6a0*/  FSEL R35, R35, -INF , P3 ;  /* 0xff80000023237808 */ /* 0x000fc40001800000 */
[----:B------:R-:W-:Y:S02]  /*f6b0*/  FMNMX.FTZ R0, R60, R0, !PT ;  /* 0x000000003c007209 */ /* 0x000fe40007810000 */
[----:B------:R-:W-:Y:S02]  /*f6c0*/  FSEL R38, R38, -INF , P2 ;  /* 0xff80000026267808 */ /* 0x000fe40001000000 */
[----:B------:R-:W-:Y:S02]  /*f6d0*/  FMNMX.FTZ R0, R61, R0, !PT ;  /* 0x000000003d007209 */ /* 0x000fe40007810000 */
[----:B------:R-:W-:Y:S02]  /*f6e0*/  FSEL R39, R39, -INF , P1 ;  /* 0xff80000027277808 */ /* 0x000fe40000800000 */
[----:B------:R-:W-:Y:S02]  /*f6f0*/  FMNMX.FTZ R0, R64, R0, !PT ;  /* 0x0000000040007209 */ /* 0x000fe40007810000 */
[----:B------:R-:W-:-:S02]  /*f700*/  ISETP.GT.AND P4, PT, R7, 0x20, PT ;  /* 0x000000200700780c */ /* 0x000fc40003f84270 */
[----:B------:R-:W-:Y:S02]  /*f710*/  FMNMX.FTZ R0, R65, R0, !PT ;  /* 0x0000000041007209 */ /* 0x000fe40007810000 */
[C---:B------:R-:W-:Y:S02]  /*f720*/  ISETP.GT.AND P3, PT, R7.reuse, 0x21, PT ;  /* 0x000000210700780c */ /* 0x040fe40003f64270 */
[----:B------:R-:W-:Y:S02]  /*f730*/  FMNMX.FTZ R0, R68, R0, !PT ;  /* 0x0000000044007209 */ /* 0x000fe40007810000 */
[----:B------:R-:W-:Y:S02]  /*f740*/  ISETP.GT.AND P2, PT, R7, 0x28, PT ;  /* 0x000000280700780c */ /* 0x000fe40003f44270 */
[----:B------:R-:W-:Y:S02]  /*f750*/  FMNMX.FTZ R0, R69, R0, !PT ;  /* 0x0000000045007209 */ /* 0x000fe40007810000 */
        /* <DEDUP_REMOVED lines=10> */
[----:B------:R-:W-:Y:S02]  /*f800*/  ISETP.GT.AND P4, PT, R7, 0x30, PT ;  /* 0x000000300700780c */ /* 0x000fe40003f84270 */
[----:B------:R-:W-:Y:S02]  /*f810*/  FMNMX.FTZ R0, R81, R0, !PT ;  /* 0x0000000051007209 */ /* 0x000fe40007810000 */
[----:B------:R-:W-:-:S02]  /*f820*/  ISETP.GT.AND P3, PT, R7, 0x31, PT ;  /* 0x000000310700780c */ /* 0x000fc40003f64270 */
[----:B------:R-:W-:Y:S02]  /*f830*/  FMNMX.FTZ R0, R84, R0, !PT ;  /* 0x0000000054007209 */ /* 0x000fe40007810000 */
[----:B------:R-:W-:Y:S02]  /*f840*/  ISETP.GT.AND P2, PT, R7, 0x38, PT ;  /* 0x000000380700780c */ /* 0x000fe40003f44270 */
[----:B------:R-:W-:Y:S02]  /*f850*/  FMNMX.FTZ R0, R85, R0, !PT ;  /* 0x0000000055007209 */ /* 0x000fe40007810000 */
[C---:B------:R-:W-:Y:S02]  /*f860*/  ISETP.GT.AND P1, PT, R7.reuse, 0x39, PT ;  /* 0x000000390700780c */ /* 0x040fe40003f24270 */
[----:B------:R-:W-:Y:S01]  /*f870*/  ISETP.GT.AND P0, PT, R7, 0x61, PT ;  /* 0x000000610700780c */ /* 0x000fe20003f04270 */
[----:B------:R-:W1:Y:S01]  /*f880*/  SHFL.BFLY PT, R8, R0, 0x2, 0x1f ;  /* 0x0c401f0000087f89 */ /* 0x000e6200000e0000 */
        /* <DEDUP_REMOVED lines=12> */
[----:B-1----:R-:W-:-:S02]  /*f950*/  FMNMX.FTZ R0, R0, R8, !PT ;  /* 0x0000000800007209 */ /* 0x002fc40007810000 */
[C---:B------:R-:W-:Y:S02]  /*f960*/  ISETP.GT.AND P4, PT, R7.reuse, 0x50, PT ;  /* 0x000000500700780c */ /* 0x040fe40003f84270 */
[C---:B------:R-:W-:Y:S01]  /*f970*/  ISETP.GT.AND P3, PT, R7.reuse, 0x51, PT ;  /* 0x000000510700780c */ /* 0x040fe20003f64270 */
[----:B------:R-:W1:Y:S01]  /*f980*/  SHFL.BFLY PT, R8, R0, 0x1, 0x1f ;  /* 0x0c201f0000087f89 */ /* 0x000e6200000e0000 */
[C---:B------:R-:W-:Y:S02]  /*f990*/  ISETP.GT.AND P2, PT, R7.reuse, 0x58, PT ;  /* 0x000000580700780c */ /* 0x040fe40003f44270 */
[----:B------:R-:W-:Y:S02]  /*f9a0*/  ISETP.GT.AND P1, PT, R7, 0x59, PT ;  /* 0x000000590700780c */ /* 0x000fe40003f24270 */
[----:B------:R-:W-:Y:S02]  /*f9b0*/  FSEL R66, R66, -INF , P4 ;  /* 0xff80000042427808 */ /* 0x000fe40002000000 */
[----:B------:R-:W-:-:S02]  /*f9c0*/  FSEL R67, R67, -INF , P3 ;  /* 0xff80000043437808 */ /* 0x000fc40001800000 */
[----:B------:R-:W-:Y:S02]  /*f9d0*/  @P0 LOP3.LUT R18, R18, 0x40, RZ, 0xfc, !PT ;  /* 0x0000004012120812 */ /* 0x000fe400078efcff */
[----:B------:R-:W-:Y:S02]  /*f9e0*/  FSEL R70, R70, -INF , P2 ;  /* 0xff80000046467808 */ /* 0x000fe40001000000 */
[----:B------:R-:W-:Y:S02]  /*f9f0*/  FSEL R71, R71, -INF , P1 ;  /* 0xff80000047477808 */ /* 0x000fe40000800000 */
[C---:B------:R-:W-:Y:S02]  /*fa00*/  ISETP.GT.AND P1, PT, R7.reuse, 0x69, PT ;  /* 0x000000690700780c */ /* 0x040fe40003f24270 */
[C---:B------:R-:W-:Y:S02]  /*fa10*/  ISETP.GT.AND P2, PT, R7.reuse, 0x70, PT ;  /* 0x000000700700780c */ /* 0x040fe40003f44270 */
[----:B------:R-:W-:-:S02]  /*fa20*/  ISETP.GT.AND P3, PT, R7, 0x71, PT ;  /* 0x000000710700780c */ /* 0x000fc40003f64270 */
[C---:B------:R-:W-:Y:S02]  /*fa30*/  ISETP.GT.AND P4, PT, R7.reuse, 0x78, PT ;  /* 0x000000780700780c */ /* 0x040fe40003f84270 */
[C---:B------:R-:W-:Y:S02]  /*fa40*/  ISETP.GT.AND P5, PT, R7.reuse, 0x79, PT ;  /* 0x000000790700780c */ /* 0x040fe40003fa4270 */
[----:B-1----:R-:W-:Y:S02]  /*fa50*/  FMNMX.FTZ R0, R0, R8, !PT ;  /* 0x0000000800007209 */ /* 0x002fe40007810000 */
[----:B------:R-:W-:Y:S02]  /*fa60*/  ISETP.GT.AND P0, PT, R7, 0x60, PT ;  /* 0x000000600700780c */ /* 0x000fe40003f04270 */
[----:B------:R-:W-:Y:S02]  /*fa70*/  FSETP.NEU.FTZ.AND P6, PT, R0, -INF , PT ;  /* 0xff8000000000780b */ /* 0x000fe40003fdd000 */
[----:B------:R-:W-:-:S02]  /*fa80*/  FSEL R74, R74, -INF , P0 ;  /* 0xff8000004a4a7808 */ /* 0x000fc40000000000 */
[----:B------:R-:W-:Y:S02]  /*fa90*/  FSEL R8, R0, RZ, P6 ;  /* 0x000000ff00087208 */ /* 0x000fe40003000000 */
[----:B------:R-:W-:Y:S02]  /*faa0*/  LOP3.LUT P0, RZ, R18, 0x40, RZ, 0xc0, !PT ;  /* 0x0000004012ff7812 */ /* 0x000fe4000780c0ff */
[----:B------:R-:W-:Y:S01]  /*fab0*/  FSEL R79, R79, -INF , P1 ;  /* 0xff8000004f4f7808 */ /* 0x000fe20000800000 */
[----:B------:R-:W-:Y:S01]  /*fac0*/  FADD.FTZ R3, -R8, R3 ;  /* 0x0000000308037221 */ /* 0x000fe20000010100 */
[----:B------:R-:W-:Y:S01]  /*fad0*/  FMUL.FTZ R8, R0, UR45 ;  /* 0x0000002d00087c20 */ /* 0x000fe20008410000 */
[----:B------:R-:W-:Y:S02]  /*fae0*/  FSEL R75, R75, -INF , P0 ;  /* 0xff8000004b4b7808 */ /* 0x000fe40000000000 */
[----:B------:R-:W-:Y:S01]  /*faf0*/  FSEL R82, R82, -INF , P2 ;  /* 0xff80000052527808 */ /* 0x000fe20001000000 */
[----:B------:R-:W-:Y:S01]  /*fb00*/  FMUL.FTZ R3, R3, UR45 ;  /* 0x0000002d03037c20 */ /* 0x000fe20008410000 */
[----:B------:R-:W-:-:S02]  /*fb10*/  FSEL R8, R8, RZ, P6 ;  /* 0x000000ff08087208 */ /* 0x000fc40003000000 */
[----:B------:R-:W-:Y:S02]  /*fb20*/  ISETP.GT.AND P6, PT, R7, 0x68, PT ;  /* 0x000000680700780c */ /* 0x000fe40003fc4270 */
[----:B------:R-:W-:Y:S01]  /*fb30*/  FMNMX.FTZ R7, R26, R6, !PT ;  /* 0x000000061a077209 */ /* 0x000fe20007810000 */
[--C-:B------:R-:W-:Y:S01]  /*fb40*/  FFMA.FTZ R24, R24, UR45, -R8.reuse ;  /* 0x0000002d18187c23 */ /* 0x100fe20008010808 */
[----:B------:R-:W-:Y:S01]  /*fb50*/  FSEL R78, R78, -INF , P6 ;  /* 0xff8000004e4e7808 */ /* 0x000fe20003000000 */
[--C-:B------:R-:W-:Y:S01]  /*fb60*/  FFMA.FTZ R25, R25, UR45, -R8.reuse ;  /* 0x0000002d19197c23 */ /* 0x100fe20008010808 */
[----:B------:R-:W-:Y:S01]  /*fb70*/  FMNMX.FTZ R7, R27, R7, !PT ;  /* 0x000000071b077209 */ /* 0x000fe20007810000 */
[----:B------:R-:W-:Y:S01]  /*fb80*/  MUFU.EX2 R3, R3 ;  /* 0x0000000300037308 */ /* 0x000fe20000000800 */
[----:B------:R-:W-:Y:S01]  /*fb90*/  FSEL R83, R83, -INF , P3 ;  /* 0xff80000053537808 */ /* 0x000fe20001800000 */
[--C-:B------:R-:W-:Y:S01]  /*fba0*/  FFMA.FTZ R28, R28, UR45, -R8.reuse ;  /* 0x0000002d1c1c7c23 */ /* 0x100fe20008010808 */
[----:B------:R-:W-:Y:S01]  /*fbb0*/  FMNMX.FTZ R7, R30, R7, !PT ;  /* 0x000000071e077209 */ /* 0x000fe20007810000 */
[--C-:B------:R-:W-:Y:S01]  /*fbc0*/  FFMA.FTZ R29, R29, UR45, -R8.reuse ;  /* 0x0000002d1d1d7c23 */ /* 0x100fe20008010808 */
[----:B------:R-:W-:Y:S01]  /*fbd0*/  FSEL R86, R86, -INF , P4 ;  /* 0xff80000056567808 */ /* 0x000fe20002000000 */
[--C-:B------:R-:W-:Y:S01]  /*fbe0*/  FFMA.FTZ R32, R32, UR45, -R8.reuse ;  /* 0x0000002d20207c23 */ /* 0x100fe20008010808 */
[----:B------:R-:W-:Y:S01]  /*fbf0*/  FMNMX.FTZ R7, R31, R7, !PT ;  /* 0x000000071f077209 */ /* 0x000fe20007810000 */
[----:B------:R-:W1:Y:S01]  /*fc00*/  MUFU.EX2 R24, R24 ;  /* 0x0000001800187308 */ /* 0x000e620000000800 */
[----:B------:R-:W-:Y:S01]  /*fc10*/  FSEL R87, R87, -INF , P5 ;  /* 0xff80000057577808 */ /* 0x000fe20002800000 */
[--C-:B------:R-:W-:Y:S01]  /*fc20*/  FFMA.FTZ R33, R33, UR45, -R8.reuse ;  /* 0x0000002d21217c23 */ /* 0x100fe20008010808 */
[----:B------:R-:W-:Y:S01]  /*fc30*/  FMNMX.FTZ R7, R34, R7, !PT ;  /* 0x0000000722077209 */ /* 0x000fe20007810000 */
[--C-:B------:R-:W-:Y:S01]  /*fc40*/  FFMA.FTZ R36, R36, UR45, -R8.reuse ;  /* 0x0000002d24247c23 */ /* 0x100fe20008010808 */
[--C-:B------:R-:W-:Y:S01]  /*fc50*/  FFMA.FTZ R37, R37, UR45, -R8.reuse ;  /* 0x0000002d25257c23 */ /* 0x100fe20008010808 */
[--C-:B------:R-:W-:Y:S01]  /*fc60*/  FFMA.FTZ R40, R40, UR45, -R8.reuse ;  /* 0x0000002d28287c23 */ /* 0x100fe20008010808 */
[----:B------:R-:W-:Y:S01]  /*fc70*/  FMNMX.FTZ R7, R35, R7, !PT ;  /* 0x0000000723077209 */ /* 0x000fe20007810000 */
[----:B------:R-:W0:Y:S01]  /*fc80*/  MUFU.EX2 R25, R25 ;  /* 0x0000001900197308 */ /* 0x000e220000000800 */
[--C-:B------:R-:W-:Y:S01]  /*fc90*/  FFMA.FTZ R41, R41, UR45, -R8.reuse ;  /* 0x0000002d29297c23 */ /* 0x100fe20008010808 */
[--C-:B------:R-:W-:Y:S01]  /*fca0*/  FFMA.FTZ R44, R44, UR45, -R8.reuse ;  /* 0x0000002d2c2c7c23 */ /* 0x100fe20008010808 */
[----:B------:R-:W-:Y:S01]  /*fcb0*/  FMNMX.FTZ R7, R38, R7, !PT ;  /* 0x0000000726077209 */ /* 0x000fe20007810000 */
[--C-:B------:R-:W-:Y:S01]  /*fcc0*/  FFMA.FTZ R45, R45, UR45, -R8.reuse ;  /* 0x0000002d2d2d7c23 */ /* 0x100fe20008010808 */
[--C-:B------:R-:W-:Y:S01]  /*fcd0*/  FFMA.FTZ R48, R48, UR45, -R8.reuse ;  /* 0x0000002d30307c23 */ /* 0x100fe20008010808 */
[----:B------:R-:W-:Y:S01]  /*fce0*/  FFMA.FTZ R49, R49, UR45, -R8 ;  /* 0x0000002d31317c23 */ /* 0x000fe20008010808 */
[----:B------:R-:W-:Y:S01]  /*fcf0*/  FMNMX.FTZ R7, R39, R7, !PT ;  /* 0x0000000727077209 */ /* 0x000fe20007810000 */
[----:B------:R-:W2:Y:S01]  /*fd00*/  MUFU.EX2 R28, R28 ;  /* 0x0000001c001c7308 */ /* 0x000ea20000000800 */
[----:B-1----:R-:W-:Y:S01]  /*fd10*/  FFMA.FTZ R140, R3, R140, R24 ;  /* 0x0000008c038c7223 */ /* 0x002fe20000010018 */
[--C-:B------:R-:W-:Y:S01]  /*fd20*/  FFMA.FTZ R52, R52, UR45, -R8.reuse ;  /* 0x0000002d34347c23 */ /* 0x100fe20008010808 */
[----:B------:R-:W-:Y:S01]  /*fd30*/  FMNMX.FTZ R7, R42, R7, !PT ;  /* 0x000000072a077209 */ /* 0x000fe20007810000 */
[--C-:B------:R-:W-:Y:S01]  /*fd40*/  FFMA.FTZ R53, R53, UR45, -R8.reuse ;  /* 0x0000002d35357c23 */ /* 0x100fe20008010808 */
[--C-:B------:R-:W-:Y:S01]  /*fd50*/  FFMA.FTZ R56, R56, UR45, -R8.reuse ;  /* 0x0000002d38387c23 */ /* 0x100fe20008010808 */
[----:B------:R-:W-:Y:S01]  /*fd60*/  FFMA.FTZ R57, R57, UR45, -R8 ;  /* 0x0000002d39397c23 */ /* 0x000fe20008010808 */
[----:B------:R-:W-:Y:S01]  /*fd70*/  FMNMX.FTZ R7, R43, R7, !PT ;  /* 0x000000072b077209 */ /* 0x000fe20007810000 */
[----:B------:R-:W1:Y:S01]  /*fd80*/  MUFU.EX2 R29, R29 ;  /* 0x0000001d001d7308 */ /* 0x000e620000000800 */
[----:B0-----:R-:W-:Y:S01]  /*fd90*/  FADD.FTZ R14, R25, R140 ;  /* 0x0000008c190e7221 */ /* 0x001fe20000010000 */
[--C-:B------:R-:W-:Y:S01]  /*fda0*/  FFMA.FTZ R60, R60, UR45, -R8.reuse ;  /* 0x0000002d3c3c7c23 */ /* 0x100fe20008010808 */
[----:B------:R-:W-:Y:S01]  /*fdb0*/  FMNMX.FTZ R7, R46, R7, !PT ;  /* 0x000000072e077209 */ /* 0x000fe20007810000 */
[--C-:B------:R-:W-:Y:S01]  /*fdc0*/  FFMA.FTZ R61, R61, UR45, -R8.reuse ;  /* 0x0000002d3d3d7c23 */ /* 0x100fe20008010808 */
[--C-:B------:R-:W-:Y:S01]  /*fdd0*/  FFMA.FTZ R64, R64, UR45, -R8.reuse ;  /* 0x0000002d40407c23 */ /* 0x100fe20008010808 */
[----:B------:R-:W-:Y:S01]  /*fde0*/  FFMA.FTZ R65, R65, UR45, -R8 ;  /* 0x0000002d41417c23 */ /* 0x000fe20008010808 */
[----:B------:R-:W-:Y:S01]  /*fdf0*/  FMNMX.FTZ R7, R47, R7, !PT ;  /* 0x000000072f077209 */ /* 0x000fe20007810000 */
[----:B------:R-:W0:Y:S01]  /*fe00*/  MUFU.EX2 R32, R32 ;  /* 0x0000002000207308 */ /* 0x000e220000000800 */
[----:B--2---:R-:W-:Y:S01]  /*fe10*/  FADD.FTZ R14, R28, R14 ;  /* 0x0000000e1c0e7221 */ /* 0x004fe20000010000 */
[--C-:B------:R-:W-:Y:S01]  /*fe20*/  FFMA.FTZ R68, R68, UR45, -R8.reuse ;  /* 0x0000002d44447c23 */ /* 0x100fe20008010808 */
[----:B------:R-:W-:Y:S01]  /*fe30*/  FMNMX.FTZ R7, R50, R7, !PT ;  /* 0x0000000732077209 */ /* 0x000fe20007810000 */
[--C-:B------:R-:W-:Y:S01]  /*fe40*/  FFMA.FTZ R69, R69, UR45, -R8.reuse ;  /* 0x0000002d45457c23 */ /* 0x100fe20008010808 */
[--C-:B------:R-:W-:Y:S01]  /*fe50*/  FFMA.FTZ R72, R72, UR45, -R8.reuse ;  /* 0x0000002d48487c23 */ /* 0x100fe20008010808 */
[----:B------:R-:W-:Y:S01]  /*fe60*/  FFMA.FTZ R73, R73, UR45, -R8 ;  /* 0x0000002d49497c23 */ /* 0x000fe20008010808 */
[----:B------:R-:W-:Y:S01]  /*fe70*/  FMNMX.FTZ R7, R51, R7, !PT ;  /* 0x0000000733077209 */ /* 0x000fe20007810000 */
[----:B------:R-:W2:Y:S01]  /*fe80*/  MUFU.EX2 R33, R33 ;  /* 0x0000002100217308 */ /* 0x000ea20000000800 */
[----:B-1----:R-:W-:Y:S01]  /*fe90*/  FADD.FTZ R14, R29, R14 ;  /* 0x0000000e1d0e7221 */ /* 0x002fe20000010000 */
        /* <DEDUP_REMOVED lines=10> */
[----:B------:R-:W-:Y:S01]  /*ff40*/  FFMA.FTZ R8, R85, UR45, -R8 ;  /* 0x0000002d55087c23 */ /* 0x000fe20008010808 */
[----:B------:R-:W-:-:S02]  /*ff50*/  LOP3.LUT P0, RZ, R18, 0x20, RZ, 0xc0, !PT ;  /* 0x0000002012ff7812 */ /* 0x000fc4000780c0ff */
[----:B------:R-:W-:Y:S01]  /*ff60*/  FMNMX.FTZ R7, R59, R7, !PT ;  /* 0x000000073b077209 */ /* 0x000fe20007810000 */
[----:B------:R-:W0:Y:S01]  /*ff70*/  MUFU.EX2 R37, R37 ;  /* 0x0000002500257308 */ /* 0x000e220000000800 */
[----:B--2---:R-:W-:Y:S02]  /*ff80*/  FADD.FTZ R14, R33, R14 ;  /* 0x0000000e210e7221 */ /* 0x004fe40000010000 */
[----:B------:R-:W-:-:S04]  /*ff90*/  FMNMX.FTZ R7, R62, R7, !PT ;  /* 0x000000073e077209 */ /* 0x000fc80007810000 */
[----:B------:R-:W-:Y:S01]  /*ffa0*/  FMNMX.FTZ R7, R63, R7, !PT ;  /* 0x000000073f077209 */ /* 0x000fe20007810000 */
[----:B------:R-:W2:Y:S01]  /*ffb0*/  MUFU.EX2 R40, R40 ;  /* 0x0000002800287308 */ /* 0x000ea20000000800 */
[----:B-1----:R-:W-:Y:S02]  /*ffc0*/  FADD.FTZ R14, R36, R14 ;  /* 0x0000000e240e7221 */ /* 0x002fe40000010000 */
[----:B------:R-:W-:-:S04]  /*ffd0*/  FMNMX.FTZ R7, R66, R7, !PT ;  /* 0x0000000742077209 */ /* 0x000fc80007810000 */
[----:B------:R-:W-:Y:S01]  /*ffe0*/  FMNMX.FTZ R7, R67, R7, !PT ;  /* 0x0000000743077209 */ /* 0x000fe20007810000 */
[----:B------:R-:W1:Y:S01]  /*fff0*/  MUFU.EX2 R41, R41 ;  /* 0x0000002900297308 */ /* 0x000e620000000800 */
[----:B0-----:R-:W-:Y:S02]  /*10000*/  FADD.FTZ R14, R37, R14 ;  /* 0x0000000e250e7221 */ /* 0x001fe40000010000 */
[----:B------:R-:W-:-:S04]  /*10010*/  FMNMX.FTZ R7, R70, R7, !PT ;  /* 0x0000000746077209 */ /* 0x000fc80007810000 */
        /* <DEDUP_REMOVED lines=17> */
[----:B------:R-:W-:Y:S01]  /*10130*/  MUFU.EX2 R52, R52 ;  /* 0x0000003400347308 */ /* 0x000fe20000000800 */
[----:B-1----:R-:W-:-:S03]  /*10140*/  FADD.FTZ R14, R48, R14 ;  /* 0x0000000e300e7221 */ /* 0x002fc60000010000 */
[----:B------:R-:W1:Y:S04]  /*10150*/  SHFL.BFLY PT, R9, R7, 0x2, 0x1f ;  /* 0x0c401f0007097f89 */ /* 0x000e6800000e0000 */
[----:B------:R-:W-:Y:S01]  /*10160*/  MUFU.EX2 R53, R53 ;  /* 0x0000003500357308 */ /* 0x000fe20000000800 */
[----:B0-----:R-:W-:-:S07]  /*10170*/  FADD.FTZ R14, R49, R14 ;  /* 0x0000000e310e7221 */ /* 0x001fce0000010000 */
[----:B------:R-:W-:Y:S08]  /*10180*/  MUFU.EX2 R56, R56 ;  /* 0x0000003800387308 */ /* 0x000ff00000000800 */
[----:B------:R-:W-:Y:S01]  /*10190*/  MUFU.EX2 R57, R57 ;  /* 0x0000003900397308 */ /* 0x000fe20000000800 */
[----:B-1----:R-:W-:-:S07]  /*101a0*/  FMNMX.FTZ R7, R7, R9, !PT ;  /* 0x0000000907077209 */ /* 0x002fce0007810000 */
        /* <DEDUP_REMOVED lines=11> */
[----:B------:R-:W-:Y:S02]  /*10260*/  MUFU.EX2 R69, R69 ;  /* 0x0000004500457308 */ /* 0x000fe40000000800 */
[----:B------:R-:W-:Y:S02]  /*10270*/  FMUL.FTZ R6, R6, UR45 ;  /* 0x0000002d06067c20 */ /* 0x000fe40008410000 */
[----:B------:R-:W-:-:S04]  /*10280*/  FSEL R9, R9, RZ, P1 ;  /* 0x000000ff09097208 */ /* 0x000fc80000800000 */
        /* <DEDUP_REMOVED lines=34> */
[--C-:B------:R-:W-:Y:S01]  /*104b0*/  FFMA.FTZ R79, R79, UR45, -R9.reuse ;  /* 0x0000002d4f4f7c23 */ /* 0x100fe20008010809 */
[--C-:B------:R-:W-:Y:S01]  /*104c0*/  FFMA.FTZ R82, R82, UR45, -R9.reuse ;  /* 0x0000002d52527c23 */ /* 0x100fe20008010809 */
[--C-:B------:R-:W-:Y:S01]  /*104d0*/  FFMA.FTZ R83, R83, UR45, -R9.reuse ;  /* 0x0000002d53537c23 */ /* 0x100fe20008010809 */
[--C-:B------:R-:W-:Y:S01]  /*104e0*/  FFMA.FTZ R86, R86, UR45, -R9.reuse ;  /* 0x0000002d56567c23 */ /* 0x100fe20008010809 */
[----:B------:R-:W-:-:S02]  /*104f0*/  FFMA.FTZ R9, R87, UR45, -R9 ;  /* 0x0000002d57097c23 */ /* 0x000fc40008010809 */
        /* <DEDUP_REMOVED lines=86> */
.L_x_2452:
        /* <DEDUP_REMOVED lines=106> */
[----:B------:R-:W-:Y:S01]  /*11100*/  IMAD.MOV.U32 R5, RZ, RZ, R22 ;  /* 0x000000ffff057224 */ /* 0x000fe200078e0016 */
[----:B------:R-:W-:Y:S01]  /*11110*/  IADD3 R4, R4, -0x1, RZ ;  /* 0xffffffff04047810 */ /* 0x000fe20007ffe0ff */
[----:B0-----:R-:W-:-:S10]  /*11120*/  NOP ;  /* 0x0000000000007918 */ /* 0x001fd40000000000 */
[----:B-1----:R-:W-:Y:S05]  /*11130*/  @P1 BRA `(.L_x_2453) ;  /* 0xffffffd000701947 */ /* 0x002fea000383ffff */
.L_x_2441:
[----:B------:R-:W2:Y:S02]  /*11140*/  LDL R3, [R1+0x60] ;  /* 0x0000600001037983 */ /* 0x000ea40000100800 */
[----:B--2---:R-:W-:-:S13]  /*11150*/  ISETP.GE.AND P1, PT, R4, R3, PT ;  /* 0x000000030400720c */ /* 0x004fda0003f26270 */
[----:B------:R-:W-:Y:S05]  /*11160*/  @!P1 BRA `(.L_x_2454) ;  /* 0x0000002400209947 */ /* 0x000fea0003800000 */
[----:B------:R-:W-:Y:S02]  /*11170*/  IMAD.MOV.U32 R6, RZ, RZ, R7 ;  /* 0x000000ffff067224 */ /* 0x000fe400078e0007 */
[----:B------:R-:W-:Y:S02]  /*11180*/  IMAD.MOV.U32 R8, RZ, RZ, R0 ;  /* 0x000000ffff087224 */ /* 0x000fe400078e0000 */
[----:B------:R-:W-:Y:S02]  /*11190*/  IMAD.MOV.U32 R5, RZ, RZ, R139 ;  /* 0x000000ffff057224 */ /* 0x000fe400078e008b */
[----:B------:R-:W-:-:S07]  /*111a0*/  IMAD.MOV.U32 R3, RZ, RZ, R22 ;  /* 0x000000ffff037224 */ /* 0x000fce00078e0016 */
.L_x_2466:
        /* <DEDUP_REMOVED lines=9> */
.L_x_2456:
[----:B------:R-:W-:-:S04]  /*11240*/  IADD3 R0, R3, 0x1, RZ ;  /* 0x0000000103007810 */ /* 0x000fc80007ffe0ff */
[----:B------:R-:W-:-:S04]  /*11250*/  ISETP.NE.AND P2, PT, R0, 0x2, PT ;  /* 0x000000020000780c */ /* 0x000fc80003f45270 */
[----:B------:R-:W-:Y:S02]  /*11260*/  SEL R7, R0, RZ, P2 ;  /* 0x000000ff00077207 */ /* 0x000fe40001000000 */
[----:B------:R-:W-:-:S03]  /*11270*/  SHF.L.U32 R0, R139, 0x1f, RZ ;  /* 0x0000001f8b007819 */ /* 0x000fc600000006ff */
[----:B------:R-:W-:-:S04]  /*11280*/  IMAD R7, R7, 0x8, R2 ;  /* 0x0000000807077824 */ /* 0x000fc800078e0202 */
[----:B------:R0:W1:Y:S01]  /*11290*/  SYNCS.PHASECHK.TRANS64.TRYWAIT P2, [R7+URZ+0x2d830], R0 ;  /* 0x02d83000070075a7 */ /* 0x000062000804017f */
[----:B------:R-:W-:Y:S05]  /*112a0*/  @!P0 BRA `(.L_x_2457) ;  /* 0x0000000000048947 */ /* 0x000fea0003800000 */
[----:B------:R-:W-:Y:S01]  /*112b0*/  BPT.TRAP 0x1 ;  /* 0x000000040000795c */ /* 0x000fe20000300000 */
.L_x_2457:
[----:B------:R-:W-:Y:S04]  /*112c0*/  BSSY B0, `(.L_x_2455) ;  /* 0x0000004000007945 */ /* 0x000fe80003800000 */
[----:B-1----:R-:W-:Y:S05]  /*112d0*/  @P2 BRA `(.L_x_2458) ;  /* 0x0000000000082947 */ /* 0x002fea0003800000 */
[----:B------:R-:W1:Y:S02]  /*112e0*/  SYNCS.PHASECHK.TRANS64.TRYWAIT P2, [R7+URZ+0x2d830], R0 ;  /* 0x02d83000070075a7 */ /* 0x000e64000804017f */
[----:B-1----:R-:W-:Y:S05]  /*112f0*/  @!P2 BRA `(.L_x_2459) ;  /* 0x000000e00054a947 */ /* 0x002fea0003800000 */
.L_x_2458:
[----:B------:R-:W-:Y:S05]  /*11300*/  BSYNC B0 ;  /* 0x0000000000007941 */ /* 0x000fea0003800000 */
.L_x_2455:
        /* <DEDUP_REMOVED lines=23> */
[----:B--2---:R-:W-:-:S05]  /*11480*/  IMAD R10, R22, 0x600, R7 ;  /* 0x00000600160a7824 */ /* 0x004fca00078e0207 */
[C---:B------:R-:W-:Y:S02]  /*11490*/  R2UR UR6, R10.reuse ;  /* 0x000000000a0672ca */ /* 0x040fe400000e0000 */
[----:B------:R-:W-:-:S04]  /*114a0*/  IADD3 R24, R10, 0x400, RZ ;  /* 0x000004000a187810 */ /* 0x000fc80007ffe0ff */
[----:B------:R-:W-:Y:S02]  /*114b0*/  R2UR UR22, R24 ;  /* 0x00000000181672ca */ /* 0x000fe400000e0000 */
[----:B------:R-:W-:-:S06]  /*114c0*/  WARPGROUP.ARRIVE ;  /* 0x00000000000079c5 */ /* 0x000fcc0000000000 */
[----:B------:R-:W-:Y:S01]  /*114d0*/  HGMMA.64x128x16.F32 R24, gdesc[UR4], RZ, !UPT, gsb0 ;  /* 0x01e00000041879f0 */ /* 0x000fe2000c0008ff */
[----:B------:R-:W-:-:S05]  /*114e0*/  VIADD R14, R10, 0x2 ;  /* 0x000000020a0e7836 */ /* 0x000fca0000000000 */
[----:B------:R-:W-:Y:S01]  /*114f0*/  R2UR UR10, R14 ;  /* 0x000000000e0a72ca */ /* 0x000fe200000e0000 */
[----:B------:R-:W-:-:S05]  /*11500*/  VIADD R12, R10, 0x200 ;  /* 0x000002000a0c7836 */ /* 0x000fca0000000000 */
        /* <DEDUP_REMOVED lines=32> */
.L_x_2461:
[----:B------:R-:W-:Y:S01]  /*11710*/  SHF.L.U32 R0, R5, 0x1f, RZ ;  /* 0x0000001f05007819 */ /* 0x000fe200000006ff */
[----:B------:R-:W-:-:S04]  /*11720*/  IMAD R5, R3, 0x8, R2 ;  /* 0x0000000803057824 */ /* 0x000fc800078e0202 */
[----:B------:R0:W1:Y:S01]  /*11730*/  SYNCS.PHASECHK.TRANS64.TRYWAIT P1, [R5+URZ+0x2d850], R0 ;  /* 0x02d85000050075a7 */ /* 0x000062000802017f */
[----:B------:R-:W-:Y:S05]  /*11740*/  @!P0 BRA `(.L_x_2462) ;  /* 0x0000000000048947 */ /* 0x000fea0003800000 */
[----:B------:R-:W-:Y:S01]  /*11750*/  BPT.TRAP 0x1 ;  /* 0x000000040000795c */ /* 0x000fe20000300000 */
.L_x_2462:
[----:B-1----:R-:W-:Y:S05]  /*11760*/  @P1 BRA `(.L_x_2460) ;  /* 0x0000000000081947 */ /* 0x002fea0003800000 */
[----:B------:R-:W1:Y:S02]  /*11770*/  SYNCS.PHASECHK.TRANS64.TRYWAIT P1, [R5+URZ+0x2d850], R0 ;  /* 0x02d85000050075a7 */ /* 0x000e64000802017f */
[----:B-1----:R-:W-:Y:S05]  /*11780*/  @!P1 BRA `(.L_x_2463) ;  /* 0x000000dc00449947 */ /* 0x002fea0003800000 */
.L_x_2460:
        /* <DEDUP_REMOVED lines=12> */
[----:B------:R-:W-:Y:S01]  /*11850*/  R2UR UR11, R13 ;  /* 0x000000000d0b72ca */ /* 0x000fe200000e0000 */
[----:B------:R-:W-:Y:S01]  /*11860*/  IMAD R10, R3, 0x600, R0 ;  /* 0x00000600030a7824 */ /* 0x000fe200078e0200 */
[----:B------:R-:W-:Y:S02]  /*11870*/  R2UR UR15, R13 ;  /* 0x000000000d0f72ca */ /* 0x000fe400000e0000 */
[----:B------:R-:W-:Y:S01]  /*11880*/  R2UR UR5, R11 ;  /* 0x000000000b0572ca */ /* 0x000fe200000e0000 */
[C---:B------:R-:W-:Y:S01]  /*11890*/  VIADD R12, R10.reuse, 0x40 ;  /* 0x000000400a0c7836 */ /* 0x040fe20000000000 */
[----:B------:R-:W-:Y:S01]  /*118a0*/  R2UR UR6, R10 ;  /* 0x000000000a0672ca */ /* 0x000fe200000e0000 */
[----:B------:R-:W-:Y:S01]  /*118b0*/  IMAD.MOV.U32 R11, RZ, RZ, 0x40000040 ;  /* 0x40000040ff0b7424 */ /* 0x000fe200078e00ff */
[----:B------:R-:W-:-:S02]  /*118c0*/  R2UR UR19, R13 ;  /* 0x000000000d1372ca */ /* 0x000fc400000e0000 */
[----:B------:R-:W-:Y:S02]  /*118d0*/  R2UR UR10, R12 ;  /* 0x000000000c0a72ca */ /* 0x000fe400000e0000 */
[----:B------:R-:W-:Y:S02]  /*118e0*/  IADD3 R12, R10, 0x80, RZ ;  /* 0x000000800a0c7810 */ /* 0x000fe40007ffe0ff */
        /* <DEDUP_REMOVED lines=24> */
[----:B------:R-:W-:Y:S02]  /*11a70*/  R2UR UR25, R13 ;  /* 0x000000000d1972ca */ /* 0x000fe400000e0000 */
[----:B------:R-:W-:-:S04]  /*11a80*/  MOV R13, 0x40000040 ;  /* 0x40000040000d7802 */ /* 0x000fc80000000f00 */
[----:B------:R-:W-:Y:S02]  /*11a90*/  R2UR UR29, R13 ;  /* 0x000000000d1d72ca */ /* 0x000fe400000e0000 */
[----:B--2---:R-:W-:Y:S02]  /*11aa0*/  LOP3.LUT R10, R7, 0x10000, RZ, 0xfc, !PT ;  /* 0x00010000070a7812 */ /* 0x004fe400078efcff */
[----:B------:R-:W0:Y:S02]  /*11ab0*/  S2R R7, SR_TID.X ;  /* 0x0000000000077919 */ /* 0x000e240000002100 */
[C---:B------:R-:W-:Y:S01]  /*11ac0*/  R2UR UR4, R10.reuse ;  /* 0x000000000a0472ca */ /* 0x040fe200000e0000 */
[----:B------:R-:W-:-:S05]  /*11ad0*/  VIADD R12, R10, 0x2 ;  /* 0x000000020a0c7836 */ /* 0x000fca0000000000 */
[----:B------:R-:W-:Y:S02]  /*11ae0*/  R2UR UR8, R12 ;  /* 0x000000000c0872ca */ /* 0x000fe400000e0000 */
[----:B------:R-:W-:-:S04]  /*11af0*/  IADD3 R12, R10, 0x4, RZ ;  /* 0x000000040a0c7810 */ /* 0x000fc80007ffe0ff */
        /* <DEDUP_REMOVED lines=41> */
.L_x_2464:
        /* <DEDUP_REMOVED lines=85> */
[----:B------:R-:W-:Y:S01]  /*122e0*/  FFMA.FTZ R25, R25, UR45, -R5 ;  /* 0x0000002d19197c23 */ /* 0x000fe20008010805 */
[--C-:B------:R-:W-:Y:S01]  /*122f0*/  FFMA.FTZ R26, R26, UR45, -R9.reuse ;  /* 0x0000002d1a1a7c23 */ /* 0x100fe20008010809 */
[----:B------:R-:W-:Y:S01]  /*12300*/  MUFU.EX2 R6, R6 ;  /* 0x0000000600067308 */ /* 0x000fe20000000800 */
[----:B------:R-:W-:Y:S01]  /*12310*/  FFMA.FTZ R27, R27, UR45, -R9 ;  /* 0x0000002d1b1b7c23 */ /* 0x000fe20008010809 */
[----:B------:R-:W-:Y:S01]  /*12320*/  FFMA.FTZ R28, R28, UR45, -R5 ;  /* 0x0000002d1c1c7c23 */ /* 0x000fe20008010805 */
[----:B------:R-:W-:Y:S01]  /*12330*/  FFMA.FTZ R30, R30, UR45, -R9 ;  /* 0x0000002d1e1e7c23 */ /* 0x000fe20008010809 */
[----:B------:R-:W-:Y:S01]  /*12340*/  FFMA.FTZ R29, R29, UR45, -R5 ;  /* 0x0000002d1d1d7c23 */ /* 0x000fe20008010805 */
[----:B------:R-:W-:Y:S01]  /*12350*/  FFMA.FTZ R31, R31, UR45, -R9 ;  /* 0x0000002d1f1f7c23 */ /* 0x000fe20008010809 */
        /* <DEDUP_REMOVED lines=18> */
[----:B------:R-:W1:Y:S01]  /*12480*/  MUFU.EX2 R26, R26 ;  /* 0x0000001a001a7308 */ /* 0x000e620000000800 */
[----:B0-----:R-:W-:Y:S01]  /*12490*/  FFMA.FTZ R140, R6, R140, R24 ;  /* 0x0000008c068c7223 */ /* 0x001fe20000010018 */
        /* <DEDUP_REMOVED lines=24> */
[----:B------:R-:W-:Y:S01]  /*12620*/  FFMA.FTZ R67, R67, UR45, -R9 ;  /* 0x0000002d43437c23 */ /* 0x000fe20008010809 */
[----:B------:R-:W-:Y:S01]  /*12630*/  FFMA.FTZ R68, R68, UR45, -R5 ;  /* 0x0000002d44447c23 */ /* 0x000fe20008010805 */
[----:B------:R-:W-:Y:S01]  /*12640*/  FFMA.FTZ R70, R70, UR45, -R9 ;  /* 0x0000002d46467c23 */ /* 0x000fe20008010809 */
[----:B------:R-:W-:Y:S01]  /*12650*/  FFMA.FTZ R69, R69, UR45, -R5 ;  /* 0x0000002d45457c23 */ /* 0x000fe20008010805 */
[----:B------:R-:W-:Y:S01]  /*12660*/  FFMA.FTZ R71, R71, UR45, -R9 ;  /* 0x0000002d47477c23 */ /* 0x000fe20008010809 */
[----:B------:R-:W-:Y:S01]  /*12670*/  FFMA.FTZ R72, R72, UR45, -R5 ;  /* 0x0000002d48487c23 */ /* 0x000fe20008010805 */
[----:B------:R-:W0:Y:S01]  /*12680*/  MUFU.EX2 R27, R30 ;  /* 0x0000001e001b7308 */ /* 0x000e220000000800 */
[----:B--2---:R-:W-:Y:S01]  /*12690*/  FADD.FTZ R11, R20, R21 ;  /* 0x00000015140b7221 */ /* 0x004fe20000010000 */
[----:B------:R-:W-:Y:S01]  /*126a0*/  FFMA.FTZ R74, R74, UR45, -R9 ;  /* 0x0000002d4a4a7c23 */ /* 0x000fe20008010809 */
[----:B------:R-:W-:Y:S01]  /*126b0*/  FFMA.FTZ R73, R73, UR45, -R5 ;  /* 0x0000002d49497c23 */ /* 0x000fe20008010805 */
[----:B------:R-:W-:Y:S01]  /*126c0*/  FFMA.FTZ R75, R75, UR45, -R9 ;  /* 0x0000002d4b4b7c23 */ /* 0x000fe20008010809 */
[----:B------:R-:W-:Y:S01]  /*126d0*/  FFMA.FTZ R76, R76, UR45, -R5 ;  /* 0x0000002d4c4c7c23 */ /* 0x000fe20008010805 */
[----:B------:R-:W-:Y:S01]  /*126e0*/  FFMA.FTZ R78, R78, UR45, -R9 ;  /* 0x0000002d4e4e7c23 */ /* 0x000fe20008010809 */
[----:B------:R-:W-:Y:S01]  /*126f0*/  FFMA.FTZ R77, R77, UR45, -R5 ;  /* 0x0000002d4d4d7c23 */ /* 0x000fe20008010805 */
[----:B------:R-:W2:Y:S01]  /*12700*/  MUFU.EX2 R29, R29 ;  /* 0x0000001d001d7308 */ /* 0x000ea20000000800 */
[----:B-1----:R-:W-:Y:S01]  /*12710*/  FADD.FTZ R10, R28, R10 ;  /* 0x0000000a1c0a7221 */ /* 0x002fe20000010000 */
        /* <DEDUP_REMOVED lines=127> */
.L_x_2465:
[----:B------:R-:W2:Y:S01]  /*12f10*/  LDL R46, [R1+0x50] ;  /* 0x00005000012e7983 */ /* 0x000ea20000100800 */
[----:B------:R-:W-:-:S03]  /*12f20*/  IMAD R3, R3, 0x8, R2 ;  /* 0x0000000803037824 */ /* 0x000fc600078e0202 */
[----:B------:R-:W3:Y:S01]  /*12f30*/  LDL R38, [R1+0x54] ;  /* 0x0000540001267983 */ /* 0x000ee20000100800 */
[----:B------:R-:W-:Y:S01]  /*12f40*/  VIADD R3, R3, 0x2d860 ;  /* 0x0002d86003037836 */ /* 0x000fe20000000000 */
[----:B------:R-:W-:Y:S02]  /*12f50*/  MOV R30, UR40 ;  /* 0x00000028001e7c02 */ /* 0x000fe40008000f00 */
[----:B------:R-:W-:Y:S02]  /*12f60*/  F2FP.F16.F32.PACK_AB R24, R25, R24 ;  /* 0x000000181918723e */ /* 0x000fe400000000ff */
[----:B------:R-:W-:Y:S02]  /*12f70*/  PRMT R3, R30, 0x654, R3 ;  /* 0x000006541e037816 */ /* 0x000fe40000000003 */
[----:B------:R-:W-:Y:S02]  /*12f80*/  F2FP.F16.F32.PACK_AB R25, R20, R26 ;  /* 0x0000001a1419723e */ /* 0x000fe400000000ff */
[----:B------:R0:W-:Y:S01]  /*12f90*/  SYNCS.ARRIVE.TRANS64.RED.A1T0 RZ, [R3+URZ], RZ ;  /* 0x000000ff03ff79a7 */ /* 0x0001e2000810043f */
[----:B------:R-:W-:-:S02]  /*12fa0*/  F2FP.F16.F32.PACK_AB R32, R33, R32 ;  /* 0x000000202120723e */ /* 0x000fc400000000ff */
[----:B------:R-:W-:Y:S02]  /*12fb0*/  F2FP.F16.F32.PACK_AB R26, R29, R28 ;  /* 0x0000001c1d1a723e */ /* 0x000fe400000000ff */
[----:B------:R-:W-:Y:S02]  /*12fc0*/  F2FP.F16.F32.PACK_AB R27, R31, R27 ;  /* 0x0000001b1f1b723e */ /* 0x000fe400000000ff */
[----:B------:R-:W-:Y:S01]  /*12fd0*/  F2FP.F16.F32.PACK_AB R33, R15, R34 ;  /* 0x000000220f21723e */ /* 0x000fe200000000ff */
[----:B0-----:R-:W4:Y:S01]  /*12fe0*/  LDL R3, [R1+0x60] ;  /* 0x0000600001037983 */ /* 0x001f220000100800 */
[----:B------:R-:W-:Y:S02]  /*12ff0*/  F2FP.F16.F32.PACK_AB R40, R41, R40 ;  /* 0x000000282928723e */ /* 0x000fe400000000ff */
[----:B------:R-:W-:Y:S01]  /*13000*/  F2FP.F16.F32.PACK_AB R34, R37, R36 ;  /* 0x000000242522723e */ /* 0x000fe200000000ff */
[----:B------:R0:W-:Y:S01]  /*13010*/  STSM.16.M88.4 [R143+0x21800], R24 ;  /* 0x021800188f007844 */ /* 0x0001e20000000200 */
        /* <DEDUP_REMOVED lines=88> */
[C---:B----4-:R-:W-:Y:S01]  /*135a0*/  ISETP.GT.AND P1, PT, R4.reuse, R3, PT ;  /* 0x000000030400720c */ /* 0x050fe20003f24270 */
[----:B------:R-:W-:-:S02]  /*135b0*/  VIADD R4, R4, 0xffffffff ;  /* 0xffffffff04047836 */ /* 0x000fc40000000000 */
[----:B------:R-:W-:Y:S01]  /*135c0*/  IMAD.MOV.U32 R3, RZ, RZ, R22 ;  /* 0x000000ffff037224 */ /* 0x000fe200078e0016 */
[----:B-1----:R-:W-:-:S09]  /*135d0*/  NOP ;  /* 0x0000000000007918 */ /* 0x002fd20000000000 */
[----:B0-----:R-:W-:Y:S05]  /*135e0*/  @P1 BRA `(.L_x_2466) ;  /* 0xffffffd800f01947 */ /* 0x001fea000383ffff */
.L_x_2454:
[----:B------:R-:W-:Y:S05]  /*135f0*/  WARPSYNC.ALL ;  /* 0x0000000000007948 */ /* 0x000fea0003800000 */
[----:B------:R-:W-:Y:S06]  /*13600*/  BAR.ARV 0x8, 0x200 ;  /* 0x0208000000007b1d */ /* 0x000fec0000002000 */
[----:B------:R-:W-:Y:S05]  /*13610*/  @!P0 BRA `(.L_x_2467) ;  /* 0x0000000000048947 */ /* 0x000fea0003800000 */
[----:B------:R-:W-:Y:S01]  /*13620*/  BPT.TRAP 0x1 ;  /* 0x000000040000795c */ /* 0x000fe20000300000 */
.L_x_2467:
[----:B------:R-:W-:Y:S01]  /*13630*/  IMAD R6, R22, 0x8, R2 ;  /* 0x0000000816067824 */ /* 0x000fe200078e0202 */
[----:B------:R-:W-:-:S04]  /*13640*/  SHF.L.U32 R5, R139, 0x1f, RZ ;  /* 0x0000001f8b057819 */ /* 0x000fc800000006ff */
[----:B------:R0:W1:Y:S01]  /*13650*/  SYNCS.PHASECHK.TRANS64.TRYWAIT P1, [R6+URZ+0x2d850], R5 ;  /* 0x02d85005060075a7 */ /* 0x000062000802017f */
[----:B------:R-:W-:Y:S05]  /*13660*/  @!P0 BRA `(.L_x_2468) ;  /* 0x0000000000048947 */ /* 0x000fea0003800000 */
[----:B------:R-:W-:Y:S01]  /*13670*/  BPT.TRAP 0x1 ;  /* 0x000000040000795c */ /* 0x000fe20000300000 */
.L_x_2468:
[----:B------:R-:W2:Y:S01]  /*13680*/  LDL.LU R4, [R1+0x30] ;  /* 0x0000300001047983 */ /* 0x000ea20000300800 */
[----:B------:R-:W-:-:S05]  /*13690*/  VIADD R2, R2, 0x400 ;  /* 0x0000040002027836 */ /* 0x000fca0000000000 */
[----:B------:R-:W-:-:S04]  /*136a0*/  SHF.R.U32.HI R3, RZ, 0x4, R2 ;  /* 0x00000004ff037819 */ /* 0x000fc80000011602 */
[----:B------:R-:W-:-:S04]  /*136b0*/  LOP3.LUT R3, R3, 0x3fff, RZ, 0xc0, !PT ;  /* 0x00003fff03037812 */ /* 0x000fc800078ec0ff */
[----:B------:R-:W-:Y:S01]  /*136c0*/  LOP3.LUT R9, R3, 0x2000000, RZ, 0xfc, !PT ;  /* 0x0200000003097812 */ /* 0x000fe200078efcff */
[----:B------:R-:W-:Y:S01]  /*136d0*/  IMAD.MOV.U32 R3, RZ, RZ, 0x40000040 ;  /* 0x40000040ff037424 */ /* 0x000fe200078e00ff */
[----:B--2---:R-:W-:Y:S01]  /*136e0*/  LOP3.LUT R2, R4, 0x10000, RZ, 0xfc, !PT ;  /* 0x0001000004027812 */ /* 0x004fe200078efcff */
[----:B-1----:R-:W-:Y:S06]  /*136f0*/  @P1 BRA `(.L_x_2469) ;  /* 0x0000000000081947 */ /* 0x002fec0003800000 */
[----:B------:R-:W1:Y:S02]  /*13700*/  SYNCS.PHASECHK.TRANS64.TRYWAIT P1, [R6+URZ+0x2d850], R5 ;  /* 0x02d85005060075a7 */ /* 0x000e64000802017f */
[----:B-1----:R-:W-:Y:S05]  /*13710*/  @!P1 BRA `(.L_x_2470) ;  /* 0x000000bc00749947 */ /* 0x002fea0003800000 */
.L_x_2469:
[----:B------:R-:W-:Y:S01]  /*13720*/  IMAD R4, R22, 0x600, R9 ;  /* 0x0000060016047824 */ /* 0x000fe200078e0209 */
[----:B01----:R-:W-:Y:S01]  /*13730*/  MOV R5, 0x80000020 ;  /* 0x8000002000057802 */ /* 0x003fe20000000f00 */
[----:B------:R-:W-:Y:S05]  /*13740*/  WARPSYNC.ALL ;  /* 0x0000000000007948 */ /* 0x000fea0003800000 */
        /* <DEDUP_REMOVED lines=8> */
[----:B------:R-:W-:Y:S01]  /*137d0*/  MOV R3, 0x40000040 ;  /* 0x4000004000037802 */ /* 0x000fe20000000f00 */
[----:B------:R-:W-:-:S02]  /*137e0*/  IMAD.MOV.U32 R11, RZ, RZ, -0x7fffffe0 ;  /* 0x80000020ff0b7424 */ /* 0x000fc400078e00ff */
[----:B------:R-:W-:Y:S02]  /*137f0*/  IMAD.MOV.U32 R5, RZ, RZ, -0x7fffffe0 ;  /* 0x80000020ff057424 */ /* 0x000fe400078e00ff */
[----:B------:R-:W-:-:S06]  /*13800*/  IMAD.U32 R13, RZ, RZ, UR45 ;  /* 0x0000002dff0d7e24 */ /* 0x000fcc000f8e00ff */
        /* <DEDUP_REMOVED lines=38> */
[----:B------:R-:W-:Y:S02]  /*13a70*/  R2UR UR6, R10 ;  /* 0x000000000a0672ca */ /* 0x000fe400000e0000 */
        /* <DEDUP_REMOVED lines=20> */
[----:B------:R-:W-:Y:S01]  /*13bc0*/  R2UR UR5, R9 ;  /* 0x00000000090572ca */ /* 0x000fe200000e0000 */
[----:B------:R-:W-:Y:S01]  /*13bd0*/  IMAD.U32 R9, RZ, RZ, UR45 ;  /* 0x0000002dff097e24 */ /* 0x000fe2000f8e00ff */
[----:B------:R-:W-:Y:S02]  /*13be0*/  R2UR UR6, R10 ;  /* 0x000000000a0672ca */ /* 0x000fe400000e0000 */
[----:B------:R-:W-:Y:S01]  /*13bf0*/  R2UR UR7, R11 ;  /* 0x000000000b0772ca */ /* 0x000fe200000e0000 */
[----:B------:R-:W-:Y:S02]  /*13c00*/  WARPGROUP.DEPBAR.LE gsb0, 0x0 ;  /* 0x00008000000079c5 */ /* 0x000fe40000010000 */
[----:B------:R-:W-:-:S10]  /*13c10*/  WARPGROUP.ARRIVE ;  /* 0x00000000000079c5 */ /* 0x000fd40000000000 */
[----:B------:R-:W-:Y:S01]  /*13c20*/  HGMMA.64x96x16.F32 R88, gdesc[UR4].tnspB, R88, gsb0 ;  /* 0x41600000045879f0 */ /* 0x000fe20008000858 */
[----:B------:R-:W-:Y:S02]  /*13c30*/  R2UR UR4, R2 ;  /* 0x00000000020472ca */ /* 0x000fe400000e0000 */
[----:B------:R-:W-:Y:S01]  /*13c40*/  R2UR UR5, R3 ;  /* 0x00000000030572ca */ /* 0x000fe200000e0000 */
[----:B------:R-:W0:Y:S01]  /*13c50*/  SHFL.BFLY PT, R2, R21, 0x2, 0x1f ;  /* 0x0c401f0015027f89 */ /* 0x000e2200000e0000 */
[----:B------:R-:W-:Y:S02]  /*13c60*/  R2UR UR6, R4 ;  /* 0x00000000040672ca */ /* 0x000fe400000e0000 */
[----:B------:R-:W-:Y:S01]  /*13c70*/  R2UR UR7, R5 ;  /* 0x00000000050772ca */ /* 0x000fe200000e0000 */
[----:B------:R-:W1:Y:S01]  /*13c80*/  SHFL.BFLY PT, R3, R140, 0x2, 0x1f ;  /* 0x0c401f008c037f89 */ /* 0x000e6200000e0000 */
[----:B0-----:R-:W-:Y:S01]  /*13c90*/  FADD.FTZ R4, R2, R21 ;  /* 0x0000001502047221 */ /* 0x001fe20000010000 */
[----:B-1----:R-:W-:-:S04]  /*13ca0*/  FADD.FTZ R3, R3, R140 ;  /* 0x0000008c03037221 */ /* 0x002fc80000010000 */
[----:B------:R-:W0:Y:S04]  /*13cb0*/  SHFL.BFLY PT, R5, R4, 0x1, 0x1f ;  /* 0x0c201f0004057f89 */ /* 0x000e2800000e0000 */
[----:B------:R-:W1:Y:S01]  /*13cc0*/  SHFL.BFLY PT, R2, R3, 0x1, 0x1f ;  /* 0x0c201f0003027f89 */ /* 0x000e6200000e0000 */
[----:B0-----:R-:W-:Y:S01]  /*13cd0*/  FADD.FTZ R12, R4, R5 ;  /* 0x00000005040c7221 */ /* 0x001fe20000010000 */
[----:B------:R-:W-:Y:S02]  /*13ce0*/  IMAD.MOV.U32 R5, RZ, RZ, RZ ;  /* 0x000000ffff057224 */ /* 0x000fe400078e00ff */
[----:B------:R-:W-:Y:S02]  /*13cf0*/  IMAD.MOV.U32 R4, RZ, RZ, -0x800000 ;  /* 0xff800000ff047424 */ /* 0x000fe400078e00ff */
[----:B-1----:R-:W-:Y:S01]  /*13d00*/  FADD.FTZ R11, R3, R2 ;  /* 0x00000002030b7221 */ /* 0x002fe20000010000 */
[----:B------:R-:W-:Y:S01]  /*13d10*/  FSETP.NE.FTZ.AND P2, PT, R12, RZ, PT ;  /* 0x000000ff0c00720b */ /* 0x000fe20003f55000 */
[----:B------:R-:W-:-:S02]  /*13d20*/  IMAD.MOV.U32 R2, RZ, RZ, RZ ;  /* 0x000000ffff027224 */ /* 0x000fc400078e00ff */
[----:B------:R-:W-:Y:S01]  /*13d30*/  IMAD.MOV.U32 R3, RZ, RZ, -0x800000 ;  /* 0xff800000ff037424 */ /* 0x000fe200078e00ff */
        /* <DEDUP_REMOVED lines=9> */
[----:B-1----:R-:W-:Y:S01]  /*13dd0*/  @P1 FMUL.FTZ R8, R8, 0.69314718246459960938 ;  /* 0x3f31721808081820 */ /* 0x002fe20000410000 */
[----:B------:R-:W-:Y:S02]  /*13de0*/  WARPGROUP.DEPBAR.LE gsb0, 0x0 ;  /* 0x00008000000079c5 */ /* 0x000fe40000010000 */
[----:B------:R-:W-:Y:S01]  /*13df0*/  WARPGROUP.ARRIVE ;  /* 0x00000000000079c5 */ /* 0x000fe20000000000 */
[----:B------:R-:W-:-:S05]  /*13e00*/  @P1 FFMA.FTZ R3, R9, R0, R8 ;  /* 0x0000000009031223 */ /* 0x000fca0000010008 */
[----:B------:R-:W-:Y:S03]  /*13e10*/  HGMMA.64x96x16.F32 R88, gdesc[UR4].tnspB, R88, gsb0 ;  /* 0x41600000045879f0 */ /* 0x000fe60008000858 */
[----:B------:R-:W-:Y:S02]  /*13e20*/  WARPGROUP.DEPBAR.LE gsb0, 0x0 ;  /* 0x00008000000079c5 */ /* 0x000fe40000010000 */
[----:B------:R-:W-:Y:S05]  /*13e30*/  @!P0 BRA `(.L_x_2471) ;  /* 0x0000000000048947 */ /* 0x000fea0003800000 */
[----:B------:R-:W-:Y:S01]  /*13e40*/  BPT.TRAP 0x1 ;  /* 0x000000040000795c */ /* 0x000fe20000300000 */
.L_x_2471:
[----:B------:R-:W-:Y:S01]  /*13e50*/  VIADD R22, R22, 0x1 ;  /* 0x0000000116167836 */ /* 0x000fe20000000000 */
[----:B------:R-:W-:Y:S01]  /*13e60*/  MOV R7, UR40 ;  /* 0x0000002800077c02 */ /* 0x000fe20008000f00 */
[----:B------:R-:W-:Y:S02]  /*13e70*/  VIADD R6, R6, 0x2d860 ;  /* 0x0002d86006067836 */ /* 0x000fe40000000000 */
[-C--:B---3--:R-:W-:Y:S01]  /*13e80*/  FMUL.FTZ R88, R88, R5.reuse ;  /* 0x0000000558587220 */ /* 0x088fe20000410000 */
        /* <DEDUP_REMOVED lines=15> */
[-C--:B-1----:R-:W-:Y:S01]  /*13f80*/  FMUL.FTZ R6, R96, R5.reuse ;  /* 0x0000000560067220 */ /* 0x082fe20000410000 */
        /* <DEDUP_REMOVED lines=12> */
[-C--:B0-----:R-:W-:Y:S01]  /*14050*/  FMUL.FTZ R90, R90, R2.reuse ;  /* 0x000000025a5a7220 */ /* 0x081fe20000410000 */
        /* <DEDUP_REMOVED lines=25> */
[----:B------:R-:W-:-:S11]  /*141f0*/  SEL R22, R22, RZ, P1 ;  /* 0x000000ff16167207 */ /* 0x000fd60000800000 */
.L_x_2399:
[----:B------:R-:W-:Y:S05]  /*14200*/  WARPSYNC.ALL ;  /* 0x0000000000007948 */ /* 0x000fea0003800000 */
[----:B------:R-:W0:Y:S08]  /*14210*/  S2UR UR40, SR_CgaCtaId ;  /* 0x00000000002879c3 */ /* 0x000e300000008800 */
[----:B------:R-:W-:Y:S06]  /*14220*/  BAR.SYNC.DEFER_BLOCKING 0x5, 0x200 ;  /* 0x0148000000007b1d */ /* 0x000fec0000010000 */
[----:B------:R-:W-:Y:S01]  /*14230*/  UMOV UR4, 0x400 ;  /* 0x0000040000047882 */ /* 0x000fe20000000000 */
[----:B------:R-:W-:Y:S01]  /*14240*/  BSSY B0, `(.L_x_2472) ;  /* 0x00002b9000007945 */ /* 0x000fe20003800000 */
[----:B0-----:R-:W-:-:S06]  /*14250*/  ULEA UR4, UR40, UR4, 0x18 ;  /* 0x0000000428047291 */ /* 0x001fcc000f8ec03f */
[----:B------:R-:W-:-:S05]  /*14260*/  IMAD.U32 R2, RZ, RZ, UR4 ;  /* 0x00000004ff027e24 */ /* 0x000fca000f8e00ff */
[----:B---3--:R0:W1:Y:S01]  /*14270*/  LDS.128 R96, [R2+0x2d8d0] ;  /* 0x02d8d00002607984 */ /* 0x0080620000000c00 */
[----:B------:R-:W-:Y:S06]  /*14280*/  BAR.ARV 0x4, 0x200 ;  /* 0x0108000000007b1d */ /* 0x000fec0000002000 */
[----:B------:R-:W-:Y:S05]  /*14290*/  @P0 BRA `(.L_x_2473) ;  /* 0x0000001c00f40947 */ /* 0x000fea0003800000 */
[----:B------:R-:W3:Y:S01]  /*142a0*/  LDL R0, [R1+0xe4] ;  /* 0x0000e40001007983 */ /* 0x000ee20000100800 */
[----:B------:R-:W-:Y:S01]  /*142b0*/  ULDC UR4, c[0x0][0xad4] ;  /* 0x0002b50000047ab9 */ /* 0x000fe20000000800 */
[----:B------:R-:W4:Y:S02]  /*142c0*/  LDC R44, c[0x0][0xbe8] ;  /* 0x0002fa00ff2c7b82 */ /* 0x000f240000000800 */
[----:B------:R-:W4:Y:S04]  /*142d0*/  LDL.LU R30, [R1+0x70] ;  /* 0x00007000011e7983 */ /* 0x000f280000300800 */
[----:B------:R-:W4:Y:S04]  /*142e0*/  LDL.LU R41, [R1+0x78] ;  /* 0x0000780001297983 */ /* 0x000f280000300800 */
[----:B------:R-:W4:Y:S01]  /*142f0*/  LDL.LU R40, [R1+0x7c] ;  /* 0x00007c0001287983 */ /* 0x000f220000300800 */
[----:B------:R-:W2:Y:S01]  /*14300*/  S2R R5, SR_SWINHI ;  /* 0x0000000000057919 */ /* 0x000ea20000002f00 */
[----:B------:R-:W-:-:S02]  /*14310*/  MOV R34, R2 ;  /* 0x0000000200227202 */ /* 0x000fc40000000f00 */
[----:B--2---:R-:W-:-:S03]  /*14320*/  MOV R35, R5 ;  /* 0x0000000500237202 */ /* 0x004fc60000000f00 */
        /* <DEDUP_REMOVED lines=58> */
[----:B--2---:R-:W-:Y:S02]  /*146d0*/  F2FP.F16.F32.PACK_AB R31, R111, R110 ;  /* 0x0000006e6f1f723e */ /* 0x004fe400000000ff */
        /* <DEDUP_REMOVED lines=9> */
[----:B------:R-:W-:Y:S04]  /*14770*/  STSM.16.M88.4 [R38], R8 ;  /* 0x0000000826007844 */ /* 0x000fe80000000200 */
[----:B------:R3:W-:Y:S04]  /*14780*/  STSM.16.M88.4 [R37], R12 ;  /* 0x0000000c25007844 */ /* 0x0007e80000000200 */
[----:B------:R4:W-:Y:S01]  /*14790*/  STSM.16.M88.4 [R36], R24 ;  /* 0x0000001824007844 */ /* 0x0009e20000000200 */
[----:B------:R-:W-:Y:S01]  /*147a0*/  BAR.SYNC.DEFER_BLOCKING 0x1, 0x180 ;  /* 0x0046000000007b1d */ /* 0x000fe20000010000 */
[----:B------:R-:W-:-:S04]  /*147b0*/  ISETP.NE.U32.AND P0, PT, RZ, UR4, PT ;  /* 0x00000004ff007c0c */ /* 0x000fc8000bf05070 */
[----:B------:R-:W-:Y:S02]  /*147c0*/  ISETP.NE.AND.EX P0, PT, RZ, UR5, PT, P0 ;  /* 0x00000005ff007c0c */ /* 0x000fe4000bf05300 */
[----:B--2---:R-:W-:Y:S01]  /*147d0*/  IADD3 R28, P1, R41, UR4, RZ ;  /* 0x00000004291c7c10 */ /* 0x004fe2000ff3e0ff */
[----:B------:R-:W-:-:S03]  /*147e0*/  IMAD.MOV.U32 R0, RZ, RZ, RZ ;  /* 0x000000ffff007224 */ /* 0x000fc600078e00ff */
[----:B------:R-:W-:-:S07]  /*147f0*/  IADD3.X R29, R40, UR5, RZ, P1, !PT ;  /* 0x00000005281d7c10 */ /* 0x000fce0008ffe4ff */
[----:B------:R-:W5:Y:S01]  /*14800*/  @P0 LDG.E R0, desc[UR38][R28.64] ;  /* 0x000000261c000981 */ /* 0x000f62000c1e1900 */
[----:B------:R-:W-:-:S04]  /*14810*/  ISETP.NE.U32.AND P3, PT, RZ, UR6, PT ;  /* 0x00000006ff007c0c */ /* 0x000fc8000bf65070 */
[----:B------:R-:W-:Y:S01]  /*14820*/  ISETP.NE.AND.EX P3, PT, RZ, UR7, PT, P3 ;  /* 0x00000007ff007c0c */ /* 0x000fe2000bf65330 */
[----:B---3--:R-:W-:Y:S01]  /*14830*/  IMAD.MOV.U32 R14, RZ, RZ, 0x9b8 ;  /* 0x000009b8ff0e7424 */ /* 0x008fe200078e00ff */
[----:B------:R-:W-:-:S04]  /*14840*/  ISETP.GT.AND P2, PT, R5, 0x1, PT ;  /* 0x000000010500780c */ /* 0x000fc80003f44270 */
[----:B------:R-:W-:-:S07]  /*14850*/  SEL R14, R14, 0x978, P2 ;  /* 0x000009780e0e7807 */ /* 0x000fce0001000000 */
[----:B------:R-:W-:Y:S01]  /*14860*/  @P3 IADD3 R8, P1, R41, UR6, RZ ;  /* 0x0000000629083c10 */ /* 0x000fe2000ff3e0ff */
[----:B------:R-:W-:Y:S02]  /*14870*/  ULDC UR6, c[0x0][0xa88] ;  /* 0x0002a20000067ab9 */ /* 0x000fe40000000800 */
[----:B------:R-:W-:Y:S02]  /*14880*/  MOV R31, UR6 ;  /* 0x00000006001f7c02 */ /* 0x000fe40008000f00 */
[----:B------:R-:W-:Y:S01]  /*14890*/  @P3 IADD3.X R9, R40, UR7, RZ, P1, !PT ;  /* 0x0000000728093c10 */ /* 0x000fe20008ffe4ff */
[----:B------:R4:W2:Y:S04]  /*148a0*/  LDC.64 R10, c[0x0][R14+0x218] ;  /* 0x000086000e0a7b82 */ /* 0x0008a80000000a00 */
[----:B------:R3:W5:Y:S04]  /*148b0*/  @P3 LDG.E R31, desc[UR38][R8.64] ;  /* 0x00000026081f3981 */ /* 0x000768000c1e1900 */
[----:B------:R4:W0:Y:S08]  /*148c0*/  LDC.64 R12, c[0x0][R14+0x228] ;  /* 0x00008a000e0c7b82 */ /* 0x0008300000000a00 */
[----:B---3--:R4:W3:Y:S01]  /*148d0*/  LDC.64 R8, c[0x0][R14+0x220] ;  /* 0x000088000e087b82 */ /* 0x0088e20000000a00 */
[----:B------:R-:W-:Y:S01]  /*148e0*/  ISETP.NE.AND P1, PT, R44, 0x1, PT ;  /* 0x000000012c00780c */ /* 0x000fe20003f25270 */
[----:B------:R-:W-:-:S12]  /*148f0*/  @P3 BRA `(.L_x_2474) ;  /* 0x0000000000103947 */ /* 0x000fd80003800000 */
[----:B------:R-:W-:Y:S05]  /*14900*/  @!P0 BRA `(.L_x_2474) ;  /* 0x00000000000c8947 */ /* 0x000fea0003800000 */
[----:B----4-:R-:W4:Y:S04]  /*14910*/  LDG.E R24, desc[UR38][R28.64] ;  /* 0x000000261c187981 */ /* 0x010f28000c1e1900 */
[----:B-----5:R-:W4:Y:S02]  /*14920*/  LDG.E R31, desc[UR38][R28.64+0x4] ;  /* 0x000004261c1f7981 */ /* 0x020f24000c1e1900 */
[----:B----4-:R-:W-:-:S07]  /*14930*/  IMAD.IADD R31, R31, 0x1, -R24 ;  /* 0x000000011f1f7824 */ /* 0x010fce00078e0a18 */
.L_x_2474:
[----:B----4-:R-:W4:Y:S01]  /*14940*/  LDL.LU R24, [R1+0x74] ;  /* 0x0000740001187983 */ /* 0x010f220000300800 */
[----:B------:R-:W1:Y:S03]  /*14950*/  LDC.64 R14, c[0x0][R14+0x210] ;  /* 0x000084000e0e7b82 */ /* 0x000e660000000a00 */
[----:B------:R-:W3:Y:S04]  /*14960*/  LDL.LU R5, [R1+0xac] ;  /* 0x0000ac0001057983 */ /* 0x000ee80000300800 */
[----:B------:R-:W3:Y:S01]  /*14970*/  LDL R26, [R1+0x6c] ;  /* 0x00006c00011a7983 */ /* 0x000ee20000100800 */
[----:B------:R-:W-:Y:S01]  /*14980*/  ISETP.NE.U32.AND P0, PT, RZ, UR4, PT ;  /* 0x00000004ff007c0c */ /* 0x000fe2000bf05070 */
[----:B------:R-:W0:Y:S02]  /*14990*/  @P1 LDC R37, c[0x0][0xbec] ;  /* 0x0002fb00ff251b82 */ /* 0x000e240000000800 */
[----:B------:R-:W3:Y:S04]  /*149a0*/  LDL R51, [R1+0x58] ;  /* 0x0000580001337983 */ /* 0x000ee80000100800 */
[----:B------:R-:W3:Y:S01]  /*149b0*/  LDL R50, [R1+0x84] ;  /* 0x0000840001327983 */ /* 0x000ee20000100800 */
[----:B------:R-:W-:Y:S01]  /*149c0*/  ISETP.NE.AND.EX P0, PT, RZ, UR5, PT, P0 ;  /* 0x00000005ff007c0c */ /* 0x000fe2000bf05300 */
[----:B------:R-:W1:Y:S01]  /*149d0*/  @P1 LDC R39, c[0x0][0xbf0] ;  /* 0x0002fc00ff271b82 */ /* 0x000e620000000800 */
[-C--:B--2---:R-:W-:Y:S01]  /*149e0*/  IMAD R27, R11, R138.reuse, RZ ;  /* 0x0000008a0b1b7224 */ /* 0x084fe200078e02ff */
[----:B------:R-:W2:Y:S01]  /*149f0*/  LDL R36, [R1+0xe0] ;  /* 0x0000e00001247983 */ /* 0x000ea20000100800 */
[----:B------:R-:W-:-:S03]  /*14a00*/  IMAD.WIDE.U32 R10, R10, R138, RZ ;  /* 0x0000008a0a0a7225 */ /* 0x000fc600078e00ff */
[----:B------:R-:W2:Y:S01]  /*14a10*/  LDL R30, [R1+0xb4] ;  /* 0x0000b400011e7983 */ /* 0x000ea20000100800 */
[----:B------:R-:W-:Y:S01]  /*14a20*/  IMAD.IADD R28, R11, 0x1, R27 ;  /* 0x000000010b1c7824 */ /* 0x000fe200078e021b */
[----:B-----5:R-:W-:Y:S01]  /*14a30*/  SHF.R.S32.HI R47, RZ, 0x1f, R0 ;  /* 0x0000001fff2f7819 */ /* 0x020fe20000011400 */
[----:B------:R-:W-:Y:S01]  /*14a40*/  IMAD R46, R31, R44, RZ ;  /* 0x0000002c1f2e7224 */ /* 0x000fe200078e02ff */
[----:B----4-:R-:W-:Y:S02]  /*14a50*/  SEL R45, R24, RZ, !P0 ;  /* 0x000000ff182d7207 */ /* 0x010fe40004000000 */
[----:B------:R-:W4:Y:S01]  /*14a60*/  LDC.64 R24, c[0x0][0xba8] ;  /* 0x0002ea00ff187b82 */ /* 0x000f220000000a00 */
[----:B---3--:R-:W-:Y:S02]  /*14a70*/  SEL R5, R5, RZ, !P0 ;  /* 0x000000ff05057207 */ /* 0x008fe40004000000 */
[----:B------:R-:W-:-:S04]  /*14a80*/  IMAD R9, R9, R45, RZ ;  /* 0x0000002d09097224 */ /* 0x000fc800078e02ff */
[C---:B------:R-:W-:Y:S02]  /*14a90*/  IMAD R29, R8.reuse, R5, R9 ;  /* 0x00000005081d7224 */ /* 0x040fe400078e0209 */
[----:B------:R-:W-:-:S04]  /*14aa0*/  IMAD.WIDE.U32 R8, R8, R45, RZ ;  /* 0x0000002d08087225 */ /* 0x000fc800078e00ff */
[----:B------:R-:W-:Y:S01]  /*14ab0*/  IMAD.IADD R26, R26, 0x1, R51 ;  /* 0x000000011a1a7824 */ /* 0x000fe200078e0233 */
[----:B------:R-:W-:-:S03]  /*14ac0*/  IADD3 R10, P0, P3, R8, R10, R0 ;  /* 0x0000000a080a7210 */ /* 0x000fc60007b1e000 */
[----:B0-----:R-:W-:Y:S01]  /*14ad0*/  @P1 IMAD.HI.U32 R8, R26, R37, RZ ;  /* 0x000000251a081227 */ /* 0x001fe200078e00ff */
[----:B------:R-:W-:-:S03]  /*14ae0*/  SEL R5, R50, RZ, P2 ;  /* 0x000000ff32057207 */ /* 0x000fc60001000000 */
[----:B------:R-:W-:Y:S02]  /*14af0*/  IMAD.IADD R11, R9, 0x1, R29 ;  /* 0x00000001090b7824 */ /* 0x000fe400078e021d */
[----:B------:R-:W-:Y:S01]  /*14b00*/  IMAD.MOV.U32 R9, RZ, RZ, R26 ;  /* 0x000000ffff097224 */ /* 0x000fe200078e001a */
[----:B-1----:R-:W-:Y:S01]  /*14b10*/  @P1 SHF.R.U32.HI R9, RZ, R39, R8 ;  /* 0x00000027ff091219 */ /* 0x002fe20000011608 */
[----:B----4-:R-:W0:Y:S01]  /*14b20*/  @!P2 LDC R24, c[0x0][0xb50] ;  /* 0x0002d400ff18ab82 */ /* 0x010e220000000800 */
[-C--:B------:R-:W-:Y:S02]  /*14b30*/  IMAD R27, R13, R5.reuse, RZ ;  /* 0x000000050d1b7224 */ /* 0x080fe400078e02ff */
[----:B------:R-:W-:-:S04]  /*14b40*/  IMAD.WIDE.U32 R12, R12, R5, RZ ;  /* 0x000000050c0c7225 */ /* 0x000fc800078e00ff */
[----:B------:R-:W-:Y:S01]  /*14b50*/  IMAD.MOV R5, RZ, RZ, -R9 ;  /* 0x000000ffff057224 */ /* 0x000fe200078e0a09 */
[----:B------:R-:W1:Y:S01]  /*14b60*/  @!P2 LDC R25, c[0x0][0xb54] ;  /* 0x0002d500ff19ab82 */ /* 0x000e620000000800 */
[----:B------:R-:W-:Y:S01]  /*14b70*/  IADD3.X R11, R11, R28, R47, P0, P3 ;  /* 0x0000001c0b0b7210 */ /* 0x000fe200007e642f */
[----:B------:R-:W-:Y:S01]  /*14b80*/  IMAD.IADD R27, R13, 0x1, R27 ;  /* 0x000000010d1b7824 */ /* 0x000fe200078e021b */
[----:B------:R-:W-:Y:S01]  /*14b90*/  IADD3 R12, P0, P3, R9, R10, R12 ;  /* 0x0000000a090c7210 */ /* 0x000fe20007b1e00c */
[----:B------:R-:W-:Y:S01]  /*14ba0*/  IMAD R5, R44, R5, R26 ;  /* 0x000000052c057224 */ /* 0x000fe200078e021a */
[----:B------:R-:W-:-:S04]  /*14bb0*/  SHF.R.S32.HI R8, RZ, 0x1f, R9 ;  /* 0x0000001fff087819 */ /* 0x000fc80000011409 */
[----:B------:R-:W-:Y:S01]  /*14bc0*/  IADD3.X R13, R8, R11, R27, P0, P3 ;  /* 0x0000000b080d7210 */ /* 0x000fe200007e641b */
[-C--:B------:R-:W-:Y:S01]  /*14bd0*/  IMAD R8, R15, R5.reuse, RZ ;  /* 0x000000050f087224 */ /* 0x080fe200078e02ff */
[----:B------:R-:W-:Y:S01]  /*14be0*/  SHF.R.S32.HI R9, RZ, 0x1f, R5 ;  /* 0x0000001fff097819 */ /* 0x000fe20000011405 */
[----:B------:R-:W-:-:S04]  /*14bf0*/  IMAD.WIDE.U32 R12, R14, R5, R12 ;  /* 0x000000050e0c7225 */ /* 0x000fc800078e000c */
[----:B------:R-:W-:-:S05]  /*14c00*/  IMAD R9, R14, R9, R8 ;  /* 0x000000090e097224 */ /* 0x000fca00078e0208 */
[----:B------:R-:W-:Y:S02]  /*14c10*/  IADD3 R5, R13, R9, RZ ;  /* 0x000000090d057210 */ /* 0x000fe40007ffe0ff */
[----:B0-----:R-:W-:-:S04]  /*14c20*/  LEA R13, P0, R12, R24, 0x2 ;  /* 0x000000180c0d7211 */ /* 0x001fc800078010ff */
[----:B-1----:R-:W-:Y:S01]  /*14c30*/  LEA.HI.X R5, R12, R25, R5, 0x2, P0 ;  /* 0x000000190c057211 */ /* 0x002fe200000f1405 */
[----:B------:R-:W-:Y:S01]  /*14c40*/  SHFL.IDX PT, R8, R13, RZ, 0x1c1f ;  /* 0x001c1fff0d087589 */ /* 0x000fe200000e0000 */
[----:B--2---:R-:W-:-:S03]  /*14c50*/  IMAD.IADD R25, R36, 0x1, R51 ;  /* 0x0000000124197824 */ /* 0x004fc600078e0233 */
[----:B------:R-:W0:Y:S04]  /*14c60*/  SHFL.IDX PT, R9, R5, RZ, 0x1c1f ;  /* 0x001c1fff05097589 */ /* 0x000e2800000e0000 */
[----:B------:R-:W-:Y:S04]  /*14c70*/  SHFL.IDX PT, R10, R13, 0x1, 0x1c1f ;  /* 0x003c1f000d0a7f89 */ /* 0x000fe800000e0000 */
        /* <DEDUP_REMOVED lines=9> */
[----:B------:R-:W2:Y:S01]  /*14d10*/  @P1 LDC R14, c[0x0][0xbec] ;  /* 0x0002fb00ff0e1b82 */ /* 0x000ea20000000800 */
[----:B------:R-:W-:-:S07]  /*14d20*/  ULDC.64 UR4, c[0x0][0xaa0] ;  /* 0x0002a80000047ab9 */ /* 0x000fce0000000a00 */
[----:B0-----:R-:W0:Y:S01]  /*14d30*/  @P1 LDC R11, c[0x0][0xbf0] ;  /* 0x0002fc00ff0b1b82 */ /* 0x001e220000000800 */
[----:B-1----:R-:W-:-:S05]  /*14d40*/  VIADD R3, R30, 0xffffff80 ;  /* 0xffffff801e037836 */ /* 0x002fca0000000000 */
        /* <DEDUP_REMOVED lines=21> */
[----:B------:R-:W-:Y:S02]  /*14ea0*/  LOP3.LUT R36, R37, 0x180, RZ, 0xc0, !PT ;  /* 0x0000018025247812 */ /* 0x000fe400078ec0ff */
[----:B------:R-:W-:Y:S01]  /*14eb0*/  LOP3.LUT R5, R34, 0x180, RZ, 0xc0, !PT ;  /* 0x0000018022057812 */ /* 0x000fe200078ec0ff */
[----:B------:R-:W-:Y:S01]  /*14ec0*/  IMAD.IADD R9, R9, 0x1, R47 ;  /* 0x0000000109097824 */ /* 0x000fe200078e022f */
[----:B------:R-:W-:Y:S01]  /*14ed0*/  LOP3.LUT R3, R6, 0x180, RZ, 0xc0, !PT ;  /* 0x0000018006037812 */ /* 0x000fe200078ec0ff */
[----:B------:R-:W-:Y:S01]  /*14ee0*/  IMAD.IADD R13, R51, 0x1, R0 ;  /* 0x00000001330d7824 */ /* 0x000fe200078e0200 */
[----:B------:R-:W-:Y:S01]  /*14ef0*/  SHF.R.U64 R24, R24, 0x3, RZ ;  /* 0x0000000318187819 */ /* 0x000fe200000012ff */
[----:B------:R-:W-:Y:S01]  /*14f00*/  IMAD.X R41, RZ, RZ, R35, P5 ;  /* 0x000000ffff297224 */ /* 0x000fe200028e0623 */
[----:B------:R-:W-:Y:S02]  /*14f10*/  SHF.R.U64 R28, R28, 0x3, RZ ;  /* 0x000000031c1c7819 */ /* 0x000fe400000012ff */
[----:B------:R-:W-:-:S02]  /*14f20*/  SHF.R.U64 R32, R32, 0x3, RZ ;  /* 0x0000000320207819 */ /* 0x000fc400000012ff */
[----:B------:R-:W-:Y:S02]  /*14f30*/  SHF.R.U64 R36, R36, 0x3, RZ ;  /* 0x0000000324247819 */ /* 0x000fe400000012ff */
[----:B------:R-:W-:Y:S01]  /*14f40*/  SHF.R.U64 R5, R5, 0x3, RZ ;  /* 0x0000000305057819 */ /* 0x000fe200000012ff */
[----:B------:R-:W-:Y:S01]  /*14f50*/  IMAD.WIDE.U32 R8, R138, UR4, R8 ;  /* 0x000000048a087c25 */ /* 0x000fe2000f8e0008 */
[----:B------:R-:W-:Y:S02]  /*14f60*/  SHF.R.U64 R3, R3, 0x3, RZ ;  /* 0x0000000303037819 */ /* 0x000fe400000012ff */
[----:B------:R-:W-:Y:S01]  /*14f70*/  LOP3.LUT R24, R24, R25, RZ, 0x3c, !PT ;  /* 0x0000001918187212 */ /* 0x000fe200078e3cff */
[----:B--2---:R-:W-:Y:S01]  /*14f80*/  @P1 IMAD.HI.U32 R0, R13, R14, RZ ;  /* 0x0000000e0d001227 */ /* 0x004fe200078e00ff */
        /* <DEDUP_REMOVED lines=8> */
[----:B------:R-:W-:Y:S01]  /*15010*/  IMAD.MOV.U32 R5, RZ, RZ, R35 ;  /* 0x000000ffff057224 */ /* 0x000fe200078e0023 */
[----:B------:R-:W-:Y:S01]  /*15020*/  IADD3.X R33, RZ, R35, RZ, P3, !PT ;  /* 0x00000023ff217210 */ /* 0x000fe20001ffe4ff */
[----:B------:R-:W-:Y:S01]  /*15030*/  IMAD R9, R138, UR5, R9 ;  /* 0x000000058a097c24 */ /* 0x000fe2000f8e0209 */
[----:B------:R-:W-:Y:S01]  /*15040*/  LOP3.LUT R40, R3, R6, RZ, 0x3c, !PT ;  /* 0x0000000603287212 */ /* 0x000fe200078e3cff */
[----:B------:R-:W-:Y:S01]  /*15050*/  ULDC.64 UR4, c[0x0][0xaf0] ;  /* 0x0002bc0000047ab9 */ /* 0x000fe20000000a00 */
[----:B------:R-:W-:Y:S01]  /*15060*/  IMAD.MOV.U32 R3, RZ, RZ, R13 ;  /* 0x000000ffff037224 */ /* 0x000fe200078e000d */
[----:B0-----:R-:W-:Y:S01]  /*15070*/  @P1 SHF.R.U32.HI R3, RZ, R11, R0 ;  /* 0x0000000bff031219 */ /* 0x001fe20000011600 */
[----:B------:R-:W-:Y:S01]  /*15080*/  IMAD R12, R12, UR4, RZ ;  /* 0x000000040c0c7c24 */ /* 0x000fe2000f8e02ff */
[----:B------:R-:W5:Y:S01]  /*15090*/  LD.E.128 R4, desc[UR38][R4.64] ;  /* 0x0000002604047980 */ /* 0x000f62000c101d00 */
[----:B------:R-:W-:Y:S01]  /*150a0*/  IMAD.WIDE.U32 R8, R45, UR4, R8 ;  /* 0x000000042d087c25 */ /* 0x000fe2000f8e0008 */
[----:B------:R-:W-:-:S02]  /*150b0*/  SHF.R.S32.HI R0, RZ, 0x1f, R3 ;  /* 0x0000001fff007819 */ /* 0x000fc40000011403 */
[----:B------:R-:W5:Y:S01]  /*150c0*/  LD.E.128 R24, desc[UR38][R24.64] ;  /* 0x0000002618187980 */ /* 0x000f62000c101d00 */
[----:B------:R-:W-:Y:S01]  /*150d0*/  IMAD R11, R45, UR5, R12 ;  /* 0x000000052d0b7c24 */ /* 0x000fe2000f8e020c */
[----:B------:R-:W-:Y:S02]  /*150e0*/  ULDC.64 UR4, c[0x0][0xae0] ;  /* 0x0002b80000047ab9 */ /* 0x000fe40000000a00 */
[----:B------:R-:W5:Y:S01]  /*150f0*/  LD.E.128 R28, desc[UR38][R28.64] ;  /* 0x000000261c1c7980 */ /* 0x000f62000c101d00 */
[----:B------:R-:W-:-:S03]  /*15100*/  IMAD.MOV R21, RZ, RZ, -R3 ;  /* 0x000000ffff157224 */ /* 0x000fc600078e0a03 */
[----:B------:R-:W5:Y:S04]  /*15110*/  LD.E.128 R32, desc[UR38][R32.64] ;  /* 0x0000002620207980 */ /* 0x000f68000c101d00 */
[----:B------:R-:W5:Y:S04]  /*15120*/  LD.E.128 R36, desc[UR38][R36.64] ;  /* 0x0000002624247980 */ /* 0x000f68000c101d00 */
[----:B------:R-:W5:Y:S01]  /*15130*/  LD.E.128 R40, desc[UR38][R40.64] ;  /* 0x0000002628287980 */ /* 0x000f62000c101d00 */
[----:B------:R-:W-:Y:S02]  /*15140*/  IMAD.IADD R9, R9, 0x1, R11 ;  /* 0x0000000109097824 */ /* 0x000fe400078e020b */
[----:B------:R-:W-:Y:S01]  /*15150*/  IMAD R0, R0, UR4, RZ ;  /* 0x0000000400007c24 */ /* 0x000fe2000f8e02ff */
[----:B------:R-:W-:Y:S01]  /*15160*/  @!PT LDS RZ, [RZ] ;  /* 0x00000000fffff984 */ /* 0x000fe20000000800 */
[----:B------:R-:W-:Y:S01]  /*15170*/  @!PT LDS RZ, [RZ] ;  /* 0x00000000fffff984 */ /* 0x000fe20000000800 */
[----:B------:R-:W-:Y:S01]  /*15180*/  @!PT LDS RZ, [RZ] ;  /* 0x00000000fffff984 */ /* 0x000fe20000000800 */
[----:B------:R-:W-:Y:S01]  /*15190*/  @!PT LDS RZ, [RZ] ;  /* 0x00000000fffff984 */ /* 0x000fe20000000800 */
[----:B------:R0:W-:Y:S06]  /*151a0*/  MEMBAR.ALL.CTA ;  /* 0x0000000000007992 */ /* 0x0001ec0000008000 */
[----:B0-----:R-:W0:Y:S01]  /*151b0*/  FENCE.VIEW.ASYNC.S ;  /* 0x00000000000073c6 */ /* 0x001e220000000000 */
[----:B------:R-:W-:-:S02]  /*151c0*/  IMAD R21, R44, R21, R13 ;  /* 0x000000152c157224 */ /* 0x000fc400078e020d */
[----:B------:R-:W-:-:S04]  /*151d0*/  IMAD.WIDE.U32 R8, R3, UR4, R8 ;  /* 0x0000000403087c25 */ /* 0x000fc8000f8e0008 */
[----:B------:R-:W-:Y:S01]  /*151e0*/  IMAD R11, R3, UR5, R0 ;  /* 0x00000005030b7c24 */ /* 0x000fe2000f8e0200 */
[----:B------:R-:W-:Y:S01]  /*151f0*/  SHF.R.S32.HI R3, RZ, 0x1f, R21 ;  /* 0x0000001fff037819 */ /* 0x000fe20000011415 */
[----:B------:R-:W-:Y:S01]  /*15200*/  ULDC.64 UR4, c[0x0][0xad8] ;  /* 0x0002b60000047ab9 */ /* 0x000fe20000000a00 */
[----:B------:R-:W-:Y:S01]  /*15210*/  IADD3 R0, R2, 0x2d820, RZ ;  /* 0x0002d82002007810 */ /* 0x000fe20007ffe0ff */
[----:B------:R-:W-:Y:S02]  /*15220*/  IMAD.IADD R9, R9, 0x1, R11 ;  /* 0x0000000109097824 */ /* 0x000fe400078e020b */
[----:B------:R-:W-:Y:S01]  /*15230*/  IMAD R12, R3, UR4, RZ ;  /* 0x00000004030c7c24 */ /* 0x000fe2000f8e02ff */
[----:B------:R-:W-:Y:S01]  /*15240*/  PRMT R0, RZ, 0x654, R0 ;  /* 0x00000654ff007816 */ /* 0x000fe20000000000 */
[----:B------:R-:W-:Y:S02]  /*15250*/  VIADD R44, R49, 0x40 ;  /* 0x00000040312c7836 */ /* 0x000fe40000000000 */
[----:B------:R-:W-:-:S02]  /*15260*/  IMAD R3, R21, UR5, R12 ;  /* 0x0000000515037c24 */ /* 0x000fc4000f8e020c */
[----:B------:R-:W-:Y:S01]  /*15270*/  IMAD.WIDE.U32 R20, R21, UR4, R8 ;  /* 0x0000000415147c25 */ /* 0x000fe2000f8e0008 */
[----:B------:R-:W-:Y:S01]  /*15280*/  ULDC.64 UR4, c[0x0][0xa80] ;  /* 0x0002a00000047ab9 */ /* 0x000fe20000000a00 */
[----:B------:R-:W-:Y:S02]  /*15290*/  SHF.R.S32.HI R45, RZ, 0x1f, R44 ;  /* 0x0000001fff2d7819 */ /* 0x000fe4000001142c */
[----:B------:R-:W-:Y:S01]  /*152a0*/  IMAD.IADD R3, R21, 0x1, R3 ;  /* 0x0000000115037824 */ /* 0x000fe200078e0203 */
[----:B0-----:R0:W-:Y:S01]  /*152b0*/  SYNCS.ARRIVE.TRANS64.RED.A1T0 RZ, [R0+URZ], RZ ;  /* 0x000000ff00ff79a7 */ /* 0x0011e2000810043f */
[----:B------:R-:W-:-:S05]  /*152c0*/  VIADD R47, R49, 0x20 ;  /* 0x00000020312f7836 */ /* 0x000fca0000000000 */
[----:B------:R-:W-:Y:S02]  /*152d0*/  SHF.R.S32.HI R48, RZ, 0x1f, R47 ;  /* 0x0000001fff307819 */ /* 0x000fe4000001142f */
[----:B0-----:R-:W-:Y:S01]  /*152e0*/  LEA R0, P0, R20, UR4, 0x1 ;  /* 0x0000000414007c11 */ /* 0x001fe2000f8008ff */
[----:B------:R-:W-:-:S03]  /*152f0*/  UMOV UR4, 0xffffffff ;  /* 0xffffffff00047882 */ /* 0x000fc60000000000 */
[----:B------:R-:W-:Y:S01]  /*15300*/  LEA.HI.X R20, R20, UR5, R3, 0x1, P0 ;  /* 0x0000000514147c11 */ /* 0x000fe200080f0c03 */
[----:B------:R-:W-:Y:S08]  /*15310*/  BRA.DIV UR4, `(.L_x_2476) ;  /* 0x000000a204887947 */ /* 0x000ff0000b800000 */
[----:B------:R0:W1:Y:S04]  /*15320*/  SHFL.IDX PT, R3, R20, RZ, 0x1c1f ;  /* 0x001c1fff14037589 */ /* 0x00006800000e0000 */
[----:B------:R0:W2:Y:S02]  /*15330*/  SHFL.IDX PT, R14, R0, RZ, 0x1c1f ;  /* 0x001c1fff000e7589 */ /* 0x0000a400000e0000 */
.L_x_2654:
        /* <DEDUP_REMOVED lines=8> */
[----:B-1----:R-:W-:Y:S02]  /*153c0*/  @!P0 IMAD.MOV.U32 R15, RZ, RZ, R3 ;  /* 0x000000ffff0f8224 */ /* 0x002fe400078e0003 */
        /* <DEDUP_REMOVED lines=8> */
.L_x_2478:
[----:B------:R-:W-:Y:S05]  /*15450*/  BSYNC B1 ;  /* 0x0000000000017941 */ /* 0x000fea0003800000 */
.L_x_2477:
[----:B------:R-:W-:-:S03]  /*15460*/  UMOV UR4, 0xffffffff ;  /* 0xffffffff00047882 */ /* 0x000fc60000000000 */
[----:B------:R-:W-:Y:S05]  /*15470*/  BRA.DIV UR4, `(.L_x_2479) ;  /* 0x000000a204647947 */ /* 0x000fea000b800000 */
[----:B-1----:R1:W4:Y:S04]  /*15480*/  SHFL.IDX PT, R3, R20, 0x1, 0x1c1f ;  /* 0x003c1f0014037f89 */ /* 0x00232800000e0000 */
[----:B--2---:R1:W2:Y:S02]  /*15490*/  SHFL.IDX PT, R14, R0, 0x1, 0x1c1f ;  /* 0x003c1f00000e7f89 */ /* 0x0042a400000e0000 */
.L_x_2658:
        /* <DEDUP_REMOVED lines=18> */
.L_x_2475:
        /* <DEDUP_REMOVED lines=8> */
[----:B------:R-:W-:Y:S01]  /*15640*/  IMAD.MOV.U32 R3, RZ, RZ, R26 ;  /* 0x000000ffff037224 */ /* 0x000fe200078e001a */
[----:B------:R-:W-:-:S03]  /*15650*/  IADD3 R5, R5, R47, RZ ;  /* 0x0000002f05057210 */ /* 0x000fc60007ffe0ff */
        /* <DEDUP_REMOVED lines=8> */
[----:B------:R-:W-:Y:S01]  /*156e0*/  IMAD.IADD R5, R5, 0x1, R9 ;  /* 0x0000000105057824 */ /* 0x000fe200078e0209 */
[----:B-1----:R-:W-:Y:S01]  /*156f0*/  @P1 SHF.R.U32.HI R3, RZ, R8, R11 ;  /* 0x00000008ff031219 */ /* 0x002fe2000001160b */
[----:B------:R-:W-:Y:S02]  /*15700*/  VIADD R8, R2, 0x2d820 ;  /* 0x0002d82002087836 */ /* 0x000fe40000000000 */
[C---:B------:R-:W-:Y:S01]  /*15710*/  IMAD.WIDE.U32 R4, R50.reuse, UR4, R4 ;  /* 0x0000000432047c25 */ /* 0x040fe2000f8e0004 */
[--C-:B------:R-:W-:Y:S02]  /*15720*/  SHF.R.S32.HI R0, RZ, 0x1f, R3.reuse ;  /* 0x0000001fff007819 */ /* 0x100fe40000011403 */
[----:B------:R-:W-:Y:S01]  /*15730*/  PRMT R8, RZ, 0x654, R8 ;  /* 0x00000654ff087816 */ /* 0x000fe20000000008 */
[----:B------:R-:W-:Y:S02]  /*15740*/  IMAD.MOV R9, RZ, RZ, -R3 ;  /* 0x000000ffff097224 */ /* 0x000fe400078e0a03 */
[----:B------:R-:W-:Y:S01]  /*15750*/  IMAD R5, R50, UR5, R5 ;  /* 0x0000000532057c24 */ /* 0x000fe2000f8e0205 */
[----:B------:R-:W-:Y:S01]  /*15760*/  ULDC.64 UR4, c[0x0][0xb30] ;  /* 0x0002cc0000047ab9 */ /* 0x000fe20000000a00 */
[----:B------:R-:W-:Y:S01]  /*15770*/  IMAD R9, R44, R9, R26 ;  /* 0x000000092c097224 */ /* 0x000fe200078e021a */
[----:B------:R0:W-:Y:S01]  /*15780*/  SYNCS.ARRIVE.TRANS64.RED.A1T0 RZ, [R8+URZ], RZ ;  /* 0x000000ff08ff79a7 */ /* 0x0001e2000810043f */
[----:B------:R-:W-:-:S02]  /*15790*/  IMAD R0, R0, UR4, RZ ;  /* 0x0000000400007c24 */ /* 0x000fc4000f8e02ff */
        /* <DEDUP_REMOVED lines=16> */
.L_x_2661:
        /* <DEDUP_REMOVED lines=42> */
[----:B------:R-:W-:-:S05]  /*15b40*/  @!P1 LEA.HI.X R9, R38, R3, R39, 0x2, P4 ;  /* 0x0000000326099211 */ /* 0x000fca00020f1427 */
[----:B------:R-:W-:Y:S01]  /*15b50*/  @!P1 ST.E.64 desc[UR38][R8.64], R100 ;  /* 0x0000006408009985 */ /* 0x000fe2000c101b26 */
[----:B-1----:R-:W-:-:S04]  /*15b60*/  @!P2 LEA R4, P5, R36, R14, 0x2 ;  /* 0x0000000e2404a211 */ /* 0x002fc800078a10ff */
[-C--:B------:R-:W-:Y:S02]  /*15b70*/  @!P2 LEA.HI.X R5, R36, R3.reuse, R37, 0x2, P5 ;  /* 0x000000032405a211 */ /* 0x080fe400028f1425 */
[----:B------:R-:W-:Y:S02]  /*15b80*/  ISETP.GE.AND P1, PT, R28, UR4, PT ;  /* 0x000000041c007c0c */ /* 0x000fe4000bf26270 */
[----:B------:R-:W-:Y:S01]  /*15b90*/  @!P3 LEA R6, P5, R34, R14, 0x2 ;  /* 0x0000000e2206b211 */ /* 0x000fe200078a10ff */
        /* <DEDUP_REMOVED lines=28> */
.L_x_2483:
[----:B------:R-:W-:Y:S05]  /*15d60*/  BSYNC B1 ;  /* 0x0000000000017941 */ /* 0x000fea0003800000 */
.L_x_2482:
[----:B------:R-:W-:-:S03]  /*15d70*/  UMOV UR4, 0xffffffff ;  /* 0xffffffff00047882 */ /* 0x000fc60000000000 */
[----:B------:R-:W-:Y:S05]  /*15d80*/  BRA.DIV UR4, `(.L_x_2484) ;  /* 0x0000009a049c7947 */ /* 0x000fea000b800000 */
[----:B-1----:R1:W4:Y:S04]  /*15d90*/  SHFL.IDX PT, R3, R26, 0x1, 0x1c1f ;  /* 0x003c1f001a037f89 */ /* 0x00232800000e0000 */
[----:B--2---:R1:W2:Y:S02]  /*15da0*/  SHFL.IDX PT, R14, R0, 0x1, 0x1c1f ;  /* 0x003c1f00000e7f89 */ /* 0x0042a400000e0000 */
.L_x_2665:
        /* <DEDUP_REMOVED lines=56> */
[-C--:B0-----:R-:W-:Y:S02]  /*16130*/  @!P4 LEA R10, P1, R29, R14.reuse, 0x2 ;  /* 0x0000000e1d0ac211 */ /* 0x081fe400078210ff */
        /* <DEDUP_REMOVED lines=19> */
.L_x_2473:
[----:B------:R-:W3:Y:S01]  /*16270*/  LDL.LU R6, [R1+0x78] ;  /* 0x0000780001067983 */ /* 0x000ee20000300800 */
[----:B------:R-:W-:Y:S01]  /*16280*/  ULDC.64 UR6, c[0x0][0xc08] ;  /* 0x0003020000067ab9 */ /* 0x000fe20000000a00 */
[----:B------:R-:W-:Y:S02]  /*16290*/  ULDC.64 UR4, c[0x0][0xc00] ;  /* 0x0003000000047ab9 */ /* 0x000fe40000000a00 */
[----:B------:R-:W4:Y:S04]  /*162a0*/  LDL.LU R0, [R1+0x7c] ;  /* 0x00007c0001007983 */ /* 0x000f280000300800 */
[----:B------:R-:W2:Y:S01]  /*162b0*/  LDL R8, [R1+0x70] ;  /* 0x0000700001087983 */ /* 0x000ea20000100800 */
[----:B------:R-:W-:Y:S01]  /*162c0*/  ISETP.NE.U32.AND P1, PT, RZ, UR6, PT ;  /* 0x00000006ff007c0c */ /* 0x000fe2000bf25070 */
[----:B------:R-:W-:Y:S01]  /*162d0*/  IMAD.MOV.U32 R3, RZ, RZ, RZ ;  /* 0x000000ffff037224 */ /* 0x000fe200078e00ff */
[----:B------:R-:W-:-:S02]  /*162e0*/  ISETP.NE.U32.AND P0, PT, RZ, UR4, PT ;  /* 0x00000004ff007c0c */ /* 0x000fc4000bf05070 */
[----:B------:R-:W-:Y:S02]  /*162f0*/  ISETP.NE.AND.EX P1, PT, RZ, UR7, PT, P1 ;  /* 0x00000007ff007c0c */ /* 0x000fe4000bf25310 */
[----:B------:R-:W-:Y:S01]  /*16300*/  ISETP.NE.AND.EX P0, PT, RZ, UR5, PT, P0 ;  /* 0x00000005ff007c0c */ /* 0x000fe2000bf05300 */
[----:B------:R-:W0:Y:S01]  /*16310*/  S2R R9, SR_TID.X ;  /* 0x0000000000097919 */ /* 0x000e220000002100 */
[----:B---3--:R-:W-:Y:S01]  /*16320*/  IADD3 R4, P2, R6, UR4, RZ ;  /* 0x0000000406047c10 */ /* 0x008fe2000ff5e0ff */
[----:B------:R-:W-:-:S03]  /*16330*/  ULDC UR4, c[0x0][0xa88] ;  /* 0x0002a20000047ab9 */ /* 0x000fc60000000800 */
[----:B----4-:R-:W-:-:S05]  /*16340*/  IADD3.X R5, R0, UR5, RZ, P2, !PT ;  /* 0x0000000500057c10 */ /* 0x010fca00097fe4ff */
        /* <DEDUP_REMOVED lines=15> */
[----:B--2---:R-:W-:-:S07]  /*16440*/  IMAD.IADD R20, R20, 0x1, -R7 ;  /* 0x0000000114147824 */ /* 0x004fce00078e0a07 */
.L_x_2485:
        /* <DEDUP_REMOVED lines=9> */
[----:B0-----:R-:W-:Y:S01]  /*164e0*/  IMAD R0, R20, R33, RZ ;  /* 0x0000002114007224 */ /* 0x001fe200078e02ff */
[----:B--2---:R-:W-:-:S04]  /*164f0*/  IADD3 R31, R4, -0x80, R9 ;  /* 0xffffff80041f7810 */ /* 0x004fc80007ffe009 */
        /* <DEDUP_REMOVED lines=24> */
[----:B------:R-:W-:Y:S02]  /*16680*/  IADD3 R25, R15, R25, RZ ;  /* 0x000000190f197210 */ /* 0x000fe40007ffe0ff */
[----:B------:R-:W-:Y:S01]  /*16690*/  IADD3 R14, P1, P3, R10, R14, R3 ;  /* 0x0000000e0a0e7210 */ /* 0x000fe20007b3e003 */
        /* <DEDUP_REMOVED lines=20> */
.L_x_2487:
[----:B------:R-:W-:Y:S05]  /*167e0*/  BSYNC B1 ;  /* 0x0000000000017941 */ /* 0x000fea0003800000 */
.L_x_2486:
        /* <DEDUP_REMOVED lines=26> */
[----:B--2---:R-:W-:-:S04]  /*16990*/  IMAD.IADD R9, R27, 0x1, R0 ;  /* 0x000000011b097824 */ /* 0x004fc800078e0200 */
        /* <DEDUP_REMOVED lines=28> */
.L_x_2668:
        /* <DEDUP_REMOVED lines=9> */
[-C--:B--2---:R-:W-:Y:S02]  /*16bf0*/  @!P2 MOV R15, R3.reuse ;  /* 0x00000003000fa202 */ /* 0x084fe40000000f00 */
        /* <DEDUP_REMOVED lines=8> */
.L_x_2490:
[----:B------:R-:W-:Y:S05]  /*16c80*/  BSYNC B1 ;  /* 0x0000000000017941 */ /* 0x000fea0003800000 */
.L_x_2489:
[----:B------:R-:W-:-:S03]  /*16c90*/  UMOV UR4, 0xffffffff ;  /* 0xffffffff00047882 */ /* 0x000fc60000000000 */
[----:B------:R-:W-:Y:S05]  /*16ca0*/  BRA.DIV UR4, `(.L_x_2491) ;  /* 0x0000008e04507947 */ /* 0x000fea000b800000 */
[----:B--2---:R2:W0:Y:S04]  /*16cb0*/  SHFL.IDX PT, R3, R4, 0x1, 0x1c1f ;  /* 0x003c1f0004037f89 */ /* 0x00442800000e0000 */
[----:B---3--:R2:W3:Y:S02]  /*16cc0*/  SHFL.IDX PT, R14, R0, 0x1, 0x1c1f ;  /* 0x003c1f00000e7f89 */ /* 0x0084e400000e0000 */
.L_x_2672:
        /* <DEDUP_REMOVED lines=16> */
.L_x_2480:
[----:B------:R-:W-:Y:S05]  /*16dd0*/  BSYNC B0 ;  /* 0x0000000000007941 */ /* 0x000fea0003800000 */
.L_x_2472:
[----:B------:R-:W-:Y:S02]  /*16de0*/  ULDC UR4, c[0x0][0xc3c] ;  /* 0x00030f0000047ab9 */ /* 0x000fe40000000800 */
[----:B-1----:R-:W-:-:S13]  /*16df0*/  ISETP.GE.AND P0, PT, R99, UR4, PT ;  /* 0x0000000463007c0c */ /* 0x002fda000bf06270 */
[----:B------:R-:W-:Y:S05]  /*16e00*/  @!P0 BRA `(.L_x_2492) ;  /* 0xfffffea800088947 */ /* 0x000fea000383ffff */
[----:B------:R-:W-:Y:S05]  /*16e10*/  BRA `(.L_x_2326) ;  /* 0x0000007800e87947 */ /* 0x000fea0003800000 */
.L_x_2324:
        /* <DEDUP_REMOVED lines=16> */
.L_x_2493:
        /* <DEDUP_REMOVED lines=44> */
.L_x_2497:
        /* <DEDUP_REMOVED lines=37> */
.L_x_2495:
        /* <DEDUP_REMOVED lines=13> */
.L_x_2498:
        /* <DEDUP_REMOVED lines=11> */
[----:B0-----:R-:W-:Y:S01]  /*175b0*/  IMAD.MOV.U32 R2, RZ, RZ, RZ ;  /* 0x000000ffff027224 */ /* 0x001fe200078e00ff */
[----:B-1----:R-:W-:-:S05]  /*175c0*/  IADD3 R10, RZ, -R3, RZ ;  /* 0x80000003ff0a7210 */ /* 0x002fca0007ffe0ff */
        /* <DEDUP_REMOVED lines=20> */
[----:B------:R-:W-:Y:S02]  /*17710*/  IMAD.MOV.U32 R9, RZ, RZ, R2 ;  /* 0x000000ffff097224 */ /* 0x000fe400078e0002 */
[----:B0-----:R-:W-:-:S03]  /*17720*/  IMAD.MOV R2, RZ, RZ, -R3 ;  /* 0x000000ffff027224 */ /* 0x001fc600078e0a03 */
[----:B------:R-:W-:Y:S02]  /*17730*/  @!P2 IADD3 R9, -R9, RZ, RZ ;  /* 0x000000ff0909a210 */ /* 0x000fe40007ffe1ff */
[----:B------:R-:W-:Y:S01]  /*17740*/  @!P1 LOP3.LUT R9, RZ, R25, RZ, 0x33, !PT ;  /* 0x00000019ff099212 */ /* 0x000fe200078e33ff */
[----:B------:R-:W-:Y:S02]  /*17750*/  IMAD R7, R2, R5, RZ ;  /* 0x0000000502077224 */ /* 0x000fe400078e02ff */
[----:B------:R-:W-:Y:S01]  /*17760*/  IMAD.MOV.U32 R2, RZ, RZ, RZ ;  /* 0x000000ffff027224 */ /* 0x000fe200078e00ff */
[----:B------:R-:W-:-:S03]  /*17770*/  IABS R8, R9 ;  /* 0x0000000900087213 */ /* 0x000fc60000000000 */
        /* <DEDUP_REMOVED lines=15> */
[----:B------:R-:W-:-:S04]  /*17870*/  @!P1 LOP3.LUT R2, RZ, R6, RZ, 0x33, !PT ;  /* 0x00000006ff029212 */ /* 0x000fc800078e33ff */
[----:B------:R-:W-:-:S05]  /*17880*/  IADD3 R3, -R2, RZ, RZ ;  /* 0x000000ff02037210 */ /* 0x000fca0007ffe1ff */
[C---:B------:R-:W-:Y:S02]  /*17890*/  IMAD R26, R6.reuse, R3, R9 ;  /* 0x00000003061a7224 */ /* 0x040fe400078e0209 */
[----:B------:R-:W-:Y:S02]  /*178a0*/  IMAD R3, R6, 0x1000000, R2 ;  /* 0x0100000006037824 */ /* 0x000fe400078e0202 */
[----:B------:R-:W-:Y:S02]  /*178b0*/  IMAD R2, R25, R5, R4 ;  /* 0x0000000519027224 */ /* 0x000fe400078e0204 */
[----:B------:R-:W-:Y:S01]  /*178c0*/  IMAD R26, R26, 0x10000, R3 ;  /* 0x000100001a1a7824 */ /* 0x000fe200078e0203 */
[----:B------:R-:W-:Y:S06]  /*178d0*/  BRA `(.L_x_2500) ;  /* 0x0000000000f87947 */ /* 0x000fec0003800000 */
.L_x_2499:
        /* <DEDUP_REMOVED lines=20> */
[-C--:B------:R-:W-:Y:S01]  /*17a20*/  @!P1 IADD3 R3, R3, -R10.reuse, RZ ;  /* 0x8000000a03039210 */ /* 0x080fe20007ffe0ff */
        /* <DEDUP_REMOVED lines=26> */
[----:B------:R-:W-:-:S03]  /*17bd0*/  MOV R5, R10 ;  /* 0x0000000a00057202 */ /* 0x000fc60000000f00 */
        /* <DEDUP_REMOVED lines=14> */
.L_x_2500:
[----:B------:R-:W-:-:S05]  /*17cc0*/  LOP3.LUT R2, RZ, R2, RZ, 0x33, !PT ;  /* 0x00000002ff027212 */ /* 0x000fca00078e33ff */
[----:B------:R-:W-:Y:S01]  /*17cd0*/  IMAD.IADD R25, R25, 0x1, R2 ;  /* 0x0000000119197824 */ /* 0x000fe200078e0202 */
[----:B------:R-:W-:Y:S06]  /*17ce0*/  BRA `(.L_x_2501) ;  /* 0x00000000000c7947 */ /* 0x000fec0003800000 */
.L_x_2496:
[----:B------:R-:W-:Y:S01]  /*17cf0*/  IMAD.MOV.U32 R25, RZ, RZ, RZ ;  /* 0x000000ffff197224 */ /* 0x000fe200078e00ff */
[----:B------:R-:W-:Y:S01]  /*17d00*/  MOV R24, UR6 ;  /* 0x0000000600187c02 */ /* 0x000fe20008000f00 */
[----:B------:R-:W-:-:S07]  /*17d10*/  IMAD.MOV.U32 R26, RZ, RZ, RZ ;  /* 0x000000ffff1a7224 */ /* 0x000fce00078e00ff */
.L_x_2501:
[----:B------:R-:W-:-:S13]  /*17d20*/  ISETP.NE.AND P0, PT, R0, RZ, PT ;  /* 0x000000ff0000720c */ /* 0x000fda0003f05270 */
[----:B------:R-:W0:Y:S01]  /*17d30*/  @!P0 S2R R3, SR_CgaCtaId ;  /* 0x0000000000038919 */ /* 0x000e220000008800 */
[----:B------:R-:W-:-:S04]  /*17d40*/  @!P0 MOV R0, 0x400 ;  /* 0x0000040000008802 */ /* 0x000fc80000000f00 */
[----:B0-----:R-:W-:-:S05]  /*17d50*/  @!P0 LEA R0, R3, R0, 0x18 ;  /* 0x0000000003008211 */ /* 0x001fca00078ec0ff */
[----:B------:R1:W-:Y:S01]  /*17d60*/  @!P0 STS.128 [R0+0x2d8d0], R24 ;  /* 0x02d8d01800008388 */ /* 0x0003e20000000c00 */
[----:B------:R-:W-:Y:S06]  /*17d70*/  BAR.ARV 0x5, 0x200 ;  /* 0x0148000000007b1d */ /* 0x000fec0000002000 */
.L_x_2494:
[----:B-1----:R-:W-:Y:S01]  /*17d80*/  IMAD.MOV.U32 R0, RZ, RZ, 0x1 ;  /* 0x00000001ff007424 */ /* 0x002fe200078e00ff */
[----:B------:R-:W-:Y:S01]  /*17d90*/  ULDC UR4, c[0x0][0xc3c] ;  /* 0x00030f0000047ab9 */ /* 0x000fe20000000800 */
[----:B------:R-:W-:Y:S01]  /*17da0*/  IMAD.MOV.U32 R28, RZ, RZ, RZ ;  /* 0x000000ffff1c7224 */ /* 0x000fe200078e00ff */
[----:B0-----:R-:W-:Y:S02]  /*17db0*/  ISETP.GE.AND P0, PT, R27, UR4, PT ;  /* 0x000000041b007c0c */ /* 0x001fe4000bf06270 */
[----:B------:R0:W-:Y:S04]  /*17dc0*/  STL [R1], R0 ;  /* 0x0000000001007387 */ /* 0x0001e80000100800 */
[----:B------:R0:W-:Y:S07]  /*17dd0*/  STL [R1+0x4c], RZ ;  /* 0x00004cff01007387 */ /* 0x0001ee0000100800 */
[----:B------:R-:W-:Y:S05]  /*17de0*/  @P0 BRA `(.L_x_2502) ;  /* 0x0000006800100947 */ /* 0x000fea0003800000 */
[----:B------:R-:W0:Y:S01]  /*17df0*/  S2R R7, SR_TID.X ;  /* 0x0000000000077919 */ /* 0x000e220000002100 */
[----:B------:R-:W1:Y:S01]  /*17e00*/  S2UR UR5, SR_CgaCtaId ;  /* 0x00000000000579c3 */ /* 0x000e620000008800 */
[----:B------:R-:W-:Y:S01]  /*17e10*/  UMOV UR4, 0x400 ;  /* 0x0000040000047882 */ /* 0x000fe20000000000 */
[----:B------:R-:W-:Y:S01]  /*17e20*/  BSSY B8, `(.L_x_2502) ;  /* 0x0000680000087945 */ /* 0x000fe20003800000 */
[----:B------:R-:W-:Y:S01]  /*17e30*/  CS2R R28, SRZ ;  /* 0x00000000001c7805 */ /* 0x000fe2000001ff00 */
[----:B------:R-:W-:Y:S01]  /*17e40*/  ULDC.64 UR42, c[0x0][0x198] ;  /* 0x00006600002a7ab9 */ /* 0x000fe20000000a00 */
[----:B------:R-:W-:Y:S01]  /*17e50*/  ULOP3.LUT UR40, UR36, 0x2, URZ, 0xfc, !UPT ;  /* 0x0000000224287892 */ /* 0x000fe2000f8efc3f */
[----:B------:R-:W-:Y:S01]  /*17e60*/  ULDC UR37, c[0x0][0xc] ;  /* 0x0000030000257ab9 */ /* 0x000fe20000000800 */
[----:B-1----:R-:W-:-:S06]  /*17e70*/  ULEA UR4, UR5, UR4, 0x18 ;  /* 0x0000000405047291 */ /* 0x002fcc000f8ec03f */
[----:B------:R-:W-:Y:S01]  /*17e80*/  MOV R16, UR4 ;  /* 0x0000000400107c02 */ /* 0x000fe20008000f00 */
[C---:B0-----:R-:W-:Y:S01]  /*17e90*/  IMAD.SHL.U32 R0, R7.reuse, 0x8, RZ ;  /* 0x0000000807007824 */ /* 0x041fe200078e00ff */
[----:B------:R-:W-:-:S04]  /*17ea0*/  LOP3.LUT R6, R7, 0x7f, RZ, 0xc0, !PT ;  /* 0x0000007f07067812 */ /* 0x000fc800078ec0ff */
[----:B------:R-:W-:Y:S01]  /*17eb0*/  LOP3.LUT R3, R0, 0x20, RZ, 0xc0, !PT ;  /* 0x0000002000037812 */ /* 0x000fe200078ec0ff */
[----:B------:R-:W-:Y:S01]  /*17ec0*/  IMAD.SHL.U32 R4, R6, 0x8, RZ ;  /* 0x0000000806047824 */ /* 0x000fe200078e00ff */
[C---:B------:R-:W-:Y:S02]  /*17ed0*/  LOP3.LUT R2, R0.reuse, 0xd8, RZ, 0xc0, !PT ;  /* 0x000000d800027812 */ /* 0x040fe400078ec0ff */
[----:B------:R-:W-:Y:S02]  /*17ee0*/  LOP3.LUT R0, R0, 0x18, RZ, 0xc0, !PT ;  /* 0x0000001800007812 */ /* 0x000fe400078ec0ff */
[----:B------:R-:W-:Y:S01]  /*17ef0*/  LOP3.LUT R3, R3, 0x300, R4, 0xf8, !PT ;  /* 0x0000030003037812 */ /* 0x000fe200078ef804 */
[----:B------:R-:W-:Y:S01]  /*17f00*/  IMAD.MOV.U32 R4, RZ, RZ, 0x1 ;  /* 0x00000001ff047424 */ /* 0x000fe200078e00ff */
[----:B------:R-:W-:-:S04]  /*17f10*/  LOP3.LUT R2, R2, 0x18, R7, 0x78, !PT ;  /* 0x0000001802027812 */ /* 0x000fc800078e7807 */
[----:B------:R-:W-:Y:S01]  /*17f20*/  LOP3.LUT R5, R3, R2, RZ, 0xfc, !PT ;  /* 0x0000000203057212 */ /* 0x000fe200078efcff */
[----:B------:R-:W-:Y:S01]  /*17f30*/  IMAD.SHL.U32 R2, R7, 0x20, RZ ;  /* 0x0000002007027824 */ /* 0x000fe200078e00ff */
[----:B------:R-:W-:Y:S01]  /*17f40*/  SHF.R.U32.HI R3, RZ, 0x2, R6 ;  /* 0x00000002ff037819 */ /* 0x000fe20000011606 */
[----:B------:R-:W-:Y:S02]  /*17f50*/  IMAD.MOV.U32 R6, RZ, RZ, 0x1 ;  /* 0x00000001ff067424 */ /* 0x000fe400078e00ff */
        /* <DEDUP_REMOVED lines=10> */
.L_x_2607:
[----:B------:R-:W0:Y:S02]  /*18000*/  LDC.64 R2, c[0x0][0xc88] ;  /* 0x00032200ff027b82 */ /* 0x000e240000000a00 */
[----:B0-----:R-:W-:-:S05]  /*18010*/  IMAD.WIDE R2, R27, 0x4, R2 ;  /* 0x000000041b027825 */ /* 0x001fca00078e0202 */
[----:B--2---:R-:W2:Y:S01]  /*18020*/  LDG.E R11, desc[UR38][R2.64] ;  /* 0x00000026020b7981 */ /* 0x004ea2000c1e1900 */
[----:B------:R-:W-:Y:S05]  /*18030*/  YIELD ;  /* 0x0000000000007946 */ /* 0x000fea0003800000 */
[----:B------:R-:W-:Y:S01]  /*18040*/  ULDC.64 UR4, c[0x0][0xa28] ;  /* 0x00028a0000047ab9 */ /* 0x000fe20000000a00 */
[----:B------:R-:W-:Y:S01]  /*18050*/  IMAD.MOV.U32 R10, RZ, RZ, RZ ;  /* 0x000000ffff0a7224 */ /* 0x000fe200078e00ff */
[----:B------:R-:W-:Y:S01]  /*18060*/  ISETP.NE.U32.AND P0, PT, RZ, UR4, PT ;  /* 0x00000004ff007c0c */ /* 0x000fe2000bf05070 */
[----:B-1----:R-:W-:Y:S01]  /*18070*/  IMAD.MOV.U32 R6, RZ, RZ, RZ ;  /* 0x000000ffff067224 */ /* 0x002fe200078e00ff */
[----:B------:R-:W-:Y:S01]  /*18080*/  ULDC.64 UR8, c[0x0][0xa18] ;  /* 0x0002860000087ab9 */ /* 0x000fe20000000a00 */
        /* <DEDUP_REMOVED lines=39> */
[----:B0-----:R-:W-:Y:S01]  /*18300*/  IMAD.U32 R6, RZ, RZ, UR4 ;  /* 0x00000004ff067e24 */ /* 0x001fe2000f8e00ff */
[----:B---3--:R0:W-:Y:S04]  /*18310*/  STL [R1+0x40], R8 ;  /* 0x0000400801007387 */ /* 0x0081e80000100800 */
[----:B--2---:R0:W-:Y:S01]  /*18320*/  STL [R1+0x28], R10 ;  /* 0x0000280a01007387 */ /* 0x0041e20000100800 */
[----:B----4-:R-:W-:Y:S05]  /*18330*/  @P2 BRA `(.L_x_2503) ;  /* 0x0000000000142947 */ /* 0x010fea0003800000 */
[----:B------:R-:W-:Y:S05]  /*18340*/  @!P0 BRA `(.L_x_2503) ;  /* 0x0000000000108947 */ /* 0x000fea0003800000 */
[----:B------:R-:W0:Y:S04]  /*18350*/  LDG.E R7, desc[UR38][R2.64] ;  /* 0x0000002602077981 */ /* 0x000e28000c1e1900 */
[----:B------:R-:W0:Y:S02]  /*18360*/  LDG.E R2, desc[UR38][R2.64+0x4] ;  /* 0x0000042602027981 */ /* 0x000e24000c1e1900 */
[----:B0-----:R-:W-:-:S05]  /*18370*/  IADD3 R8, -R7, R2, RZ ;  /* 0x0000000207087210 */ /* 0x001fca0007ffe1ff */
[----:B------:R1:W-:Y:S02]  /*18380*/  STL [R1+0x40], R8 ;  /* 0x0000400801007387 */ /* 0x0003e40000100800 */
.L_x_2503:
[----:B------:R-:W-:Y:S01]  /*18390*/  IMAD.MOV.U32 R12, RZ, RZ, R11 ;  /* 0x000000ffff0c7224 */ /* 0x000fe200078e000b */
[----:B------:R-:W-:Y:S01]  /*183a0*/  ULDC.64 UR4, c[0x0][0xa20] ;  /* 0x0002880000047ab9 */ /* 0x000fe20000000a00 */
[C---:B------:R-:W-:Y:S02]  /*183b0*/  LOP3.LUT R7, R26.reuse, 0xff000000, RZ, 0xc0, !PT ;  /* 0xff0000001a077812 */ /* 0x040fe400078ec0ff */
[----:B------:R-:W-:Y:S01]  /*183c0*/  ISETP.NE.U32.AND P0, PT, RZ, UR4, PT ;  /* 0x00000004ff007c0c */ /* 0x000fe2000bf05070 */
[----:B------:R2:W-:Y:S01]  /*183d0*/  STL [R1+0xc], R12 ;  /* 0x00000c0c01007387 */ /* 0x0005e20000100800 */
[----:B------:R-:W-:Y:S02]  /*183e0*/  SHF.R.U32.HI R7, RZ, 0x8, R7 ;  /* 0x00000008ff077819 */ /* 0x000fe40000011607 */
[----:B------:R-:W-:Y:S02]  /*183f0*/  ISETP.NE.AND.EX P0, PT, RZ, UR5, PT, P0 ;  /* 0x00000005ff007c0c */ /* 0x000fe4000bf05300 */
[----:B------:R-:W-:-:S02]  /*18400*/  LOP3.LUT R2, R26, 0xff0000, RZ, 0xc0, !PT ;  /* 0x00ff00001a027812 */ /* 0x000fc400078ec0ff */
[----:B------:R-:W-:Y:S02]  /*18410*/  LOP3.LUT R17, R26, 0xffff, RZ, 0xc0, !PT ;  /* 0x0000ffff1a117812 */ /* 0x000fe400078ec0ff */
[----:B------:R-:W-:-:S07]  /*18420*/  LEA.HI R7, R2, R7, RZ, 0x10 ;  /* 0x0000000702077211 */ /* 0x000fce00078f80ff */
[----:B--2---:R-:W-:Y:S05]  /*18430*/  @!P0 BRA `(.L_x_2504) ;  /* 0x0000000000108947 */ /* 0x004fea0003800000 */
[----:B------:R-:W-:-:S04]  /*18440*/  IADD3 R2, P0, R19, UR4, RZ ;  /* 0x0000000413027c10 */ /* 0x000fc8000ff1e0ff */
[----:B------:R-:W-:-:S05]  /*18450*/  IADD3.X R3, R22, UR5, RZ, P0, !PT ;  /* 0x0000000516037c10 */ /* 0x000fca00087fe4ff */
[----:B------:R2:W5:Y:S01]  /*18460*/  LDG.E R6, desc[UR38][R2.64] ;  /* 0x0000002602067981 */ /* 0x000562000c1e1900 */
[----:B------:R-:W-:Y:S05]  /*18470*/  BRA `(.L_x_2505) ;  /* 0x0000000000247947 */ /* 0x000fea0003800000 */
.L_x_2504:
[----:B------:R-:W-:Y:S02]  /*18480*/  ULDC.64 UR4, c[0x0][0xa08] ;  /* 0x0002820000047ab9 */ /* 0x000fe40000000a00 */
[----:B------:R-:W-:-:S04]  /*18490*/  ISETP.NE.U32.AND P0, PT, RZ, UR4, PT ;  /* 0x00000004ff007c0c */ /* 0x000fc8000bf05070 */
[----:B------:R-:W-:-:S13]  /*184a0*/  ISETP.NE.AND.EX P0, PT, RZ, UR5, PT, P0 ;  /* 0x00000005ff007c0c */ /* 0x000fda000bf05300 */
[----:B------:R-:W-:Y:S05]  /*184b0*/  @!P0 BRA `(.L_x_2505) ;  /* 0x0000000000148947 */ /* 0x000fea0003800000 */
[----:B------:R-:W2:Y:S02]  /*184c0*/  LDC.64 R2, c[0x0][0xa08] ;  /* 0x00028200ff027b82 */ /* 0x000ea40000000a00 */
[----:B--2---:R-:W-:-:S05]  /*184d0*/  IMAD.WIDE R2, R12, 0x4, R2 ;  /* 0x000000040c027825 */ /* 0x004fca00078e0202 */
[----:B------:R-:W2:Y:S04]  /*184e0*/  LDG.E R6, desc[UR38][R2.64] ;  /* 0x0000002602067981 */ /* 0x000ea8000c1e1900 */
[----:B------:R-:W2:Y:S02]  /*184f0*/  LDG.E R2, desc[UR38][R2.64+0x4] ;  /* 0x0000042602027981 */ /* 0x000ea4000c1e1900 */
[----:B--2---:R-:W-:-:S07]  /*18500*/  IMAD.IADD R6, R2, 0x1, -R6 ;  /* 0x0000000102067824 */ /* 0x004fce00078e0a06 */
.L_x_2505:
[----:B--2---:R-:W2:Y:S01]  /*18510*/  @P1 LDG.E R2, desc[UR38][R4.64] ;  /* 0x0000002604021981 */ /* 0x004ea2000c1e1900 */
[----:B------:R-:W3:Y:S03]  /*18520*/  LDC R3, c[0x0][0x448] ;  /* 0x00011200ff037b82 */ /* 0x000ee60000000800 */
[----:B------:R4:W2:Y:S01]  /*18530*/  @P1 LDG.E R4, desc[UR38][R4.64+0x4] ;  /* 0x0000042604041981 */ /* 0x0008a2000c1e1900 */
[----:B-----5:R-:W-:Y:S01]  /*18540*/  IMAD.IADD R6, R6, 0x1, -R10 ;  /* 0x0000000106067824 */ /* 0x020fe200078e0a0a */
[----:B------:R-:W-:Y:S01]  /*18550*/  BSSY B0, `(.L_x_2506) ;  /* 0x0000037000007945 */ /* 0x000fe20003800000 */
[----:B------:R-:W-:Y:S02]  /*18560*/  LOP3.LUT R23, R7, 0xff, RZ, 0xc0, !PT ;  /* 0x000000ff07177812 */ /* 0x000fe400078ec0ff */
[----:B---3--:R-:W-:-:S13]  /*18570*/  ISETP.NE.AND P0, PT, R3, 0x1, PT ;  /* 0x000000010300780c */ /* 0x008fda0003f05270 */
[----:B------:R-:W3:Y:S08]  /*18580*/  @P0 LDC R3, c[0x0][0x44c] ;  /* 0x00011300ff030b82 */ /* 0x000ef00000000800 */
[----:B----4-:R-:W4:Y:S01]  /*18590*/  @P0 LDC R5, c[0x0][0x450] ;  /* 0x00011400ff050b82 */ /* 0x010f220000000800 */
[----:B--2---:R-:W-:Y:S02]  /*185a0*/  @P1 IMAD.IADD R9, R4, 0x1, -R2 ;  /* 0x0000000104091824 */ /* 0x004fe400078e0a02 */
[----:B------:R-:W-:-:S04]  /*185b0*/  IMAD R2, R25, 0xc0, RZ ;  /* 0x000000c019027824 */ /* 0x000fc800078e02ff */
[----:B------:R-:W-:-:S04]  /*185c0*/  VIADD R2, R2, 0xbf ;  /* 0x000000bf02027836 */ /* 0x000fc80000000000 */
[----:B---3--:R-:W-:-:S05]  /*185d0*/  @P0 IMAD.HI.U32 R3, R2, R3, RZ ;  /* 0x0000000302030227 */ /* 0x008fca00078e00ff */
[----:B----4-:R-:W-:Y:S01]  /*185e0*/  @P0 SHF.R.U32.HI R2, RZ, R5, R3 ;  /* 0x00000005ff020219 */ /* 0x010fe20000011603 */
[----:B------:R-:W-:-:S05]  /*185f0*/  IMAD.IADD R3, R6, 0x1, R9 ;  /* 0x0000000106037824 */ /* 0x000fca00078e0209 */
[----:B------:R2:W-:Y:S01]  /*18600*/  STL [R1+0x20], R3 ;  /* 0x0000200301007387 */ /* 0x0005e20000100800 */
[----:B------:R-:W-:-:S05]  /*18610*/  IADD3 R20, R3, 0x80, -R8 ;  /* 0x0000008003147810 */ /* 0x000fca0007ffe808 */
[----:B------:R-:W-:Y:S02]  /*18620*/  IMAD.IADD R2, R20, 0x1, R2 ;  /* 0x0000000114027824 */ /* 0x000fe400078e0202 */
[----:B--2---:R-:W-:-:S05]  /*18630*/  VIADD R3, R3, 0x7f ;  /* 0x0000007f03037836 */ /* 0x004fca0000000000 */
[----:B------:R-:W-:-:S04]  /*18640*/  SHF.R.S32.HI R4, RZ, 0x1f, R3 ;  /* 0x0000001fff047819 */ /* 0x000fc80000011403 */
[----:B------:R-:W-:Y:S02]  /*18650*/  LEA.HI R4, R4, R3, RZ, 0x7 ;  /* 0x0000000304047211 */ /* 0x000fe400078f38ff */
[----:B------:R-:W-:Y:S02]  /*18660*/  SHF.R.S32.HI R3, RZ, 0x1f, R2 ;  /* 0x0000001fff037819 */ /* 0x000fe40000011402 */
[----:B------:R-:W-:Y:S02]  /*18670*/  SHF.R.S32.HI R21, RZ, 0x7, R4 ;  /* 0x00000007ff157819 */ /* 0x000fe40000011404 */
[----:B------:R-:W-:Y:S02]  /*18680*/  LEA.HI R3, R3, R2, RZ, 0x7 ;  /* 0x0000000203037211 */ /* 0x000fe400078f38ff */
[----:B------:R-:W-:Y:S02]  /*18690*/  SHF.R.U32.HI R4, RZ, 0x10, R7 ;  /* 0x00000010ff047819 */ /* 0x000fe40000011607 */
[----:B------:R-:W-:-:S02]  /*186a0*/  SHF.R.S32.HI R3, RZ, 0x7, R3 ;  /* 0x00000007ff037819 */ /* 0x000fc40000011403 */
[----:B------:R-:W-:Y:S02]  /*186b0*/  MOV R2, RZ ;  /* 0x000000ff00027202 */ /* 0x000fe40000000f00 */
[----:B------:R-:W-:-:S04]  /*186c0*/  VIMNMX R5, R21, R3, PT ;  /* 0x0000000315057248 */ /* 0x000fc80003fe0100 */
[----:B------:R-:W-:-:S13]  /*186d0*/  ISETP.GE.AND P0, PT, R5, 0x1, PT ;  /* 0x000000010500780c */ /* 0x000fda0003f06270 */
[----:B------:R-:W-:Y:S05]  /*186e0*/  @!P0 BRA `(.L_x_2507) ;  /* 0x0000000000748947 */ /* 0x000fea0003800000 */
[----:B------:R-:W-:Y:S01]  /*186f0*/  ISETP.NE.AND P0, PT, R4, RZ, PT ;  /* 0x000000ff0400720c */ /* 0x000fe20003f05270 */
[----:B------:R-:W-:-:S03]  /*18700*/  ULDC UR4, c[0x0][0x9f0] ;  /* 0x00027c0000047ab9 */ /* 0x000fc60000000800 */
[----:B------:R-:W-:-:S04]  /*18710*/  SEL R7, R4, UR4, P0 ;  /* 0x0000000404077c07 */ /* 0x000fc80008000000 */
[----:B01----:R-:W-:Y:S02]  /*18720*/  IABS R8, R7 ;  /* 0x0000000700087213 */ /* 0x003fe40000000000 */
        /* <DEDUP_REMOVED lines=22> */
[----:B------:R-:W-:-:S05]  /*18890*/  @P0 VIADD R2, R2, 0x1 ;  /* 0x0000000102020836 */ /* 0x000fca0000000000 */
[----:B------:R-:W-:Y:S02]  /*188a0*/  @!P3 IADD3 R2, -R2, RZ, RZ ;  /* 0x000000ff0202b210 */ /* 0x000fe40007ffe1ff */
[----:B------:R-:W-:-:S07]  /*188b0*/  @!P2 LOP3.LUT R2, RZ, R7, RZ, 0x33, !PT ;  /* 0x00000007ff02a212 */ /* 0x000fce00078e33ff */
.L_x_2507:
[----:B------:R-:W-:Y:S05]  /*188c0*/  BSYNC B0 ;  /* 0x0000000000007941 */ /* 0x000fea0003800000 */
.L_x_2506:
        /* <DEDUP_REMOVED lines=20> */
[----:B------:R-:W2:Y:S02]  /*18a10*/  S2R R6, SR_TID.X ;  /* 0x0000000000067919 */ /* 0x000ea40000002100 */
[----:B--2---:R-:W-:-:S04]  /*18a20*/  SHF.R.U32.HI R6, RZ, 0x5, R6 ;  /* 0x00000005ff067819 */ /* 0x004fc80000011606 */
[----:B------:R-:W-:-:S05]  /*18a30*/  LOP3.LUT R6, R6, 0x3, RZ, 0xc0, !PT ;  /* 0x0000000306067812 */ /* 0x000fca00078ec0ff */
[----:B------:R2:W3:Y:S02]  /*18a40*/  SHFL.IDX PT, R14, R6, RZ, 0x1f ;  /* 0x00001fff060e7589 */ /* 0x0004e400000e0000 */
.L_x_2675:
[----:B---3--:R-:W-:Y:S02]  /*18a50*/  ISETP.NE.AND P0, PT, R14, RZ, PT ;  /* 0x000000ff0e00720c */ /* 0x008fe40003f05270 */
[----:B------:R-:W-:-:S11]  /*18a60*/  PLOP3.LUT P6, PT, PT, PT, PT, 0x8, 0x0 ;  /* 0x000000000000781c */ /* 0x000fd60003fce170 */
[----:B------:R-:W-:Y:S05]  /*18a70*/  @P0 BRA `(.L_x_2511) ;  /* 0x00000000000c0947 */ /* 0x000fea0003800000 */
[----:B------:R-:W-:-:S03]  /*18a80*/  UMOV UR4, 0xffffffff ;  /* 0xffffffff00047882 */ /* 0x000fc60000000000 */
[----:B------:R-:W-:Y:S05]  /*18a90*/  BRA.DIV UR4, `(.L_x_2512) ;  /* 0x0000007204507947 */ /* 0x000fea000b800000 */
[----:B------:R-:W-:-:S13]  /*18aa0*/  ELECT P6, URZ, PT ;  /* 0x00000000003f782f */ /* 0x000fda00038c0000 */
.L_x_2511:
[----:B--2---:R-:W2:Y:S01]  /*18ab0*/  LDL R6, [R1+0x4c] ;  /* 0x00004c0001067983 */ /* 0x004ea20000100800 */
[----:B------:R-:W-:Y:S01]  /*18ac0*/  BSSY B1, `(.L_x_2513) ;  /* 0x0000008000017945 */ /* 0x000fe20003800000 */
[----:B--2---:R-:W-:-:S05]  /*18ad0*/  VIADD R6, R6, 0x1 ;  /* 0x0000000106067836 */ /* 0x004fca0000000000 */
[----:B------:R-:W-:-:S04]  /*18ae0*/  LEA.HI R7, R6, R6, RZ, 0x1 ;  /* 0x0000000606077211 */ /* 0x000fc800078f08ff */
[----:B------:R-:W-:-:S05]  /*18af0*/  LOP3.LUT R7, R7, 0xfffffffe, RZ, 0xc0, !PT ;  /* 0xfffffffe07077812 */ /* 0x000fca00078ec0ff */
[----:B------:R-:W-:-:S05]  /*18b00*/  IMAD.IADD R6, R6, 0x1, -R7 ;  /* 0x0000000106067824 */ /* 0x000fca00078e0a07 */
[----:B------:R-:W-:-:S04]  /*18b10*/  SHF.L.U32 R6, R6, 0x1f, RZ ;  /* 0x0000001f06067819 */ /* 0x000fc800000006ff */
[----:B------:R-:W2:Y:S02]  /*18b20*/  SYNCS.PHASECHK.TRANS64.TRYWAIT P0, [R16+URZ+0x2d820], R6 ;  /* 0x02d82006100075a7 */ /* 0x000ea4000800017f */
[----:B--2---:R-:W-:Y:S05]  /*18b30*/  @!P0 BRA `(.L_x_2514) ;  /* 0x0000007000488947 */ /* 0x004fea0003800000 */
.L_x_2678:
[----:B------:R-:W-:Y:S05]  /*18b40*/  BSYNC B1 ;  /* 0x0000000000017941 */ /* 0x000fea0003800000 */
.L_x_2513:
[----:B------:R-:W-:Y:S04]  /*18b50*/  BSSY B1, `(.L_x_2515) ;  /* 0x000008c000017945 */ /* 0x000fe80003800000 */
[----:B------:R-:W-:Y:S05]  /*18b60*/  @!P6 BRA `(.L_x_2516) ;  /* 0x000000080028e947 */ /* 0x000fea0003800000 */
[----:B01----:R-:W3:Y:S01]  /*18b70*/  LDL R8, [R1+0x4] ;  /* 0x0000040001087983 */ /* 0x003ee20000100800 */
[----:B------:R-:W-:Y:S01]  /*18b80*/  IMAD R9, R29, 0x8, R16 ;  /* 0x000000081d097824 */ /* 0x000fe200078e0210 */
[----:B------:R-:W0:Y:S01]  /*18b90*/  S2R R7, SR_TID.X ;  /* 0x0000000000077919 */ /* 0x000e220000002100 */
[----:B------:R-:W-:Y:S01]  /*18ba0*/  BSSY B2, `(.L_x_2517) ;  /* 0x0000006000027945 */ /* 0x000fe20003800000 */
[----:B0-----:R-:W-:-:S04]  /*18bb0*/  LOP3.LUT R7, R7, 0x7f, RZ, 0xc0, !PT ;  /* 0x0000007f07077812 */ /* 0x001fc800078ec0ff */
[----:B------:R-:W-:Y:S02]  /*18bc0*/  ISETP.NE.AND P1, PT, R7, RZ, PT ;  /* 0x000000ff0700720c */ /* 0x000fe40003f25270 */
[----:B---3--:R-:W-:-:S04]  /*18bd0*/  SHF.L.U32 R11, R8, 0x1f, RZ ;  /* 0x0000001f080b7819 */ /* 0x008fc800000006ff */
[----:B------:R-:W0:Y:S02]  /*18be0*/  SYNCS.PHASECHK.TRANS64.TRYWAIT P0, [R9+URZ+0x2d8a0], R11 ;  /* 0x02d8a00b090075a7 */ /* 0x000e24000800017f */
[----:B0-----:R-:W-:Y:S05]  /*18bf0*/  @!P0 BRA `(.L_x_2518) ;  /* 0x00000070002c8947 */ /* 0x001fea0003800000 */
.L_x_2679:
[----:B------:R-:W-:Y:S05]  /*18c00*/  BSYNC B2 ;  /* 0x0000000000027941 */ /* 0x000fea0003800000 */
.L_x_2517:
[----:B------:R-:W-:Y:S04]  /*18c10*/  BSSY B2, `(.L_x_2519) ;  /* 0x0000009000027945 */ /* 0x000fe80003800000 */
[----:B------:R-:W-:Y:S05]  /*18c20*/  @P1 BRA `(.L_x_2520) ;  /* 0x00000000001c1947 */ /* 0x000fea0003800000 */
[----:B--2---:R-:W1:Y:S02]  /*18c30*/  S2R R6, SR_TID.X ;  /* 0x0000000000067919 */ /* 0x004e640000002100 */
[----:B-1----:R-:W-:Y:S01]  /*18c40*/  LOP3.LUT R7, R6, 0x1f, RZ, 0xc0, !PT ;  /* 0x0000001f06077812 */ /* 0x002fe200078ec0ff */
[----:B------:R-:W-:-:S03]  /*18c50*/  IMAD.MOV.U32 R6, RZ, RZ, 0x6000 ;  /* 0x00006000ff067424 */ /* 0x000fc600078e00ff */
[----:B------:R-:W-:Y:S01]  /*18c60*/  ISETP.NE.AND P0, PT, R7, RZ, PT ;  /* 0x000000ff0700720c */ /* 0x000fe20003f05270 */
[----:B------:R1:W-:-:S12]  /*18c70*/  SYNCS.ARRIVE.TRANS64 RZ, [R9+URZ+0x2d890], R6 ;  /* 0x02d8900609ff79a7 */ /* 0x0003d8000800003f */
[----:B-1----:R-:W-:Y:S05]  /*18c80*/  @!P0 BRA `(.L_x_2520) ;  /* 0x0000000000048947 */ /* 0x002fea0003800000 */
[----:B------:R-:W-:Y:S01]  /*18c90*/  BPT.TRAP 0x1 ;  /* 0x000000040000795c */ /* 0x000fe20000300000 */
.L_x_2520:
[----:B------:R-:W-:Y:S05]  /*18ca0*/  BSYNC B2 ;  /* 0x0000000000027941 */ /* 0x000fea0003800000 */
.L_x_2519:
[----:B------:R-:W-:Y:S01]  /*18cb0*/  MOV R14, RZ ;  /* 0x000000ff000e7202 */ /* 0x000fe20000000f00 */
[----:B------:R-:W-:Y:S01]  /*18cc0*/  IMAD R7, R5, 0x80, R0 ;  /* 0x0000008005077824 */ /* 0x000fe200078e0200 */
[----:B------:R-:W-:Y:S01]  /*18cd0*/  UIADD3 UR4, UP0, UR42, 0x570, URZ ;  /* 0x000005702a047890 */ /* 0x000fe2000ff1e03f */
[----:B------:R-:W-:Y:S01]  /*18ce0*/  IMAD R8, R29, 0x6000, R16 ;  /* 0x000060001d087824 */ /* 0x000fe200078e0210 */
[----:B------:R-:W-:Y:S01]  /*18cf0*/  R2UR UR10, R14 ;  /* 0x000000000e0a72ca */ /* 0x000fe200000e0000 */
[----:B------:R-:W-:Y:S01]  /*18d00*/  VIADD R7, R7, 0xffffff80 ;  /* 0xffffff8007077836 */ /* 0x000fe20000000000 */
[----:B------:R-:W-:Y:S01]  /*18d10*/  PLOP3.LUT P0, PT, PT, PT, PT, 0x80, 0x0 ;  /* 0x000000000000781c */ /* 0x000fe20003f0f070 */
[----:B--2---:R-:W-:Y:S01]  /*18d20*/  VIADD R6, R9, 0x2d890 ;  /* 0x0002d89009067836 */ /* 0x004fe20000000000 */
[----:B------:R-:W-:Y:S01]  /*18d30*/  UIADD3.X UR5, URZ, UR43, URZ, UP0, !UPT ;  /* 0x0000002b3f057290 */ /* 0x000fe200087fe43f */
[----:B------:R-:W-:Y:S01]  /*18d40*/  VIADD R10, R8, 0x15400 ;  /* 0x00015400080a7836 */ /* 0x000fe20000000000 */
[----:B------:R-:W-:Y:S01]  /*18d50*/  UMOV UR6, 0x0 ;  /* 0x0000000000067882 */ /* 0x000fe20000000000 */
[----:B------:R-:W-:-:S09]  /*18d60*/  UMOV UR7, 0x12f00000 ;  /* 0x12f0000000077882 */ /* 0x000fd20000000000 */
.L_x_2521:
        /* <DEDUP_REMOVED lines=16> */
.L_x_2522:
        /* <DEDUP_REMOVED lines=16> */
.L_x_2523:
        /* <DEDUP_REMOVED lines=13> */
.L_x_2680:
[----:B------:R-:W-:Y:S05]  /*19040*/  BSYNC B2 ;  /* 0x0000000000027941 */ /* 0x000fea0003800000 */
.L_x_2524:
[----:B------:R-:W-:Y:S01]  /*19050*/  BSSY B2, `(.L_x_2526) ;  /* 0x000000b000027945 */ /* 0x000fe20003800000 */
[----:B------:R-:W-:Y:S01]  /*19060*/  MOV R10, 0x0 ;  /* 0x00000000000a7802 */ /* 0x000fe20000000f00 */
[----:B01----:R-:W-:Y:S02]  /*19070*/  IMAD.MOV.U32 R11, RZ, RZ, 0x12f00000 ;  /* 0x12f00000ff0b7424 */ /* 0x003fe400078e00ff */
[----:B------:R-:W-:Y:S05]  /*19080*/  @P1 BRA `(.L_x_2527) ;  /* 0x00000000001c1947 */ /* 0x000fea0003800000 */
[----:B------:R-:W0:Y:S02]  /*19090*/  S2R R6, SR_TID.X ;  /* 0x0000000000067919 */ /* 0x000e240000002100 */
[----:B0-----:R-:W-:Y:S01]  /*190a0*/  LOP3.LUT R15, R6, 0x1f, RZ, 0xc0, !PT ;  /* 0x0000001f060f7812 */ /* 0x001fe200078ec0ff */
[----:B------:R-:W-:-:S03]  /*190b0*/  IMAD.MOV.U32 R6, RZ, RZ, 0x6000 ;  /* 0x00006000ff067424 */ /* 0x000fc600078e00ff */
[----:B------:R-:W-:Y:S01]  /*190c0*/  ISETP.NE.AND P0, PT, R15, RZ, PT ;  /* 0x000000ff0f00720c */ /* 0x000fe20003f05270 */
[----:B------:R0:W-:-:S12]  /*190d0*/  SYNCS.ARRIVE.TRANS64 RZ, [R9+URZ+0x2d8b0], R6 ;  /* 0x02d8b00609ff79a7 */ /* 0x0001d8000800003f */
[----:B0-----:R-:W-:Y:S05]  /*190e0*/  @!P0 BRA `(.L_x_2527) ;  /* 0x0000000000048947 */ /* 0x001fea0003800000 */
[----:B------:R-:W-:Y:S01]  /*190f0*/  BPT.TRAP 0x1 ;  /* 0x000000040000795c */ /* 0x000fe20000300000 */
.L_x_2527:
[----:B------:R-:W-:Y:S05]  /*19100*/  BSYNC B2 ;  /* 0x0000000000027941 */ /* 0x000fea0003800000 */
.L_x_2526:
[----:B------:R-:W-:Y:S01]  /*19110*/  R2UR UR10, R14 ;  /* 0x000000000e0a72ca */ /* 0x000fe200000e0000 */
[----:B------:R-:W-:Y:S01]  /*19120*/  UIADD3 UR4, UP0, UR42, 0x670, URZ ;  /* 0x000006702a047890 */ /* 0x000fe2000ff1e03f */
[----:B------:R-:W-:Y:S01]  /*19130*/  R2UR UR6, R10 ;  /* 0x000000000a0672ca */ /* 0x000fe200000e0000 */
[----:B------:R-:W-:Y:S01]  /*19140*/  VIADD R9, R9, 0x2d8b0 ;  /* 0x0002d8b009097836 */ /* 0x000fe20000000000 */
[----:B------:R-:W-:Y:S01]  /*19150*/  R2UR UR7, R11 ;  /* 0x000000000b0772ca */ /* 0x000fe200000e0000 */
[----:B------:R-:W-:Y:S01]  /*19160*/  VIADD R6, R8, 0x400 ;  /* 0x0000040008067836 */ /* 0x000fe20000000000 */
[----:B------:R-:W-:Y:S01]  /*19170*/  PLOP3.LUT P0, PT, PT, PT, PT, 0x80, 0x0 ;  /* 0x000000000000781c */ /* 0x000fe20003f0f070 */
[----:B------:R-:W-:-:S12]  /*19180*/  UIADD3.X UR5, URZ, UR43, URZ, UP0, !UPT ;  /* 0x0000002b3f057290 */ /* 0x000fd800087fe43f */
.L_x_2528:
        /* <DEDUP_REMOVED lines=15> */
.L_x_2529:
        /* <DEDUP_REMOVED lines=15> */
.L_x_2530:
        /* <DEDUP_REMOVED lines=9> */
[----:B---3--:R-:W-:Y:S05]  /*19400*/  @P0 BRA.U.ANY `(.L_x_2530) ;  /* 0xfffffffd00d80947 */ /* 0x008fea000393ffff */
.L_x_2516:
[----:B------:R-:W-:Y:S05]  /*19410*/  BSYNC B1 ;  /* 0x0000000000017941 */ /* 0x000fea0003800000 */
.L_x_2515:
[----:B--2---:R-:W2:Y:S01]  /*19420*/  LDL.LU R6, [R1+0x4] ;  /* 0x0000040001067983 */ /* 0x004ea20000300800 */
[----:B------:R-:W-:Y:S01]  /*19430*/  VIADD R29, R29, 0x1 ;  /* 0x000000011d1d7836 */ /* 0x000fe20000000000 */
[----:B------:R-:W-:Y:S01]  /*19440*/  PLOP3.LUT P0, PT, PT, PT, PT, 0x8, 0x0 ;  /* 0x000000000000781c */ /* 0x000fe20003f0e170 */
[----:B0-----:R-:W-:-:S03]  /*19450*/  VIADD R10, R5, 0xfffffffe ;  /* 0xfffffffe050a7836 */ /* 0x001fc60000000000 */
[C---:B------:R-:W-:Y:S02]  /*19460*/  ISETP.NE.AND P1, PT, R29.reuse, 0x2, PT ;  /* 0x000000021d00780c */ /* 0x040fe40003f25270 */
[----:B------:R-:W-:Y:S02]  /*19470*/  ISETP.GE.AND P2, PT, R10, R3, PT ;  /* 0x000000030a00720c */ /* 0x000fe40003f46270 */
[----:B------:R-:W-:Y:S02]  /*19480*/  SEL R5, RZ, 0x1, P1 ;  /* 0x00000001ff057807 */ /* 0x000fe40000800000 */
[----:B------:R-:W-:Y:S02]  /*19490*/  SEL R29, R29, RZ, P1 ;  /* 0x000000ff1d1d7207 */ /* 0x000fe40000800000 */
[----:B--2---:R-:W-:-:S05]  /*194a0*/  LOP3.LUT R6, R6, R5, RZ, 0x3c, !PT ;  /* 0x0000000506067212 */ /* 0x004fca00078e3cff */
[----:B------:R2:W-:Y:S02]  /*194b0*/  STL [R1+0x4], R6 ;  /* 0x0000040601007387 */ /* 0x0005e40000100800 */
[----:B------:R-:W-:Y:S05]  /*194c0*/  @!P2 BRA `(.L_x_2509) ;  /* 0x00000008005ca947 */ /* 0x000fea0003800000 */
.L_x_2547:
[----:B------:R-:W-:Y:S05]  /*194d0*/  YIELD ;  /* 0x0000000000007946 */ /* 0x000fea0003800000 */
[----:B------:R-:W-:Y:S04]  /*194e0*/  BSSY B1, `(.L_x_2531) ;  /* 0x000008b000017945 */ /* 0x000fe80003800000 */
[----:B---3--:R-:W-:Y:S05]  /*194f0*/  @!P6 BRA `(.L_x_2532) ;  /* 0x000000080024e947 */ /* 0x008fea0003800000 */
[----:B--2---:R-:W1:Y:S01]  /*19500*/  LDL R6, [R1+0x4] ;  /* 0x0000040001067983 */ /* 0x004e620000100800 */
[----:B------:R-:W-:Y:S01]  /*19510*/  LEA R9, R29, R16, 0x3 ;  /* 0x000000101d097211 */ /* 0x000fe200078e18ff */
[----:B------:R-:W0:Y:S01]  /*19520*/  S2R R5, SR_TID.X ;  /* 0x0000000000057919 */ /* 0x000e220000002100 */
[----:B------:R-:W-:Y:S01]  /*19530*/  BSSY B2, `(.L_x_2533) ;  /* 0x0000006000027945 */ /* 0x000fe20003800000 */
[----:B0-----:R-:W-:-:S04]  /*19540*/  LOP3.LUT R5, R5, 0x7f, RZ, 0xc0, !PT ;  /* 0x0000007f05057812 */ /* 0x001fc800078ec0ff */
[----:B------:R-:W-:Y:S02]  /*19550*/  ISETP.NE.AND P2, PT, R5, RZ, PT ;  /* 0x000000ff0500720c */ /* 0x000fe40003f45270 */
[----:B-1----:R-:W-:-:S04]  /*19560*/  SHF.L.U32 R8, R6, 0x1f, RZ ;  /* 0x0000001f06087819 */ /* 0x002fc800000006ff */
[----:B------:R-:W0:Y:S02]  /*19570*/  SYNCS.PHASECHK.TRANS64.TRYWAIT P1, [R9+URZ+0x2d8a0], R8 ;  /* 0x02d8a008090075a7 */ /* 0x000e24000802017f */
[----:B0-----:R-:W-:Y:S05]  /*19580*/  @!P1 BRA `(.L_x_2534) ;  /* 0x0000006400f09947 */ /* 0x001fea0003800000 */
.L_x_2681:
[----:B------:R-:W-:Y:S05]  /*19590*/  BSYNC B2 ;  /* 0x0000000000027941 */ /* 0x000fea0003800000 */
.L_x_2533:
        /* <DEDUP_REMOVED lines=9> */
.L_x_2536:
[----:B------:R-:W-:Y:S05]  /*19630*/  BSYNC B2 ;  /* 0x0000000000027941 */ /* 0x000fea0003800000 */
.L_x_2535:
        /* <DEDUP_REMOVED lines=11> */
.L_x_2537:
        /* <DEDUP_REMOVED lines=16> */
.L_x_2538:
        /* <DEDUP_REMOVED lines=12> */
[----:B------:R-:W-:Y:S01]  /*198b0*/  UMOV UR6, 0x0 ;  /* 0x0000000000067882 */ /* 0x000fe20000000000 */
[----:B------:R-:W-:Y:S01]  /*198c0*/  IADD3 R11, R7, 0x19400, RZ ;  /* 0x00019400070b7810 */ /* 0x000fe20007ffe0ff */
[----:B------:R-:W-:Y:S01]  /*198d0*/  UMOV UR7, 0x12f00000 ;  /* 0x12f0000000077882 */ /* 0x000fe20000000000 */
[----:B------:R-:W-:-:S15]  /*198e0*/  R2UR UR10, R15 ;  /* 0x000000000f0a72ca */ /* 0x000fde00000e0000 */
.L_x_2539:
        /* <DEDUP_REMOVED lines=13> */
.L_x_2682:
[----:B------:R-:W-:Y:S05]  /*199c0*/  BSYNC B2 ;  /* 0x0000000000027941 */ /* 0x000fea0003800000 */
.L_x_2540:
[----:B------:R-:W-:Y:S01]  /*199d0*/  BSSY B2, `(.L_x_2542) ;  /* 0x000000b000027945 */ /* 0x000fe20003800000 */
[----:B------:R-:W-:Y:S02]  /*199e0*/  IMAD.MOV.U32 R12, RZ, RZ, 0x0 ;  /* 0x00000000ff0c7424 */ /* 0x000fe400078e00ff */
[----:B------:R-:W-:Y:S01]  /*199f0*/  IMAD.MOV.U32 R13, RZ, RZ, 0x12f00000 ;  /* 0x12f00000ff0d7424 */ /* 0x000fe200078e00ff */
[----:B------:R-:W-:Y:S06]  /*19a00*/  @P2 BRA `(.L_x_2543) ;  /* 0x00000000001c2947 */ /* 0x000fec0003800000 */
[----:B------:R-:W2:Y:S02]  /*19a10*/  S2R R5, SR_TID.X ;  /* 0x0000000000057919 */ /* 0x000ea40000002100 */
[----:B--2---:R-:W-:Y:S01]  /*19a20*/  LOP3.LUT R11, R5, 0x1f, RZ, 0xc0, !PT ;  /* 0x0000001f050b7812 */ /* 0x004fe200078ec0ff */
[----:B------:R-:W-:-:S03]  /*19a30*/  IMAD.MOV.U32 R5, RZ, RZ, 0x6000 ;  /* 0x00006000ff057424 */ /* 0x000fc600078e00ff */
[----:B------:R-:W-:Y:S01]  /*19a40*/  ISETP.NE.AND P1, PT, R11, RZ, PT ;  /* 0x000000ff0b00720c */ /* 0x000fe20003f25270 */
[----:B------:R2:W-:-:S12]  /*19a50*/  SYNCS.ARRIVE.TRANS64 RZ, [R9+URZ+0x2d8b0], R5 ;  /* 0x02d8b00509ff79a7 */ /* 0x0005d8000800003f */
[----:B--2---:R-:W-:Y:S05]  /*19a60*/  @!P1 BRA `(.L_x_2543) ;  /* 0x0000000000049947 */ /* 0x004fea0003800000 */
[----:B------:R-:W-:Y:S01]  /*19a70*/  BPT.TRAP 0x1 ;  /* 0x000000040000795c */ /* 0x000fe20000300000 */
.L_x_2543:
[----:B------:R-:W-:Y:S05]  /*19a80*/  BSYNC B2 ;  /* 0x0000000000027941 */ /* 0x000fea0003800000 */
.L_x_2542:
        /* <DEDUP_REMOVED lines=8> */
.L_x_2544:
        /* <DEDUP_REMOVED lines=15> */
.L_x_2545:
        /* <DEDUP_REMOVED lines=15> */
.L_x_2546:
        /* <DEDUP_REMOVED lines=10> */
.L_x_2532:
[----:B------:R-:W-:Y:S05]  /*19d90*/  BSYNC B1 ;  /* 0x0000000000017941 */ /* 0x000fea0003800000 */
.L_x_2531:
[----:B-1----:R-:W3:Y:S01]  /*19da0*/  LDL.LU R8, [R1+0x4] ;  /* 0x0000040001087983 */ /* 0x002ee20000300800 */
[----:B------:R-:W-:Y:S01]  /*19db0*/  VIADD R29, R29, 0x1 ;  /* 0x000000011d1d7836 */ /* 0x000fe20000000000 */
[C---:B------:R-:W-:Y:S02]  /*19dc0*/  ISETP.GT.AND P2, PT, R10.reuse, R3, PT ;  /* 0x000000030a00720c */ /* 0x040fe40003f44270 */
[----:B------:R-:W-:Y:S02]  /*19dd0*/  IADD3 R10, R10, -0x1, RZ ;  /* 0xffffffff0a0a7810 */ /* 0x000fe40007ffe0ff */
[----:B------:R-:W-:-:S04]  /*19de0*/  ISETP.NE.AND P1, PT, R29, 0x2, PT ;  /* 0x000000021d00780c */ /* 0x000fc80003f25270 */
[----:B------:R-:W-:Y:S02]  /*19df0*/  SEL R5, RZ, 0x1, P1 ;  /* 0x00000001ff057807 */ /* 0x000fe40000800000 */
[----:B------:R-:W-:Y:S02]  /*19e00*/  SEL R29, R29, RZ, P1 ;  /* 0x000000ff1d1d7207 */ /* 0x000fe40000800000 */
[----:B---3--:R-:W-:-:S05]  /*19e10*/  LOP3.LUT R8, R8, R5, RZ, 0x3c, !PT ;  /* 0x0000000508087212 */ /* 0x008fca00078e3cff */
[----:B------:R3:W-:Y:S01]  /*19e20*/  STL [R1+0x4], R8 ;  /* 0x0000040801007387 */ /* 0x0007e20000100800 */
[----:B------:R-:W-:Y:S05]  /*19e30*/  @P2 BRA `(.L_x_2547) ;  /* 0xfffffff400a42947 */ /* 0x000fea000383ffff */
.L_x_2509:
[----:B------:R-:W-:Y:S05]  /*19e40*/  BSYNC B0 ;  /* 0x0000000000007941 */ /* 0x000fea0003800000 */
.L_x_2508:
[----:B------:R-:W4:Y:S01]  /*19e50*/  LDC R0, c[0x0][0x448] ;  /* 0x00011200ff007b82 */ /* 0x000f220000000800 */
[----:B------:R-:W-:Y:S01]  /*19e60*/  IMAD.MOV.U32 R2, RZ, RZ, 0xc0 ;  /* 0x000000c0ff027424 */ /* 0x000fe200078e00ff */
[----:B------:R-:W-:Y:S01]  /*19e70*/  ISETP.NE.AND P2, PT, R4, RZ, PT ;  /* 0x000000ff0400720c */ /* 0x000fe20003f45270 */
[----:B------:R-:W-:Y:S05]  /*19e80*/  @!P0 WARPSYNC.ALL ;  /* 0x0000000000008948 */ /* 0x000fea0003800000 */
[----:B------:R-:W-:Y:S01]  /*19e90*/  IMAD R2, R25, R2, 0xbf ;  /* 0x000000bf19027424 */ /* 0x000fe200078e0202 */
[----:B------:R-:W-:Y:S06]  /*19ea0*/  BSSY B0, `(.L_x_2548) ;  /* 0x000002a000007945 */ /* 0x000fec0003800000 */
[----:B------:R-:W0:Y:S08]  /*19eb0*/  @!P2 LDC R4, c[0x0][0x9f0] ;  /* 0x00027c00ff04ab82 */ /* 0x000e300000000800 */
[----:B------:R-:W-:Y:S01]  /*19ec0*/  @!P0 BAR.SYNC.DEFER_BLOCKING 0xc, 0x200 ;  /* 0x0308000000008b1d */ /* 0x000fe20000010000 */
[----:B----4-:R-:W-:-:S13]  /*19ed0*/  ISETP.NE.AND P1, PT, R0, 0x1, PT ;  /* 0x000000010000780c */ /* 0x010fda0003f25270 */
[----:B------:R-:W4:Y:S08]  /*19ee0*/  @P1 LDC R0, c[0x0][0x44c] ;  /* 0x00011300ff001b82 */ /* 0x000f300000000800 */
[----:B------:R-:W5:Y:S01]  /*19ef0*/  @P1 LDC R3, c[0x0][0x450] ;  /* 0x00011400ff031b82 */ /* 0x000f620000000800 */
[----:B----4-:R-:W-:-:S05]  /*19f00*/  @P1 IMAD.HI.U32 R0, R2, R0, RZ ;  /* 0x0000000002001227 */ /* 0x010fca00078e00ff */
[----:B-----5:R-:W-:-:S05]  /*19f10*/  @P1 SHF.R.U32.HI R2, RZ, R3, R0 ;  /* 0x00000003ff021219 */ /* 0x020fca0000011600 */
[----:B------:R-:W-:-:S05]  /*19f20*/  IMAD.IADD R2, R20, 0x1, R2 ;  /* 0x0000000114027824 */ /* 0x000fca00078e0202 */
[----:B------:R-:W-:-:S04]  /*19f30*/  SHF.R.S32.HI R0, RZ, 0x1f, R2 ;  /* 0x0000001fff007819 */ /* 0x000fc80000011402 */
[----:B------:R-:W-:-:S04]  /*19f40*/  LEA.HI R0, R0, R2, RZ, 0x7 ;  /* 0x0000000200007211 */ /* 0x000fc800078f38ff */
[----:B------:R-:W-:-:S04]  /*19f50*/  SHF.R.S32.HI R0, RZ, 0x7, R0 ;  /* 0x00000007ff007819 */ /* 0x000fc80000011400 */
[----:B------:R-:W-:Y:S01]  /*19f60*/  VIMNMX R21, R21, R0, PT ;  /* 0x0000000015157248 */ /* 0x000fe20003fe0100 */
[----:B------:R-:W-:-:S03]  /*19f70*/  IMAD.MOV.U32 R0, RZ, RZ, RZ ;  /* 0x000000ffff007224 */ /* 0x000fc600078e00ff */
[----:B------:R-:W-:-:S13]  /*19f80*/  ISETP.GE.AND P1, PT, R21, 0x1, PT ;  /* 0x000000011500780c */ /* 0x000fda0003f26270 */
[----:B0-----:R-:W-:Y:S05]  /*19f90*/  @!P1 BRA `(.L_x_2549) ;  /* 0x0000000000689947 */ /* 0x001fea0003800000 */
[-C--:B------:R-:W-:Y:S02]  /*19fa0*/  IABS R0, R4.reuse ;  /* 0x0000000400007213 */ /* 0x080fe40000000000 */
        /* <DEDUP_REMOVED lines=25> */
.L_x_2549:
[----:B------:R-:W-:Y:S05]  /*1a140*/  BSYNC B0 ;  /* 0x0000000000007941 */ /* 0x000fea0003800000 */
.L_x_2548:
[-C--:B------:R-:W-:Y:S01]  /*1a150*/  IMAD R2, R23, R0.reuse, RZ ;  /* 0x0000000017027224 */ /* 0x080fe200078e02ff */
        /* <DEDUP_REMOVED lines=12> */
[----:B------:R-:W4:Y:S01]  /*1a220*/  LDC.64 R2, c[0x0][0xc60] ;  /* 0x00031800ff027b82 */ /* 0x000f220000000a00 */
[----:B------:R-:W0:Y:S02]  /*1a230*/  FLO.U32 R0, UR4 ;  /* 0x0000000400007d00 */ /* 0x000e2400080e0000 */
[----:B0-----:R-:W-:-:S06]  /*1a240*/  ISETP.EQ.U32.AND P0, PT, R0, R5, PT ;  /* 0x000000050000720c */ /* 0x001fcc0003f02070 */
[----:B------:R-:W4:Y:S07]  /*1a250*/  POPC R5, UR4 ;  /* 0x0000000400057d09 */ /* 0x000f2e0008000000 */
[----:B----4-:R-:W4:Y:S01]  /*1a260*/  @P0 ATOMG.E.ADD.STRONG.GPU PT, R3, desc[UR38][R2.64], R5 ;  /* 0x00000005020309a8 */ /* 0x010f2200081ee1e6 */
[----:B------:R-:W0:Y:S02]  /*1a270*/  S2R R4, SR_LTMASK ;  /* 0x0000000000047919 */ /* 0x000e240000003900 */
[----:B0-----:R-:W-:-:S04]  /*1a280*/  LOP3.LUT R4, R4, UR4, RZ, 0xc0, !PT ;  /* 0x0000000404047c12 */ /* 0x001fc8000f8ec0ff */
[----:B------:R-:W0:Y:S01]  /*1a290*/  POPC R7, R4 ;  /* 0x0000000400077309 */ /* 0x000e220000000000 */
[----:B----4-:R-:W0:Y:S02]  /*1a2a0*/  SHFL.IDX PT, R0, R3, R0, 0x1f ;  /* 0x00001f0003007589 */ /* 0x010e2400000e0000 */
[----:B0-----:R-:W-:Y:S01]  /*1a2b0*/  IADD3 R24, R0, UR37, R7 ;  /* 0x0000002500187c10 */ /* 0x001fe2000fffe007 */
[----:B------:R-:W-:Y:S06]  /*1a2c0*/  BRA `(.L_x_2552) ;  /* 0x0000003000c07947 */ /* 0x000fec0003800000 */
.L_x_2551:
        /* <DEDUP_REMOVED lines=12> */
[----:B--2---:R-:W-:Y:S02]  /*1a390*/  IMAD.U32 R6, RZ, RZ, UR8 ;  /* 0x00000008ff067e24 */ /* 0x004fe4000f8e00ff */
[----:B------:R-:W-:-:S02]  /*1a3a0*/  IMAD.U32 R7, RZ, RZ, UR9 ;  /* 0x00000009ff077e24 */ /* 0x000fc4000f8e00ff */
[----:B------:R-:W-:Y:S02]  /*1a3b0*/  IMAD.U32 R11, RZ, RZ, UR5 ;  /* 0x00000005ff0b7e24 */ /* 0x000fe4000f8e00ff */
[----:B-1-3--:R-:W-:Y:S02]  /*1a3c0*/  IMAD.MOV.U32 R8, RZ, RZ, 0x70 ;  /* 0x00000070ff087424 */ /* 0x00afe400078e00ff */
[----:B------:R-:W-:Y:S02]  /*1a3d0*/  IMAD.MOV.U32 R12, RZ, RZ, 0x1 ;  /* 0x00000001ff0c7424 */ /* 0x000fe400078e00ff */
[----:B------:R-:W-:-:S07]  /*1a3e0*/  IMAD.MOV.U32 R13, RZ, RZ, RZ ;  /* 0x000000ffff0d7224 */ /* 0x000fce00078e00ff */
[----:B------:R-:W-:-:S07]  /*1a3f0*/  LEPC R20, `(.L_x_2554) ;  /* 0x000000001014794e */ /* 0x000fce0000000000 */
[----:B0-----:R-:W-:Y:S05]  /*1a400*/  CALL.ABS.NOINC R2 ;  /* 0x0000000002007343 */ /* 0x001fea0003c00000 */
.L_x_2554:
[----:B------:R-:W-:Y:S05]  /*1a410*/  BSYNC B6 ;  /* 0x0000000000067941 */ /* 0x000fea0003800000 */
.L_x_2553:
        /* <DEDUP_REMOVED lines=10> */
[----:B------:R-:W-:Y:S01]  /*1a4c0*/  MOV R7, UR9 ;  /* 0x0000000900077c02 */ /* 0x000fe20008000f00 */
[----:B------:R-:W-:Y:S02]  /*1a4d0*/  IMAD.U32 R5, RZ, RZ, UR7 ;  /* 0x00000007ff057e24 */ /* 0x000fe4000f8e00ff */
[----:B--2---:R-:W-:Y:S02]  /*1a4e0*/  IMAD.U32 R6, RZ, RZ, UR8 ;  /* 0x00000008ff067e24 */ /* 0x004fe4000f8e00ff */
[----:B------:R-:W-:-:S02]  /*1a4f0*/  IMAD.U32 R10, RZ, RZ, UR4 ;  /* 0x00000004ff0a7e24 */ /* 0x000fc4000f8e00ff */
[----:B------:R-:W-:Y:S02]  /*1a500*/  IMAD.U32 R11, RZ, RZ, UR5 ;  /* 0x00000005ff0b7e24 */ /* 0x000fe4000f8e00ff */
[----:B-1-3--:R-:W-:Y:S02]  /*1a510*/  IMAD.MOV.U32 R8, RZ, RZ, 0x70 ;  /* 0x00000070ff087424 */ /* 0x00afe400078e00ff */
[----:B------:R-:W-:Y:S02]  /*1a520*/  IMAD.MOV.U32 R12, RZ, RZ, 0x1 ;  /* 0x00000001ff0c7424 */ /* 0x000fe400078e00ff */
[----:B0-----:R-:W-:-:S07]  /*1a530*/  IMAD.MOV.U32 R13, RZ, RZ, RZ ;  /* 0x000000ffff0d7224 */ /* 0x001fce00078e00ff */
[----:B------:R-:W-:-:S07]  /*1a540*/  LEPC R20, `(.L_x_2557) ;  /* 0x000000001014794e */ /* 0x000fce0000000000 */
[----:B----4-:R-:W-:Y:S05]  /*1a550*/  CALL.ABS.NOINC R2 ;  /* 0x0000000002007343 */ /* 0x010fea0003c00000 */
.L_x_2557:
        /* <DEDUP_REMOVED lines=15> */
.L_x_2556:
[----:B------:R-:W-:Y:S05]  /*1a650*/  BSYNC B6 ;  /* 0x0000000000067941 */ /* 0x000fea0003800000 */
.L_x_2555:
[----:B------:R-:W4:Y:S01]  /*1a660*/  LDL R20, [R1+0xc] ;  /* 0x00000c0001147983 */ /* 0x000f220000100800 */
[----:B------:R-:W-:Y:S01]  /*1a670*/  ULDC.64 UR4, c[0x0][0x9f8] ;  /* 0x00027e0000047ab9 */ /* 0x000fe20000000a00 */
[----:B------:R-:W-:Y:S01]  /*1a680*/  IMAD.MOV.U32 R23, RZ, RZ, R26 ;  /* 0x000000ffff177224 */ /* 0x000fe200078e001a */
[----:B------:R-:W-:Y:S01]  /*1a690*/  ISETP.NE.U32.AND P0, PT, RZ, UR4, PT ;  /* 0x00000004ff007c0c */ /* 0x000fe2000bf05070 */
[----:B------:R-:W2:Y:S01]  /*1a6a0*/  LDL R26, [R1+0x20] ;  /* 0x00002000011a7983 */ /* 0x000ea20000100800 */
[----:B------:R-:W0:Y:S02]  /*1a6b0*/  LDC R5, c[0x0][0x430] ;  /* 0x00010c00ff057b82 */ /* 0x000e240000000800 */
[----:B------:R-:W-:Y:S01]  /*1a6c0*/  ISETP.NE.AND.EX P0, PT, RZ, UR5, PT, P0 ;  /* 0x00000005ff007c0c */ /* 0x000fe2000bf05300 */
[----:B------:R-:W3:-:S12]  /*1a6d0*/  LDL R21, [R1+0x28] ;  /* 0x0000280001157983 */ /* 0x000ed80000100800 */
[----:B------:R-:W-:Y:S01]  /*1a6e0*/  @P0 IADD3 R2, P1, R19, UR4, RZ ;  /* 0x0000000413020c10 */ /* 0x000fe2000ff3e0ff */
[----:B------:R-:W1:Y:S01]  /*1a6f0*/  S2R R4, SR_TID.X ;  /* 0x0000000000047919 */ /* 0x000e620000002100 */
[----:B------:R-:W1:Y:S02]  /*1a700*/  S2R R0, SR_TID.X ;  /* 0x0000000000007919 */ /* 0x000e640000002100 */
[----:B------:R-:W-:Y:S01]  /*1a710*/  @P0 IADD3.X R3, R22, UR5, RZ, P1, !PT ;  /* 0x0000000516030c10 */ /* 0x000fe20008ffe4ff */
[----:B------:R-:W-:Y:S01]  /*1a720*/  VIADD R23, R23, 0xffffffff ;  /* 0xffffffff17177836 */ /* 0x000fe20000000000 */
[----:B------:R-:W-:Y:S01]  /*1a730*/  ULDC UR4, c[0x0][0x2f4] ;  /* 0x0000bd0000047ab9 */ /* 0x000fe20000000800 */
[----:B0-----:R-:W-:Y:S02]  /*1a740*/  ISETP.NE.AND P1, PT, R5, 0x1, PT ;  /* 0x000000010500780c */ /* 0x001fe40003f25270 */
[----:B----4-:R0:W4:Y:S01]  /*1a750*/  @P0 LDG.E R20, desc[UR38][R2.64] ;  /* 0x0000002602140981 */ /* 0x010122000c1e1900 */
[----:B-1----:R-:W-:Y:S01]  /*1a760*/  IMAD.SHL.U32 R4, R4, 0x20, RZ ;  /* 0x0000002004047824 */ /* 0x002fe200078e00ff */
[----:B------:R-:W-:-:S09]  /*1a770*/  LOP3.LUT R0, R0, 0x7f, RZ, 0xc0, !PT ;  /* 0x0000007f00007812 */ /* 0x000fd200078ec0ff */
[----:B0-----:R-:W0:Y:S01]  /*1a780*/  @P1 LDC R2, c[0x0][0x434] ;  /* 0x00010d00ff021b82 */ /* 0x001e220000000800 */
[----:B------:R-:W-:Y:S02]  /*1a790*/  SHF.R.U32.HI R0, RZ, 0x2, R0 ;  /* 0x00000002ff007819 */ /* 0x000fe40000011600 */
[----:B------:R-:W-:-:S05]  /*1a7a0*/  LOP3.LUT R4, R4, 0x60, RZ, 0xc0, !PT ;  /* 0x0000006004047812 */ /* 0x000fca00078ec0ff */
[----:B------:R-:W1:Y:S01]  /*1a7b0*/  @P1 LDC R3, c[0x0][0x438] ;  /* 0x00010e00ff031b82 */ /* 0x000e620000000800 */
[----:B------:R-:W-:-:S04]  /*1a7c0*/  SHF.L.U32 R10, R23, 0x7, RZ ;  /* 0x00000007170a7819 */ /* 0x000fc800000006ff */
[----:B------:R-:W-:Y:S01]  /*1a7d0*/  LOP3.LUT R0, R10, R0, R4, 0xfe, !PT ;  /* 0x000000000a007212 */ /* 0x000fe200078efe04 */
[----:B------:R-:W2:Y:S01]  /*1a7e0*/  S2R R11, SR_TID.X ;  /* 0x00000000000b7919 */ /* 0x000ea20000002100 */
[----:B------:R-:W-:Y:S01]  /*1a7f0*/  LOP3.LUT R18, R18, 0xfffffff7, RZ, 0xc0, !PT ;  /* 0xfffffff712127812 */ /* 0x000fe200078ec0ff */
[----:B--2---:R-:W-:-:S05]  /*1a800*/  IMAD.SHL.U32 R11, R11, 0x8, RZ ;  /* 0x000000080b0b7824 */ /* 0x004fca00078e00ff */
[----:B------:R-:W-:-:S04]  /*1a810*/  LOP3.LUT R11, R11, 0x18, RZ, 0xc0, !PT ;  /* 0x000000180b0b7812 */ /* 0x000fc800078ec0ff */
[----:B------:R-:W-:Y:S01]  /*1a820*/  LOP3.LUT R12, R11, 0x20, RZ, 0xfc, !PT ;  /* 0x000000200b0c7812 */ /* 0x000fe200078efcff */
[----:B------:R-:W-:Y:S01]  /*1a830*/  UMOV UR5, 0xffffffff ;  /* 0xffffffff00057882 */ /* 0x000fe20000000000 */
[----:B----4-:R-:W-:Y:S01]  /*1a840*/  @P0 STL [R1+0xc], R20 ;  /* 0x00000c1401000387 */ /* 0x010fe20000100800 */
[C---:B------:R-:W-:Y:S01]  /*1a850*/  ISETP.GE.AND P0, PT, R0.reuse, R26, PT ;  /* 0x0000001a0000720c */ /* 0x040fe20003f06270 */
[----:B---3--:R-:W-:-:S04]  /*1a860*/  IMAD.IADD R0, R0, 0x1, R21 ;  /* 0x0000000100007824 */ /* 0x008fc800078e0215 */
        /* <DEDUP_REMOVED lines=16> */
[----:B0-----:R-:W-:Y:S01]  /*1a970*/  @!P0 LEA R8, P1, R6, R2, 0x2 ;  /* 0x0000000206088211 */ /* 0x001fe200078210ff */
[----:B------:R-:W-:-:S03]  /*1a980*/  IMAD.MOV.U32 R2, RZ, RZ, RZ ;  /* 0x000000ffff027224 */ /* 0x000fc600078e00ff */
        /* <DEDUP_REMOVED lines=14> */
.L_x_2685:
[----:B------:R-:W-:Y:S05]  /*1aa70*/  @!P2 BRA `(.L_x_2559) ;  /* 0x000000000004a947 */ /* 0x000fea0003800000 */
[----:B------:R-:W-:Y:S01]  /*1aa80*/  BPT.TRAP 0x1 ;  /* 0x000000040000795c */ /* 0x000fe20000300000 */
.L_x_2559:
        /* <DEDUP_REMOVED lines=14> */
[----:B------:R-:W-:-:S04]  /*1ab70*/  ULDC.64 UR4, c[0x0][0x330] ;  /* 0x0000cc0000047ab9 */ /* 0x000fc80000000a00 */
[----:B------:R-:W-:Y:S01]  /*1ab80*/  IADD3 R7, R7, R0, RZ ;  /* 0x0000000007077210 */ /* 0x000fe20007ffe0ff */
        /* <DEDUP_REMOVED lines=8> */
.L_x_2686:
[----:B------:R-:W-:Y:S05]  /*1ac10*/  BSYNC B0 ;  /* 0x0000000000007941 */ /* 0x000fea0003800000 */
.L_x_2560:
        /* <DEDUP_REMOVED lines=8> */
[----:B------:R-:W-:-:S03]  /*1aca0*/  ULDC.64 UR4, c[0x0][0x310] ;  /* 0x0000c40000047ab9 */ /* 0x000fc60000000a00 */
[----:B------:R-:W-:Y:S02]  /*1acb0*/  IMAD.IADD R5, R5, 0x1, R3 ;  /* 0x0000000105057824 */ /* 0x000fe400078e0203 */
        /* <DEDUP_REMOVED lines=38> */
[----:B0-----:R-:W-:-:S05]  /*1af20*/  @P1 LEA R5, P0, R9, R4, 0x1 ;  /* 0x0000000409051211 */ /* 0x001fca00078008ff */
[----:B-1----:R-:W-:Y:S01]  /*1af30*/  @P1 IMAD.X R4, RZ, RZ, R6, P0 ;  /* 0x000000ffff041224 */ /* 0x002fe200000e0606 */
[----:B------:R-:W-:-:S04]  /*1af40*/  @P1 LEA R6, R8, R16, 0x1 ;  /* 0x0000001008061211 */ /* 0x000fc800078e08ff */
        /* <DEDUP_REMOVED lines=20> */
.L_x_2696:
        /* <DEDUP_REMOVED lines=12> */
.L_x_2563:
[----:B------:R-:W-:Y:S02]  /*1b150*/  PLOP3.LUT P1, PT, P1, P0, PT, 0xa2, 0x0 ;  /* 0x000000000000781c */ /* 0x000fe40000f21472 */
[----:B------:R-:W-:-:S08]  /*1b160*/  @P0 R2UR P1, UR4, R0 ;  /* 0x00000000000402ca */ /* 0x000fd00000020000 */
[----:B------:R-:W-:-:S05]  /*1b170*/  @P0 PLOP3.LUT P0, PT, P1, PT, PT, 0x80, 0x0 ;  /* 0x000000000000081c */ /* 0x000fca0000f0f070 */
[----:B------:R-:W-:Y:S01]  /*1b180*/  @!P1 SYNCS.ARRIVE.TRANS64.RED.A0T1 RZ, [UR4+0x2d830], RZ ;  /* 0x02d830ffffff99a7 */ /* 0x000fe20008200404 */
[----:B------:R-:W-:Y:S07]  /*1b190*/  @!P1 ARRIVES.LDGSTSBAR.64.TRANSCNT [UR4+0x2d830] ;  /* 0x02d83000ff0099b0 */ /* 0x000fee0008000a84 */
[----:B------:R-:W-:Y:S05]  /*1b1a0*/  @P0 BRA.U.ANY `(.L_x_2563) ;  /* 0xfffffffd00e80947 */ /* 0x000fea000393ffff */
[----:B------:R-:W-:Y:S01]  /*1b1b0*/  NOP ;  /* 0x0000000000007918 */ /* 0x000fe20000000000 */
[----:B--2---:R-:W-:-:S05]  /*1b1c0*/  IMAD.U32 R2, RZ, RZ, UR40 ;  /* 0x00000028ff027e24 */ /* 0x004fca000f8e00ff */
[----:B------:R-:W-:-:S13]  /*1b1d0*/  ISETP.NE.AND P2, PT, R2, 0x3, PT ;  /* 0x000000030200780c */ /* 0x000fda0003f45270 */
[----:B------:R-:W-:Y:S05]  /*1b1e0*/  @!P2 BRA `(.L_x_2564) ;  /* 0x000000000004a947 */ /* 0x000fea0003800000 */
[----:B------:R-:W-:Y:S01]  /*1b1f0*/  BPT.TRAP 0x1 ;  /* 0x000000040000795c */ /* 0x000fe20000300000 */
.L_x_2564:
        /* <DEDUP_REMOVED lines=40> */
.L_x_2566:
[----:B------:R-:W-:Y:S05]  /*1b480*/  BSYNC B6 ;  /* 0x0000000000067941 */ /* 0x000fea0003800000 */
.L_x_2565:
        /* <DEDUP_REMOVED lines=11> */
[----:B--2---:R-:W-:Y:S01]  /*1b540*/  IMAD.MOV.U32 R3, RZ, RZ, R2 ;  /* 0x000000ffff037224 */ /* 0x004fe200078e0002 */
[----:B---3--:R-:W-:Y:S01]  /*1b550*/  MOV R2, R20 ;  /* 0x0000001400027202 */ /* 0x008fe20000000f00 */
[----:B------:R-:W2:Y:S01]  /*1b560*/  S2R R21, SR_TID.X ;  /* 0x0000000000157919 */ /* 0x000ea20000002100 */
[----:B----4-:R-:W-:Y:S01]  /*1b570*/  IMAD R0, R0, UR6, RZ ;  /* 0x0000000600007c24 */ /* 0x010fe2000f8e02ff */
[----:B------:R-:W3:Y:S02]  /*1b580*/  S2R R20, SR_TID.X ;  /* 0x0000000000147919 */ /* 0x000ee40000002100 */
[----:B------:R-:W-:-:S04]  /*1b590*/  IMAD.WIDE.U32 R2, R17, UR4, R2 ;  /* 0x0000000411027c25 */ /* 0x000fc8000f8e0002 */
[----:B------:R-:W-:Y:S01]  /*1b5a0*/  IMAD R3, R17, UR5, R3 ;  /* 0x0000000511037c24 */ /* 0x000fe2000f8e0203 */
[----:B------:R-:W-:Y:S01]  /*1b5b0*/  ULDC.64 UR4, c[0x0][0x2d0] ;  /* 0x0000b40000047ab9 */ /* 0x000fe20000000a00 */
[C---:B------:R-:W-:Y:S02]  /*1b5c0*/  IMAD R0, R26.reuse, UR7, R0 ;  /* 0x000000071a007c24 */ /* 0x040fe4000f8e0200 */
[----:B------:R-:W-:Y:S01]  /*1b5d0*/  IMAD.WIDE.U32 R2, R26, UR6, R2 ;  /* 0x000000061a027c25 */ /* 0x000fe2000f8e0002 */
        /* <DEDUP_REMOVED lines=32> */
[----:B------:R-:W0:Y:S01]  /*1b7e0*/  S2R R13, SR_TID.X ;  /* 0x00000000000d7919 */ /* 0x000e220000002100 */
[----:B------:R-:W-:-:S05]  /*1b7f0*/  IADD3 R7, -R6, RZ, RZ ;  /* 0x000000ff06077210 */ /* 0x000fca0007ffe1ff */
        /* <DEDUP_REMOVED lines=13> */
[----:B------:R-:W-:Y:S01]  /*1b8d0*/  LOP3.LUT R11, R11, 0x18, RZ, 0xc0, !PT ;  /* 0x000000180b0b7812 */ /* 0x000fe200078ec0ff */
[----:B------:R-:W-:Y:S01]  /*1b8e0*/  IMAD.IADD R6, R3, 0x1, R6 ;  /* 0x0000000103067824 */ /* 0x000fe200078e0206 */
        /* <DEDUP_REMOVED lines=44> */
[----:B0-----:R-:W-:-:S04]  /*1bbb0*/  @!P3 LEA R3, P4, R10, R3, 0x1 ;  /* 0x000000030a03b211 */ /* 0x001fc800078808ff */
[----:B-1----:R-:W-:-:S04]  /*1bbc0*/  @!P3 IADD3.X R2, RZ, R2, RZ, P4, !PT ;  /* 0x00000002ff02b210 */ /* 0x002fc800027fe4ff */
        /* <DEDUP_REMOVED lines=27> */
.L_x_2709:
        /* <DEDUP_REMOVED lines=12> */
.L_x_2568:
        /* <DEDUP_REMOVED lines=18> */
.L_x_2710:
[----:B------:R-:W-:Y:S05]  /*1bf60*/  BSYNC B0 ;  /* 0x0000000000007941 */ /* 0x000fea0003800000 */
.L_x_2569:
[----:B------:R-:W1:Y:S04]  /*1bf70*/  LDL.LU R3, [R1+0x44] ;  /* 0x0000440001037983 */ /* 0x000e680000300800 */
[----:B------:R-:W2:Y:S01]  /*1bf80*/  LDL R2, [R1+0x24] ;  /* 0x0000240001027983 */ /* 0x000ea20000100800 */
[----:B------:R-:W-:Y:S01]  /*1bf90*/  BSSY B0, `(.L_x_2571) ;  /* 0x00000f1000007945 */ /* 0x000fe20003800000 */
[----:B-1----:R-:W-:-:S04]  /*1bfa0*/  IADD3 R0, R3, -0x2, RZ ;  /* 0xfffffffe03007810 */ /* 0x002fc80007ffe0ff */
        /* <DEDUP_REMOVED lines=14> */
.L_x_2585:
        /* <DEDUP_REMOVED lines=33> */
[----:B-----5:R-:W-:Y:S02]  /*1c2a0*/  LOP3.LUT R2, R20, R2, RZ, 0x3c, !PT ;  /* 0x0000000214027212 */ /* 0x020fe400078e3cff */
[----:B------:R-:W-:-:S03]  /*1c2b0*/  MOV R6, UR40 ;  /* 0x0000002800067c02 */ /* 0x000fc60008000f00 */
[----:B------:R0:W-:Y:S01]  /*1c2c0*/  STL [R1], R2 ;  /* 0x0000000201007387 */ /* 0x0001e20000100800 */
[----:B------:R-:W-:Y:S01]  /*1c2d0*/  ISETP.NE.AND P4, PT, R6, 0x3, PT ;  /* 0x000000030600780c */ /* 0x000fe20003f85270 */
[----:B------:R-:W-:Y:S01]  /*1c2e0*/  IMAD.MOV.U32 R23, RZ, RZ, R0 ;  /* 0x000000ffff177224 */ /* 0x000fe200078e0000 */
[----:B------:R-:W-:Y:S02]  /*1c2f0*/  SEL R28, R28, RZ, P0 ;  /* 0x000000ff1c1c7207 */ /* 0x000fe40000000000 */
[----:B--2---:R-:W-:-:S09]  /*1c300*/  SHF.R.S32.HI R26, RZ, 0x1f, R8 ;  /* 0x0000001fff1a7819 */ /* 0x004fd20000011408 */
[----:B0-----:R-:W-:Y:S05]  /*1c310*/  @!P4 BRA `(.L_x_2573) ;  /* 0x000000000004c947 */ /* 0x001fea0003800000 */
[----:B------:R-:W-:Y:S01]  /*1c320*/  BPT.TRAP 0x1 ;  /* 0x000000040000795c */ /* 0x000fe20000300000 */
.L_x_2573:
[----:B------:R-:W-:Y:S01]  /*1c330*/  IMAD R5, R28, 0x8, R16 ;  /* 0x000000081c057824 */ /* 0x000fe200078e0210 */
[----:B------:R-:W-:Y:S01]  /*1c340*/  SHF.L.U32 R0, R2, 0x1f, RZ ;  /* 0x0000001f02007819 */ /* 0x000fe200000006ff */
[----:B------:R-:W-:Y:S03]  /*1c350*/  BSSY B1, `(.L_x_2574) ;  /* 0x0000003000017945 */ /* 0x000fe60003800000 */
[----:B------:R-:W0:Y:S02]  /*1c360*/  SYNCS.PHASECHK.TRANS64.TRYWAIT P0, [R5+URZ+0x2d840], R0 ;  /* 0x02d84000050075a7 */ /* 0x000e24000800017f */
[----:B0-----:R-:W-:Y:S05]  /*1c370*/  @!P0 BRA `(.L_x_2575) ;  /* 0x0000004800708947 */ /* 0x001fea0003800000 */
.L_x_2711:
[----:B------:R-:W-:Y:S05]  /*1c380*/  BSYNC B1 ;  /* 0x0000000000017941 */ /* 0x000fea0003800000 */
.L_x_2574:
        /* <DEDUP_REMOVED lines=39> */
[----:B0-----:R-:W-:-:S04]  /*1c600*/  IADD3 R2, P0, R2, R0, RZ ;  /* 0x0000000002027210 */ /* 0x001fc80007f1e0ff */
[----:B-1----:R-:W-:-:S05]  /*1c610*/  IADD3.X R3, RZ, R3, RZ, P0, !PT ;  /* 0x00000003ff037210 */ /* 0x002fca00007fe4ff */
        /* <DEDUP_REMOVED lines=11> */
.L_x_2721:
        /* <DEDUP_REMOVED lines=11> */
.L_x_2577:
        /* <DEDUP_REMOVED lines=11> */
.L_x_2578:
[----:B------:R1:W-:Y:S01]  /*1c830*/  SYNCS.ARRIVE.TRANS64.A1T0 RZ, [R5+URZ+0x2d830], RZ ;  /* 0x02d830ff05ff79a7 */ /* 0x0003e2000810003f */
[----:B------:R-:W-:Y:S05]  /*1c840*/  @!P5 BRA `(.L_x_2579) ;  /* 0x000000000004d947 */ /* 0x000fea0003800000 */
[----:B------:R-:W-:Y:S01]  /*1c850*/  BPT.TRAP 0x1 ;  /* 0x000000040000795c */ /* 0x000fe20000300000 */
.L_x_2579:
[----:B------:R-:W-:Y:S01]  /*1c860*/  SHF.L.U32 R2, R20, 0x1f, RZ ;  /* 0x0000001f14027819 */ /* 0x000fe200000006ff */
[----:B-1----:R-:W-:Y:S01]  /*1c870*/  IMAD R5, R10, 0x8, R16 ;  /* 0x000000080a057824 */ /* 0x002fe200078e0210 */
[----:B------:R-:W-:Y:S03]  /*1c880*/  BSSY B1, `(.L_x_2580) ;  /* 0x0000003000017945 */ /* 0x000fe60003800000 */
[----:B------:R-:W1:Y:S02]  /*1c890*/  SYNCS.PHASECHK.TRANS64.TRYWAIT P0, [R5+URZ+0x2d860], R2 ;  /* 0x02d86002050075a7 */ /* 0x000e64000800017f */
[----:B-1----:R-:W-:Y:S05]  /*1c8a0*/  @!P0 BRA `(.L_x_2581) ;  /* 0x00000048008c8947 */ /* 0x002fea0003800000 */
.L_x_2722:
[----:B------:R-:W-:Y:S05]  /*1c8b0*/  BSYNC B1 ;  /* 0x0000000000017941 */ /* 0x000fea0003800000 */
.L_x_2580:
        /* <DEDUP_REMOVED lines=44> */
[----:B0-2---:R0:W1:Y:S02]  /*1cb80*/  SHFL.IDX PT, R2, R19, 0x3, 0x1c1f ;  /* 0x007c1f0013027f89 */ /* 0x00506400000e0000 */
.L_x_2732:
        /* <DEDUP_REMOVED lines=29> */
.L_x_2583:
        /* <DEDUP_REMOVED lines=12> */
.L_x_2584:
        /* <DEDUP_REMOVED lines=8> */
.L_x_2572:
[----:B------:R-:W-:Y:S05]  /*1cea0*/  BSYNC B0 ;  /* 0x0000000000007941 */ /* 0x000fea0003800000 */
.L_x_2571:
        /* <DEDUP_REMOVED lines=17> */
.L_x_2587:
[----:B------:R-:W-:Y:S05]  /*1cfc0*/  BSYNC B0 ;  /* 0x0000000000007941 */ /* 0x000fea0003800000 */
.L_x_2586:
[----:B------:R-:W-:-:S05]  /*1cfd0*/  IMAD.U32 R0, RZ, RZ, UR40 ;  /* 0x00000028ff007e24 */ /* 0x000fca000f8e00ff */
[----:B------:R-:W-:-:S13]  /*1cfe0*/  ISETP.NE.AND P0, PT, R0, 0x3, PT ;  /* 0x000000030000780c */ /* 0x000fda0003f05270 */
[----:B------:R-:W-:Y:S05]  /*1cff0*/  @!P0 BRA `(.L_x_2588) ;  /* 0x0000000000048947 */ /* 0x000fea0003800000 */
[----:B------:R-:W-:Y:S01]  /*1d000*/  BPT.TRAP 0x1 ;  /* 0x000000040000795c */ /* 0x000fe20000300000 */
.L_x_2588:
[----:B------:R-:W2:Y:S04]  /*1d010*/  LDL R3, [R1] ;  /* 0x0000000001037983 */ /* 0x000ea80000100800 */
[----:B------:R-:W3:Y:S01]  /*1d020*/  LDL.LU R2, [R1+0x20] ;  /* 0x0000200001027983 */ /* 0x000ee20000300800 */
[----:B------:R-:W-:Y:S01]  /*1d030*/  LEA R0, R28, R16, 0x3 ;  /* 0x000000101c007211 */ /* 0x000fe200078e18ff */
[----:B------:R-:W-:Y:S01]  /*1d040*/  BSSY B0, `(.L_x_2589) ;  /* 0x0000005000007945 */ /* 0x000fe20003800000 */
[----:B--2---:R-:W-:-:S04]  /*1d050*/  SHF.L.U32 R3, R3, 0x1f, RZ ;  /* 0x0000001f03037819 */ /* 0x004fc800000006ff */
[----:B------:R-:W1:Y:S01]  /*1d060*/  SYNCS.PHASECHK.TRANS64.TRYWAIT P0, [R0+URZ+0x2d860], R3 ;  /* 0x02d86003000075a7 */ /* 0x000e62000800017f */
[----:B---3--:R-:W-:Y:S01]  /*1d070*/  IMAD R6, R23, -0x80, R2 ;  /* 0xffffff8017067824 */ /* 0x008fe200078e0202 */
[----:B-1----:R-:W-:Y:S06]  /*1d080*/  @!P0 BRA `(.L_x_2590) ;  /* 0x00000048000c8947 */ /* 0x002fec0003800000 */
.L_x_2733:
[----:B------:R-:W-:Y:S05]  /*1d090*/  BSYNC B0 ;  /* 0x0000000000007941 */ /* 0x000fea0003800000 */
.L_x_2589:
        /* <DEDUP_REMOVED lines=51> */
.L_x_2743:
        /* <DEDUP_REMOVED lines=13> */
.L_x_2592:
[----:B------:R-:W-:Y:S02]  /*1d4a0*/  PLOP3.LUT P1, PT, P1, P0, PT, 0xa2, 0x0 ;  /* 0x000000000000781c */ /* 0x000fe40000f21472 */
[----:B------:R-:W-:-:S08]  /*1d4b0*/  @P0 R2UR P1, UR4, R0 ;  /* 0x00000000000402ca */ /* 0x000fd00000020000 */
[----:B------:R-:W-:-:S05]  /*1d4c0*/  @P0 PLOP3.LUT P0, PT, P1, PT, PT, 0x80, 0x0 ;  /* 0x000000000000081c */ /* 0x000fca0000f0f070 */
[----:B------:R-:W-:Y:S01]  /*1d4d0*/  @!P1 SYNCS.ARRIVE.TRANS64.RED.A0T1 RZ, [UR4+0x2d850], RZ ;  /* 0x02d850ffffff99a7 */ /* 0x000fe20008200404 */
[----:B------:R-:W-:Y:S07]  /*1d4e0*/  @!P1 ARRIVES.LDGSTSBAR.64.TRANSCNT [UR4+0x2d850] ;  /* 0x02d85000ff0099b0 */ /* 0x000fee0008000a84 */
[----:B------:R-:W-:Y:S05]  /*1d4f0*/  @P0 BRA.U.ANY `(.L_x_2592) ;  /* 0xfffffffd00e80947 */ /* 0x000fea000393ffff */
[----:B------:R-:W-:Y:S01]  /*1d500*/  NOP ;  /* 0x0000000000007918 */ /* 0x000fe20000000000 */
[----:B0-----:R-:W-:-:S04]  /*1d510*/  MOV R2, UR40 ;  /* 0x0000002800027c02 */ /* 0x001fc80008000f00 */
[----:B------:R-:W-:-:S13]  /*1d520*/  ISETP.NE.AND P2, PT, R2, 0x3, PT ;  /* 0x000000030200780c */ /* 0x000fda0003f45270 */
[----:B------:R-:W-:Y:S05]  /*1d530*/  @!P2 BRA `(.L_x_2593) ;  /* 0x000000000004a947 */ /* 0x000fea0003800000 */
[----:B------:R-:W-:Y:S01]  /*1d540*/  BPT.TRAP 0x1 ;  /* 0x000000040000795c */ /* 0x000fe20000300000 */
.L_x_2593:
        /* <DEDUP_REMOVED lines=8> */
.L_x_2552:
[----:B------:R-:W-:Y:S05]  /*1d5d0*/  BSYNC B7 ;  /* 0x0000000000077941 */ /* 0x000fea0003800000 */
.L_x_2550:
[----:B------:R-:W-:-:S13]  /*1d5e0*/  LOP3.LUT P0, RZ, R18, 0x10, RZ, 0xc0, !PT ;  /* 0x0000001012ff7812 */ /* 0x000fda000780c0ff */
[----:B------:R-:W-:Y:S05]  /*1d5f0*/  @!P0 BRA `(.L_x_2594) ;  /* 0x0000000000248947 */ /* 0x000fea0003800000 */
[----:B------:R-:W-:Y:S05]  /*1d600*/  WARPSYNC.ALL ;  /* 0x0000000000007948 */ /* 0x000fea0003800000 */
[----:B------:R-:W4:Y:S08]  /*1d610*/  S2UR UR5, SR_CgaCtaId ;  /* 0x00000000000579c3 */ /* 0x000f300000008800 */
[----:B------:R-:W-:Y:S06]  /*1d620*/  BAR.SYNC.DEFER_BLOCKING 0x5, 0x200 ;  /* 0x0148000000007b1d */ /* 0x000fec0000010000 */
[----:B------:R-:W-:-:S02]  /*1d630*/  UMOV UR4, 0x400 ;  /* 0x0000040000047882 */ /* 0x000fc40000000000 */
[----:B----4-:R-:W-:-:S06]  /*1d640*/  ULEA UR4, UR5, UR4, 0x18 ;  /* 0x0000000405047291 */ /* 0x010fcc000f8ec03f */
[----:B------:R-:W-:-:S05]  /*1d650*/  IMAD.U32 R16, RZ, RZ, UR4 ;  /* 0x00000004ff107e24 */ /* 0x000fca000f8e00ff */
[----:B------:R4:W0:Y:S01]  /*1d660*/  LDS.128 R24, [R16+0x2d8d0] ;  /* 0x02d8d00010187984 */ /* 0x0008220000000c00 */
[----:B------:R-:W-:Y:S06]  /*1d670*/  BAR.ARV 0x4, 0x200 ;  /* 0x0108000000007b1d */ /* 0x000fec0000002000 */
[----:B------:R-:W-:Y:S05]  /*1d680*/  BRA `(.L_x_2595) ;  /* 0x0000000c00d87947 */ /* 0x000fea0003800000 */
.L_x_2594:
[----:B------:R-:W1:Y:S01]  /*1d690*/  S2R R0, SR_TID.X ;  /* 0x0000000000007919 */ /* 0x000e620000002100 */
[----:B------:R-:W-:Y:S01]  /*1d6a0*/  UMOV UR4, 0xffffffff ;  /* 0xffffffff00047882 */ /* 0x000fe20000000000 */
[----:B-1-3--:R-:W-:-:S04]  /*1d6b0*/  LOP3.LUT R8, R0, 0x1f, RZ, 0xc0, !PT ;  /* 0x0000001f00087812 */ /* 0x00afc800078ec0ff */
[----:B------:R-:W-:Y:S01]  /*1d6c0*/  ISETP.NE.AND P0, PT, R8, 0x1f, PT ;  /* 0x0000001f0800780c */ /* 0x000fe20003f05270 */
[----:B------:R-:W-:-:S12]  /*1d6d0*/  BRA.DIV UR4, `(.L_x_2596) ;  /* 0x0000004604fc7947 */ /* 0x000fd8000b800000 */
[----:B------:R-:W-:Y:S01]  /*1d6e0*/  IMAD.IADD R9, R27, 0x1, R8 ;  /* 0x000000011b097824 */ /* 0x000fe200078e0208 */
[----:B------:R-:W-:-:S04]  /*1d6f0*/  ULDC UR4, c[0x0][0xc3c] ;  /* 0x00030f0000047ab9 */ /* 0x000fc80000000800 */
[----:B------:R-:W-:-:S13]  /*1d700*/  ISETP.GE.OR P1, PT, R9, UR4, !P0 ;  /* 0x0000000409007c0c */ /* 0x000fda000c726670 */
[----:B0-----:R-:W0:Y:S08]  /*1d710*/  @!P1 LDC.64 R2, c[0x0][0xc80] ;  /* 0x00032000ff029b82 */ /* 0x001e300000000a00 */
[----:B------:R-:W1:Y:S01]  /*1d720*/  @!P1 LDC.64 R4, c[0x0][0xc78] ;  /* 0x00031e00ff049b82 */ /* 0x000e620000000a00 */
[----:B0-----:R-:W-:-:S05]  /*1d730*/  @!P1 IMAD.WIDE R2, R9, 0x4, R2 ;  /* 0x0000000409029825 */ /* 0x001fca00078e0202 */
[----:B------:R1:W3:Y:S02]  /*1d740*/  @!P1 LDG.E R7, desc[UR38][R2.64] ;  /* 0x0000002602079981 */ /* 0x0002e4000c1e1900 */
[----:B-1----:R-:W-:-:S05]  /*1d750*/  @!P1 IMAD.WIDE R2, R9, 0x4, R4 ;  /* 0x0000000409029825 */ /* 0x002fca00078e0204 */
[----:B------:R-:W4:Y:S01]  /*1d760*/  @!P1 LDG.E R4, desc[UR38][R2.64] ;  /* 0x0000002602049981 */ /* 0x000f22000c1e1900 */
[----:B------:R-:W-:Y:S01]  /*1d770*/  IMAD.MOV.U32 R25, RZ, RZ, RZ ;  /* 0x000000ffff197224 */ /* 0x000fe200078e00ff */
[C---:B------:R-:W-:Y:S01]  /*1d780*/  ISETP.GE.U32.AND P2, PT, R8.reuse, 0x2, PT ;  /* 0x000000020800780c */ /* 0x040fe20003f46070 */
[----:B------:R-:W-:Y:S01]  /*1d790*/  IMAD.MOV.U32 R5, RZ, RZ, RZ ;  /* 0x000000ffff057224 */ /* 0x000fe200078e00ff */
[C---:B------:R-:W-:Y:S01]  /*1d7a0*/  ISETP.GE.U32.AND P3, PT, R8.reuse, 0x4, PT ;  /* 0x000000040800780c */ /* 0x040fe20003f66070 */
[----:B------:R-:W-:Y:S01]  /*1d7b0*/  SHFL.IDX PT, R0, R24, RZ, 0x1f ;  /* 0x00001fff18007589 */ /* 0x000fe200000e0000 */
[C---:B------:R-:W-:Y:S02]  /*1d7c0*/  ISETP.GE.U32.AND P4, PT, R8.reuse, 0x8, PT ;  /* 0x000000080800780c */ /* 0x040fe40003f86070 */
[----:B------:R-:W-:Y:S01]  /*1d7d0*/  ISETP.GE.U32.AND P5, PT, R8, 0x10, PT ;  /* 0x000000100800780c */ /* 0x000fe20003fa6070 */
[----:B--2---:R0:W-:Y:S02]  /*1d7e0*/  SHFL.IDX PT, R6, R24, 0x1, 0x1f ;  /* 0x00201f0018067f89 */ /* 0x0041e400000e0000 */
[----:B0-----:R-:W-:-:S02]  /*1d7f0*/  IMAD.MOV.U32 R24, RZ, RZ, RZ ;  /* 0x000000ffff187224 */ /* 0x001fc400078e00ff */
[----:B---3--:R-:W-:Y:S02]  /*1d800*/  @!P1 IMAD.MOV.U32 R25, RZ, RZ, R7 ;  /* 0x000000ffff199224 */ /* 0x008fe400078e0007 */
[----:B----4-:R-:W-:Y:S01]  /*1d810*/  @!P1 IMAD.MOV.U32 R5, RZ, RZ, R4 ;  /* 0x000000ffff059224 */ /* 0x010fe200078e0004 */
[----:B------:R-:W-:-:S03]  /*1d820*/  ISETP.NE.AND P1, PT, R8, RZ, PT ;  /* 0x000000ff0800720c */ /* 0x000fc60003f25270 */
[----:B------:R-:W-:-:S05]  /*1d830*/  IMAD R13, R5, R25, RZ ;  /* 0x00000019050d7224 */ /* 0x000fca00078e02ff */
        /* <DEDUP_REMOVED lines=16> */
.L_x_2753:
[----:B------:R-:W-:Y:S02]  /*1d940*/  ULDC UR4, c[0x0][0xc38] ;  /* 0x00030e0000047ab9 */ /* 0x000fe40000000800 */
[----:B------:R-:W-:-:S04]  /*1d950*/  IMAD.U32 R4, RZ, RZ, UR4 ;  /* 0x00000004ff047e24 */ /* 0x000fc8000f8e00ff */
[----:B-1----:R-:W-:-:S04]  /*1d960*/  IMAD R3, R14, R4, RZ ;  /* 0x000000040e037224 */ /* 0x002fc800078e02ff */
[----:B------:R-:W-:-:S05]  /*1d970*/  IMAD.IADD R6, R6, 0x1, R3 ;  /* 0x0000000106067824 */ /* 0x000fca00078e0203 */
[----:B------:R-:W-:-:S13]  /*1d980*/  ISETP.GT.AND P6, PT, R6, R0, PT ;  /* 0x000000000600720c */ /* 0x000fda0003fc4270 */
[----:B------:R-:W-:Y:S05]  /*1d990*/  @P6 BRA `(.L_x_2597) ;  /* 0x0000000000a46947 */ /* 0x000fea0003800000 */
.L_x_2600:
[----:B0-----:R-:W0:Y:S01]  /*1d9a0*/  LDC R2, c[0x0][0xc3c] ;  /* 0x00030f00ff027b82 */ /* 0x001e220000000800 */
[----:B------:R-:W-:-:S04]  /*1d9b0*/  IADD3 R27, R27, 0x1f, RZ ;  /* 0x0000001f1b1b7810 */ /* 0x000fc80007ffe0ff */
        /* <DEDUP_REMOVED lines=32> */
[----:B------:R0:W1:Y:S02]  /*1dbc0*/  SHFL.IDX PT, R14, R2, 0x1f, 0x1f ;  /* 0x03e01f00020e7f89 */ /* 0x00006400000e0000 */
.L_x_2761:
[----:B------:R-:W-:Y:S02]  /*1dbd0*/  ULDC UR4, c[0x0][0xc38] ;  /* 0x00030e0000047ab9 */ /* 0x000fe40000000800 */
[----:B------:R-:W-:-:S04]  /*1dbe0*/  IMAD.U32 R4, RZ, RZ, UR4 ;  /* 0x00000004ff047e24 */ /* 0x000fc8000f8e00ff */
[----:B-1----:R-:W-:-:S04]  /*1dbf0*/  IMAD R3, R14, R4, RZ ;  /* 0x000000040e037224 */ /* 0x002fc800078e02ff */
[----:B------:R-:W-:-:S05]  /*1dc00*/  IMAD.IADD R6, R3, 0x1, R6 ;  /* 0x0000000103067824 */ /* 0x000fca00078e0206 */
[----:B------:R-:W-:-:S13]  /*1dc10*/  ISETP.GT.AND P6, PT, R6, R0, PT ;  /* 0x000000000600720c */ /* 0x000fda0003fc4270 */
[----:B------:R-:W-:Y:S05]  /*1dc20*/  @!P6 BRA `(.L_x_2600) ;  /* 0xfffffffc005ce947 */ /* 0x000fea000383ffff */
.L_x_2597:
        /* <DEDUP_REMOVED lines=10> */
.L_x_2766:
[----:B------:R-:W-:-:S13]  /*1dcd0*/  ISETP.NE.AND P0, PT, R3, RZ, PT ;  /* 0x000000ff0300720c */ /* 0x000fda0003f05270 */
[----:B------:R-:W-:Y:S05]  /*1dce0*/  @!P0 BRA `(.L_x_2602) ;  /* 0x0000000000108947 */ /* 0x000fea0003800000 */
[----:B------:R-:W-:Y:S01]  /*1dcf0*/  UMOV UR4, 0xffffffff ;  /* 0xffffffff00047882 */ /* 0x000fe20000000000 */
[----:B------:R-:W-:Y:S02]  /*1dd00*/  VIADD R12, R7, 0xffffffff ;  /* 0xffffffff070c7836 */ /* 0x000fe40000000000 */
[----:B------:R-:W-:Y:S05]  /*1dd10*/  BRA.DIV UR4, `(.L_x_2603) ;  /* 0x0000004a04bc7947 */ /* 0x000fea000b800000 */
[----:B------:R4:W0:Y:S02]  /*1dd20*/  SHFL.IDX PT, R24, R2, R12, 0x1f ;  /* 0x00001f0c02187589 */ /* 0x00082400000e0000 */
.L_x_2602:
        /* <DEDUP_REMOVED lines=12> */
[----:B0-----:R-:W-:-:S05]  /*1ddf0*/  IADD3 R9, RZ, -R3, RZ ;  /* 0x80000003ff097210 */ /* 0x001fca0007ffe0ff */
        /* <DEDUP_REMOVED lines=13> */
[----:B------:R-:W-:Y:S01]  /*1ded0*/  @P0 IADD3 R4, R4, 0x1, RZ ;  /* 0x0000000104040810 */ /* 0x000fe20007ffe0ff */
        /* <DEDUP_REMOVED lines=24> */
[----:B------:R-:W-:-:S04]  /*1e060*/  @!P1 LOP3.LUT R2, RZ, R5, RZ, 0x33, !PT ;  /* 0x00000005ff029212 */ /* 0x000fc800078e33ff */
[C---:B------:R-:W-:Y:S01]  /*1e070*/  LEA R26, R5.reuse, R2, 0x18 ;  /* 0x00000002051a7211 */ /* 0x040fe200078ec0ff */
[----:B------:R-:W-:Y:S02]  /*1e080*/  IMAD.MOV R3, RZ, RZ, -R2 ;  /* 0x000000ffff037224 */ /* 0x000fe400078e0a02 */
[--C-:B------:R-:W-:Y:S02]  /*1e090*/  IMAD.MOV R2, RZ, RZ, -R4.reuse ;  /* 0x000000ffff027224 */ /* 0x100fe400078e0a04 */
[----:B------:R-:W-:Y:S02]  /*1e0a0*/  IMAD R5, R5, R3, R4 ;  /* 0x0000000305057224 */ /* 0x000fe400078e0204 */
[----:B------:R-:W-:Y:S02]  /*1e0b0*/  IMAD R2, R25, R2, R0 ;  /* 0x0000000219027224 */ /* 0x000fe400078e0200 */
[----:B------:R-:W-:Y:S01]  /*1e0c0*/  IMAD R26, R5, 0x10000, R26 ;  /* 0x00010000051a7824 */ /* 0x000fe200078e021a */
[----:B------:R-:W-:Y:S06]  /*1e0d0*/  BRA `(.L_x_2605) ;  /* 0x0000000000f47947 */ /* 0x000fec0003800000 */
.L_x_2604:
        /* <DEDUP_REMOVED lines=19> */
[----:B------:R-:W-:Y:S01]  /*1e210*/  @!P1 IMAD.IADD R2, R2, 0x1, -R7 ;  /* 0x0000000102029824 */ /* 0x000fe200078e0a07 */
[----:B------:R-:W-:Y:S02]  /*1e220*/  @!P1 IADD3 R9, R9, 0x1, RZ ;  /* 0x0000000109099810 */ /* 0x000fe40007ffe0ff */
[----:B------:R-:W-:Y:S02]  /*1e230*/  ISETP.NE.AND P1, PT, R5, RZ, PT ;  /* 0x000000ff0500720c */ /* 0x000fe40003f25270 */
[----:B------:R-:W-:Y:S02]  /*1e240*/  ISETP.GE.U32.AND P0, PT, R2, R7, PT ;  /* 0x000000070200720c */ /* 0x000fe40003f06070 */
[----:B------:R-:W-:-:S04]  /*1e250*/  LOP3.LUT R2, R0, R5, RZ, 0x3c, !PT ;  /* 0x0000000500027212 */ /* 0x000fc800078e3cff */
[----:B------:R-:W-:Y:S02]  /*1e260*/  ISETP.GE.AND P2, PT, R2, RZ, PT ;  /* 0x000000ff0200720c */ /* 0x000fe40003f46270 */
[----:B------:R-:W-:-:S05]  /*1e270*/  MOV R2, RZ ;  /* 0x000000ff00027202 */ /* 0x000fca0000000f00 */
        /* <DEDUP_REMOVED lines=35> */
.L_x_2605:
[----:B------:R-:W-:-:S05]  /*1e4b0*/  LOP3.LUT R2, RZ, R2, RZ, 0x33, !PT ;  /* 0x00000002ff027212 */ /* 0x000fca00078e33ff */
[----:B------:R-:W-:Y:S01]  /*1e4c0*/  IMAD.IADD R25, R25, 0x1, R2 ;  /* 0x0000000119197824 */ /* 0x000fe200078e0202 */
[----:B------:R-:W-:Y:S06]  /*1e4d0*/  BRA `(.L_x_2606) ;  /* 0x00000000001c7947 */ /* 0x000fec0003800000 */
.L_x_2598:
[----:B------:R-:W-:Y:S01]  /*1e4e0*/  UMOV UR4, URZ ;  /* 0x0000003f00047c82 */ /* 0x000fe20008000000 */
[----:B------:R-:W-:Y:S01]  /*1e4f0*/  UMOV UR5, URZ ;  /* 0x0000003f00057c82 */ /* 0x000fe20008000000 */
[----:B------:R-:W-:Y:S01]  /*1e500*/  ULDC UR6, c[0x0][0xc3c] ;  /* 0x00030f0000067ab9 */ /* 0x000fe20000000800 */
[----:B------:R-:W-:Y:S01]  /*1e510*/  MOV R24, R0 ;  /* 0x0000000000187202 */ /* 0x000fe20000000f00 */
[----:B------:R-:W-:Y:S02]  /*1e520*/  IMAD.U32 R25, RZ, RZ, UR4 ;  /* 0x00000004ff197e24 */ /* 0x000fe4000f8e00ff */
[----:B------:R-:W-:Y:S02]  /*1e530*/  IMAD.U32 R26, RZ, RZ, UR5 ;  /* 0x00000005ff1a7e24 */ /* 0x000fe4000f8e00ff */
[----:B------:R-:W-:-:S07]  /*1e540*/  IMAD.U32 R27, RZ, RZ, UR6 ;  /* 0x00000006ff1b7e24 */ /* 0x000fce000f8e00ff */
.L_x_2606:
        /* <DEDUP_REMOVED lines=10> */
.L_x_2595:
[----:B------:R-:W-:Y:S02]  /*1e5f0*/  ULDC UR4, c[0x0][0xc3c] ;  /* 0x00030f0000047ab9 */ /* 0x000fe40000000800 */
[----:B0-----:R-:W-:-:S13]  /*1e600*/  ISETP.GE.AND P0, PT, R27, UR4, PT ;  /* 0x000000041b007c0c */ /* 0x001fda000bf06270 */
[----:B------:R-:W-:Y:S05]  /*1e610*/  @!P0 BRA `(.L_x_2607) ;  /* 0xffffff9800788947 */ /* 0x000fea000383ffff */
[----:B------:R-:W-:Y:S05]  /*1e620*/  BSYNC B8 ;  /* 0x0000000000087941 */ /* 0x000fea0003800000 */
.L_x_2502:
[----:B0-----:R-:W2:Y:S01]  /*1e630*/  LDL.LU R0, [R1+0x4c] ;  /* 0x00004c0001007983 */ /* 0x001ea20000300800 */
[----:B------:R-:W-:Y:S01]  /*1e640*/  BSSY B0, `(.L_x_2608) ;  /* 0x000000b000007945 */ /* 0x000fe20003800000 */
[----:B------:R-:W0:Y:S01]  /*1e650*/  S2R R5, SR_CgaCtaId ;  /* 0x0000000000057919 */ /* 0x000e220000008800 */
[----:B--2---:R-:W-:-:S05]  /*1e660*/  VIADD R0, R0, 0x1 ;  /* 0x0000000100007836 */ /* 0x004fca0000000000 */
        /* <DEDUP_REMOVED lines=8> */
.L_x_2769:
[----:B------:R-:W-:Y:S05]  /*1e6f0*/  BSYNC B0 ;  /* 0x0000000000007941 */ /* 0x000fea0003800000 */
.L_x_2608:
[----:B------:R-:W-:-:S03]  /*1e700*/  UMOV UR4, 0xffffffff ;  /* 0xffffffff00047882 */ /* 0x000fc60000000000 */
[----:B------:R-:W-:Y:S05]  /*1e710*/  BRA.DIV UR4, `(.L_x_2610) ;  /* 0x0000004204787947 */ /* 0x000fea000b800000 */
[----:B0-----:R-:W0:Y:S02]  /*1e720*/  S2R R0, SR_TID.X ;  /* 0x0000000000007919 */ /* 0x001e240000002100 */
[----:B0-----:R-:W-:-:S04]  /*1e730*/  SHF.R.U32.HI R0, RZ, 0x5, R0 ;  /* 0x00000005ff007819 */ /* 0x001fc80000011600 */
[----:B------:R-:W-:-:S05]  /*1e740*/  LOP3.LUT R0, R0, 0x3, RZ, 0xc0, !PT ;  /* 0x0000000300007812 */ /* 0x000fca00078ec0ff */
[----:B------:R0:W2:Y:S02]  /*1e750*/  SHFL.IDX PT, R14, R0, RZ, 0x1f ;  /* 0x00001fff000e7589 */ /* 0x0000a400000e0000 */
.L_x_2772:
[----:B--2---:R-:W-:-:S13]  /*1e760*/  ISETP.NE.AND P0, PT, R14, RZ, PT ;  /* 0x000000ff0e00720c */ /* 0x004fda0003f05270 */
[----:B------:R-:W-:Y:S05]  /*1e770*/  @P0 BRA `(.L_x_2326) ;  /* 0x0000000000900947 */ /* 0x000fea0003800000 */
[----:B------:R-:W-:-:S03]  /*1e780*/  UMOV UR4, 0xffffffff ;  /* 0xffffffff00047882 */ /* 0x000fc60000000000 */
[----:B------:R-:W-:Y:S05]  /*1e790*/  BRA.DIV UR4, `(.L_x_2611) ;  /* 0x00000042048c7947 */ /* 0x000fea000b800000 */
[----:B------:R-:W-:-:S13]  /*1e7a0*/  ELECT P6, URZ, PT ;  /* 0x00000000003f782f */ /* 0x000fda00038c0000 */
.L_x_2775:
[----:B------:R-:W-:Y:S05]  /*1e7b0*/  @!P6 BRA `(.L_x_2326) ;  /* 0x000000000080e947 */ /* 0x000fea0003800000 */
[----:B------:R-:W-:-:S06]  /*1e7c0*/  ULOP3.LUT UR4, UR36, 0x2, URZ, 0xfc, !UPT ;  /* 0x0000000224047892 */ /* 0x000fcc000f8efc3f */
[----:B0-----:R-:W-:-:S05]  /*1e7d0*/  IMAD.U32 R0, RZ, RZ, UR4 ;  /* 0x00000004ff007e24 */ /* 0x001fca000f8e00ff */
[----:B------:R-:W-:-:S13]  /*1e7e0*/  ISETP.NE.AND P0, PT, R0, 0x3, PT ;  /* 0x000000030000780c */ /* 0x000fda0003f05270 */
[----:B------:R-:W-:Y:S05]  /*1e7f0*/  @!P0 BRA `(.L_x_2612) ;  /* 0x0000000000048947 */ /* 0x000fea0003800000 */
[----:B------:R-:W-:Y:S01]  /*1e800*/  BPT.TRAP 0x1 ;  /* 0x000000040000795c */ /* 0x000fe20000300000 */
.L_x_2612:
[----:B------:R-:W2:Y:S01]  /*1e810*/  LDL R0, [R1] ;  /* 0x0000000001007983 */ /* 0x000ea20000100800 */
[C---:B------:R-:W-:Y:S01]  /*1e820*/  IMAD R3, R28.reuse, 0x8, R5 ;  /* 0x000000081c037824 */ /* 0x040fe200078e0205 */
[----:B------:R-:W-:-:S04]  /*1e830*/  IADD3 R28, R28, 0x1, RZ ;  /* 0x000000011c1c7810 */ /* 0x000fc80007ffe0ff */
[----:B------:R-:W-:Y:S02]  /*1e840*/  ISETP.NE.AND P2, PT, R28, 0x2, PT ;  /* 0x000000021c00780c */ /* 0x000fe40003f45270 */
[----:B--2---:R-:W-:Y:S02]  /*1e850*/  SHF.L.U32 R2, R0, 0x1f, RZ ;  /* 0x0000001f00027819 */ /* 0x004fe400000006ff */
[----:B------:R-:W-:Y:S02]  /*1e860*/  SEL R0, RZ, 0x1, P2 ;  /* 0x00000001ff007807 */ /* 0x000fe40001000000 */
[----:B------:R-:W0:Y:S02]  /*1e870*/  SYNCS.PHASECHK.TRANS64.TRYWAIT P1, [R3+URZ+0x2d840], R2 ;  /* 0x02d84002030075a7 */ /* 0x000e24000802017f */
[----:B0-----:R-:W-:Y:S05]  /*1e880*/  @!P1 BRA `(.L_x_2613) ;  /* 0x0000004000709947 */ /* 0x001fea0003800000 */
.L_x_2776:
[----:B------:R-:W2:Y:S01]  /*1e890*/  LDL.LU R4, [R1] ;  /* 0x0000000001047983 */ /* 0x000ea20000300800 */
[----:B------:R-:W-:Y:S02]  /*1e8a0*/  SEL R28, R28, RZ, P2 ;  /* 0x000000ff1c1c7207 */ /* 0x000fe40001000000 */
[----:B--2---:R-:W-:Y:S01]  /*1e8b0*/  LOP3.LUT R0, R4, R0, RZ, 0x3c, !PT ;  /* 0x0000000004007212 */ /* 0x004fe200078e3cff */
[----:B------:R-:W-:Y:S06]  /*1e8c0*/  @!P0 BRA `(.L_x_2614) ;  /* 0x0000000000048947 */ /* 0x000fec0003800000 */
[----:B------:R-:W-:Y:S01]  /*1e8d0*/  BPT.TRAP 0x1 ;  /* 0x000000040000795c */ /* 0x000fe20000300000 */
.L_x_2614:
[----:B------:R-:W-:Y:S01]  /*1e8e0*/  IMAD R5, R28, 0x8, R5 ;  /* 0x000000081c057824 */ /* 0x000fe200078e0205 */
[----:B------:R-:W-:-:S04]  /*1e8f0*/  SHF.L.U32 R0, R0, 0x1f, RZ ;  /* 0x0000001f00007819 */ /* 0x000fc800000006ff */
[----:B------:R-:W2:Y:S02]  /*1e900*/  SYNCS.PHASECHK.TRANS64.TRYWAIT P1, [R5+URZ+0x2d840], R0 ;  /* 0x02d84000050075a7 */ /* 0x000ea4000802017f */
[----:B--2---:R-:W-:Y:S05]  /*1e910*/  @!P1 BRA `(.L_x_2615) ;  /* 0x0000004000609947 */ /* 0x004fea0003800000 */
.L_x_2777:
[----:B------:R-:W-:Y:S05]  /*1e920*/  @!P0 BRA `(.L_x_2616) ;  /* 0x0000000000048947 */ /* 0x000fea0003800000 */
[----:B------:R-:W-:Y:S01]  /*1e930*/  BPT.TRAP 0x1 ;  /* 0x000000040000795c */ /* 0x000fe20000300000 */
.L_x_2616:
[----:B------:R-:W0:Y:S02]  /*1e940*/  SYNCS.PHASECHK.TRANS64.TRYWAIT P1, [R3+URZ+0x2d860], R2 ;  /* 0x02d86002030075a7 */ /* 0x000e24000802017f */
[----:B0-----:R-:W-:Y:S05]  /*1e950*/  @!P1 BRA `(.L_x_2617) ;  /* 0x0000004000649947 */ /* 0x001fea0003800000 */
.L_x_2778:
[----:B------:R-:W-:Y:S05]  /*1e960*/  @!P0 BRA `(.L_x_2618) ;  /* 0x0000000000048947 */ /* 0x000fea0003800000 */
[----:B------:R-:W-:Y:S01]  /*1e970*/  BPT.TRAP 0x1 ;  /* 0x000000040000795c */ /* 0x000fe20000300000 */
.L_x_2618:
[----:B------:R0:W0:Y:S02]  /*1e980*/  SYNCS.PHASECHK.TRANS64.TRYWAIT P0, [R5+URZ+0x2d860], R0 ;  /* 0x02d86000050075a7 */ /* 0x000024000800017f */
[----:B0-----:R-:W-:Y:S05]  /*1e990*/  @!P0 NANOSLEEP.SYNCS 0x989680 ;  /* 0x009896800000895d */ /* 0x001fea0003900000 */
[----:B------:R-:W0:Y:S02]  /*1e9a0*/  @!P0 SYNCS.PHASECHK.TRANS64 P0, [R5+URZ+0x2d860], R0 ;  /* 0x02d86000050085a7 */ /* 0x000e24000800007f */
[----:B0-----:R-:W-:Y:S05]  /*1e9b0*/  @!P0 BRA `(.L_x_2618) ;  /* 0xfffffffc00f08947 */ /* 0x001fea000383ffff */
.L_x_2326:
[----:B------:R-:W-:Y:S05]  /*1e9c0*/  BSYNC B9 ;  /* 0x0000000000097941 */ /* 0x000fea0003800000 */
.L_x_2323:
[----:B------:R-:W-:Y:S05]  /*1e9d0*/  EXIT ;  /* 0x000000000000794d */ /* 0x000fea0003800000 */
.L_x_2344:
[----:B0-----:R0:W1:Y:S02]  /*1e9e0*/  SYNCS.PHASECHK.TRANS64.TRYWAIT P4, [R57+URZ+0x2d890], R84 ;  /* 0x02d89054390075a7 */ /* 0x001064000808017f */
[----:B-1----:R-:W-:Y:S05]  /*1e9f0*/  @!P4 NANOSLEEP.SYNCS 0x989680 ;  /* 0x009896800000c95d */ /* 0x002fea0003900000 */
[----:B------:R-:W1:Y:S02]  /*1ea00*/  @!P4 SYNCS.PHASECHK.TRANS64 P4, [R57+URZ+0x2d890], R84 ;  /* 0x02d890543900c5a7 */ /* 0x000e64000808007f */
[----:B-1----:R-:W-:Y:S05]  /*1ea10*/  @!P4 BRA `(.L_x_2344) ;  /* 0xfffffffc00f0c947 */ /* 0x002fea000383ffff */
[----:B------:R-:W-:Y:S05]  /*1ea20*/  BRA `(.L_x_2619) ;  /* 0xfffffe4c002c7947 */ /* 0x000fea000383ffff */
.L_x_2345:
        /* <DEDUP_REMOVED lines=8> */
.L_x_2621:
[----:B------:R-:W-:Y:S05]  /*1eab0*/  BSYNC B1 ;  /* 0x0000000000017941 */ /* 0x000fea0003800000 */
.L_x_2620:
        /* <DEDUP_REMOVED lines=8> */
.L_x_2622:
[----:B------:R-:W-:Y:S01]  /*1eb40*/  IMAD.MOV.U32 R60, RZ, RZ, R14 ;  /* 0x000000ffff3c7224 */ /* 0x000fe200078e000e */
[----:B------:R-:W-:Y:S06]  /*1eb50*/  BRA `(.L_x_2623) ;  /* 0xfffffe4800f47947 */ /* 0x000fec000383ffff */
.L_x_2373:
[----:B0-----:R0:W1:Y:S02]  /*1eb60*/  SYNCS.PHASECHK.TRANS64.TRYWAIT P4, [R57+URZ+0x2d890], R84 ;  /* 0x02d89054390075a7 */ /* 0x001064000808017f */
[----:B-1----:R-:W-:Y:S05]  /*1eb70*/  @!P4 NANOSLEEP.SYNCS 0x989680 ;  /* 0x009896800000c95d */ /* 0x002fea0003900000 */
[----:B------:R-:W1:Y:S02]  /*1eb80*/  @!P4 SYNCS.PHASECHK.TRANS64 P4, [R57+URZ+0x2d890], R84 ;  /* 0x02d890543900c5a7 */ /* 0x000e64000808007f */
[----:B-1----:R-:W-:Y:S05]  /*1eb90*/  @!P4 BRA `(.L_x_2373) ;  /* 0xfffffffc00f0c947 */ /* 0x002fea000383ffff */
[----:B------:R-:W-:Y:S05]  /*1eba0*/  BRA `(.L_x_2624) ;  /* 0xfffffe6400d07947 */ /* 0x000fea000383ffff */
.L_x_2374:
        /* <DEDUP_REMOVED lines=8> */
.L_x_2626:
[----:B------:R-:W-:Y:S05]  /*1ec30*/  BSYNC B1 ;  /* 0x0000000000017941 */ /* 0x000fea0003800000 */
.L_x_2625:
        /* <DEDUP_REMOVED lines=8> */
.L_x_2627:
[----:B------:R-:W-:Y:S01]  /*1ecc0*/  IMAD.MOV.U32 R88, RZ, RZ, R14 ;  /* 0x000000ffff587224 */ /* 0x000fe200078e000e */
[----:B------:R-:W-:Y:S06]  /*1ecd0*/  BRA `(.L_x_2628) ;  /* 0xfffffe6400987947 */ /* 0x000fec000383ffff */
.L_x_2387:
[----:B0-----:R0:W1:Y:S02]  /*1ece0*/  SYNCS.PHASECHK.TRANS64.TRYWAIT P3, [R57+URZ+0x2d890], R84 ;  /* 0x02d89054390075a7 */ /* 0x001064000806017f */
[----:B-1----:R-:W-:Y:S05]  /*1ecf0*/  @!P3 NANOSLEEP.SYNCS 0x989680 ;  /* 0x009896800000b95d */ /* 0x002fea0003900000 */
[----:B------:R-:W1:Y:S02]  /*1ed00*/  @!P3 SYNCS.PHASECHK.TRANS64 P3, [R57+URZ+0x2d890], R84 ;  /* 0x02d890543900b5a7 */ /* 0x000e64000806007f */
[----:B-1----:R-:W-:Y:S05]  /*1ed10*/  @!P3 BRA `(.L_x_2387) ;  /* 0xfffffffc00f0b947 */ /* 0x002fea000383ffff */
[----:B------:R-:W-:Y:S05]  /*1ed20*/  BRA `(.L_x_2629) ;  /* 0xfffffe7c00907947 */ /* 0x000fea000383ffff */
.L_x_2388:
[----:B------:R-:W-:Y:S01]  /*1ed30*/  BSSY B1, `(.L_x_2630) ;  /* 0x0000007000017945 */ /* 0x000fe20003800000 */
[----:B------:R-:W-:Y:S01]  /*1ed40*/  IMAD.MOV.U32 R12, RZ, RZ, RZ ;  /* 0x000000ffff0c7224 */ /* 0x000fe200078e00ff */
[----:B------:R-:W-:Y:S01]  /*1ed50*/  MOV R15, 0xffffffff ;  /* 0xffffffff000f7802 */ /* 0x000fe20000000f00 */
[----:B------:R-:W-:-:S07]  /*1ed60*/  IMAD.MOV.U32 R11, RZ, RZ, 0x1e1f ;  /* 0x00001e1fff0b7424 */ /* 0x000fce00078e00ff */
[----:B0-----:R-:W-:Y:S05]  /*1ed70*/  WARPSYNC.COLLECTIVE R15, `(.L_x_2631) ;  /* 0x000000000f087348 */ /* 0x001fea0003c00000 */
[----:B------:R1:W2:Y:S02]  /*1ed80*/  SHFL.IDX P6, R14, R13, R12, R11 ;  /* 0x0000000c0d0e7389 */ /* 0x0002a400000c000b */
[----:B012---:R-:W-:Y:S01]  /*1ed90*/  ENDCOLLECTIVE ;  /* 0x000000000000791b */ /* 0x007fe20003800000 */
.L_x_2631:
[----:B------:R-:W-:Y:S05]  /*1eda0*/  BSYNC B1 ;  /* 0x0000000000017941 */ /* 0x000fea0003800000 */
.L_x_2630:
        /* <DEDUP_REMOVED lines=8> */
.L_x_2632:
[----:B------:R-:W-:Y:S01]  /*1ee30*/  IMAD.MOV.U32 R39, RZ, RZ, R14 ;  /* 0x000000ffff277224 */ /* 0x000fe200078e000e */
[----:B------:R-:W-:Y:S06]  /*1ee40*/  BRA `(.L_x_2633) ;  /* 0xfffffe7c00ac7947 */ /* 0x000fec000383ffff */
.L_x_2392:
[----:B------:R0:W0:Y:S02]  /*1ee50*/  SYNCS.PHASECHK.TRANS64.TRYWAIT P2, [R57+URZ+0x2d8b0], R84 ;  /* 0x02d8b054390075a7 */ /* 0x000024000804017f */
[----:B0-----:R-:W-:Y:S05]  /*1ee60*/  @!P2 NANOSLEEP.SYNCS 0x989680 ;  /* 0x009896800000a95d */ /* 0x001fea0003900000 */
[----:B------:R-:W0:Y:S02]  /*1ee70*/  @!P2 SYNCS.PHASECHK.TRANS64 P2, [R57+URZ+0x2d8b0], R84 ;  /* 0x02d8b0543900a5a7 */ /* 0x000e24000804007f */
[----:B0-----:R-:W-:Y:S05]  /*1ee80*/  @!P2 BRA `(.L_x_2392) ;  /* 0xfffffffc00f0a947 */ /* 0x001fea000383ffff */
[----:B------:R-:W-:Y:S05]  /*1ee90*/  BRA `(.L_x_2634) ;  /* 0xfffffe8000907947 */ /* 0x000fea000383ffff */
.L_x_2400:
[----:B------:R-:W-:Y:S01]  /*1eea0*/  BSSY B0, `(.L_x_2635) ;  /* 0x0000007000007945 */ /* 0x000fe20003800000 */
[----:B------:R-:W-:Y:S01]  /*1eeb0*/  IMAD.MOV.U32 R12, RZ, RZ, RZ ;  /* 0x000000ffff0c7224 */ /* 0x000fe200078e00ff */
[----:B------:R-:W-:Y:S01]  /*1eec0*/  MOV R11, 0x1f ;  /* 0x0000001f000b7802 */ /* 0x000fe20000000f00 */
[----:B------:R-:W-:-:S07]  /*1eed0*/  IMAD.MOV.U32 R15, RZ, RZ, -0x1 ;  /* 0xffffffffff0f7424 */ /* 0x000fce00078e00ff */
[----:B--23-5:R-:W-:Y:S05]  /*1eee0*/  WARPSYNC.COLLECTIVE R15, `(.L_x_2636) ;  /* 0x000000000f087348 */ /* 0x02cfea0003c00000 */
[----:B------:R0:W1:Y:S02]  /*1eef0*/  SHFL.IDX P6, R14, R13, R12, R11 ;  /* 0x0000000c0d0e7389 */ /* 0x00006400000c000b */
[----:B0123-5:R-:W-:Y:S01]  /*1ef00*/  ENDCOLLECTIVE ;  /* 0x000000000000791b */ /* 0x02ffe20003800000 */
.L_x_2636:
[----:B------:R-:W-:Y:S05]  /*1ef10*/  BSYNC B0 ;  /* 0x0000000000007941 */ /* 0x000fea0003800000 */
.L_x_2635:
[----:B------:R0:W-:Y:S01]  /*1ef20*/  STL [R1+0x28], R14 ;  /* 0x0000280e01007387 */ /* 0x0001e20000100800 */
[----:B------:R-:W-:Y:S05]  /*1ef30*/  BRA `(.L_x_2637) ;  /* 0xfffffe8c00287947 */ /* 0x000fea000383ffff */
.L_x_2411:
[----:B------:R-:W-:Y:S01]  /*1ef40*/  BSSY B1, `(.L_x_2638) ;  /* 0x0000007000017945 */ /* 0x000fe20003800000 */
[----:B------:R-:W-:Y:S02]  /*1ef50*/  IMAD.MOV.U32 R12, RZ, RZ, RZ ;  /* 0x000000ffff0c7224 */ /* 0x000fe400078e00ff */
[----:B------:R-:W-:Y:S02]  /*1ef60*/  IMAD.MOV.U32 R11, RZ, RZ, 0x1e1f ;  /* 0x00001e1fff0b7424 */ /* 0x000fe400078e00ff */
[----:B------:R-:W-:-:S07]  /*1ef70*/  IMAD.MOV.U32 R15, RZ, RZ, -0x1 ;  /* 0xffffffffff0f7424 */ /* 0x000fce00078e00ff */
[----:B0-23--:R-:W-:Y:S05]  /*1ef80*/  WARPSYNC.COLLECTIVE R15, `(.L_x_2639) ;  /* 0x000000000f087348 */ /* 0x00dfea0003c00000 */
[----:B0-----:R0:W1:Y:S02]  /*1ef90*/  SHFL.IDX P6, R14, R13, R12, R11 ;  /* 0x0000000c0d0e7389 */ /* 0x00106400000c000b */
[----:B0123--:R-:W-:Y:S01]  /*1efa0*/  ENDCOLLECTIVE ;  /* 0x000000000000791b */ /* 0x00ffe20003800000 */
.L_x_2639:
[----:B------:R-:W-:Y:S05]  /*1efb0*/  BSYNC B1 ;  /* 0x0000000000017941 */ /* 0x000fea0003800000 */
.L_x_2638:
[----:B------:R-:W-:Y:S01]  /*1efc0*/  IMAD.MOV.U32 R13, RZ, RZ, R38 ;  /* 0x000000ffff0d7224 */ /* 0x000fe200078e0026 */
[----:B------:R-:W-:Y:S01]  /*1efd0*/  MOV R11, 0x1e1f ;  /* 0x00001e1f000b7802 */ /* 0x000fe20000000f00 */
[----:B------:R-:W-:Y:S02]  /*1efe0*/  IMAD.MOV.U32 R12, RZ, RZ, RZ ;  /* 0x000000ffff0c7224 */ /* 0x000fe400078e00ff */
[----:B------:R-:W-:Y:S02]  /*1eff0*/  IMAD.MOV.U32 R15, RZ, RZ, -0x1 ;  /* 0xffffffffff0f7424 */ /* 0x000fe400078e00ff */
[----:B------:R-:W-:-:S07]  /*1f000*/  IMAD.MOV.U32 R3, RZ, RZ, R14 ;  /* 0x000000ffff037224 */ /* 0x000fce00078e000e */
[----:B------:R-:W-:Y:S05]  /*1f010*/  WARPSYNC.COLLECTIVE R15, `(.L_x_2640) ;  /* 0x000000000f087348 */ /* 0x000fea0003c00000 */
[----:B------:R0:W1:Y:S02]  /*1f020*/  SHFL.IDX P6, R14, R13, R12, R11 ;  /* 0x0000000c0d0e7389 */ /* 0x00006400000c000b */
[----:B01----:R-:W-:Y:S01]  /*1f030*/  ENDCOLLECTIVE ;  /* 0x000000000000791b */ /* 0x003fe20003800000 */
.L_x_2640:
[----:B------:R-:W-:Y:S02]  /*1f040*/  IMAD.MOV.U32 R13, RZ, RZ, R0 ;  /* 0x000000ffff0d7224 */ /* 0x000fe400078e0000 */
[----:B------:R-:W-:-:S07]  /*1f050*/  IMAD.MOV.U32 R38, RZ, RZ, R14 ;  /* 0x000000ffff267224 */ /* 0x000fce00078e000e */
[----:B------:R-:W-:Y:S05]  /*1f060*/  WARPSYNC.COLLECTIVE R15, `(.L_x_2641) ;  /* 0x000000000f087348 */ /* 0x000fea0003c00000 */
[----:B------:R0:W1:Y:S02]  /*1f070*/  SHFL.IDX P6, R14, R13, R12, R11 ;  /* 0x0000000c0d0e7389 */ /* 0x00006400000c000b */
[----:B01----:R-:W-:Y:S01]  /*1f080*/  ENDCOLLECTIVE ;  /* 0x000000000000791b */ /* 0x003fe20003800000 */
.L_x_2641:
[----:B------:R-:W-:Y:S02]  /*1f090*/  IMAD.MOV.U32 R13, RZ, RZ, R39 ;  /* 0x000000ffff0d7224 */ /* 0x000fe400078e0027 */
[----:B------:R-:W-:-:S07]  /*1f0a0*/  IMAD.MOV.U32 R0, RZ, RZ, R14 ;  /* 0x000000ffff007224 */ /* 0x000fce00078e000e */
[----:B------:R-:W-:Y:S05]  /*1f0b0*/  WARPSYNC.COLLECTIVE R15, `(.L_x_2642) ;  /* 0x000000000f087348 */ /* 0x000fea0003c00000 */
[----:B------:R0:W1:Y:S02]  /*1f0c0*/  SHFL.IDX P6, R14, R13, R12, R11 ;  /* 0x0000000c0d0e7389 */ /* 0x00006400000c000b */
[----:B01----:R-:W-:Y:S01]  /*1f0d0*/  ENDCOLLECTIVE ;  /* 0x000000000000791b */ /* 0x003fe20003800000 */
.L_x_2642:
[----:B------:R-:W-:Y:S01]  /*1f0e0*/  IMAD.MOV.U32 R39, RZ, RZ, R14 ;  /* 0x000000ffff277224 */ /* 0x000fe200078e000e */
[----:B------:R-:W-:Y:S06]  /*1f0f0*/  BRA `(.L_x_2643) ;  /* 0xfffffe9000887947 */ /* 0x000fec000383ffff */
.L_x_2415:
[----:B0-----:R0:W1:Y:S02]  /*1f100*/  SYNCS.PHASECHK.TRANS64.TRYWAIT P0, [R2+URZ+0x2d800], R3 ;  /* 0x02d80003020075a7 */ /* 0x001064000800017f */
[----:B-1----:R-:W-:Y:S05]  /*1f110*/  @!P0 NANOSLEEP.SYNCS 0x989680 ;  /* 0x009896800000895d */ /* 0x002fea0003900000 */
[----:B------:R-:W1:Y:S02]  /*1f120*/  @!P0 SYNCS.PHASECHK.TRANS64 P0, [R2+URZ+0x2d800], R3 ;  /* 0x02d80003020085a7 */ /* 0x000e64000800007f */
[----:B-1----:R-:W-:Y:S05]  /*1f130*/  @!P0 BRA `(.L_x_2415) ;  /* 0xfffffffc00f08947 */ /* 0x002fea000383ffff */
[----:B------:R-:W-:Y:S05]  /*1f140*/  BRA `(.L_x_2644) ;  /* 0xfffffe9800c07947 */ /* 0x000fea000383ffff */
.L_x_2427:
[----:B------:R-:W-:Y:S01]  /*1f150*/  BSSY B1, `(.L_x_2645) ;  /* 0x0000007000017945 */ /* 0x000fe20003800000 */
[----:B------:R-:W-:Y:S01]  /*1f160*/  IMAD.MOV.U32 R12, RZ, RZ, RZ ;  /* 0x000000ffff0c7224 */ /* 0x000fe200078e00ff */
[----:B------:R-:W-:Y:S01]  /*1f170*/  MOV R11, 0x1e1f ;  /* 0x00001e1f000b7802 */ /* 0x000fe20000000f00 */
[----:B------:R-:W-:-:S07]  /*1f180*/  IMAD.MOV.U32 R15, RZ, RZ, -0x1 ;  /* 0xffffffffff0f7424 */ /* 0x000fce00078e00ff */
[----:B0--3--:R-:W-:Y:S05]  /*1f190*/  WARPSYNC.COLLECTIVE R15, `(.L_x_2646) ;  /* 0x000000000f087348 */ /* 0x009fea0003c00000 */
[----:B0-----:R0:W1:Y:S02]  /*1f1a0*/  SHFL.IDX P6, R14, R13, R12, R11 ;  /* 0x0000000c0d0e7389 */ /* 0x00106400000c000b */
[----:B01-3--:R-:W-:Y:S01]  /*1f1b0*/  ENDCOLLECTIVE ;  /* 0x000000000000791b */ /* 0x00bfe20003800000 */
.L_x_2646:
[----:B------:R-:W-:Y:S05]  /*1f1c0*/  BSYNC B1 ;  /* 0x0000000000017941 */ /* 0x000fea0003800000 */
.L_x_2645:
        /* <DEDUP_REMOVED lines=8> */
.L_x_2647:
[----:B------:R-:W-:Y:S01]  /*1f250*/  MOV R13, R37 ;  /* 0x00000025000d7202 */ /* 0x000fe20000000f00 */
[----:B------:R-:W-:-:S07]  /*1f260*/  IMAD.MOV.U32 R3, RZ, RZ, R14 ;  /* 0x000000ffff037224 */ /* 0x000fce00078e000e */
[----:B------:R-:W-:Y:S05]  /*1f270*/  WARPSYNC.COLLECTIVE R15, `(.L_x_2648) ;  /* 0x000000000f087348 */ /* 0x000fea0003c00000 */
[----:B------:R0:W1:Y:S02]  /*1f280*/  SHFL.IDX P6, R14, R13, R12, R11 ;  /* 0x0000000c0d0e7389 */ /* 0x00006400000c000b */
[----:B01----:R-:W-:Y:S01]  /*1f290*/  ENDCOLLECTIVE ;  /* 0x000000000000791b */ /* 0x003fe20003800000 */
.L_x_2648:
[----:B------:R-:W-:Y:S02]  /*1f2a0*/  IMAD.MOV.U32 R13, RZ, RZ, R38 ;  /* 0x000000ffff0d7224 */ /* 0x000fe400078e0026 */
[----:B------:R-:W-:-:S07]  /*1f2b0*/  IMAD.MOV.U32 R37, RZ, RZ, R14 ;  /* 0x000000ffff257224 */ /* 0x000fce00078e000e */
[----:B------:R-:W-:Y:S05]  /*1f2c0*/  WARPSYNC.COLLECTIVE R15, `(.L_x_2649) ;  /* 0x000000000f087348 */ /* 0x000fea0003c00000 */
[----:B------:R0:W1:Y:S02]  /*1f2d0*/  SHFL.IDX P6, R14, R13, R12, R11 ;  /* 0x0000000c0d0e7389 */ /* 0x00006400000c000b */
[----:B01----:R-:W-:Y:S01]  /*1f2e0*/  ENDCOLLECTIVE ;  /* 0x000000000000791b */ /* 0x003fe20003800000 */
.L_x_2649:
[----:B------:R-:W-:Y:S01]  /*1f2f0*/  IMAD.MOV.U32 R38, RZ, RZ, R14 ;  /* 0x000000ffff267224 */ /* 0x000fe200078e000e */
[----:B------:R-:W-:Y:S06]  /*1f300*/  BRA `(.L_x_2650) ;  /* 0xfffffeac00787947 */ /* 0x000fec000383ffff */
.L_x_2431:
[----:B0-----:R0:W1:Y:S02]  /*1f310*/  SYNCS.PHASECHK.TRANS64.TRYWAIT P0, [R2+URZ+0x2d800], R3 ;  /* 0x02d80003020075a7 */ /* 0x001064000800017f */
[----:B-1----:R-:W-:Y:S05]  /*1f320*/  @!P0 NANOSLEEP.SYNCS 0x989680 ;  /* 0x009896800000895d */ /* 0x002fea0003900000 */
[----:B------:R-:W1:Y:S02]  /*1f330*/  @!P0 SYNCS.PHASECHK.TRANS64 P0, [R2+URZ+0x2d800], R3 ;  /* 0x02d80003020085a7 */ /* 0x000e64000800007f */
[----:B-1----:R-:W-:Y:S05]  /*1f340*/  @!P0 BRA `(.L_x_2431) ;  /* 0xfffffffc00f08947 */ /* 0x002fea000383ffff */
[----:B------:R-:W-:Y:S05]  /*1f350*/  BRA `(.L_x_2651) ;  /* 0xfffffeb400287947 */ /* 0x000fea000383ffff */
.L_x_2439:
[----:B-1----:R1:W3:Y:S02]  /*1f360*/  SYNCS.PHASECHK.TRANS64.TRYWAIT P1, [R3+URZ+0x2d830], R4 ;  /* 0x02d83004030075a7 */ /* 0x0022e4000802017f */
[----:B---3--:R-:W-:Y:S05]  /*1f370*/  @!P1 NANOSLEEP.SYNCS 0x989680 ;  /* 0x009896800000995d */ /* 0x008fea0003900000 */
[----:B------:R-:W3:Y:S02]  /*1f380*/  @!P1 SYNCS.PHASECHK.TRANS64 P1, [R3+URZ+0x2d830], R4 ;  /* 0x02d83004030095a7 */ /* 0x000ee4000802007f */
[----:B---3--:R-:W-:Y:S05]  /*1f390*/  @!P1 BRA `(.L_x_2439) ;  /* 0xfffffffc00f09947 */ /* 0x008fea000383ffff */
[----:B------:R-:W-:Y:S05]  /*1f3a0*/  BRA `(.L_x_2438) ;  /* 0xfffffec800b87947 */ /* 0x000fea000383ffff */
.L_x_2446:
[----:B-1----:R1:W2:Y:S02]  /*1f3b0*/  SYNCS.PHASECHK.TRANS64.TRYWAIT P2, [R7+URZ+0x2d830], R0 ;  /* 0x02d83000070075a7 */ /* 0x0022a4000804017f */
[----:B--2---:R-:W-:Y:S05]  /*1f3c0*/  @!P2 NANOSLEEP.SYNCS 0x989680 ;  /* 0x009896800000a95d */ /* 0x004fea0003900000 */
[----:B------:R-:W2:Y:S02]  /*1f3d0*/  @!P2 SYNCS.PHASECHK.TRANS64 P2, [R7+URZ+0x2d830], R0 ;  /* 0x02d830000700a5a7 */ /* 0x000ea4000804007f */
[----:B--2---:R-:W-:Y:S05]  /*1f3e0*/  @!P2 BRA `(.L_x_2446) ;  /* 0xfffffffc00f0a947 */ /* 0x004fea000383ffff */
[----:B------:R-:W-:Y:S05]  /*1f3f0*/  BRA `(.L_x_2445) ;  /* 0xfffffef000147947 */ /* 0x000fea000383ffff */
.L_x_2450:
[----:B-1----:R1:W2:Y:S02]  /*1f400*/  SYNCS.PHASECHK.TRANS64.TRYWAIT P1, [R7+URZ+0x2d850], R0 ;  /* 0x02d85000070075a7 */ /* 0x0022a4000802017f */
[----:B--2---:R-:W-:Y:S05]  /*1f410*/  @!P1 NANOSLEEP.SYNCS 0x989680 ;  /* 0x009896800000995d */ /* 0x004fea0003900000 */
[----:B------:R-:W2:Y:S02]  /*1f420*/  @!P1 SYNCS.PHASECHK.TRANS64 P1, [R7+URZ+0x2d850], R0 ;  /* 0x02d85000070095a7 */ /* 0x000ea4000802007f */
[----:B--2---:R-:W-:Y:S05]  /*1f430*/  @!P1 BRA `(.L_x_2450) ;  /* 0xfffffffc00f09947 */ /* 0x004fea000383ffff */
[----:B------:R-:W-:Y:S05]  /*1f440*/  BRA `(.L_x_2447) ;  /* 0xfffffef400247947 */ /* 0x000fea000383ffff */
.L_x_2459:
[----:B-1----:R1:W2:Y:S02]  /*1f450*/  SYNCS.PHASECHK.TRANS64.TRYWAIT P2, [R7+URZ+0x2d830], R0 ;  /* 0x02d83000070075a7 */ /* 0x0022a4000804017f */
[----:B--2---:R-:W-:Y:S05]  /*1f460*/  @!P2 NANOSLEEP.SYNCS 0x989680 ;  /* 0x009896800000a95d */ /* 0x004fea0003900000 */
[----:B------:R-:W2:Y:S02]  /*1f470*/  @!P2 SYNCS.PHASECHK.TRANS64 P2, [R7+URZ+0x2d830], R0 ;  /* 0x02d830000700a5a7 */ /* 0x000ea4000804007f */
[----:B--2---:R-:W-:Y:S05]  /*1f480*/  @!P2 BRA `(.L_x_2459) ;  /* 0xfffffffc00f0a947 */ /* 0x004fea000383ffff */
[----:B------:R-:W-:Y:S05]  /*1f490*/  BRA `(.L_x_2458) ;  /* 0xffffff1c00987947 */ /* 0x000fea000383ffff */
.L_x_2463:
[----:B-1----:R1:W2:Y:S02]  /*1f4a0*/  SYNCS.PHASECHK.TRANS64.TRYWAIT P1, [R5+URZ+0x2d850], R0 ;  /* 0x02d85000050075a7 */ /* 0x0022a4000802017f */
[----:B--2---:R-:W-:Y:S05]  /*1f4b0*/  @!P1 NANOSLEEP.SYNCS 0x989680 ;  /* 0x009896800000995d */ /* 0x004fea0003900000 */
[----:B------:R-:W2:Y:S02]  /*1f4c0*/  @!P1 SYNCS.PHASECHK.TRANS64 P1, [R5+URZ+0x2d850], R0 ;  /* 0x02d85000050095a7 */ /* 0x000ea4000802007f */
[----:B--2---:R-:W-:Y:S05]  /*1f4d0*/  @!P1 BRA `(.L_x_2463) ;  /* 0xfffffffc00f09947 */ /* 0x004fea000383ffff */
[----:B------:R-:W-:Y:S05]  /*1f4e0*/  BRA `(.L_x_2460) ;  /* 0xffffff2000a87947 */ /* 0x000fea000383ffff */
.L_x_2470:
[----:B-1----:R1:W2:Y:S02]  /*1f4f0*/  SYNCS.PHASECHK.TRANS64.TRYWAIT P1, [R6+URZ+0x2d850], R5 ;  /* 0x02d85005060075a7 */ /* 0x0022a4000802017f */
[----:B--2---:R-:W-:Y:S05]  /*1f500*/  @!P1 NANOSLEEP.SYNCS 0x989680 ;  /* 0x009896800000995d */ /* 0x004fea0003900000 */
[----:B------:R-:W2:Y:S02]  /*1f510*/  @!P1 SYNCS.PHASECHK.TRANS64 P1, [R6+URZ+0x2d850], R5 ;  /* 0x02d85005060095a7 */ /* 0x000ea4000802007f */
[----:B--2---:R-:W-:Y:S05]  /*1f520*/  @!P1 BRA `(.L_x_2470) ;  /* 0xfffffffc00f09947 */ /* 0x004fea000383ffff */
[----:B------:R-:W-:Y:S05]  /*1f530*/  BRA `(.L_x_2469) ;  /* 0xffffff4000787947 */ /* 0x000fea000383ffff */
.L_x_2476:
[----:B------:R-:W-:Y:S02]  /*1f540*/  IMAD.MOV.U32 R13, RZ, RZ, R20 ;  /* 0x000000ffff0d7224 */ /* 0x000fe400078e0014 */
[----:B------:R-:W-:Y:S02]  /*1f550*/  IMAD.MOV.U32 R12, RZ, RZ, RZ ;  /* 0x000000ffff0c7224 */ /* 0x000fe400078e00ff */
[----:B------:R-:W-:Y:S02]  /*1f560*/  IMAD.MOV.U32 R11, RZ, RZ, 0x1c1f ;  /* 0x00001c1fff0b7424 */ /* 0x000fe400078e00ff */
[----:B------:R-:W-:-:S07]  /*1f570*/  IMAD.MOV.U32 R15, RZ, RZ, -0x1 ;  /* 0xffffffffff0f7424 */ /* 0x000fce00078e00ff */
[----:B-----5:R-:W-:Y:S05]  /*1f580*/  WARPSYNC.COLLECTIVE R15, `(.L_x_2652) ;  /* 0x000000000f087348 */ /* 0x020fea0003c00000 */
[----:B------:R0:W1:Y:S02]  /*1f590*/  SHFL.IDX P6, R14, R13, R12, R11 ;  /* 0x0000000c0d0e7389 */ /* 0x00006400000c000b */
[----:B01---5:R-:W-:Y:S01]  /*1f5a0*/  ENDCOLLECTIVE ;  /* 0x000000000000791b */ /* 0x023fe20003800000 */
.L_x_2652:
[----:B------:R-:W-:Y:S01]  /*1f5b0*/  IMAD.MOV.U32 R13, RZ, RZ, R0 ;  /* 0x000000ffff0d7224 */ /* 0x000fe200078e0000 */
[----:B------:R-:W-:-:S07]  /*1f5c0*/  MOV R3, R14 ;  /* 0x0000000e00037202 */ /* 0x000fce0000000f00 */
[----:B------:R-:W-:Y:S05]  /*1f5d0*/  WARPSYNC.COLLECTIVE R15, `(.L_x_2653) ;  /* 0x000000000f087348 */ /* 0x000fea0003c00000 */
[----:B------:R0:W1:Y:S02]  /*1f5e0*/  SHFL.IDX P6, R14, R13, R12, R11 ;  /* 0x0000000c0d0e7389 */ /* 0x00006400000c000b */
[----:B01----:R-:W-:Y:S01]  /*1f5f0*/  ENDCOLLECTIVE ;  /* 0x000000000000791b */ /* 0x003fe20003800000 */
.L_x_2653:
[----:B------:R-:W-:Y:S05]  /*1f600*/  BRA `(.L_x_2654) ;  /* 0xffffff5c004c7947 */ /* 0x000fea000383ffff */
.L_x_2479:
        /* <DEDUP_REMOVED lines=8> */
.L_x_2656:
[----:B------:R-:W-:Y:S05]  /*1f690*/  BSYNC B1 ;  /* 0x0000000000017941 */ /* 0x000fea0003800000 */
.L_x_2655:
        /* <DEDUP_REMOVED lines=8> */
.L_x_2657:
[----:B------:R-:W-:Y:S05]  /*1f720*/  BRA `(.L_x_2658) ;  /* 0xffffff5c005c7947 */ /* 0x000fea000383ffff */
.L_x_2481:
[----:B------:R-:W-:Y:S02]  /*1f730*/  IMAD.MOV.U32 R13, RZ, RZ, R26 ;  /* 0x000000ffff0d7224 */ /* 0x000fe400078e001a */
[----:B------:R-:W-:Y:S02]  /*1f740*/  IMAD.MOV.U32 R12, RZ, RZ, RZ ;  /* 0x000000ffff0c7224 */ /* 0x000fe400078e00ff */
[----:B------:R-:W-:Y:S02]  /*1f750*/  IMAD.MOV.U32 R11, RZ, RZ, 0x1c1f ;  /* 0x00001c1fff0b7424 */ /* 0x000fe400078e00ff */
[----:B------:R-:W-:-:S07]  /*1f760*/  IMAD.MOV.U32 R15, RZ, RZ, -0x1 ;  /* 0xffffffffff0f7424 */ /* 0x000fce00078e00ff */
[----:B------:R-:W-:Y:S05]  /*1f770*/  WARPSYNC.COLLECTIVE R15, `(.L_x_2659) ;  /* 0x000000000f087348 */ /* 0x000fea0003c00000 */
[----:B------:R0:W1:Y:S02]  /*1f780*/  SHFL.IDX P6, R14, R13, R12, R11 ;  /* 0x0000000c0d0e7389 */ /* 0x00006400000c000b */
[----:B01----:R-:W-:Y:S01]  /*1f790*/  ENDCOLLECTIVE ;  /* 0x000000000000791b */ /* 0x003fe20003800000 */
.L_x_2659:
[----:B------:R-:W-:Y:S01]  /*1f7a0*/  MOV R13, R0 ;  /* 0x00000000000d7202 */ /* 0x000fe20000000f00 */
[----:B------:R-:W-:-:S07]  /*1f7b0*/  IMAD.MOV.U32 R3, RZ, RZ, R14 ;  /* 0x000000ffff037224 */ /* 0x000fce00078e000e */
[----:B------:R-:W-:Y:S05]  /*1f7c0*/  WARPSYNC.COLLECTIVE R15, `(.L_x_2660) ;  /* 0x000000000f087348 */ /* 0x000fea0003c00000 */
[----:B------:R0:W1:Y:S02]  /*1f7d0*/  SHFL.IDX P6, R14, R13, R12, R11 ;  /* 0x0000000c0d0e7389 */ /* 0x00006400000c000b */
[----:B01----:R-:W-:Y:S01]  /*1f7e0*/  ENDCOLLECTIVE ;  /* 0x000000000000791b */ /* 0x003fe20003800000 */
.L_x_2660:
[----:B------:R-:W-:Y:S05]  /*1f7f0*/  BRA `(.L_x_2661) ;  /* 0xffffff6000287947 */ /* 0x000fea000383ffff */
.L_x_2484:
        /* <DEDUP_REMOVED lines=8> */
.L_x_2663:
[----:B------:R-:W-:Y:S05]  /*1f880*/  BSYNC B1 ;  /* 0x0000000000017941 */ /* 0x000fea0003800000 */
.L_x_2662:
        /* <DEDUP_REMOVED lines=8> */
.L_x_2664:
[----:B------:R-:W-:Y:S05]  /*1f910*/  BRA `(.L_x_2665) ;  /* 0xffffff6400247947 */ /* 0x000fea000383ffff */
.L_x_2488:
[----:B------:R-:W-:Y:S02]  /*1f920*/  IMAD.MOV.U32 R13, RZ, RZ, R4 ;  /* 0x000000ffff0d7224 */ /* 0x000fe400078e0004 */
[----:B------:R-:W-:Y:S02]  /*1f930*/  IMAD.MOV.U32 R12, RZ, RZ, RZ ;  /* 0x000000ffff0c7224 */ /* 0x000fe400078e00ff */
[----:B------:R-:W-:Y:S02]  /*1f940*/  IMAD.MOV.U32 R11, RZ, RZ, 0x1c1f ;  /* 0x00001c1fff0b7424 */ /* 0x000fe400078e00ff */
[----:B------:R-:W-:-:S07]  /*1f950*/  IMAD.MOV.U32 R15, RZ, RZ, -0x1 ;  /* 0xffffffffff0f7424 */ /* 0x000fce00078e00ff */
[----:B-1----:R-:W-:Y:S05]  /*1f960*/  WARPSYNC.COLLECTIVE R15, `(.L_x_2666) ;  /* 0x000000000f087348 */ /* 0x002fea0003c00000 */
[----:B------:R0:W2:Y:S02]  /*1f970*/  SHFL.IDX P6, R14, R13, R12, R11 ;  /* 0x0000000c0d0e7389 */ /* 0x0000a400000c000b */
[----:B012---:R-:W-:Y:S01]  /*1f980*/  ENDCOLLECTIVE ;  /* 0x000000000000791b */ /* 0x007fe20003800000 */
.L_x_2666:
[----:B------:R-:W-:Y:S02]  /*1f990*/  IMAD.MOV.U32 R13, RZ, RZ, R0 ;  /* 0x000000ffff0d7224 */ /* 0x000fe400078e0000 */
[----:B------:R-:W-:-:S07]  /*1f9a0*/  IMAD.MOV.U32 R3, RZ, RZ, R14 ;  /* 0x000000ffff037224 */ /* 0x000fce00078e000e */
[----:B------:R-:W-:Y:S05]  /*1f9b0*/  WARPSYNC.COLLECTIVE R15, `(.L_x_2667) ;  /* 0x000000000f087348 */ /* 0x000fea0003c00000 */
[----:B------:R0:W1:Y:S02]  /*1f9c0*/  SHFL.IDX P6, R14, R13, R12, R11 ;  /* 0x0000000c0d0e7389 */ /* 0x00006400000c000b */
[----:B01----:R-:W-:Y:S01]  /*1f9d0*/  ENDCOLLECTIVE ;  /* 0x000000000000791b */ /* 0x003fe20003800000 */
.L_x_2667:
[----:B------:R-:W-:Y:S05]  /*1f9e0*/  BRA `(.L_x_2668) ;  /* 0xffffff70005c7947 */ /* 0x000fea000383ffff */
.L_x_2491:
[----:B------:R-:W-:Y:S01]  /*1f9f0*/  BSSY B1, `(.L_x_2669) ;  /* 0x0000008000017945 */ /* 0x000fe20003800000 */
[----:B----4-:R-:W-:Y:S01]  /*1fa00*/  MOV R13, R4 ;  /* 0x00000004000d7202 */ /* 0x010fe20000000f00 */
[----:B------:R-:W-:Y:S02]  /*1fa10*/  IMAD.MOV.U32 R12, RZ, RZ, 0x1 ;  /* 0x00000001ff0c7424 */ /* 0x000fe400078e00ff */
[----:B------:R-:W-:Y:S02]  /*1fa20*/  IMAD.MOV.U32 R11, RZ, RZ, 0x1c1f ;  /* 0x00001c1fff0b7424 */ /* 0x000fe400078e00ff */
[----:B------:R-:W-:-:S07]  /*1fa30*/  IMAD.MOV.U32 R15, RZ, RZ, -0x1 ;  /* 0xffffffffff0f7424 */ /* 0x000fce00078e00ff */
[----:B0123--:R-:W-:Y:S05]  /*1fa40*/  WARPSYNC.COLLECTIVE R15, `(.L_x_2670) ;  /* 0x000000000f087348 */ /* 0x00ffea0003c00000 */
[----:B---3--:R3:W4:Y:S02]  /*1fa50*/  SHFL.IDX P6, R14, R13, R12, R11 ;  /* 0x0000000c0d0e7389 */ /* 0x00872400000c000b */
[----:B01234-:R-:W-:Y:S01]  /*1fa60*/  ENDCOLLECTIVE ;  /* 0x000000000000791b */ /* 0x01ffe20003800000 */
.L_x_2670:
[----:B------:R-:W-:Y:S05]  /*1fa70*/  BSYNC B1 ;  /* 0x0000000000017941 */ /* 0x000fea0003800000 */
.L_x_2669:
[----:B------:R-:W-:Y:S01]  /*1fa80*/  IMAD.MOV.U32 R13, RZ, RZ, R0 ;  /* 0x000000ffff0d7224 */ /* 0x000fe200078e0000 */
[----:B------:R-:W-:Y:S01]  /*1fa90*/  MOV R15, 0xffffffff ;  /* 0xffffffff000f7802 */ /* 0x000fe20000000f00 */
[----:B------:R-:W-:Y:S02]  /*1faa0*/  IMAD.MOV.U32 R12, RZ, RZ, 0x1 ;  /* 0x00000001ff0c7424 */ /* 0x000fe400078e00ff */
[----:B------:R-:W-:Y:S02]  /*1fab0*/  IMAD.MOV.U32 R11, RZ, RZ, 0x1c1f ;  /* 0x00001c1fff0b7424 */ /* 0x000fe400078e00ff */
[----:B------:R-:W-:-:S07]  /*1fac0*/  IMAD.MOV.U32 R3, RZ, RZ, R14 ;  /* 0x000000ffff037224 */ /* 0x000fce00078e000e */
[----:B------:R-:W-:Y:S05]  /*1fad0*/  WARPSYNC.COLLECTIVE R15, `(.L_x_2671) ;  /* 0x000000000f087348 */ /* 0x000fea0003c00000 */
[----:B------:R0:W1:Y:S02]  /*1fae0*/  SHFL.IDX P6, R14, R13, R12, R11 ;  /* 0x0000000c0d0e7389 */ /* 0x00006400000c000b */
[----:B01----:R-:W-:Y:S01]  /*1faf0*/  ENDCOLLECTIVE ;  /* 0x000000000000791b */ /* 0x003fe20003800000 */
.L_x_2671:
[----:B------:R-:W-:Y:S05]  /*1fb00*/  BRA `(.L_x_2672) ;  /* 0xffffff7000707947 */ /* 0x000fea000383ffff */
.L_x_2510:
[----:B------:R-:W2:Y:S01]  /*1fb10*/  S2R R7, SR_TID.X ;  /* 0x0000000000077919 */ /* 0x000ea20000002100 */
[----:B------:R-:W-:Y:S01]  /*1fb20*/  BSSY B1, `(.L_x_2673) ;  /* 0x000000a000017945 */ /* 0x000fe20003800000 */
[----:B------:R-:W-:Y:S02]  /*1fb30*/  IMAD.MOV.U32 R12, RZ, RZ, RZ ;  /* 0x000000ffff0c7224 */ /* 0x000fe400078e00ff */
[----:B------:R-:W-:Y:S02]  /*1fb40*/  IMAD.MOV.U32 R11, RZ, RZ, 0x1f ;  /* 0x0000001fff0b7424 */ /* 0x000fe400078e00ff */
[----:B------:R-:W-:Y:S01]  /*1fb50*/  IMAD.MOV.U32 R15, RZ, RZ, -0x1 ;  /* 0xffffffffff0f7424 */ /* 0x000fe200078e00ff */
[----:B--2---:R-:W-:-:S04]  /*1fb60*/  SHF.R.U32.HI R7, RZ, 0x5, R7 ;  /* 0x00000005ff077819 */ /* 0x004fc80000011607 */
[----:B------:R-:W-:-:S05]  /*1fb70*/  LOP3.LUT R7, R7, 0x3, RZ, 0xc0, !PT ;  /* 0x0000000307077812 */ /* 0x000fca00078ec0ff */
[----:B------:R-:W-:-:S07]  /*1fb80*/  IMAD.MOV.U32 R13, RZ, RZ, R7 ;  /* 0x000000ffff0d7224 */ /* 0x000fce00078e0007 */
[----:B01----:R-:W-:Y:S05]  /*1fb90*/  WARPSYNC.COLLECTIVE R15, `(.L_x_2674) ;  /* 0x000000000f087348 */ /* 0x003fea0003c00000 */
[----:B------:R2:W3:Y:S02]  /*1fba0*/  SHFL.IDX P6, R14, R13, R12, R11 ;  /* 0x0000000c0d0e7389 */ /* 0x0004e400000c000b */
[----:B0123--:R-:W-:Y:S01]  /*1fbb0*/  ENDCOLLECTIVE ;  /* 0x000000000000791b */ /* 0x00ffe20003800000 */
.L_x_2674:
[----:B------:R-:W-:Y:S05]  /*1fbc0*/  BSYNC B1 ;  /* 0x0000000000017941 */ /* 0x000fea0003800000 */
.L_x_2673:
[----:B------:R-:W-:Y:S05]  /*1fbd0*/  BRA `(.L_x_2675) ;  /* 0xffffff8c009c7947 */ /* 0x000fea000383ffff */
.L_x_2512:
[----:B------:R-:W-:Y:S01]  /*1fbe0*/  BSSY B1, `(.L_x_2676) ;  /* 0x0000006000017945 */ /* 0x000fe20003800000 */
[----:B------:R-:W-:-:S07]  /*1fbf0*/  IMAD.MOV.U32 R15, RZ, RZ, -0x1 ;  /* 0xffffffffff0f7424 */ /* 0x000fce00078e00ff */
[----:B012---:R-:W-:Y:S05]  /*1fc00*/  WARPSYNC.COLLECTIVE R15, `(.L_x_2677) ;  /* 0x000000000f0c7348 */ /* 0x007fea0003c00000 */
[----:B------:R-:W-:Y:S02]  /*1fc10*/  ELECT P6, UR62, PT ;  /* 0x00000000003e782f */ /* 0x000fe400038c0000 */
[----:B------:R-:W-:Y:S01]  /*1fc20*/  MOV R14, UR62 ;  /* 0x0000003e000e7c02 */ /* 0x000fe20008000f00 */
[----:B012---:R-:W-:Y:S10]  /*1fc30*/  ENDCOLLECTIVE ;  /* 0x000000000000791b */ /* 0x007ff40003800000 */
.L_x_2677:
[----:B------:R-:W-:Y:S05]  /*1fc40*/  BSYNC B1 ;  /* 0x0000000000017941 */ /* 0x000fea0003800000 */
.L_x_2676:
[----:B------:R-:W-:Y:S05]  /*1fc50*/  BRA `(.L_x_2511) ;  /* 0xffffff8c00947947 */ /* 0x000fea000383ffff */
.L_x_2514:
[----:B--2---:R2:W3:Y:S02]  /*1fc60*/  SYNCS.PHASECHK.TRANS64.TRYWAIT P0, [R16+URZ+0x2d820], R6 ;  /* 0x02d82006100075a7 */ /* 0x0044e4000800017f */
[----:B---3--:R-:W-:Y:S05]  /*1fc70*/  @!P0 NANOSLEEP.SYNCS 0x989680 ;  /* 0x009896800000895d */ /* 0x008fea0003900000 */
[----:B------:R-:W3:Y:S02]  /*1fc80*/  @!P0 SYNCS.PHASECHK.TRANS64 P0, [R16+URZ+0x2d820], R6 ;  /* 0x02d82006100085a7 */ /* 0x000ee4000800007f */
[----:B---3--:R-:W-:Y:S05]  /*1fc90*/  @!P0 BRA `(.L_x_2514) ;  /* 0xfffffffc00f08947 */ /* 0x008fea000383ffff */
[----:B------:R-:W-:Y:S05]  /*1fca0*/  BRA `(.L_x_2678) ;  /* 0xffffff8c00a47947 */ /* 0x000fea000383ffff */
.L_x_2518:
[----:B0-----:R0:W1:Y:S02]  /*1fcb0*/  SYNCS.PHASECHK.TRANS64.TRYWAIT P0, [R9+URZ+0x2d8a0], R11 ;  /* 0x02d8a00b090075a7 */ /* 0x001064000800017f */
[----:B-1----:R-:W-:Y:S05]  /*1fcc0*/  @!P0 NANOSLEEP.SYNCS 0x989680 ;  /* 0x009896800000895d */ /* 0x002fea0003900000 */
[----:B------:R-:W1:Y:S02]  /*1fcd0*/  @!P0 SYNCS.PHASECHK.TRANS64 P0, [R9+URZ+0x2d8a0], R11 ;  /* 0x02d8a00b090085a7 */ /* 0x000e64000800007f */
[----:B-1----:R-:W-:Y:S05]  /*1fce0*/  @!P0 BRA `(.L_x_2518) ;  /* 0xfffffffc00f08947 */ /* 0x002fea000383ffff */
[----:B------:R-:W-:Y:S05]  /*1fcf0*/  BRA `(.L_x_2679) ;  /* 0xffffff8c00c07947 */ /* 0x000fea000383ffff */
.L_x_2525:
[----:B-1----:R1:W2:Y:S02]  /*1fd00*/  SYNCS.PHASECHK.TRANS64.TRYWAIT P0, [R9+URZ+0x2d8c0], R11 ;  /* 0x02d8c00b090075a7 */ /* 0x0022a4000800017f */
[----:B--2---:R-:W-:Y:S05]  /*1fd10*/  @!P0 NANOSLEEP.SYNCS 0x989680 ;  /* 0x009896800000895d */ /* 0x004fea0003900000 */
[----:B------:R-:W2:Y:S02]  /*1fd20*/  @!P0 SYNCS.PHASECHK.TRANS64 P0, [R9+URZ+0x2d8c0], R11 ;  /* 0x02d8c00b090085a7 */ /* 0x000ea4000800007f */
[----:B--2---:R-:W-:Y:S05]  /*1fd30*/  @!P0 BRA `(.L_x_2525) ;  /* 0xfffffffc00f08947 */ /* 0x004fea000383ffff */
[----:B------:R-:W-:Y:S05]  /*1fd40*/  BRA `(.L_x_2680) ;  /* 0xffffff9000bc7947 */ /* 0x000fea000383ffff */
.L_x_2534:
[----:B0-----:R0:W1:Y:S02]  /*1fd50*/  SYNCS.PHASECHK.TRANS64.TRYWAIT P1, [R9+URZ+0x2d8a0], R8 ;  /* 0x02d8a008090075a7 */ /* 0x001064000802017f */
[----:B-1----:R-:W-:Y:S05]  /*1fd60*/  @!P1 NANOSLEEP.SYNCS 0x989680 ;  /* 0x009896800000995d */ /* 0x002fea0003900000 */
[----:B------:R-:W1:Y:S02]  /*1fd70*/  @!P1 SYNCS.PHASECHK.TRANS64 P1, [R9+URZ+0x2d8a0], R8 ;  /* 0x02d8a008090095a7 */ /* 0x000e64000802007f */
[----:B-1----:R-:W-:Y:S05]  /*1fd80*/  @!P1 BRA `(.L_x_2534) ;  /* 0xfffffffc00f09947 */ /* 0x002fea000383ffff */
[----:B------:R-:W-:Y:S05]  /*1fd90*/  BRA `(.L_x_2681) ;  /* 0xffffff9400fc7947 */ /* 0x000fea000383ffff */
.L_x_2541:
[----:B-1----:R1:W2:Y:S02]  /*1fda0*/  SYNCS.PHASECHK.TRANS64.TRYWAIT P1, [R9+URZ+0x2d8c0], R8 ;  /* 0x02d8c008090075a7 */ /* 0x0022a4000802017f */
[----:B--2---:R-:W-:Y:S05]  /*1fdb0*/  @!P1 NANOSLEEP.SYNCS 0x989680 ;  /* 0x009896800000995d */ /* 0x004fea0003900000 */
[----:B------:R-:W2:Y:S02]  /*1fdc0*/  @!P1 SYNCS.PHASECHK.TRANS64 P1, [R9+URZ+0x2d8c0], R8 ;  /* 0x02d8c008090095a7 */ /* 0x000ea4000802007f */
[----:B--2---:R-:W-:Y:S05]  /*1fdd0*/  @!P1 BRA `(.L_x_2541) ;  /* 0xfffffffc00f09947 */ /* 0x004fea000383ffff */
[----:B------:R-:W-:Y:S05]  /*1fde0*/  BRA `(.L_x_2682) ;  /* 0xffffff9800f47947 */ /* 0x000fea000383ffff */
.L_x_2558:
[----:B------:R-:W0:Y:S01]  /*1fdf0*/  S2R R20, SR_TID.X ;  /* 0x0000000000147919 */ /* 0x000e220000002100 */
[----:B------:R-:W-:Y:S01]  /*1fe00*/  BSSY B0, `(.L_x_2683) ;  /* 0x000000a000007945 */ /* 0x000fe20003800000 */
[----:B------:R-:W-:Y:S02]  /*1fe10*/  IMAD.MOV.U32 R12, RZ, RZ, RZ ;  /* 0x000000ffff0c7224 */ /* 0x000fe400078e00ff */
[----:B------:R-:W-:Y:S01]  /*1fe20*/  IMAD.MOV.U32 R15, RZ, RZ, -0x1 ;  /* 0xffffffffff0f7424 */ /* 0x000fe200078e00ff */
[----:B0-----:R-:W-:-:S04]  /*1fe30*/  SHF.R.U32.HI R11, RZ, 0x5, R20 ;  /* 0x00000005ff0b7819 */ /* 0x001fc80000011614 */
[----:B------:R-:W-:-:S05]  /*1fe40*/  LOP3.LUT R11, R11, 0x3, RZ, 0xc0, !PT ;  /* 0x000000030b0b7812 */ /* 0x000fca00078ec0ff */
[----:B------:R-:W-:Y:S01]  /*1fe50*/  IMAD.MOV.U32 R13, RZ, RZ, R11 ;  /* 0x000000ffff0d7224 */ /* 0x000fe200078e000b */
[----:B------:R-:W-:-:S07]  /*1fe60*/  MOV R11, 0x1f ;  /* 0x0000001f000b7802 */ /* 0x000fce0000000f00 */
[----:B-----5:R-:W-:Y:S05]  /*1fe70*/  WARPSYNC.COLLECTIVE R15, `(.L_x_2684) ;  /* 0x000000000f087348 */ /* 0x020fea0003c00000 */
[----:B------:R0:W1:Y:S02]  /*1fe80*/  SHFL.IDX P6, R14, R13, R12, R11 ;  /* 0x0000000c0d0e7389 */ /* 0x00006400000c000b */
[----:B01---5:R-:W-:Y:S01]  /*1fe90*/  ENDCOLLECTIVE ;  /* 0x000000000000791b */ /* 0x023fe20003800000 */
.L_x_2684:
[----:B------:R-:W-:Y:S05]  /*1fea0*/  BSYNC B0 ;  /* 0x0000000000007941 */ /* 0x000fea0003800000 */
.L_x_2683:
[----:B------:R-:W-:Y:S05]  /*1feb0*/  BRA `(.L_x_2685) ;  /* 0xffffffa800ec7947 */ /* 0x000fea000383ffff */
.L_x_2561:
[----:B0-----:R0:W1:Y:S02]  /*1fec0*/  SYNCS.PHASECHK.TRANS64.TRYWAIT P0, [R0+URZ+0x2d840], R5 ;  /* 0x02d84005000075a7 */ /* 0x001064000800017f */
[----:B-1----:R-:W-:Y:S05]  /*1fed0*/  @!P0 NANOSLEEP.SYNCS 0x989680 ;  /* 0x009896800000895d */ /* 0x002fea0003900000 */
[----:B------:R-:W1:Y:S02]  /*1fee0*/  @!P0 SYNCS.PHASECHK.TRANS64 P0, [R0+URZ+0x2d840], R5 ;  /* 0x02d84005000085a7 */ /* 0x000e64000800007f */
[----:B-1----:R-:W-:Y:S05]  /*1fef0*/  @!P0 BRA `(.L_x_2561) ;  /* 0xfffffffc00f08947 */ /* 0x002fea000383ffff */
[----:B------:R-:W-:Y:S05]  /*1ff00*/  BRA `(.L_x_2686) ;  /* 0xffffffac00407947 */ /* 0x000fea000383ffff */
.L_x_2562:
        /* <DEDUP_REMOVED lines=8> */
.L_x_2688:
[----:B------:R-:W-:Y:S05]  /*1ff90*/  BSYNC B0 ;  /* 0x0000000000007941 */ /* 0x000fea0003800000 */
.L_x_2687:
        /* <DEDUP_REMOVED lines=8> */
.L_x_2689:
[----:B------:R-:W-:Y:S02]  /*20020*/  IMAD.MOV.U32 R13, RZ, RZ, R7 ;  /* 0x000000ffff0d7224 */ /* 0x000fe400078e0007 */
[----:B------:R-:W-:Y:S02]  /*20030*/  IMAD.MOV.U32 R12, RZ, RZ, 0x1 ;  /* 0x00000001ff0c7424 */ /* 0x000fe400078e00ff */
[----:B------:R-:W-:-:S07]  /*20040*/  IMAD.MOV.U32 R4, RZ, RZ, R14 ;  /* 0x000000ffff047224 */ /* 0x000fce00078e000e */
[----:B------:R-:W-:Y:S05]  /*20050*/  WARPSYNC.COLLECTIVE R15, `(.L_x_2690) ;  /* 0x000000000f087348 */ /* 0x000fea0003c00000 */
[----:B------:R0:W1:Y:S02]  /*20060*/  SHFL.IDX P6, R14, R13, R12, R11 ;  /* 0x0000000c0d0e7389 */ /* 0x00006400000c000b */
[----:B01----:R-:W-:Y:S01]  /*20070*/  ENDCOLLECTIVE ;  /* 0x000000000000791b */ /* 0x003fe20003800000 */
.L_x_2690:
[----:B------:R-:W-:-:S05]  /*20080*/  @P0 LEA R5, P1, R9, R4, 0x1 ;  /* 0x0000000409050211 */ /* 0x000fca00078208ff */
[----:B------:R-:W-:Y:S01]  /*20090*/  @P0 IMAD.X R4, RZ, RZ, R6, P1 ;  /* 0x000000ffff040224 */ /* 0x000fe200008e0606 */
[----:B------:R-:W-:Y:S01]  /*200a0*/  ISETP.GE.AND P1, PT, R3, 0x21, PT ;  /* 0x000000210300780c */ /* 0x000fe20003f26270 */
        /* <DEDUP_REMOVED lines=11> */
[----:B0-----:R-:W-:-:S07]  /*20160*/  MOV R6, R14 ;  /* 0x0000000e00067202 */ /* 0x001fce0000000f00 */
[----:B------:R-:W-:Y:S05]  /*20170*/  WARPSYNC.COLLECTIVE R15, `(.L_x_2691) ;  /* 0x000000000f087348 */ /* 0x000fea0003c00000 */
[----:B------:R0:W1:Y:S02]  /*20180*/  SHFL.IDX P6, R14, R13, R12, R11 ;  /* 0x0000000c0d0e7389 */ /* 0x00006400000c000b */
[----:B01----:R-:W-:Y:S01]  /*20190*/  ENDCOLLECTIVE ;  /* 0x000000000000791b */ /* 0x003fe20003800000 */
.L_x_2691:
[----:B------:R-:W-:Y:S02]  /*201a0*/  IMAD.MOV.U32 R13, RZ, RZ, R7 ;  /* 0x000000ffff0d7224 */ /* 0x000fe400078e0007 */
[----:B------:R-:W-:Y:S02]  /*201b0*/  IMAD.MOV.U32 R12, RZ, RZ, 0x2 ;  /* 0x00000002ff0c7424 */ /* 0x000fe400078e00ff */
[----:B------:R-:W-:-:S07]  /*201c0*/  IMAD.MOV.U32 R4, RZ, RZ, R14 ;  /* 0x000000ffff047224 */ /* 0x000fce00078e000e */
[----:B------:R-:W-:Y:S05]  /*201d0*/  WARPSYNC.COLLECTIVE R15, `(.L_x_2692) ;  /* 0x000000000f087348 */ /* 0x000fea0003c00000 */
[----:B------:R0:W1:Y:S02]  /*201e0*/  SHFL.IDX P6, R14, R13, R12, R11 ;  /* 0x0000000c0d0e7389 */ /* 0x00006400000c000b */
[----:B01----:R-:W-:Y:S01]  /*201f0*/  ENDCOLLECTIVE ;  /* 0x000000000000791b */ /* 0x003fe20003800000 */
.L_x_2692:
[----:B------:R-:W-:-:S05]  /*20200*/  @P1 LEA R5, P0, R9, R4, 0x1 ;  /* 0x0000000409051211 */ /* 0x000fca00078008ff */
[----:B------:R-:W-:Y:S02]  /*20210*/  @P1 IMAD.X R4, RZ, RZ, R6, P0 ;  /* 0x000000ffff041224 */ /* 0x000fe400000e0606 */
[----:B------:R-:W-:-:S03]  /*20220*/  @P1 IMAD R6, R8, 0x2, R16 ;  /* 0x0000000208061824 */ /* 0x000fc600078e0210 */
[----:B------:R-:W-:Y:S02]  /*20230*/  @P1 LOP3.LUT R5, R5, R4, RZ, 0x3c, !PT ;  /* 0x0000000405051212 */ /* 0x000fe400078e3cff */
[----:B------:R-:W-:Y:S02]  /*20240*/  MOV R13, R2 ;  /* 0x00000002000d7202 */ /* 0x000fe40000000f00 */
        /* <DEDUP_REMOVED lines=13> */
.L_x_2693:
[----:B------:R-:W-:Y:S02]  /*20320*/  IMAD.MOV.U32 R13, RZ, RZ, R7 ;  /* 0x000000ffff0d7224 */ /* 0x000fe400078e0007 */
[----:B------:R-:W-:Y:S02]  /*20330*/  IMAD.MOV.U32 R12, RZ, RZ, 0x3 ;  /* 0x00000003ff0c7424 */ /* 0x000fe400078e00ff */
[----:B------:R-:W-:-:S07]  /*20340*/  IMAD.MOV.U32 R4, RZ, RZ, R14 ;  /* 0x000000ffff047224 */ /* 0x000fce00078e000e */
[----:B------:R-:W-:Y:S05]  /*20350*/  WARPSYNC.COLLECTIVE R15, `(.L_x_2694) ;  /* 0x000000000f087348 */ /* 0x000fea0003c00000 */
[----:B------:R0:W1:Y:S02]  /*20360*/  SHFL.IDX P6, R14, R13, R12, R11 ;  /* 0x0000000c0d0e7389 */ /* 0x00006400000c000b */
[----:B01----:R-:W-:Y:S01]  /*20370*/  ENDCOLLECTIVE ;  /* 0x000000000000791b */ /* 0x003fe20003800000 */
.L_x_2694:
        /* <DEDUP_REMOVED lines=11> */
.L_x_2695:
[----:B------:R-:W-:Y:S01]  /*20430*/  @!PT LDS RZ, [RZ] ;  /* 0x00000000fffff984 */ /* 0x000fe20000000800 */
[----:B------:R-:W-:Y:S01]  /*20440*/  @!PT LDS RZ, [RZ] ;  /* 0x00000000fffff984 */ /* 0x000fe20000000800 */
[----:B------:R-:W-:Y:S01]  /*20450*/  @!PT LDS RZ, [RZ] ;  /* 0x00000000fffff984 */ /* 0x000fe20000000800 */
[----:B------:R0:W-:Y:S04]  /*20460*/  @P1 LDGSTS.E.BYPASS.LTC128B.128 [R6+0x16400], desc[UR38][R4.64], !P4 ;  /* 0x1640000004061fae */ /* 0x0001e8000e101d66 */
[----:B------:R0:W-:Y:S04]  /*20470*/  @P1 LDGSTS.E.BYPASS.LTC128B.128 [R6+0x18400], desc[UR38][R4.64+0x40], !P3 ;  /* 0x1840004004061fae */ /* 0x0001e8000d901d66 */
[----:B------:R0:W-:Y:S01]  /*20480*/  @P1 LDGSTS.E.BYPASS.LTC128B.128 [R6+0x1a400], desc[UR38][R4.64+0x80], !P2 ;  /* 0x1a40008004061fae */ /* 0x0001e2000d101d66 */
[----:B------:R-:W-:Y:S01]  /*20490*/  MOV R2, R14 ;  /* 0x0000000e00027202 */ /* 0x000fe20000000f00 */
[----:B------:R-:W-:Y:S06]  /*204a0*/  BRA `(.L_x_2696) ;  /* 0xffffffa800f87947 */ /* 0x000fec000383ffff */
.L_x_2567:
[----:B------:R-:W-:Y:S02]  /*204b0*/  IMAD.MOV.U32 R13, RZ, RZ, R4 ;  /* 0x000000ffff0d7224 */ /* 0x000fe400078e0004 */
        /* <DEDUP_REMOVED lines=8> */
.L_x_2697:
[C---:B------:R-:W-:Y:S01]  /*20540*/  VIADD R9, R25.reuse, 0x20 ;  /* 0x0000002019097836 */ /* 0x040fe20000000000 */
[----:B------:R-:W-:Y:S01]  /*20550*/  ISETP.GE.AND P3, PT, R25, R0, PT ;  /* 0x000000001900720c */ /* 0x000fe20003f66270 */
[----:B------:R-:W-:Y:S02]  /*20560*/  IMAD.MOV.U32 R13, RZ, RZ, R5 ;  /* 0x000000ffff0d7224 */ /* 0x000fe400078e0005 */
[----:B------:R-:W-:-:S10]  /*20570*/  IMAD.MOV.U32 R2, RZ, RZ, R14 ;  /* 0x000000ffff027224 */ /* 0x000fd400078e000e */
[----:B------:R-:W-:Y:S05]  /*20580*/  WARPSYNC.COLLECTIVE R15, `(.L_x_2698) ;  /* 0x000000000f087348 */ /* 0x000fea0003c00000 */
[----:B------:R0:W1:Y:S02]  /*20590*/  SHFL.IDX P6, R14, R13, R12, R11 ;  /* 0x0000000c0d0e7389 */ /* 0x00006400000c000b */
[----:B01----:R-:W-:Y:S01]  /*205a0*/  ENDCOLLECTIVE ;  /* 0x000000000000791b */ /* 0x003fe20003800000 */
.L_x_2698:
[----:B------:R-:W-:Y:S02]  /*205b0*/  IMAD.MOV.U32 R13, RZ, RZ, R4 ;  /* 0x000000ffff0d7224 */ /* 0x000fe400078e0004 */
[----:B------:R-:W-:Y:S02]  /*205c0*/  IMAD.MOV.U32 R12, RZ, RZ, 0x1 ;  /* 0x00000001ff0c7424 */ /* 0x000fe400078e00ff */
[----:B------:R-:W-:-:S07]  /*205d0*/  IMAD.MOV.U32 R3, RZ, RZ, R14 ;  /* 0x000000ffff037224 */ /* 0x000fce00078e000e */
[----:B------:R-:W-:Y:S05]  /*205e0*/  WARPSYNC.COLLECTIVE R15, `(.L_x_2699) ;  /* 0x000000000f087348 */ /* 0x000fea0003c00000 */
[----:B------:R0:W1:Y:S02]  /*205f0*/  SHFL.IDX P6, R14, R13, R12, R11 ;  /* 0x0000000c0d0e7389 */ /* 0x00006400000c000b */
[----:B01----:R-:W-:Y:S01]  /*20600*/  ENDCOLLECTIVE ;  /* 0x000000000000791b */ /* 0x003fe20003800000 */
.L_x_2699:
[----:B------:R-:W-:-:S04]  /*20610*/  @!P3 LEA R3, P4, R10, R3, 0x1 ;  /* 0x000000030a03b211 */ /* 0x000fc800078808ff */
[----:B------:R-:W-:-:S04]  /*20620*/  @!P3 IADD3.X R2, RZ, R2, RZ, P4, !PT ;  /* 0x00000002ff02b210 */ /* 0x000fc800027fe4ff */
        /* <DEDUP_REMOVED lines=15> */
.L_x_2700:
[----:B------:R-:W-:Y:S02]  /*20720*/  IMAD.MOV.U32 R13, RZ, RZ, R4 ;  /* 0x000000ffff0d7224 */ /* 0x000fe400078e0004 */
[----:B------:R-:W-:Y:S02]  /*20730*/  IMAD.MOV.U32 R12, RZ, RZ, 0x2 ;  /* 0x00000002ff0c7424 */ /* 0x000fe400078e00ff */
[----:B------:R-:W-:-:S07]  /*20740*/  IMAD.MOV.U32 R3, RZ, RZ, R14 ;  /* 0x000000ffff037224 */ /* 0x000fce00078e000e */
[----:B------:R-:W-:Y:S05]  /*20750*/  WARPSYNC.COLLECTIVE R15, `(.L_x_2701) ;  /* 0x000000000f087348 */ /* 0x000fea0003c00000 */
[----:B------:R0:W1:Y:S02]  /*20760*/  SHFL.IDX P6, R14, R13, R12, R11 ;  /* 0x0000000c0d0e7389 */ /* 0x00006400000c000b */
[----:B01----:R-:W-:Y:S01]  /*20770*/  ENDCOLLECTIVE ;  /* 0x000000000000791b */ /* 0x003fe20003800000 */
.L_x_2701:
        /* <DEDUP_REMOVED lines=18> */
.L_x_2702:
[----:B------:R-:W-:Y:S01]  /*208a0*/  IMAD.MOV.U32 R13, RZ, RZ, R4 ;  /* 0x000000ffff0d7224 */ /* 0x000fe200078e0004 */
[----:B------:R-:W-:Y:S01]  /*208b0*/  MOV R12, 0x3 ;  /* 0x00000003000c7802 */ /* 0x000fe20000000f00 */
[----:B------:R-:W-:-:S07]  /*208c0*/  IMAD.MOV.U32 R3, RZ, RZ, R14 ;  /* 0x000000ffff037224 */ /* 0x000fce00078e000e */
[----:B------:R-:W-:Y:S05]  /*208d0*/  WARPSYNC.COLLECTIVE R15, `(.L_x_2703) ;  /* 0x000000000f087348 */ /* 0x000fea0003c00000 */
[----:B------:R0:W1:Y:S02]  /*208e0*/  SHFL.IDX P6, R14, R13, R12, R11 ;  /* 0x0000000c0d0e7389 */ /* 0x00006400000c000b */
[----:B01----:R-:W-:Y:S01]  /*208f0*/  ENDCOLLECTIVE ;  /* 0x000000000000791b */ /* 0x003fe20003800000 */
.L_x_2703:
        /* <DEDUP_REMOVED lines=10> */
.L_x_2704:
[----:B------:R-:W-:Y:S01]  /*209a0*/  @!PT LDS RZ, [RZ] ;  /* 0x00000000fffff984 */ /* 0x000fe20000000800 */
[----:B------:R-:W-:Y:S01]  /*209b0*/  @!PT LDS RZ, [RZ] ;  /* 0x00000000fffff984 */ /* 0x000fe20000000800 */
[----:B------:R-:W-:Y:S01]  /*209c0*/  @!PT LDS RZ, [RZ] ;  /* 0x00000000fffff984 */ /* 0x000fe20000000800 */
[----:B------:R-:W-:Y:S04]  /*209d0*/  @!P3 LDGSTS.E.BYPASS.LTC128B.128 [R8+0xd400], desc[UR38][R2.64], !P0 ;  /* 0x0d4000000208bfae */ /* 0x000fe8000c101d66 */
[----:B------:R-:W-:Y:S04]  /*209e0*/  @!P3 LDGSTS.E.BYPASS.LTC128B.128 [R8+0x10400], desc[UR38][R2.64+0x40], !P1 ;  /* 0x104000400208bfae */ /* 0x000fe8000c901d66 */
[----:B------:R0:W-:Y:S01]  /*209f0*/  @!P3 LDGSTS.E.BYPASS.LTC128B.128 [R8+0x13400], desc[UR38][R2.64+0x80], !P2 ;  /* 0x134000800208bfae */ /* 0x0001e2000d101d66 */
[----:B------:R-:W-:Y:S01]  /*20a00*/  IMAD.MOV.U32 R13, RZ, RZ, R6 ;  /* 0x000000ffff0d7224 */ /* 0x000fe200078e0006 */
[----:B------:R-:W-:Y:S01]  /*20a10*/  MOV R12, RZ ;  /* 0x000000ff000c7202 */ /* 0x000fe20000000f00 */
[----:B0-----:R-:W-:-:S02]  /*20a20*/  VIADD R2, R25, 0x60 ;  /* 0x0000006019027836 */ /* 0x001fc40000000000 */
[----:B------:R-:W-:-:S07]  /*20a30*/  IMAD.MOV.U32 R5, RZ, RZ, R14 ;  /* 0x000000ffff057224 */ /* 0x000fce00078e000e */
[----:B------:R-:W-:Y:S05]  /*20a40*/  WARPSYNC.COLLECTIVE R15, `(.L_x_2705) ;  /* 0x000000000f087348 */ /* 0x000fea0003c00000 */
[----:B------:R0:W1:Y:S02]  /*20a50*/  SHFL.IDX P6, R14, R13, R12, R11 ;  /* 0x0000000c0d0e7389 */ /* 0x00006400000c000b */
[----:B01----:R-:W-:Y:S01]  /*20a60*/  ENDCOLLECTIVE ;  /* 0x000000000000791b */ /* 0x003fe20003800000 */
.L_x_2705:
        /* <DEDUP_REMOVED lines=16> */
.L_x_2706:
[----:B------:R-:W-:Y:S02]  /*20b70*/  IMAD.MOV.U32 R13, RZ, RZ, R6 ;  /* 0x000000ffff0d7224 */ /* 0x000fe400078e0006 */
[----:B------:R-:W-:Y:S02]  /*20b80*/  IMAD.MOV.U32 R12, RZ, RZ, 0x1 ;  /* 0x00000001ff0c7424 */ /* 0x000fe400078e00ff */
[----:B------:R-:W-:-:S07]  /*20b90*/  IMAD.MOV.U32 R3, RZ, RZ, R14 ;  /* 0x000000ffff037224 */ /* 0x000fce00078e000e */
[----:B------:R-:W-:Y:S05]  /*20ba0*/  WARPSYNC.COLLECTIVE R15, `(.L_x_2707) ;  /* 0x000000000f087348 */ /* 0x000fea0003c00000 */
[----:B------:R0:W1:Y:S02]  /*20bb0*/  SHFL.IDX P6, R14, R13, R12, R11 ;  /* 0x0000000c0d0e7389 */ /* 0x00006400000c000b */
[----:B01----:R-:W-:Y:S01]  /*20bc0*/  ENDCOLLECTIVE ;  /* 0x000000000000791b */ /* 0x003fe20003800000 */
.L_x_2707:
[----:B------:R-:W-:-:S05]  /*20bd0*/  @!P3 LEA R3, P4, R10, R3, 0x1 ;  /* 0x000000030a03b211 */ /* 0x000fca00078808ff */
[----:B------:R-:W-:-:S05]  /*20be0*/  @!P3 IMAD.X R2, RZ, RZ, R2, P4 ;  /* 0x000000ffff02b224 */ /* 0x000fca00020e0602 */
[-C--:B------:R-:W-:Y:S02]  /*20bf0*/  @!P3 LOP3.LUT R3, R3, R2.reuse, RZ, 0x3c, !PT ;  /* 0x000000020303b212 */ /* 0x080fe400078e3cff */
[----:B------:R-:W-:Y:S02]  /*20c00*/  MOV R13, R7 ;  /* 0x00000007000d7202 */ /* 0x000fe40000000f00 */
[----:B------:R-:W-:-:S04]  /*20c10*/  @!P3 LOP3.LUT R2, R3, R2, RZ, 0x3c, !PT ;  /* 0x000000020302b212 */ /* 0x000fc800078e3cff */
[----:B------:R-:W-:Y:S01]  /*20c20*/  @!P3 LOP3.LUT R3, R3, R2, RZ, 0x3c, !PT ;  /* 0x000000020303b212 */ /* 0x000fe200078e3cff */
[----:B------:R-:W-:-:S07]  /*20c30*/  IMAD.MOV.U32 R6, RZ, RZ, R14 ;  /* 0x000000ffff067224 */ /* 0x000fce00078e000e */
[----:B------:R-:W-:Y:S05]  /*20c40*/  WARPSYNC.COLLECTIVE R15, `(.L_x_2708) ;  /* 0x000000000f087348 */ /* 0x000fea0003c00000 */
[----:B------:R0:W1:Y:S02]  /*20c50*/  SHFL.IDX P6, R14, R13, R12, R11 ;  /* 0x0000000c0d0e7389 */ /* 0x00006400000c000b */
[----:B01----:R-:W-:Y:S01]  /*20c60*/  ENDCOLLECTIVE ;  /* 0x000000000000791b */ /* 0x003fe20003800000 */
.L_x_2708:
        /* <DEDUP_REMOVED lines=8> */
.L_x_2570:
[----:B-1----:R1:W2:Y:S02]  /*20cf0*/  SYNCS.PHASECHK.TRANS64.TRYWAIT P0, [R16+URZ+0x2d820], R0 ;  /* 0x02d82000100075a7 */ /* 0x0022a4000800017f */
[----:B--2---:R-:W-:Y:S05]  /*20d00*/  @!P0 NANOSLEEP.SYNCS 0x989680 ;  /* 0x009896800000895d */ /* 0x004fea0003900000 */
[----:B------:R-:W2:Y:S02]  /*20d10*/  @!P0 SYNCS.PHASECHK.TRANS64 P0, [R16+URZ+0x2d820], R0 ;  /* 0x02d82000100085a7 */ /* 0x000ea4000800007f */
[----:B--2---:R-:W-:Y:S05]  /*20d20*/  @!P0 BRA `(.L_x_2570) ;  /* 0xfffffffc00f08947 */ /* 0x004fea000383ffff */
[----:B------:R-:W-:Y:S05]  /*20d30*/  BRA `(.L_x_2710) ;  /* 0xffffffb000887947 */ /* 0x000fea000383ffff */
.L_x_2575:
[----:B0-----:R0:W1:Y:S02]  /*20d40*/  SYNCS.PHASECHK.TRANS64.TRYWAIT P0, [R5+URZ+0x2d840], R0 ;  /* 0x02d84000050075a7 */ /* 0x001064000800017f */
[----:B-1----:R-:W-:Y:S05]  /*20d50*/  @!P0 NANOSLEEP.SYNCS 0x989680 ;  /* 0x009896800000895d */ /* 0x002fea0003900000 */
[----:B------:R-:W1:Y:S02]  /*20d60*/  @!P0 SYNCS.PHASECHK.TRANS64 P0, [R5+URZ+0x2d840], R0 ;  /* 0x02d84000050085a7 */ /* 0x000e64000800007f */
[----:B-1----:R-:W-:Y:S05]  /*20d70*/  @!P0 BRA `(.L_x_2575) ;  /* 0xfffffffc00f08947 */ /* 0x002fea000383ffff */
[----:B------:R-:W-:Y:S05]  /*20d80*/  BRA `(.L_x_2711) ;  /* 0xffffffb4007c7947 */ /* 0x000fea000383ffff */
.L_x_2576:
        /* <DEDUP_REMOVED lines=8> */
.L_x_2713:
[----:B------:R-:W-:Y:S05]  /*20e10*/  BSYNC B1 ;  /* 0x0000000000017941 */ /* 0x000fea0003800000 */
.L_x_2712:
[----:B------:R-:W0:Y:S01]  /*20e20*/  S2R R21, SR_TID.X ;  /* 0x0000000000157919 */ /* 0x000e220000002100 */
[----:B------:R-:W-:Y:S01]  /*20e30*/  IMAD.MOV.U32 R13, RZ, RZ, R6 ;  /* 0x000000ffff0d7224 */ /* 0x000fe200078e0006 */
[----:B------:R-:W-:Y:S01]  /*20e40*/  MOV R12, RZ ;  /* 0x000000ff000c7202 */ /* 0x000fe20000000f00 */
[----:B------:R-:W-:Y:S01]  /*20e50*/  IMAD.MOV.U32 R11, RZ, RZ, 0x1c1f ;  /* 0x00001c1fff0b7424 */ /* 0x000fe200078e00ff */
[----:B------:R-:W-:Y:S01]  /*20e60*/  LOP3.LUT R18, R18, 0xffffffdf, RZ, 0xc0, !PT ;  /* 0xffffffdf12127812 */ /* 0x000fe200078ec0ff */
[----:B------:R-:W-:Y:S02]  /*20e70*/  IMAD.MOV.U32 R15, RZ, RZ, -0x1 ;  /* 0xffffffffff0f7424 */ /* 0x000fe400078e00ff */
[----:B------:R-:W-:Y:S01]  /*20e80*/  IMAD.MOV.U32 R3, RZ, RZ, R14 ;  /* 0x000000ffff037224 */ /* 0x000fe200078e000e */
[----:B------:R-:W-:Y:S01]  /*20e90*/  @P1 LOP3.LUT R18, R18, 0x20, RZ, 0xfc, !PT ;  /* 0x0000002012121812 */ /* 0x000fe200078efcff */
[----:B------:R-:W-:-:S07]  /*20ea0*/  IMAD R4, R4, 0x2, R16 ;  /* 0x0000000204047824 */ /* 0x000fce00078e0210 */
[----:B0-----:R-:W-:Y:S05]  /*20eb0*/  WARPSYNC.COLLECTIVE R15, `(.L_x_2714) ;  /* 0x000000000f087348 */ /* 0x001fea0003c00000 */
[----:B------:R1:W2:Y:S02]  /*20ec0*/  SHFL.IDX P6, R14, R13, R12, R11 ;  /* 0x0000000c0d0e7389 */ /* 0x0002a400000c000b */
[----:B012---:R-:W-:Y:S01]  /*20ed0*/  ENDCOLLECTIVE ;  /* 0x000000000000791b */ /* 0x007fe20003800000 */
.L_x_2714:
        /* <DEDUP_REMOVED lines=8> */
.L_x_2715:
        /* <DEDUP_REMOVED lines=15> */
.L_x_2716:
[----:B------:R-:W-:Y:S02]  /*21050*/  IMAD.MOV.U32 R13, RZ, RZ, R7 ;  /* 0x000000ffff0d7224 */ /* 0x000fe400078e0007 */
[----:B------:R-:W-:Y:S02]  /*21060*/  IMAD.MOV.U32 R12, RZ, RZ, 0x2 ;  /* 0x00000002ff0c7424 */ /* 0x000fe400078e00ff */
[----:B------:R-:W-:-:S07]  /*21070*/  IMAD.MOV.U32 R2, RZ, RZ, R14 ;  /* 0x000000ffff027224 */ /* 0x000fce00078e000e */
[----:B------:R-:W-:Y:S05]  /*21080*/  WARPSYNC.COLLECTIVE R15, `(.L_x_2717) ;  /* 0x000000000f087348 */ /* 0x000fea0003c00000 */
[----:B------:R0:W1:Y:S02]  /*21090*/  SHFL.IDX P6, R14, R13, R12, R11 ;  /* 0x0000000c0d0e7389 */ /* 0x00006400000c000b */
[----:B01----:R-:W-:Y:S01]  /*210a0*/  ENDCOLLECTIVE ;  /* 0x000000000000791b */ /* 0x003fe20003800000 */
.L_x_2717:
        /* <DEDUP_REMOVED lines=9> */
[----:B------:R-:W-:-:S07]  /*21140*/  MOV R21, R14 ;  /* 0x0000000e00157202 */ /* 0x000fce0000000f00 */
[----:B0-----:R-:W-:Y:S05]  /*21150*/  WARPSYNC.COLLECTIVE R15, `(.L_x_2718) ;  /* 0x000000000f087348 */ /* 0x001fea0003c00000 */
[----:B------:R1:W2:Y:S02]  /*21160*/  SHFL.IDX P6, R14, R13, R12, R11 ;  /* 0x0000000c0d0e7389 */ /* 0x0002a400000c000b */
[----:B012---:R-:W-:Y:S01]  /*21170*/  ENDCOLLECTIVE ;  /* 0x000000000000791b */ /* 0x007fe20003800000 */
.L_x_2718:
[----:B------:R-:W-:Y:S02]  /*21180*/  IMAD.MOV.U32 R13, RZ, RZ, R7 ;  /* 0x000000ffff0d7224 */ /* 0x000fe400078e0007 */
[----:B------:R-:W-:Y:S02]  /*21190*/  IMAD.MOV.U32 R12, RZ, RZ, 0x3 ;  /* 0x00000003ff0c7424 */ /* 0x000fe400078e00ff */
[----:B------:R-:W-:-:S07]  /*211a0*/  IMAD.MOV.U32 R2, RZ, RZ, R14 ;  /* 0x000000ffff027224 */ /* 0x000fce00078e000e */
[----:B------:R-:W-:Y:S05]  /*211b0*/  WARPSYNC.COLLECTIVE R15, `(.L_x_2719) ;  /* 0x000000000f087348 */ /* 0x000fea0003c00000 */
[----:B------:R0:W1:Y:S02]  /*211c0*/  SHFL.IDX P6, R14, R13, R12, R11 ;  /* 0x0000000c0d0e7389 */ /* 0x00006400000c000b */
[----:B01----:R-:W-:Y:S01]  /*211d0*/  ENDCOLLECTIVE ;  /* 0x000000000000791b */ /* 0x003fe20003800000 */
.L_x_2719:
        /* <DEDUP_REMOVED lines=14> */
.L_x_2720:
[----:B------:R-:W-:Y:S01]  /*212c0*/  MOV R2, R14 ;  /* 0x0000000e00027202 */ /* 0x000fe20000000f00 */
[----:B------:R-:W-:Y:S06]  /*212d0*/  BRA `(.L_x_2721) ;  /* 0xffffffb000fc7947 */ /* 0x000fec000383ffff */
.L_x_2581:
[----:B-1----:R1:W2:Y:S02]  /*212e0*/  SYNCS.PHASECHK.TRANS64.TRYWAIT P0, [R5+URZ+0x2d860], R2 ;  /* 0x02d86002050075a7 */ /* 0x0022a4000800017f */
[----:B--2---:R-:W-:Y:S05]  /*212f0*/  @!P0 NANOSLEEP.SYNCS 0x989680 ;  /* 0x009896800000895d */ /* 0x004fea0003900000 */
[----:B------:R-:W2:Y:S02]  /*21300*/  @!P0 SYNCS.PHASECHK.TRANS64 P0, [R5+URZ+0x2d860], R2 ;  /* 0x02d86002050085a7 */ /* 0x000ea4000800007f */
[----:B--2---:R-:W-:Y:S05]  /*21310*/  @!P0 BRA `(.L_x_2581) ;  /* 0xfffffffc00f08947 */ /* 0x004fea000383ffff */
[----:B------:R-:W-:Y:S05]  /*21320*/  BRA `(.L_x_2722) ;  /* 0xffffffb400607947 */ /* 0x000fea000383ffff */
.L_x_2582:
        /* <DEDUP_REMOVED lines=8> */
.L_x_2724:
[----:B------:R-:W-:Y:S05]  /*213b0*/  BSYNC B1 ;  /* 0x0000000000017941 */ /* 0x000fea0003800000 */
.L_x_2723:
[----:B------:R-:W-:Y:S01]  /*213c0*/  IMAD.MOV.U32 R13, RZ, RZ, R19 ;  /* 0x000000ffff0d7224 */ /* 0x000fe200078e0013 */
[----:B------:R-:W-:Y:S01]  /*213d0*/  MOV R11, 0x1c1f ;  /* 0x00001c1f000b7802 */ /* 0x000fe20000000f00 */
[----:B------:R-:W-:Y:S02]  /*213e0*/  IMAD.MOV.U32 R12, RZ, RZ, RZ ;  /* 0x000000ffff0c7224 */ /* 0x000fe400078e00ff */
[----:B------:R-:W-:Y:S02]  /*213f0*/  IMAD.MOV.U32 R15, RZ, RZ, -0x1 ;  /* 0xffffffffff0f7424 */ /* 0x000fe400078e00ff */
[----:B------:R-:W-:Y:S02]  /*21400*/  IMAD.MOV.U32 R3, RZ, RZ, R14 ;  /* 0x000000ffff037224 */ /* 0x000fe400078e000e */
[----:B------:R-:W-:-:S07]  /*21410*/  IMAD R4, R4, 0x2, R16 ;  /* 0x0000000204047824 */ /* 0x000fce00078e0210 */
[----:B------:R-:W-:Y:S05]  /*21420*/  WARPSYNC.COLLECTIVE R15, `(.L_x_2725) ;  /* 0x000000000f087348 */ /* 0x000fea0003c00000 */
[----:B------:R0:W1:Y:S02]  /*21430*/  SHFL.IDX P6, R14, R13, R12, R11 ;  /* 0x0000000c0d0e7389 */ /* 0x00006400000c000b */
[----:B01----:R-:W-:Y:S01]  /*21440*/  ENDCOLLECTIVE ;  /* 0x000000000000791b */ /* 0x003fe20003800000 */
.L_x_2725:
[----:B------:R-:W-:Y:S02]  /*21450*/  IMAD.MOV.U32 R13, RZ, RZ, R22 ;  /* 0x000000ffff0d7224 */ /* 0x000fe400078e0016 */
[----:B------:R-:W-:Y:S02]  /*21460*/  IMAD.MOV.U32 R12, RZ, RZ, 0x1 ;  /* 0x00000001ff0c7424 */ /* 0x000fe400078e00ff */
[----:B------:R-:W-:-:S07]  /*21470*/  IMAD.MOV.U32 R2, RZ, RZ, R14 ;  /* 0x000000ffff027224 */ /* 0x000fce00078e000e */
[----:B------:R-:W-:Y:S05]  /*21480*/  WARPSYNC.COLLECTIVE R15, `(.L_x_2726) ;  /* 0x000000000f087348 */ /* 0x000fea0003c00000 */
[----:B------:R0:W1:Y:S02]  /*21490*/  SHFL.IDX P6, R14, R13, R12, R11 ;  /* 0x0000000c0d0e7389 */ /* 0x00006400000c000b */
[----:B01----:R-:W-:Y:S01]  /*214a0*/  ENDCOLLECTIVE ;  /* 0x000000000000791b */ /* 0x003fe20003800000 */
.L_x_2726:
[----:B------:R-:W-:-:S05]  /*214b0*/  IADD3 R2, P0, R2, R0, RZ ;  /* 0x0000000002027210 */ /* 0x000fca0007f1e0ff */
[----:B------:R-:W-:Y:S01]  /*214c0*/  IMAD.X R3, RZ, RZ, R3, P0 ;  /* 0x000000ffff037224 */ /* 0x000fe200000e0603 */
[----:B------:R-:W-:Y:S02]  /*214d0*/  ISETP.LT.OR P0, PT, R6, 0x1, P3 ;  /* 0x000000010600780c */ /* 0x000fe40001f01670 */
[----:B------:R-:W-:-:S11]  /*214e0*/  MOV R13, R19 ;  /* 0x00000013000d7202 */ /* 0x000fd60000000f00 */
        /* <DEDUP_REMOVED lines=12> */
.L_x_2727:
[----:B------:R-:W-:Y:S02]  /*215b0*/  IMAD.MOV.U32 R13, RZ, RZ, R22 ;  /* 0x000000ffff0d7224 */ /* 0x000fe400078e0016 */
[----:B------:R-:W-:Y:S02]  /*215c0*/  IMAD.MOV.U32 R12, RZ, RZ, 0x2 ;  /* 0x00000002ff0c7424 */ /* 0x000fe400078e00ff */
[----:B------:R-:W-:-:S07]  /*215d0*/  IMAD.MOV.U32 R2, RZ, RZ, R14 ;  /* 0x000000ffff027224 */ /* 0x000fce00078e000e */
[----:B------:R-:W-:Y:S05]  /*215e0*/  WARPSYNC.COLLECTIVE R15, `(.L_x_2728) ;  /* 0x000000000f087348 */ /* 0x000fea0003c00000 */
[----:B------:R0:W1:Y:S02]  /*215f0*/  SHFL.IDX P6, R14, R13, R12, R11 ;  /* 0x0000000c0d0e7389 */ /* 0x00006400000c000b */
[----:B01----:R-:W-:Y:S01]  /*21600*/  ENDCOLLECTIVE ;  /* 0x000000000000791b */ /* 0x003fe20003800000 */
.L_x_2728:
        /* <DEDUP_REMOVED lines=16> */
.L_x_2729:
[----:B------:R-:W-:Y:S02]  /*21710*/  IMAD.MOV.U32 R13, RZ, RZ, R22 ;  /* 0x000000ffff0d7224 */ /* 0x000fe400078e0016 */
[----:B------:R-:W-:Y:S02]  /*21720*/  IMAD.MOV.U32 R12, RZ, RZ, 0x3 ;  /* 0x00000003ff0c7424 */ /* 0x000fe400078e00ff */
[----:B------:R-:W-:-:S07]  /*21730*/  IMAD.MOV.U32 R2, RZ, RZ, R14 ;  /* 0x000000ffff027224 */ /* 0x000fce00078e000e */
[----:B------:R-:W-:Y:S05]  /*21740*/  WARPSYNC.COLLECTIVE R15, `(.L_x_2730) ;  /* 0x000000000f087348 */ /* 0x000fea0003c00000 */
[----:B------:R0:W1:Y:S02]  /*21750*/  SHFL.IDX P6, R14, R13, R12, R11 ;  /* 0x0000000c0d0e7389 */ /* 0x00006400000c000b */
[----:B01----:R-:W-:Y:S01]  /*21760*/  ENDCOLLECTIVE ;  /* 0x000000000000791b */ /* 0x003fe20003800000 */
.L_x_2730:
        /* <DEDUP_REMOVED lines=13> */
.L_x_2731:
        /* <DEDUP_REMOVED lines=8> */
.L_x_2590:
[----:B-1----:R1:W2:Y:S02]  /*218c0*/  SYNCS.PHASECHK.TRANS64.TRYWAIT P0, [R0+URZ+0x2d860], R3 ;  /* 0x02d86003000075a7 */ /* 0x0022a4000800017f */
[----:B--2---:R-:W-:Y:S05]  /*218d0*/  @!P0 NANOSLEEP.SYNCS 0x989680 ;  /* 0x009896800000895d */ /* 0x004fea0003900000 */
[----:B------:R-:W2:Y:S02]  /*218e0*/  @!P0 SYNCS.PHASECHK.TRANS64 P0, [R0+URZ+0x2d860], R3 ;  /* 0x02d86003000085a7 */ /* 0x000ea4000800007f */
[----:B--2---:R-:W-:Y:S05]  /*218f0*/  @!P0 BRA `(.L_x_2590) ;  /* 0xfffffffc00f08947 */ /* 0x004fea000383ffff */
[----:B------:R-:W-:Y:S05]  /*21900*/  BRA `(.L_x_2733) ;  /* 0xffffffb400e07947 */ /* 0x000fea000383ffff */
.L_x_2591:
        /* <DEDUP_REMOVED lines=8> */
.L_x_2735:
[----:B------:R-:W-:Y:S05]  /*21990*/  BSYNC B0 ;  /* 0x0000000000007941 */ /* 0x000fea0003800000 */
.L_x_2734:
        /* <DEDUP_REMOVED lines=10> */
.L_x_2736:
[----:B------:R-:W-:Y:S01]  /*21a40*/  ULDC UR4, c[0x0][0x2f4] ;  /* 0x0000bd0000047ab9 */ /* 0x000fe20000000800 */
[----:B------:R-:W-:Y:S02]  /*21a50*/  IMAD.MOV.U32 R13, RZ, RZ, R22 ;  /* 0x000000ffff0d7224 */ /* 0x000fe400078e0016 */
[----:B------:R-:W-:Y:S02]  /*21a60*/  IMAD.MOV.U32 R12, RZ, RZ, 0x1 ;  /* 0x00000001ff0c7424 */ /* 0x000fe400078e00ff */
[----:B------:R-:W-:-:S05]  /*21a70*/  IMAD.SHL.U32 R7, R2, 0x8, RZ ;  /* 0x0000000802077824 */ /* 0x000fca00078e00ff */
[----:B------:R-:W-:-:S04]  /*21a80*/  LOP3.LUT R7, R7, 0x18, RZ, 0xc0, !PT ;  /* 0x0000001807077812 */ /* 0x000fc800078ec0ff */
[C---:B------:R-:W-:Y:S02]  /*21a90*/  SHF.L.U32 R5, R7.reuse, 0x1, RZ ;  /* 0x0000000107057819 */ /* 0x040fe400000006ff */
[C---:B------:R-:W-:Y:S02]  /*21aa0*/  ISETP.GE.AND P2, PT, R7.reuse, UR4, PT ;  /* 0x0000000407007c0c */ /* 0x040fe4000bf46270 */
[----:B------:R-:W-:Y:S02]  /*21ab0*/  IADD3 R2, P0, R14, R5, RZ ;  /* 0x000000050e027210 */ /* 0x000fe40007f1e0ff */
[C---:B------:R-:W-:Y:S02]  /*21ac0*/  LOP3.LUT R8, R7.reuse, 0x20, RZ, 0xfc, !PT ;  /* 0x0000002007087812 */ /* 0x040fe400078efcff */
[----:B------:R-:W-:Y:S01]  /*21ad0*/  LOP3.LUT R7, R7, 0x40, RZ, 0xfc, !PT ;  /* 0x0000004007077812 */ /* 0x000fe200078efcff */
[----:B------:R-:W-:Y:S01]  /*21ae0*/  IMAD.X R3, RZ, RZ, R3, P0 ;  /* 0x000000ffff037224 */ /* 0x000fe200000e0603 */
[----:B------:R-:W-:-:S02]  /*21af0*/  ISETP.LT.OR P3, PT, R6, 0x1, P2 ;  /* 0x000000010600780c */ /* 0x000fc40001761670 */
[----:B------:R-:W-:Y:S02]  /*21b00*/  ISETP.GE.AND P1, PT, R8, UR4, PT ;  /* 0x0000000408007c0c */ /* 0x000fe4000bf26270 */
[----:B------:R-:W-:-:S13]  /*21b10*/  ISETP.GE.AND P0, PT, R7, UR4, PT ;  /* 0x0000000407007c0c */ /* 0x000fda000bf06270 */
[----:B------:R-:W-:Y:S05]  /*21b20*/  WARPSYNC.COLLECTIVE R15, `(.L_x_2737) ;  /* 0x000000000f087348 */ /* 0x000fea0003c00000 */
[----:B------:R0:W1:Y:S02]  /*21b30*/  SHFL.IDX P6, R14, R13, R12, R11 ;  /* 0x0000000c0d0e7389 */ /* 0x00006400000c000b */
[----:B01----:R-:W-:Y:S01]  /*21b40*/  ENDCOLLECTIVE ;  /* 0x000000000000791b */ /* 0x003fe20003800000 */
.L_x_2737:
        /* <DEDUP_REMOVED lines=14> */
.L_x_2738:
[----:B------:R-:W-:Y:S01]  /*21c30*/  MOV R13, R22 ;  /* 0x00000016000d7202 */ /* 0x000fe20000000f00 */
[----:B------:R-:W-:Y:S01]  /*21c40*/  IMAD.MOV.U32 R12, RZ, RZ, 0x2 ;  /* 0x00000002ff0c7424 */ /* 0x000fe200078e00ff */
[----:B------:R-:W-:-:S13]  /*21c50*/  IADD3 R2, P4, R14, R5, RZ ;  /* 0x000000050e027210 */ /* 0x000fda0007f9e0ff */
[----:B------:R-:W-:Y:S05]  /*21c60*/  WARPSYNC.COLLECTIVE R15, `(.L_x_2739) ;  /* 0x000000000f087348 */ /* 0x000fea0003c00000 */
[----:B------:R0:W1:Y:S02]  /*21c70*/  SHFL.IDX P6, R14, R13, R12, R11 ;  /* 0x0000000c0d0e7389 */ /* 0x00006400000c000b */
[----:B01----:R-:W-:Y:S01]  /*21c80*/  ENDCOLLECTIVE ;  /* 0x000000000000791b */ /* 0x003fe20003800000 */
.L_x_2739:
        /* <DEDUP_REMOVED lines=15> */
.L_x_2740:
[----:B------:R-:W-:Y:S02]  /*21d80*/  IMAD.MOV.U32 R13, RZ, RZ, R22 ;  /* 0x000000ffff0d7224 */ /* 0x000fe400078e0016 */
[----:B------:R-:W-:Y:S01]  /*21d90*/  IMAD.MOV.U32 R12, RZ, RZ, 0x3 ;  /* 0x00000003ff0c7424 */ /* 0x000fe200078e00ff */
[----:B------:R-:W-:-:S13]  /*21da0*/  IADD3 R2, P4, R14, R5, RZ ;  /* 0x000000050e027210 */ /* 0x000fda0007f9e0ff */
[----:B------:R-:W-:Y:S05]  /*21db0*/  WARPSYNC.COLLECTIVE R15, `(.L_x_2741) ;  /* 0x000000000f087348 */ /* 0x000fea0003c00000 */
[----:B------:R0:W1:Y:S02]  /*21dc0*/  SHFL.IDX P6, R14, R13, R12, R11 ;  /* 0x0000000c0d0e7389 */ /* 0x00006400000c000b */
[----:B01----:R-:W-:Y:S01]  /*21dd0*/  ENDCOLLECTIVE ;  /* 0x000000000000791b */ /* 0x003fe20003800000 */
.L_x_2741:
[----:B------:R-:W-:Y:S01]  /*21de0*/  IMAD.X R3, RZ, RZ, R3, P4 ;  /* 0x000000ffff037224 */ /* 0x000fe200020e0603 */
[----:B------:R-:W-:-:S04]  /*21df0*/  ISETP.LT.OR P4, PT, R6, 0x41, P1 ;  /* 0x000000410600780c */ /* 0x000fc80000f81670 */
[----:B------:R-:W-:Y:S01]  /*21e00*/  @!PT LDS RZ, [RZ] ;  /* 0x00000000fffff984 */ /* 0x000fe20000000800 */
[----:B------:R-:W-:Y:S01]  /*21e10*/  @!PT LDS RZ, [RZ] ;  /* 0x00000000fffff984 */ /* 0x000fe20000000800 */
[----:B------:R-:W-:Y:S01]  /*21e20*/  @!PT LDS RZ, [RZ] ;  /* 0x00000000fffff984 */ /* 0x000fe20000000800 */
[----:B------:R0:W-:Y:S01]  /*21e30*/  LDGSTS.E.BYPASS.LTC128B.128 [R4+0x1400], desc[UR38][R2.64], !P3 ;  /* 0x0140000002047fae */ /* 0x0001e2000d901d66 */
[----:B------:R-:W-:Y:S02]  /*21e40*/  ISETP.LT.OR P3, PT, R6, 0x41, P0 ;  /* 0x000000410600780c */ /* 0x000fe40000761670 */
[----:B------:R-:W-:-:S06]  /*21e50*/  MOV R13, R19 ;  /* 0x00000013000d7202 */ /* 0x000fcc0000000f00 */
[----:B------:R0:W-:Y:S05]  /*21e60*/  LDGSTS.E.BYPASS.LTC128B.128 [R4+0x3400], desc[UR38][R2.64+0x40], !P4 ;  /* 0x0340004002047fae */ /* 0x0001ea000e101d66 */
[----:B------:R0:W-:Y:S01]  /*21e70*/  LDGSTS.E.BYPASS.LTC128B.128 [R4+0x5400], desc[UR38][R2.64+0x80], !P3 ;  /* 0x0540008002047fae */ /* 0x0001e2000d901d66 */
[----:B------:R-:W-:-:S07]  /*21e80*/  IMAD.MOV.U32 R22, RZ, RZ, R14 ;  /* 0x000000ffff167224 */ /* 0x000fce00078e000e */
[----:B0-----:R-:W-:Y:S05]  /*21e90*/  WARPSYNC.COLLECTIVE R15, `(.L_x_2742) ;  /* 0x000000000f087348 */ /* 0x001fea0003c00000 */
[----:B------:R1:W2:Y:S02]  /*21ea0*/  SHFL.IDX P6, R14, R13, R12, R11 ;  /* 0x0000000c0d0e7389 */ /* 0x0002a400000c000b */
[----:B012---:R-:W-:Y:S01]  /*21eb0*/  ENDCOLLECTIVE ;  /* 0x000000000000791b */ /* 0x007fe20003800000 */
.L_x_2742:
[----:B------:R-:W-:Y:S05]  /*21ec0*/  BRA `(.L_x_2743) ;  /* 0xffffffb400407947 */ /* 0x000fea000383ffff */
.L_x_2596:
[----:B------:R-:W-:Y:S01]  /*21ed0*/  BSSY B0, `(.L_x_2744) ;  /* 0x0000008000007945 */ /* 0x000fe20003800000 */
[----:B------:R-:W-:Y:S02]  /*21ee0*/  IMAD.MOV.U32 R13, RZ, RZ, R24 ;  /* 0x000000ffff0d7224 */ /* 0x000fe400078e0018 */
[----:B------:R-:W-:Y:S02]  /*21ef0*/  IMAD.MOV.U32 R12, RZ, RZ, RZ ;  /* 0x000000ffff0c7224 */ /* 0x000fe400078e00ff */
[----:B------:R-:W-:Y:S02]  /*21f00*/  IMAD.MOV.U32 R11, RZ, RZ, 0x1f ;  /* 0x0000001fff0b7424 */ /* 0x000fe400078e00ff */
[----:B------:R-:W-:-:S07]  /*21f10*/  IMAD.MOV.U32 R15, RZ, RZ, -0x1 ;  /* 0xffffffffff0f7424 */ /* 0x000fce00078e00ff */
[----:B0-2--5:R-:W-:Y:S05]  /*21f20*/  WARPSYNC.COLLECTIVE R15, `(.L_x_2745) ;  /* 0x000000000f087348 */ /* 0x025fea0003c00000 */
[----:B------:R1:W3:Y:S02]  /*21f30*/  SHFL.IDX P6, R14, R13, R12, R11 ;  /* 0x0000000c0d0e7389 */ /* 0x0002e400000c000b */
[----:B0123-5:R-:W-:Y:S01]  /*21f40*/  ENDCOLLECTIVE ;  /* 0x000000000000791b */ /* 0x02ffe20003800000 */
.L_x_2745:
[----:B------:R-:W-:Y:S05]  /*21f50*/  BSYNC B0 ;  /* 0x0000000000007941 */ /* 0x000fea0003800000 */
.L_x_2744:
        /* <DEDUP_REMOVED lines=9> */
.L_x_2746:
        /* <DEDUP_REMOVED lines=23> */
.L_x_2747:
[----:B------:R-:W-:Y:S01]  /*22160*/  IMAD.MOV.U32 R12, RZ, RZ, 0x2 ;  /* 0x00000002ff0c7424 */ /* 0x000fe200078e00ff */
[----:B------:R-:W-:-:S04]  /*22170*/  SEL R4, R14, RZ, P1 ;  /* 0x000000ff0e047207 */ /* 0x000fc80000800000 */
[----:B------:R-:W-:-:S05]  /*22180*/  IADD3 R4, R13, R4, RZ ;  /* 0x000000040d047210 */ /* 0x000fca0007ffe0ff */
[----:B------:R-:W-:-:S07]  /*22190*/  IMAD.MOV.U32 R13, RZ, RZ, R4 ;  /* 0x000000ffff0d7224 */ /* 0x000fce00078e0004 */
[----:B------:R-:W-:Y:S05]  /*221a0*/  WARPSYNC.COLLECTIVE R15, `(.L_x_2748) ;  /* 0x000000000f087348 */ /* 0x000fea0003c00000 */
[----:B------:R0:W1:Y:S02]  /*221b0*/  SHFL.UP P6, R14, R13, R12, R11 ;  /* 0x0400000c0d0e7389 */ /* 0x00006400000c000b */
[----:B01----:R-:W-:Y:S01]  /*221c0*/  ENDCOLLECTIVE ;  /* 0x000000000000791b */ /* 0x003fe20003800000 */
.L_x_2748:
[----:B------:R-:W-:Y:S01]  /*221d0*/  IMAD.MOV.U32 R12, RZ, RZ, 0x4 ;  /* 0x00000004ff0c7424 */ /* 0x000fe200078e00ff */
[----:B------:R-:W-:-:S05]  /*221e0*/  SEL R3, R14, RZ, P2 ;  /* 0x000000ff0e037207 */ /* 0x000fca0001000000 */
[----:B------:R-:W-:-:S04]  /*221f0*/  IMAD.IADD R2, R4, 0x1, R3 ;  /* 0x0000000104027824 */ /* 0x000fc800078e0203 */
[----:B------:R-:W-:-:S07]  /*22200*/  IMAD.MOV.U32 R13, RZ, RZ, R2 ;  /* 0x000000ffff0d7224 */ /* 0x000fce00078e0002 */
[----:B------:R-:W-:Y:S05]  /*22210*/  WARPSYNC.COLLECTIVE R15, `(.L_x_2749) ;  /* 0x000000000f087348 */ /* 0x000fea0003c00000 */
[----:B------:R0:W1:Y:S02]  /*22220*/  SHFL.UP P6, R14, R13, R12, R11 ;  /* 0x0400000c0d0e7389 */ /* 0x00006400000c000b */
[----:B01----:R-:W-:Y:S01]  /*22230*/  ENDCOLLECTIVE ;  /* 0x000000000000791b */ /* 0x003fe20003800000 */
.L_x_2749:
[----:B------:R-:W-:Y:S02]  /*22240*/  MOV R12, 0x8 ;  /* 0x00000008000c7802 */ /* 0x000fe40000000f00 */
[----:B------:R-:W-:-:S05]  /*22250*/  SEL R3, R14, RZ, P3 ;  /* 0x000000ff0e037207 */ /* 0x000fca0001800000 */
[----:B------:R-:W-:-:S04]  /*22260*/  IMAD.IADD R3, R2, 0x1, R3 ;  /* 0x0000000102037824 */ /* 0x000fc800078e0203 */
[----:B------:R-:W-:-:S07]  /*22270*/  IMAD.MOV.U32 R13, RZ, RZ, R3 ;  /* 0x000000ffff0d7224 */ /* 0x000fce00078e0003 */
[----:B------:R-:W-:Y:S05]  /*22280*/  WARPSYNC.COLLECTIVE R15, `(.L_x_2750) ;  /* 0x000000000f087348 */ /* 0x000fea0003c00000 */
[----:B------:R0:W1:Y:S02]  /*22290*/  SHFL.UP P6, R14, R13, R12, R11 ;  /* 0x0400000c0d0e7389 */ /* 0x00006400000c000b */
[----:B01----:R-:W-:Y:S01]  /*222a0*/  ENDCOLLECTIVE ;  /* 0x000000000000791b */ /* 0x003fe20003800000 */
.L_x_2750:
[----:B------:R-:W-:Y:S01]  /*222b0*/  IMAD.MOV.U32 R12, RZ, RZ, 0x10 ;  /* 0x00000010ff0c7424 */ /* 0x000fe200078e00ff */
[----:B------:R-:W-:-:S05]  /*222c0*/  SEL R4, R14, RZ, P4 ;  /* 0x000000ff0e047207 */ /* 0x000fca0002000000 */
[----:B------:R-:W-:-:S04]  /*222d0*/  IMAD.IADD R4, R3, 0x1, R4 ;  /* 0x0000000103047824 */ /* 0x000fc800078e0204 */
[----:B------:R-:W-:-:S07]  /*222e0*/  IMAD.MOV.U32 R13, RZ, RZ, R4 ;  /* 0x000000ffff0d7224 */ /* 0x000fce00078e0004 */
[----:B------:R-:W-:Y:S05]  /*222f0*/  WARPSYNC.COLLECTIVE R15, `(.L_x_2751) ;  /* 0x000000000f087348 */ /* 0x000fea0003c00000 */
[----:B------:R0:W1:Y:S02]  /*22300*/  SHFL.UP P6, R14, R13, R12, R11 ;  /* 0x0400000c0d0e7389 */ /* 0x00006400000c000b */
[----:B01----:R-:W-:Y:S01]  /*22310*/  ENDCOLLECTIVE ;  /* 0x000000000000791b */ /* 0x003fe20003800000 */
.L_x_2751:
        /* <DEDUP_REMOVED lines=8> */
.L_x_2752:
[----:B------:R-:W-:Y:S05]  /*223a0*/  BRA `(.L_x_2753) ;  /* 0xffffffb400647947 */ /* 0x000fea000383ffff */
.L_x_2599:
[----:B------:R-:W-:Y:S01]  /*223b0*/  BSSY B0, `(.L_x_2754) ;  /* 0x0000007000007945 */ /* 0x000fe20003800000 */
[----:B------:R-:W-:Y:S01]  /*223c0*/  MOV R12, 0x1 ;  /* 0x00000001000c7802 */ /* 0x000fe20000000f00 */
[----:B------:R-:W-:Y:S02]  /*223d0*/  IMAD.MOV.U32 R11, RZ, RZ, RZ ;  /* 0x000000ffff0b7224 */ /* 0x000fe400078e00ff */
[----:B------:R-:W-:-:S07]  /*223e0*/  IMAD.MOV.U32 R15, RZ, RZ, -0x1 ;  /* 0xffffffffff0f7424 */ /* 0x000fce00078e00ff */
[----:B-----5:R-:W-:Y:S05]  /*223f0*/  WARPSYNC.COLLECTIVE R15, `(.L_x_2755) ;  /* 0x000000000f087348 */ /* 0x020fea0003c00000 */
[----:B------:R0:W1:Y:S02]  /*22400*/  SHFL.UP P6, R14, R13, R12, R11 ;  /* 0x0400000c0d0e7389 */ /* 0x00006400000c000b */
[----:B01---5:R-:W-:Y:S01]  /*22410*/  ENDCOLLECTIVE ;  /* 0x000000000000791b */ /* 0x023fe20003800000 */
.L_x_2755:
[----:B------:R-:W-:Y:S05]  /*22420*/  BSYNC B0 ;  /* 0x0000000000007941 */ /* 0x000fea0003800000 */
.L_x_2754:
        /* <DEDUP_REMOVED lines=8> */
.L_x_2756:
[----:B------:R-:W-:Y:S01]  /*224b0*/  IMAD.MOV.U32 R12, RZ, RZ, 0x4 ;  /* 0x00000004ff0c7424 */ /* 0x000fe200078e00ff */
[----:B------:R-:W-:-:S05]  /*224c0*/  SEL R14, R14, RZ, P2 ;  /* 0x000000ff0e0e7207 */ /* 0x000fca0001000000 */
[----:B------:R-:W-:-:S05]  /*224d0*/  IMAD.IADD R3, R13, 0x1, R14 ;  /* 0x000000010d037824 */ /* 0x000fca00078e020e */
[----:B------:R-:W-:-:S07]  /*224e0*/  MOV R13, R3 ;  /* 0x00000003000d7202 */ /* 0x000fce0000000f00 */
[----:B------:R-:W-:Y:S05]  /*224f0*/  WARPSYNC.COLLECTIVE R15, `(.L_x_2757) ;  /* 0x000000000f087348 */ /* 0x000fea0003c00000 */
[----:B------:R0:W1:Y:S02]  /*22500*/  SHFL.UP P6, R14, R13, R12, R11 ;  /* 0x0400000c0d0e7389 */ /* 0x00006400000c000b */
[----:B01----:R-:W-:Y:S01]  /*22510*/  ENDCOLLECTIVE ;  /* 0x000000000000791b */ /* 0x003fe20003800000 */
.L_x_2757:
[----:B------:R-:W-:Y:S01]  /*22520*/  IMAD.MOV.U32 R12, RZ, RZ, 0x8 ;  /* 0x00000008ff0c7424 */ /* 0x000fe200078e00ff */
[----:B------:R-:W-:-:S05]  /*22530*/  SEL R4, R14, RZ, P3 ;  /* 0x000000ff0e047207 */ /* 0x000fca0001800000 */
[----:B------:R-:W-:-:S04]  /*22540*/  IMAD.IADD R4, R3, 0x1, R4 ;  /* 0x0000000103047824 */ /* 0x000fc800078e0204 */
[----:B------:R-:W-:-:S07]  /*22550*/  IMAD.MOV.U32 R13, RZ, RZ, R4 ;  /* 0x000000ffff0d7224 */ /* 0x000fce00078e0004 */
[----:B------:R-:W-:Y:S05]  /*22560*/  WARPSYNC.COLLECTIVE R15, `(.L_x_2758) ;  /* 0x000000000f087348 */ /* 0x000fea0003c00000 */
[----:B------:R0:W1:Y:S02]  /*22570*/  SHFL.UP P6, R14, R13, R12, R11 ;  /* 0x0400000c0d0e7389 */ /* 0x00006400000c000b */
[----:B01----:R-:W-:Y:S01]  /*22580*/  ENDCOLLECTIVE ;  /* 0x000000000000791b */ /* 0x003fe20003800000 */
.L_x_2758:
[----:B------:R-:W-:Y:S01]  /*22590*/  IMAD.MOV.U32 R12, RZ, RZ, 0x10 ;  /* 0x00000010ff0c7424 */ /* 0x000fe200078e00ff */
[----:B------:R-:W-:-:S05]  /*225a0*/  SEL R7, R14, RZ, P4 ;  /* 0x000000ff0e077207 */ /* 0x000fca0002000000 */
[----:B------:R-:W-:-:S04]  /*225b0*/  IMAD.IADD R7, R4, 0x1, R7 ;  /* 0x0000000104077824 */ /* 0x000fc800078e0207 */
[----:B------:R-:W-:-:S07]  /*225c0*/  IMAD.MOV.U32 R13, RZ, RZ, R7 ;  /* 0x000000ffff0d7224 */ /* 0x000fce00078e0007 */
[----:B------:R-:W-:Y:S05]  /*225d0*/  WARPSYNC.COLLECTIVE R15, `(.L_x_2759) ;  /* 0x000000000f087348 */ /* 0x000fea0003c00000 */
[----:B------:R0:W1:Y:S02]  /*225e0*/  SHFL.UP P6, R14, R13, R12, R11 ;  /* 0x0400000c0d0e7389 */ /* 0x00006400000c000b */
[----:B01----:R-:W-:Y:S01]  /*225f0*/  ENDCOLLECTIVE ;  /* 0x000000000000791b */ /* 0x003fe20003800000 */
.L_x_2759:
[----:B------:R-:W-:Y:S02]  /*22600*/  IMAD.MOV.U32 R12, RZ, RZ, 0x1f ;  /* 0x0000001fff0c7424 */ /* 0x000fe400078e00ff */
[----:B------:R-:W-:Y:S01]  /*22610*/  IMAD.MOV.U32 R11, RZ, RZ, 0x1f ;  /* 0x0000001fff0b7424 */ /* 0x000fe200078e00ff */
[----:B------:R-:W-:-:S04]  /*22620*/  SEL R2, R14, RZ, P5 ;  /* 0x000000ff0e027207 */ /* 0x000fc80002800000 */
[----:B------:R-:W-:-:S05]  /*22630*/  IADD3 R2, R7, R2, RZ ;  /* 0x0000000207027210 */ /* 0x000fca0007ffe0ff */
[----:B------:R-:W-:-:S07]  /*22640*/  IMAD.MOV.U32 R13, RZ, RZ, R2 ;  /* 0x000000ffff0d7224 */ /* 0x000fce00078e0002 */
[----:B------:R-:W-:Y:S05]  /*22650*/  WARPSYNC.COLLECTIVE R15, `(.L_x_2760) ;  /* 0x000000000f087348 */ /* 0x000fea0003c00000 */
[----:B------:R0:W1:Y:S02]  /*22660*/  SHFL.IDX P6, R14, R13, R12, R11 ;  /* 0x0000000c0d0e7389 */ /* 0x00006400000c000b */
[----:B01----:R-:W-:Y:S01]  /*22670*/  ENDCOLLECTIVE ;  /* 0x000000000000791b */ /* 0x003fe20003800000 */
.L_x_2760:
[----:B------:R-:W-:Y:S05]  /*22680*/  BRA `(.L_x_2761) ;  /* 0xffffffb400507947 */ /* 0x000fea000383ffff */
.L_x_2601:
[----:B------:R-:W-:Y:S01]  /*22690*/  BSSY B0, `(.L_x_2762) ;  /* 0x0000006000007945 */ /* 0x000fe20003800000 */
[----:B------:R-:W-:Y:S01]  /*226a0*/  PLOP3.LUT P6, PT, P6, PT, PT, 0x8, 0x0 ;  /* 0x000000000000781c */ /* 0x000fe200037ce170 */
[----:B------:R-:W-:-:S12]  /*226b0*/  IMAD.MOV.U32 R15, RZ, RZ, -0x1 ;  /* 0xffffffffff0f7424 */ /* 0x000fd800078e00ff */
[----:B0----5:R-:W-:Y:S05]  /*226c0*/  WARPSYNC.COLLECTIVE R15, `(.L_x_2763) ;  /* 0x000000000f087348 */ /* 0x021fea0003c00000 */
[----:B------:R-:W-:Y:S01]  /*226d0*/  VOTE.ANY R14, PT, P6 ;  /* 0x00000000000e7806 */ /* 0x000fe200030e0100 */
[----:B0----5:R-:W-:Y:S06]  /*226e0*/  ENDCOLLECTIVE ;  /* 0x000000000000791b */ /* 0x021fec0003800000 */
.L_x_2763:
[----:B------:R-:W-:Y:S05]  /*226f0*/  BSYNC B0 ;  /* 0x0000000000007941 */ /* 0x000fea0003800000 */
.L_x_2762:
[----:B------:R-:W-:Y:S01]  /*22700*/  IMAD.MOV.U32 R3, RZ, RZ, R14 ;  /* 0x000000ffff037224 */ /* 0x000fe200078e000e */
[----:B------:R-:W-:Y:S01]  /*22710*/  MOV R11, 0x1f ;  /* 0x0000001f000b7802 */ /* 0x000fe20000000f00 */
[----:B------:R-:W-:Y:S02]  /*22720*/  IMAD.MOV.U32 R13, RZ, RZ, R25 ;  /* 0x000000ffff0d7224 */ /* 0x000fe400078e0019 */
[----:B------:R-:W0:Y:S01]  /*22730*/  POPC R7, R3 ;  /* 0x0000000300077309 */ /* 0x000e220000000000 */
[----:B------:R-:W-:Y:S02]  /*22740*/  IMAD.MOV.U32 R15, RZ, RZ, -0x1 ;  /* 0xffffffffff0f7424 */ /* 0x000fe400078e00ff */
[----:B0-----:R-:W-:Y:S02]  /*22750*/  IMAD.MOV.U32 R12, RZ, RZ, R7 ;  /* 0x000000ffff0c7224 */ /* 0x001fe400078e0007 */
[----:B------:R-:W-:-:S07]  /*22760*/  IMAD.IADD R27, R7, 0x1, R27 ;  /* 0x00000001071b7824 */ /* 0x000fce00078e021b */
[----:B------:R-:W-:Y:S05]  /*22770*/  WARPSYNC.COLLECTIVE R15, `(.L_x_2764) ;  /* 0x000000000f087348 */ /* 0x000fea0003c00000 */
[----:B------:R0:W1:Y:S02]  /*22780*/  SHFL.IDX P6, R14, R13, R12, R11 ;  /* 0x0000000c0d0e7389 */ /* 0x00006400000c000b */
[----:B01----:R-:W-:Y:S01]  /*22790*/  ENDCOLLECTIVE ;  /* 0x000000000000791b */ /* 0x003fe20003800000 */
.L_x_2764:
[----:B------:R-:W-:Y:S02]  /*227a0*/  IMAD.MOV.U32 R13, RZ, RZ, R5 ;  /* 0x000000ffff0d7224 */ /* 0x000fe400078e0005 */
[----:B------:R-:W-:-:S07]  /*227b0*/  IMAD.MOV.U32 R25, RZ, RZ, R14 ;  /* 0x000000ffff197224 */ /* 0x000fce00078e000e */
[----:B------:R-:W-:Y:S05]  /*227c0*/  WARPSYNC.COLLECTIVE R15, `(.L_x_2765) ;  /* 0x000000000f087348 */ /* 0x000fea0003c00000 */
[----:B------:R0:W1:Y:S02]  /*227d0*/  SHFL.IDX P6, R14, R13, R12, R11 ;  /* 0x0000000c0d0e7389 */ /* 0x00006400000c000b */
[----:B01----:R-:W-:Y:S01]  /*227e0*/  ENDCOLLECTIVE ;  /* 0x000000000000791b */ /* 0x003fe20003800000 */
.L_x_2765:
[----:B------:R-:W-:Y:S01]  /*227f0*/  IMAD.MOV.U32 R5, RZ, RZ, R14 ;  /* 0x000000ffff057224 */ /* 0x000fe200078e000e */
[----:B------:R-:W-:Y:S06]  /*22800*/  BRA `(.L_x_2766) ;  /* 0xffffffb400307947 */ /* 0x000fec000383ffff */
.L_x_2603:
[----:B------:R-:W-:Y:S01]  /*22810*/  BSSY B0, `(.L_x_2767) ;  /* 0x0000007000007945 */ /* 0x000fe20003800000 */
[----:B------:R-:W-:Y:S01]  /*22820*/  IMAD.MOV.U32 R13, RZ, RZ, R2 ;  /* 0x000000ffff0d7224 */ /* 0x000fe200078e0002 */
[----:B------:R-:W-:Y:S01]  /*22830*/  MOV R15, 0xffffffff ;  /* 0xffffffff000f7802 */ /* 0x000fe20000000f00 */
[----:B------:R-:W-:-:S07]  /*22840*/  IMAD.MOV.U32 R11, RZ, RZ, 0x1f ;  /* 0x0000001fff0b7424 */ /* 0x000fce00078e00ff */
[----:B0123-5:R-:W-:Y:S05]  /*22850*/  WARPSYNC.COLLECTIVE R15, `(.L_x_2768) ;  /* 0x000000000f087348 */ /* 0x02ffea0003c00000 */
[----:B------:R4:W0:Y:S02]  /*22860*/  SHFL.IDX P6, R14, R13, R12, R11 ;  /* 0x0000000c0d0e7389 */ /* 0x00082400000c000b */
[----:B012345:R-:W-:Y:S01]  /*22870*/  ENDCOLLECTIVE ;  /* 0x000000000000791b */ /* 0x03ffe20003800000 */
.L_x_2768:
[----:B------:R-:W-:Y:S05]  /*22880*/  BSYNC B0 ;  /* 0x0000000000007941 */ /* 0x000fea0003800000 */
.L_x_2767:
[----:B------:R-:W-:Y:S01]  /*22890*/  IMAD.MOV.U32 R24, RZ, RZ, R14 ;  /* 0x000000ffff187224 */ /* 0x000fe200078e000e */
[----:B------:R-:W-:Y:S06]  /*228a0*/  BRA `(.L_x_2602) ;  /* 0xffffffb400207947 */ /* 0x000fec000383ffff */
.L_x_2609:
[----:B0-----:R0:W2:Y:S02]  /*228b0*/  SYNCS.PHASECHK.TRANS64.TRYWAIT P0, [R5+URZ+0x2d820], R0 ;  /* 0x02d82000050075a7 */ /* 0x0010a4000800017f */
[----:B--2---:R-:W-:Y:S05]  /*228c0*/  @!P0 NANOSLEEP.SYNCS 0x989680 ;  /* 0x009896800000895d */ /* 0x004fea0003900000 */
[----:B------:R-:W2:Y:S02]  /*228d0*/  @!P0 SYNCS.PHASECHK.TRANS64 P0, [R5+URZ+0x2d820], R0 ;  /* 0x02d82000050085a7 */ /* 0x000ea4000800007f */
[----:B--2---:R-:W-:Y:S05]  /*228e0*/  @!P0 BRA `(.L_x_2609) ;  /* 0xfffffffc00f08947 */ /* 0x004fea000383ffff */
[----:B------:R-:W-:Y:S05]  /*228f0*/  BRA `(.L_x_2769) ;  /* 0xffffffbc007c7947 */ /* 0x000fea000383ffff */
.L_x_2610:
        /* <DEDUP_REMOVED lines=8> */
[----:B01-345:R-:W-:Y:S05]  /*22980*/  WARPSYNC.COLLECTIVE R15, `(.L_x_2771) ;  /* 0x000000000f087348 */ /* 0x03bfea0003c00000 */
[----:B------:R2:W0:Y:S02]  /*22990*/  SHFL.IDX P6, R14, R13, R12, R11 ;  /* 0x0000000c0d0e7389 */ /* 0x00042400000c000b */
[----:B012345:R-:W-:Y:S01]  /*229a0*/  ENDCOLLECTIVE ;  /* 0x000000000000791b */ /* 0x03ffe20003800000 */
.L_x_2771:
[----:B------:R-:W-:Y:S05]  /*229b0*/  BSYNC B0 ;  /* 0x0000000000007941 */ /* 0x000fea0003800000 */
.L_x_2770:
[----:B------:R-:W-:Y:S05]  /*229c0*/  BRA `(.L_x_2772) ;  /* 0xffffffbc00647947 */ /* 0x000fea000383ffff */
.L_x_2611:
[----:B------:R-:W-:Y:S01]  /*229d0*/  BSSY B0, `(.L_x_2773) ;  /* 0x0000006000007945 */ /* 0x000fe20003800000 */
[----:B------:R-:W-:-:S07]  /*229e0*/  IMAD.MOV.U32 R15, RZ, RZ, -0x1 ;  /* 0xffffffffff0f7424 */ /* 0x000fce00078e00ff */
[----:B01-345:R-:W-:Y:S05]  /*229f0*/  WARPSYNC.COLLECTIVE R15, `(.L_x_2774) ;  /* 0x000000000f0c7348 */ /* 0x03bfea0003c00000 */
[----:B------:R-:W-:Y:S02]  /*22a00*/  ELECT P6, UR62, PT ;  /* 0x00000000003e782f */ /* 0x000fe400038c0000 */
[----:B------:R-:W-:Y:S01]  /*22a10*/  MOV R14, UR62 ;  /* 0x0000003e000e7c02 */ /* 0x000fe20008000f00 */
[----:B01-345:R-:W-:Y:S10]  /*22a20*/  ENDCOLLECTIVE ;  /* 0x000000000000791b */ /* 0x03bff40003800000 */
.L_x_2774:
[----:B------:R-:W-:Y:S05]  /*22a30*/  BSYNC B0 ;  /* 0x0000000000007941 */ /* 0x000fea0003800000 */
.L_x_2773:
[----:B------:R-:W-:Y:S05]  /*22a40*/  BRA `(.L_x_2775) ;  /* 0xffffffbc00587947 */ /* 0x000fea000383ffff */
.L_x_2613:
[----:B0-----:R0:W2:Y:S02]  /*22a50*/  SYNCS.PHASECHK.TRANS64.TRYWAIT P1, [R3+URZ+0x2d840], R2 ;  /* 0x02d84002030075a7 */ /* 0x0010a4000802017f */
[----:B--2---:R-:W-:Y:S05]  /*22a60*/  @!P1 NANOSLEEP.SYNCS 0x989680 ;  /* 0x009896800000995d */ /* 0x004fea0003900000 */
[----:B------:R-:W2:Y:S02]  /*22a70*/  @!P1 SYNCS.PHASECHK.TRANS64 P1, [R3+URZ+0x2d840], R2 ;  /* 0x02d84002030095a7 */ /* 0x000ea4000802007f */
[----:B--2---:R-:W-:Y:S05]  /*22a80*/  @!P1 BRA `(.L_x_2613) ;  /* 0xfffffffc00f09947 */ /* 0x004fea000383ffff */
[----:B------:R-:W-:Y:S05]  /*22a90*/  BRA `(.L_x_2776) ;  /* 0xffffffbc007c7947 */ /* 0x000fea000383ffff */
.L_x_2615:
[----:B--2---:R2:W0:Y:S02]  /*22aa0*/  SYNCS.PHASECHK.TRANS64.TRYWAIT P1, [R5+URZ+0x2d840], R0 ;  /* 0x02d84000050075a7 */ /* 0x004424000802017f */
[----:B0-----:R-:W-:Y:S05]  /*22ab0*/  @!P1 NANOSLEEP.SYNCS 0x989680 ;  /* 0x009896800000995d */ /* 0x001fea0003900000 */
[----:B------:R-:W0:Y:S02]  /*22ac0*/  @!P1 SYNCS.PHASECHK.TRANS64 P1, [R5+URZ+0x2d840], R0 ;  /* 0x02d84000050095a7 */ /* 0x000e24000802007f */
[----:B0-----:R-:W-:Y:S05]  /*22ad0*/  @!P1 BRA `(.L_x_2615) ;  /* 0xfffffffc00f09947 */ /* 0x001fea000383ffff */
[----:B------:R-:W-:Y:S05]  /*22ae0*/  BRA `(.L_x_2777) ;  /* 0xffffffbc008c7947 */ /* 0x000fea000383ffff */
.L_x_2617:
[----:B------:R0:W0:Y:S02]  /*22af0*/  SYNCS.PHASECHK.TRANS64.TRYWAIT P1, [R3+URZ+0x2d860], R2 ;  /* 0x02d86002030075a7 */ /* 0x000024000802017f */
[----:B0-----:R-:W-:Y:S05]  /*22b00*/  @!P1 NANOSLEEP.SYNCS 0x989680 ;  /* 0x009896800000995d */ /* 0x001fea0003900000 */
[----:B------:R-:W0:Y:S02]  /*22b10*/  @!P1 SYNCS.PHASECHK.TRANS64 P1, [R3+URZ+0x2d860], R2 ;  /* 0x02d86002030095a7 */ /* 0x000e24000802007f */
[----:B0-----:R-:W-:Y:S05]  /*22b20*/  @!P1 BRA `(.L_x_2617) ;  /* 0xfffffffc00f09947 */ /* 0x001fea000383ffff */
[----:B------:R-:W-:Y:S05]  /*22b30*/  BRA `(.L_x_2778) ;  /* 0xffffffbc00887947 */ /* 0x000fea000383ffff */
.L_x_2779:
        /* <DEDUP_REMOVED lines=12> */
.L_x_2788:


//--------------------- .nv.global.init           --------------------------
	.section	.nv.global.init,"aw",@progbits
.nv.global.init:
	.type		$str$23,@object
	.size		$str$23,($str$24 - $str$23)
$str$23:
        /*0000*/ 	.byte	0x28, 0x61, 0x64, 0x64, 0x72, 0x65, 0x73, 0x73, 0x20, 0x26, 0x20, 0x6d, 0x61, 0x73, 0x6b, 0x29
        /*0010*/ 	.byte	0x20, 0x3d, 0x3d, 0x20, 0x30, 0x00
	.type		$str$24,@object
	.size		$str$24,(__unnamed_4 - $str$24)
$str$24:
        /*0016*/ 	.byte	0x2f, 0x74, 0x6d, 0x70, 0x2f, 0x6f, 0x73, 0x73, 0x5f, 0x6b, 0x65, 0x72, 0x6e, 0x65, 0x6c, 0x73
        /*0026*/ 	.byte	0x5f, 0x73, 0x72, 0x63, 0x2f, 0x66, 0x6c, 0x61, 0x73, 0x68, 0x5f, 0x61, 0x74, 0x74, 0x65, 0x6e
        /*0036*/ 	.byte	0x74, 0x69, 0x6f, 0x6e, 0x2f, 0x63, 0x73, 0x72, 0x63, 0x2f, 0x63, 0x75, 0x74, 0x6c, 0x61, 0x73
        /*0046*/ 	.byte	0x73, 0x2f, 0x69, 0x6e, 0x63, 0x6c, 0x75, 0x64, 0x65, 0x2f, 0x63, 0x75, 0x74, 0x65, 0x2f, 0x70
        /*0056*/ 	.byte	0x6f, 0x69, 0x6e, 0x74, 0x65, 0x72, 0x5f, 0x66, 0x6c, 0x61, 0x67, 0x67, 0x65, 0x64, 0x2e, 0x68
        /*0066*/ 	.byte	0x70, 0x70, 0x00
	.type		__unnamed_4,@object
	.size		__unnamed_4,(__unnamed_5 - __unnamed_4)
__unnamed_4:
        /* <DEDUP_REMOVED lines=24> */
	.type		__unnamed_5,@object
	.size		__unnamed_5,(__unnamed_3 - __unnamed_5)
__unnamed_5:
        /* <DEDUP_REMOVED lines=24> */
        /*0369*/ 	.byte	0x00
	.type		__unnamed_3,@object
	.size		__unnamed_3,(__unnamed_2 - __unnamed_3)
__unnamed_3:
        /* <DEDUP_REMOVED lines=29> */
	.type		__unnamed_2,@object
	.size		__unnamed_2,(__unnamed_1 - __unnamed_2)
__unnamed_2:
        /* <DEDUP_REMOVED lines=29> */
	.type		__unnamed_1,@object
	.size		__unnamed_1,(.L_0 - __unnamed_1)
__unnamed_1:
        /* <DEDUP_REMOVED lines=28> */
        /*08c2*/ 	.byte	0x31, 0x32, 0x32, 0x38, 0x38, 0x3e, 0x3e, 0x3e, 0x3e, 0x3e, 0x20, 0x26, 0x5d, 0x00
.L_0:


//--------------------- .nv.shared._ZN7cutlass13device_kernelIN5flash11enable_sm90INS1_16FlashAttnFwdSm90INS1_25CollectiveMainloopFwdSm90ILi2EN4cute5tupleIJNS5_1CILi1EEES8_S8_EEENS6_IJNS7_ILi192EEENS7_ILi128EEENS7_ILi96EEEEEELi96ENS_6half_tEfNS_4arch4Sm90ELb0ELb0ELb0ELb0ELb1ELb0ELb0ELb0ELb1ELb1ELb1ELb0EEENS1_21CollectiveEpilogueFwdINS6_IJSA_SC_SB_EEES9_SE_SG_Li384ELb0ELb1ELb1ELb0EEENS1_19SingleTileSchedulerILb0ELb1ELb1ELi192EEEEEEEEEvNT_6ParamsE --------------------------
	.section	.nv.shared._ZN7cutlass13device_kernelIN5flash11enable_sm90INS1_16FlashAttnFwdSm90INS1_25CollectiveMainloopFwdSm90ILi2EN4cute5tupleIJNS5_1CILi1EEES8_S8_EEENS6_IJNS7_ILi192EEENS7_ILi128EEENS7_ILi96EEEEEELi96ENS_6half_tEfNS_4arch4Sm90ELb0ELb0ELb0ELb0ELb1ELb0ELb0ELb0ELb1ELb1ELb1ELb0EEENS1_21CollectiveEpilogueFwdINS6_IJSA_SC_SB_EEES9_SE_SG_Li384ELb0ELb1ELb1ELb0EEENS1_19SingleTileSchedulerILb0ELb1ELb1ELi192EEEEEEEEEvNT_6ParamsE,"aw",@nobits
	.sectionflags	@""
	.align	16
	.zero		1024


//--------------------- .nv.shared.reserved.0     --------------------------
	.section	.nv.shared.reserved.0,"aw",@nobits
	.weak		__nv_reservedSMEM_offset_0_alias
	.size		__nv_reservedSMEM_offset_0_alias, 0, 0
	.other		__nv_reservedSMEM_offset_0_alias,@"STO_CUDA_RESERVED_SHARED STV_DEFAULT"
__nv_reservedSMEM_offset_0_alias:
	.zero		0


//--------------------- .nv.global                --------------------------
	.section	.nv.global,"aw",@nobits
.nv.global:
	.type		_ZN77_INTERNAL_7e686fc0_41_flash_fwd_hdim96_fp16_paged_split_sm90_cu_0106449f_36674cute1_E,@object
	.size		_ZN77_INTERNAL_7e686fc0_41_flash_fwd_hdim96_fp16_paged_split_sm90_cu_0106449f_36674cute1_E,(_ZN77_INTERNAL_7e686fc0_41_flash_fwd_hdim96_fp16_paged_split_sm90_cu_0106449f_36674cuda3std3__45__cpo6cbeginE - _ZN77_INTERNAL_7e686fc0_41_flash_fwd_hdim96_fp16_paged_split_sm90_cu_0106449f_36674cute1_E)
_ZN77_INTERNAL_7e686fc0_41_flash_fwd_hdim96_fp16_paged_split_sm90_cu_0106449f_36674cute1_E:
	.zero		1
	.type		_ZN77_INTERNAL_7e686fc0_41_flash_fwd_hdim96_fp16_paged_split_sm90_cu_0106449f_36674cuda3std3__45__cpo6cbeginE,@object
	.size		_ZN77_INTERNAL_7e686fc0_41_flash_fwd_hdim96_fp16_paged_split_sm90_cu_0106449f_36674cuda3std3__45__cpo6cbeginE,(_ZN77_INTERNAL_7e686fc0_41_flash_fwd_hdim96_fp16_paged_split_sm90_cu_0106449f_36674cuda3std3__48in_placeE - _ZN77_INTERNAL_7e686fc0_41_flash_fwd_hdim96_fp16_paged_split_sm90_cu_0106449f_36674cuda3std3__45__cpo6cbeginE)
_ZN77_INTERNAL_7e686fc0_41_flash_fwd_hdim96_fp16_paged_split_sm90_cu_0106449f_36674cuda3std3__45__cpo6cbeginE:
	.zero		1
	.type		_ZN77_INTERNAL_7e686fc0_41_flash_fwd_hdim96_fp16_paged_split_sm90_cu_0106449f_36674cuda3std3__48in_placeE,@object
	.size		_ZN77_INTERNAL_7e686fc0_41_flash_fwd_hdim96_fp16_paged_split_sm90_cu_0106449f_36674cuda3std3__48in_placeE,(_ZN77_INTERNAL_7e686fc0_41_flash_fwd_hdim96_fp16_paged_split_sm90_cu_0106449f_36674cuda3std6ranges3__45__cpo9iter_moveE - _ZN77_INTERNAL_7e686fc0_41_flash_fwd_hdim96_fp16_paged_split_sm90_cu_0106449f_36674cuda3std3__48in_placeE)
_ZN77_INTERNAL_7e686fc0_41_flash_fwd_hdim96_fp16_paged_split_sm90_cu_0106449f_36674cuda3std3__48in_placeE:
	.zero		1
	.type		_ZN77_INTERNAL_7e686fc0_41_flash_fwd_hdim96_fp16_paged_split_sm90_cu_0106449f_36674cuda3std6ranges3__45__cpo9iter_moveE,@object
	.size		_ZN77_INTERNAL_7e686fc0_41_flash_fwd_hdim96_fp16_paged_split_sm90_cu_0106449f_36674cuda3std6ranges3__45__cpo9iter_moveE,(_ZN77_INTERNAL_7e686fc0_41_flash_fwd_hdim96_fp16_paged_split_sm90_cu_0106449f_36674cuda3std3__45__cpo5beginE - _ZN77_INTERNAL_7e686fc0_41_flash_fwd_hdim96_fp16_paged_split_sm90_cu_0106449f_36674cuda3std6ranges3__45__cpo9iter_moveE)
_ZN77_INTERNAL_7e686fc0_41_flash_fwd_hdim96_fp16_paged_split_sm90_cu_0106449f_36674cuda3std6ranges3__45__cpo9iter_moveE:
	.zero		1
	.type		_ZN77_INTERNAL_7e686fc0_41_flash_fwd_hdim96_fp16_paged_split_sm90_cu_0106449f_36674cuda3std3__45__cpo5beginE,@object
	.size		_ZN77_INTERNAL_7e686fc0_41_flash_fwd_hdim96_fp16_paged_split_sm90_cu_0106449f_36674cuda3std3__45__cpo5beginE,(_ZN77_INTERNAL_7e686fc0_41_flash_fwd_hdim96_fp16_paged_split_sm90_cu_0106449f_36674cuda3std3__479_GLOBAL__N__7e686fc0_41_flash_fwd_hdim96_fp16_paged_split_sm90_cu_0106449f_36676ignoreE - _ZN77_INTERNAL_7e686fc0_41_flash_fwd_hdim96_fp16_paged_split_sm90_cu_0106449f_36674cuda3std3__45__cpo5beginE)
_ZN77_INTERNAL_7e686fc0_41_flash_fwd_hdim96_fp16_paged_split_sm90_cu_0106449f_36674cuda3std3__45__cpo5beginE:
	.zero		1
	.type		_ZN77_INTERNAL_7e686fc0_41_flash_fwd_hdim96_fp16_paged_split_sm90_cu_0106449f_36674cuda3std3__479_GLOBAL__N__7e686fc0_41_flash_fwd_hdim96_fp16_paged_split_sm90_cu_0106449f_36676ignoreE,@object
	.size		_ZN77_INTERNAL_7e686fc0_41_flash_fwd_hdim96_fp16_paged_split_sm90_cu_0106449f_36674cuda3std3__479_GLOBAL__N__7e686fc0_41_flash_fwd_hdim96_fp16_paged_split_sm90_cu_0106449f_36676ignoreE,(_ZN77_INTERNAL_7e686fc0_41_flash_fwd_hdim96_fp16_paged_split_sm90_cu_0106449f_36674cute7productE - _ZN77_INTERNAL_7e686fc0_41_flash_fwd_hdim96_fp16_paged_split_sm90_cu_0106449f_36674cuda3std3__479_GLOBAL__N__7e686fc0_41_flash_fwd_hdim96_fp16_paged_split_sm90_cu_0106449f_36676ignoreE)
_ZN77_INTERNAL_7e686fc0_41_flash_fwd_hdim96_fp16_paged_split_sm90_cu_0106449f_36674cuda3std3__479_GLOBAL__N__7e686fc0_41_flash_fwd_hdim96_fp16_paged_split_sm90_cu_0106449f_36676ignoreE:
	.zero		1
	.type		_ZN77_INTERNAL_7e686fc0_41_flash_fwd_hdim96_fp16_paged_split_sm90_cu_0106449f_36674cute7productE,@object
	.size		_ZN77_INTERNAL_7e686fc0_41_flash_fwd_hdim96_fp16_paged_split_sm90_cu_0106449f_36674cute7productE,(_ZN77_INTERNAL_7e686fc0_41_flash_fwd_hdim96_fp16_paged_split_sm90_cu_0106449f_36674cuda3std3__45__cpo3endE - _ZN77_INTERNAL_7e686fc0_41_flash_fwd_hdim96_fp16_paged_split_sm90_cu_0106449f_36674cute7productE)
_ZN77_INTERNAL_7e686fc0_41_flash_fwd_hdim96_fp16_paged_split_sm90_cu_0106449f_36674cute7productE:
	.zero		1
	.type		_ZN77_INTERNAL_7e686fc0_41_flash_fwd_hdim96_fp16_paged_split_sm90_cu_0106449f_36674cuda3std3__45__cpo3endE,@object
	.size		_ZN77_INTERNAL_7e686fc0_41_flash_fwd_hdim96_fp16_paged_split_sm90_cu_0106449f_36674cuda3std3__45__cpo3endE,(_ZN77_INTERNAL_7e686fc0_41_flash_fwd_hdim96_fp16_paged_split_sm90_cu_0106449f_36674cuda3std3__419piecewise_constructE - _ZN77_INTERNAL_7e686fc0_41_flash_fwd_hdim96_fp16_paged_split_sm90_cu_0106449f_36674cuda3std3__45__cpo3endE)
_ZN77_INTERNAL_7e686fc0_41_flash_fwd_hdim96_fp16_paged_split_sm90_cu_0106449f_36674cuda3std3__45__cpo3endE:
	.zero		1
	.type		_ZN77_INTERNAL_7e686fc0_41_flash_fwd_hdim96_fp16_paged_split_sm90_cu_0106449f_36674cuda3std3__419piecewise_constructE,@object
	.size		_ZN77_INTERNAL_7e686fc0_41_flash_fwd_hdim96_fp16_paged_split_sm90_cu_0106449f_36674cuda3std3__419piecewise_constructE,(_ZN77_INTERNAL_7e686fc0_41_flash_fwd_hdim96_fp16_paged_split_sm90_cu_0106449f_36674cuda3std3__45__cpo4cendE - _ZN77_INTERNAL_7e686fc0_41_flash_fwd_hdim96_fp16_paged_split_sm90_cu_0106449f_36674cuda3std3__419piecewise_constructE)
_ZN77_INTERNAL_7e686fc0_41_flash_fwd_hdim96_fp16_paged_split_sm90_cu_0106449f_36674cuda3std3__419piecewise_constructE:
	.zero		1
	.type		_ZN77_INTERNAL_7e686fc0_41_flash_fwd_hdim96_fp16_paged_split_sm90_cu_0106449f_36674cuda3std3__45__cpo4cendE,@object
	.size		_ZN77_INTERNAL_7e686fc0_41_flash_fwd_hdim96_fp16_paged_split_sm90_cu_0106449f_36674cuda3std3__45__cpo4cendE,(_ZN77_INTERNAL_7e686fc0_41_flash_fwd_hdim96_fp16_paged_split_sm90_cu_0106449f_36674cuda3std6ranges3__45__cpo4swapE - _ZN77_INTERNAL_7e686fc0_41_flash_fwd_hdim96_fp16_paged_split_sm90_cu_0106449f_36674cuda3std3__45__cpo4cendE)
_ZN77_INTERNAL_7e686fc0_41_flash_fwd_hdim96_fp16_paged_split_sm90_cu_0106449f_36674cuda3std3__45__cpo4cendE:
	.zero		1
	.type		_ZN77_INTERNAL_7e686fc0_41_flash_fwd_hdim96_fp16_paged_split_sm90_cu_0106449f_36674cuda3std6ranges3__45__cpo4swapE,@object
	.size		_ZN77_INTERNAL_7e686fc0_41_flash_fwd_hdim96_fp16_paged_split_sm90_cu_0106449f_36674cuda3std6ranges3__45__cpo4swapE,(.L_12 - _ZN77_INTERNAL_7e686fc0_41_flash_fwd_hdim96_fp16_paged_split_sm90_cu_0106449f_36674cuda3std6ranges3__45__cpo4swapE)
_ZN77_INTERNAL_7e686fc0_41_flash_fwd_hdim96_fp16_paged_split_sm90_cu_0106449f_36674cuda3std6ranges3__45__cpo4swapE:
	.zero		1
.L_12:


//--------------------- .nv.shared._ZN7cutlass13device_kernelIN5flash11enable_sm90INS1_16FlashAttnFwdSm90INS1_25CollectiveMainloopFwdSm90ILi2EN4cute5tupleIJNS5_1CILi1EEES8_S8_EEENS6_IJNS7_ILi192EEENS7_ILi128EEENS7_ILi96EEEEEELi96ENS_6half_tEfNS_4arch4Sm90ELb0ELb0ELb0ELb1ELb1ELb0ELb0ELb0ELb1ELb1ELb1ELb0EEENS1_21CollectiveEpilogueFwdINS6_IJSA_SC_SB_EEES9_SE_SG_Li384ELb1ELb1ELb1ELb0EEENS1_36VarlenDynamicPersistentTileSchedulerILi192ELi128ELi384ELi128ELb1ELb1ELb1ELb0ELb1ELb1EEEEEEEEEvNT_6ParamsE --------------------------
	.section	.nv.shared._ZN7cutlass13device_kernelIN5flash11enable_sm90INS1_16FlashAttnFwdSm90INS1_25CollectiveMainloopFwdSm90ILi2EN4cute5tupleIJNS5_1CILi1EEES8_S8_EEENS6_IJNS7_ILi192EEENS7_ILi128EEENS7_ILi96EEEEEELi96ENS_6half_tEfNS_4arch4Sm90ELb0ELb0ELb0ELb1ELb1ELb0ELb0ELb0ELb1ELb1ELb1ELb0EEENS1_21CollectiveEpilogueFwdINS6_IJSA_SC_SB_EEES9_SE_SG_Li384ELb1ELb1ELb1ELb0EEENS1_36VarlenDynamicPersistentTileSchedulerILi192ELi128ELi384ELi128ELb1ELb1ELb1ELb0ELb1ELb1EEEEEEEEEvNT_6ParamsE,"aw",@nobits
	.sectionflags	@""
	.align	16
	.zero		1024


//--------------------- .nv.shared._ZN7cutlass13device_kernelIN5flash11enable_sm90INS1_16FlashAttnFwdSm90INS1_25CollectiveMainloopFwdSm90ILi2EN4cute5tupleIJNS5_1CILi1EEES8_S8_EEENS6_IJNS7_ILi192EEENS7_ILi128EEENS7_ILi96EEEEEELi96ENS_6half_tEfNS_4arch4Sm90ELb0ELb0ELb0ELb1ELb1ELb1ELb0ELb0ELb1ELb1ELb1ELb0EEENS1_21CollectiveEpilogueFwdINS6_IJSA_SC_SB_EEES9_SE_SG_Li384ELb1ELb1ELb1ELb0EEENS1_36VarlenDynamicPersistentTileSchedulerILi192ELi128ELi384ELi128ELb1ELb1ELb1ELb0ELb1ELb1EEEEEEEEEvNT_6ParamsE --------------------------
	.section	.nv.shared._ZN7cutlass13device_kernelIN5flash11enable_sm90INS1_16FlashAttnFwdSm90INS1_25CollectiveMainloopFwdSm90ILi2EN4cute5tupleIJNS5_1CILi1EEES8_S8_EEENS6_IJNS7_ILi192EEENS7_ILi128EEENS7_ILi96EEEEEELi96ENS_6half_tEfNS_4arch4Sm90ELb0ELb0ELb0ELb1ELb1ELb1ELb0ELb0ELb1ELb1ELb1ELb0EEENS1_21CollectiveEpilogueFwdINS6_IJSA_SC_SB_EEES9_SE_SG_Li384ELb1ELb1ELb1ELb0EEENS1_36VarlenDynamicPersistentTileSchedulerILi192ELi128ELi384ELi128ELb1ELb1ELb1ELb0ELb1ELb1EEEEEEEEEvNT_6ParamsE,"aw",@nobits
	.sectionflags	@""
	.align	16
	.zero		1024


//--------------------- .nv.shared._ZN7cutlass13device_kernelIN5flash11enable_sm90INS1_16FlashAttnFwdSm90INS1_25CollectiveMainloopFwdSm90ILi2EN4cute5tupleIJNS5_1CILi1EEES8_S8_EEENS6_IJNS7_ILi192EEENS7_ILi128EEENS7_ILi96EEEEEELi96ENS_6half_tEfNS_4arch4Sm90ELb0ELb1ELb0ELb0ELb1ELb0ELb0ELb0ELb1ELb1ELb1ELb0EEENS1_21CollectiveEpilogueFwdINS6_IJSA_SC_SB_EEES9_SE_SG_Li384ELb0ELb1ELb1ELb0EEENS1_19SingleTileSchedulerILb0ELb1ELb1ELi192EEEEEEEEEvNT_6ParamsE --------------------------
	.section	.nv.shared._ZN7cutlass13device_kernelIN5flash11enable_sm90INS1_16FlashAttnFwdSm90INS1_25CollectiveMainloopFwdSm90ILi2EN4cute5tupleIJNS5_1CILi1EEES8_S8_EEENS6_IJNS7_ILi192EEENS7_ILi128EEENS7_ILi96EEEEEELi96ENS_6half_tEfNS_4arch4Sm90ELb0ELb1ELb0ELb0ELb1ELb0ELb0ELb0ELb1ELb1ELb1ELb0EEENS1_21CollectiveEpilogueFwdINS6_IJSA_SC_SB_EEES9_SE_SG_Li384ELb0ELb1ELb1ELb0EEENS1_19SingleTileSchedulerILb0ELb1ELb1ELi192EEEEEEEEEvNT_6ParamsE,"aw",@nobits
	.sectionflags	@""
	.align	16
	.zero		1024


//--------------------- .nv.shared._ZN7cutlass13device_kernelIN5flash11enable_sm90INS1_16FlashAttnFwdSm90INS1_25CollectiveMainloopFwdSm90ILi2EN4cute5tupleIJNS5_1CILi1EEES8_S8_EEENS6_IJNS7_ILi192EEENS7_ILi128EEENS7_ILi96EEEEEELi96ENS_6half_tEfNS_4arch4Sm90ELb0ELb1ELb0ELb1ELb1ELb0ELb0ELb0ELb1ELb1ELb1ELb0EEENS1_21CollectiveEpilogueFwdINS6_IJSA_SC_SB_EEES9_SE_SG_Li384ELb1ELb1ELb1ELb0EEENS1_36VarlenDynamicPersistentTileSchedulerILi192ELi128ELi384ELi128ELb1ELb1ELb1ELb1ELb0ELb1EEEEEEEEEvNT_6ParamsE --------------------------
	.section	.nv.shared._ZN7cutlass13device_kernelIN5flash11enable_sm90INS1_16FlashAttnFwdSm90INS1_25CollectiveMainloopFwdSm90ILi2EN4cute5tupleIJNS5_1CILi1EEES8_S8_EEENS6_IJNS7_ILi192EEENS7_ILi128EEENS7_ILi96EEEEEELi96ENS_6half_tEfNS_4arch4Sm90ELb0ELb1ELb0ELb1ELb1ELb0ELb0ELb0ELb1ELb1ELb1ELb0EEENS1_21CollectiveEpilogueFwdINS6_IJSA_SC_SB_EEES9_SE_SG_Li384ELb1ELb1ELb1ELb0EEENS1_36VarlenDynamicPersistentTileSchedulerILi192ELi128ELi384ELi128ELb1ELb1ELb1ELb1ELb0ELb1EEEEEEEEEvNT_6ParamsE,"aw",@nobits
	.sectionflags	@""
	.align	16
	.zero		1024


//--------------------- .nv.shared._ZN7cutlass13device_kernelIN5flash11enable_sm90INS1_16FlashAttnFwdSm90INS1_25CollectiveMainloopFwdSm90ILi2EN4cute5tupleIJNS5_1CILi1EEES8_S8_EEENS6_IJNS7_ILi192EEENS7_ILi128EEENS7_ILi96EEEEEELi96ENS_6half_tEfNS_4arch4Sm90ELb0ELb1ELb0ELb1ELb1ELb1ELb0ELb0ELb1ELb1ELb1ELb0EEENS1_21CollectiveEpilogueFwdINS6_IJSA_SC_SB_EEES9_SE_SG_Li384ELb1ELb1ELb1ELb0EEENS1_36VarlenDynamicPersistentTileSchedulerILi192ELi128ELi384ELi128ELb1ELb1ELb1ELb1ELb0ELb1EEEEEEEEEvNT_6ParamsE --------------------------
	.section	.nv.shared._ZN7cutlass13device_kernelIN5flash11enable_sm90INS1_16FlashAttnFwdSm90INS1_25CollectiveMainloopFwdSm90ILi2EN4cute5tupleIJNS5_1CILi1EEES8_S8_EEENS6_IJNS7_ILi192EEENS7_ILi128EEENS7_ILi96EEEEEELi96ENS_6half_tEfNS_4arch4Sm90ELb0ELb1ELb0ELb1ELb1ELb1ELb0ELb0ELb1ELb1ELb1ELb0EEENS1_21CollectiveEpilogueFwdINS6_IJSA_SC_SB_EEES9_SE_SG_Li384ELb1ELb1ELb1ELb0EEENS1_36VarlenDynamicPersistentTileSchedulerILi192ELi128ELi384ELi128ELb1ELb1ELb1ELb1ELb0ELb1EEEEEEEEEvNT_6ParamsE,"aw",@nobits
	.sectionflags	@""
	.align	16
	.zero		1024


//--------------------- .nv.shared._ZN7cutlass13device_kernelIN5flash11enable_sm90INS1_16FlashAttnFwdSm90INS1_25CollectiveMainloopFwdSm90ILi2EN4cute5tupleIJNS5_1CILi1EEES8_S8_EEENS6_IJNS7_ILi192EEENS7_ILi128EEENS7_ILi96EEEEEELi96ENS_6half_tEfNS_4arch4Sm90ELb1ELb0ELb0ELb0ELb1ELb0ELb0ELb0ELb1ELb1ELb1ELb0EEENS1_21CollectiveEpilogueFwdINS6_IJSA_SC_SB_EEES9_SE_SG_Li384ELb0ELb1ELb1ELb0EEENS1_19SingleTileSchedulerILb0ELb1ELb1ELi192EEEEEEEEEvNT_6ParamsE --------------------------
	.section	.nv.shared._ZN7cutlass13device_kernelIN5flash11enable_sm90INS1_16FlashAttnFwdSm90INS1_25CollectiveMainloopFwdSm90ILi2EN4cute5tupleIJNS5_1CILi1EEES8_S8_EEENS6_IJNS7_ILi192EEENS7_ILi128EEENS7_ILi96EEEEEELi96ENS_6half_tEfNS_4arch4Sm90ELb1ELb0ELb0ELb0ELb1ELb0ELb0ELb0ELb1ELb1ELb1ELb0EEENS1_21CollectiveEpilogueFwdINS6_IJSA_SC_SB_EEES9_SE_SG_Li384ELb0ELb1ELb1ELb0EEENS1_19SingleTileSchedulerILb0ELb1ELb1ELi192EEEEEEEEEvNT_6ParamsE,"aw",@nobits
	.sectionflags	@""
	.align	16
	.zero		1024


//--------------------- .nv.shared._ZN7cutlass13device_kernelIN5flash11enable_sm90INS1_16FlashAttnFwdSm90INS1_25CollectiveMainloopFwdSm90ILi2EN4cute5tupleIJNS5_1CILi1EEES8_S8_EEENS6_IJNS7_ILi192EEENS7_ILi128EEENS7_ILi96EEEEEELi96ENS_6half_tEfNS_4arch4Sm90ELb1ELb0ELb0ELb1ELb1ELb0ELb0ELb0ELb1ELb1ELb1ELb0EEENS1_21CollectiveEpilogueFwdINS6_IJSA_SC_SB_EEES9_SE_SG_Li384ELb1ELb1ELb1ELb0EEENS1_36VarlenDynamicPersistentTileSchedulerILi192ELi128ELi384ELi128ELb1ELb1ELb1ELb1ELb1ELb1EEEEEEEEEvNT_6ParamsE --------------------------
	.section	.nv.shared._ZN7cutlass13device_kernelIN5flash11enable_sm90INS1_16FlashAttnFwdSm90INS1_25CollectiveMainloopFwdSm90ILi2EN4cute5tupleIJNS5_1CILi1EEES8_S8_EEENS6_IJNS7_ILi192EEENS7_ILi128EEENS7_ILi96EEEEEELi96ENS_6half_tEfNS_4arch4Sm90ELb1ELb0ELb0ELb1ELb1ELb0ELb0ELb0ELb1ELb1ELb1ELb0EEENS1_21CollectiveEpilogueFwdINS6_IJSA_SC_SB_EEES9_SE_SG_Li384ELb1ELb1ELb1ELb0EEENS1_36VarlenDynamicPersistentTileSchedulerILi192ELi128ELi384ELi128ELb1ELb1ELb1ELb1ELb1ELb1EEEEEEEEEvNT_6ParamsE,"aw",@nobits
	.sectionflags	@""
	.align	16
	.zero		1024


//--------------------- .nv.shared._ZN7cutlass13device_kernelIN5flash11enable_sm90INS1_16FlashAttnFwdSm90INS1_25CollectiveMainloopFwdSm90ILi2EN4cute5tupleIJNS5_1CILi1EEES8_S8_EEENS6_IJNS7_ILi192EEENS7_ILi128EEENS7_ILi96EEEEEELi96ENS_6half_tEfNS_4arch4Sm90ELb1ELb0ELb0ELb1ELb1ELb1ELb0ELb0ELb1ELb1ELb1ELb0EEENS1_21CollectiveEpilogueFwdINS6_IJSA_SC_SB_EEES9_SE_SG_Li384ELb1ELb1ELb1ELb0EEENS1_36VarlenDynamicPersistentTileSchedulerILi192ELi128ELi384ELi128ELb1ELb1ELb1ELb1ELb1ELb1EEEEEEEEEvNT_6ParamsE --------------------------
	.section	.nv.shared._ZN7cutlass13device_kernelIN5flash11enable_sm90INS1_16FlashAttnFwdSm90INS1_25CollectiveMainloopFwdSm90ILi2EN4cute5tupleIJNS5_1CILi1EEES8_S8_EEENS6_IJNS7_ILi192EEENS7_ILi128EEENS7_ILi96EEEEEELi96ENS_6half_tEfNS_4arch4Sm90ELb1ELb0ELb0ELb1ELb1ELb1ELb0ELb0ELb1ELb1ELb1ELb0EEENS1_21CollectiveEpilogueFwdINS6_IJSA_SC_SB_EEES9_SE_SG_Li384ELb1ELb1ELb1ELb0EEENS1_36VarlenDynamicPersistentTileSchedulerILi192ELi128ELi384ELi128ELb1ELb1ELb1ELb1ELb1ELb1EEEEEEEEEvNT_6ParamsE,"aw",@nobits
	.sectionflags	@""
	.align	16
	.zero		1024


//--------------------- .nv.constant0._ZN7cutlass13device_kernelIN5flash11enable_sm90INS1_16FlashAttnFwdSm90INS1_25CollectiveMainloopFwdSm90ILi2EN4cute5tupleIJNS5_1CILi1EEES8_S8_EEENS6_IJNS7_ILi192EEENS7_ILi128EEENS7_ILi96EEEEEELi96ENS_6half_tEfNS_4arch4Sm90ELb0ELb0ELb0ELb0ELb1ELb0ELb0ELb0ELb1ELb1ELb1ELb0EEENS1_21CollectiveEpilogueFwdINS6_IJSA_SC_SB_EEES9_SE_SG_Li384ELb0ELb1ELb1ELb0EEENS1_19SingleTileSchedulerILb0ELb1ELb1ELi192EEEEEEEEEvNT_6ParamsE --------------------------
	.section	.nv.constant0._ZN7cutlass13device_kernelIN5flash11enable_sm90INS1_16FlashAttnFwdSm90INS1_25CollectiveMainloopFwdSm90ILi2EN4cute5tupleIJNS5_1CILi1EEES8_S8_EEENS6_IJNS7_ILi192EEENS7_ILi128EEENS7_ILi96EEEEEELi96ENS_6half_tEfNS_4arch4Sm90ELb0ELb0ELb0ELb0ELb1ELb0ELb0ELb0ELb1ELb1ELb1ELb0EEENS1_21CollectiveEpilogueFwdINS6_IJSA_SC_SB_EEES9_SE_SG_Li384ELb0ELb1ELb1ELb0EEENS1_19SingleTileSchedulerILb0ELb1ELb1ELi192EEEEEEEEEvNT_6ParamsE,"a",@progbits
	.sectionflags	@""
	.align	4
.nv.constant0._ZN7cutlass13device_kernelIN5flash11enable_sm90INS1_16FlashAttnFwdSm90INS1_25CollectiveMainloopFwdSm90ILi2EN4cute5tupleIJNS5_1CILi1EEES8_S8_EEENS6_IJNS7_ILi192EEENS7_ILi128EEENS7_ILi96EEEEEELi96ENS_6half_tEfNS_4arch4Sm90ELb0ELb0ELb0ELb0ELb1ELb0ELb0ELb0ELb1ELb1ELb1ELb0EEENS1_21CollectiveEpilogueFwdINS6_IJSA_SC_SB_EEES9_SE_SG_Li384ELb0ELb1ELb1ELb0EEENS1_19SingleTileSchedulerILb0ELb1ELb1ELi192EEEEEEEEEvNT_6ParamsE:
	.zero		3200


//--------------------- .nv.constant0._ZN7cutlass13device_kernelIN5flash11enable_sm90INS1_16FlashAttnFwdSm90INS1_25CollectiveMainloopFwdSm90ILi2EN4cute5tupleIJNS5_1CILi1EEES8_S8_EEENS6_IJNS7_ILi192EEENS7_ILi128EEENS7_ILi96EEEEEELi96ENS_6half_tEfNS_4arch4Sm90ELb0ELb0ELb0ELb1ELb1ELb0ELb0ELb0ELb1ELb1ELb1ELb0EEENS1_21CollectiveEpilogueFwdINS6_IJSA_SC_SB_EEES9_SE_SG_Li384ELb1ELb1ELb1ELb0EEENS1_36VarlenDynamicPersistentTileSchedulerILi192ELi128ELi384ELi128ELb1ELb1ELb1ELb0ELb1ELb1EEEEEEEEEvNT_6ParamsE --------------------------
	.section	.nv.constant0._ZN7cutlass13device_kernelIN5flash11enable_sm90INS1_16FlashAttnFwdSm90INS1_25CollectiveMainloopFwdSm90ILi2EN4cute5tupleIJNS5_1CILi1EEES8_S8_EEENS6_IJNS7_ILi192EEENS7_ILi128EEENS7_ILi96EEEEEELi96ENS_6half_tEfNS_4arch4Sm90ELb0ELb0ELb0ELb1ELb1ELb0ELb0ELb0ELb1ELb1ELb1ELb0EEENS1_21CollectiveEpilogueFwdINS6_IJSA_SC_SB_EEES9_SE_SG_Li384ELb1ELb1ELb1ELb0EEENS1_36VarlenDynamicPersistentTileSchedulerILi192ELi128ELi384ELi128ELb1ELb1ELb1ELb0ELb1ELb1EEEEEEEEEvNT_6ParamsE,"a",@progbits
	.sectionflags	@""
	.align	4
.nv.constant0._ZN7cutlass13device_kernelIN5flash11enable_sm90INS1_16FlashAttnFwdSm90INS1_25CollectiveMainloopFwdSm90ILi2EN4cute5tupleIJNS5_1CILi1EEES8_S8_EEENS6_IJNS7_ILi192EEENS7_ILi128EEENS7_ILi96EEEEEELi96ENS_6half_tEfNS_4arch4Sm90ELb0ELb0ELb0ELb1ELb1ELb0ELb0ELb0ELb1ELb1ELb1ELb0EEENS1_21CollectiveEpilogueFwdINS6_IJSA_SC_SB_EEES9_SE_SG_Li384ELb1ELb1ELb1ELb0EEENS1_36VarlenDynamicPersistentTileSchedulerILi192ELi128ELi384ELi128ELb1ELb1ELb1ELb0ELb1ELb1EEEEEEEEEvNT_6ParamsE:
	.zero		3328


//--------------------- .nv.constant0._ZN7cutlass13device_kernelIN5flash11enable_sm90INS1_16FlashAttnFwdSm90INS1_25CollectiveMainloopFwdSm90ILi2EN4cute5tupleIJNS5_1CILi1EEES8_S8_EEENS6_IJNS7_ILi192EEENS7_ILi128EEENS7_ILi96EEEEEELi96ENS_6half_tEfNS_4arch4Sm90ELb0ELb0ELb0ELb1ELb1ELb1ELb0ELb0ELb1ELb1ELb1ELb0EEENS1_21CollectiveEpilogueFwdINS6_IJSA_SC_SB_EEES9_SE_SG_Li384ELb1ELb1ELb1ELb0EEENS1_36VarlenDynamicPersistentTileSchedulerILi192ELi128ELi384ELi128ELb1ELb1ELb1ELb0ELb1ELb1EEEEEEEEEvNT_6ParamsE --------------------------
	.section	.nv.constant0._ZN7cutlass13device_kernelIN5flash11enable_sm90INS1_16FlashAttnFwdSm90INS1_25CollectiveMainloopFwdSm90ILi2EN4cute5tupleIJNS5_1CILi1EEES8_S8_EEENS6_IJNS7_ILi192EEENS7_ILi128EEENS7_ILi96EEEEEELi96ENS_6half_tEfNS_4arch4Sm90ELb0ELb0ELb0ELb1ELb1ELb1ELb0ELb0ELb1ELb1ELb1ELb0EEENS1_21CollectiveEpilogueFwdINS6_IJSA_SC_SB_EEES9_SE_SG_Li384ELb1ELb1ELb1ELb0EEENS1_36VarlenDynamicPersistentTileSchedulerILi192ELi128ELi384ELi128ELb1ELb1ELb1ELb0ELb1ELb1EEEEEEEEEvNT_6ParamsE,"a",@progbits
	.sectionflags	@""
	.align	4
.nv.constant0._ZN7cutlass13device_kernelIN5flash11enable_sm90INS1_16FlashAttnFwdSm90INS1_25CollectiveMainloopFwdSm90ILi2EN4cute5tupleIJNS5_1CILi1EEES8_S8_EEENS6_IJNS7_ILi192EEENS7_ILi128EEENS7_ILi96EEEEEELi96ENS_6half_tEfNS_4arch4Sm90ELb0ELb0ELb0ELb1ELb1ELb1ELb0ELb0ELb1ELb1ELb1ELb0EEENS1_21CollectiveEpilogueFwdINS6_IJSA_SC_SB_EEES9_SE_SG_Li384ELb1ELb1ELb1ELb0EEENS1_36VarlenDynamicPersistentTileSchedulerILi192ELi128ELi384ELi128ELb1ELb1ELb1ELb0ELb1ELb1EEEEEEEEEvNT_6ParamsE:
	.zero		3328


//--------------------- .nv.constant0._ZN7cutlass13device_kernelIN5flash11enable_sm90INS1_16FlashAttnFwdSm90INS1_25CollectiveMainloopFwdSm90ILi2EN4cute5tupleIJNS5_1CILi1EEES8_S8_EEENS6_IJNS7_ILi192EEENS7_ILi128EEENS7_ILi96EEEEEELi96ENS_6half_tEfNS_4arch4Sm90ELb0ELb1ELb0ELb0ELb1ELb0ELb0ELb0ELb1ELb1ELb1ELb0EEENS1_21CollectiveEpilogueFwdINS6_IJSA_SC_SB_EEES9_SE_SG_Li384ELb0ELb1ELb1ELb0EEENS1_19SingleTileSchedulerILb0ELb1ELb1ELi192EEEEEEEEEvNT_6ParamsE --------------------------
	.section	.nv.constant0._ZN7cutlass13device_kernelIN5flash11enable_sm90INS1_16FlashAttnFwdSm90INS1_25CollectiveMainloopFwdSm90ILi2EN4cute5tupleIJNS5_1CILi1EEES8_S8_EEENS6_IJNS7_ILi192EEENS7_ILi128EEENS7_ILi96EEEEEELi96ENS_6half_tEfNS_4arch4Sm90ELb0ELb1ELb0ELb0ELb1ELb0ELb0ELb0ELb1ELb1ELb1ELb0EEENS1_21CollectiveEpilogueFwdINS6_IJSA_SC_SB_EEES9_SE_SG_Li384ELb0ELb1ELb1ELb0EEENS1_19SingleTileSchedulerILb0ELb1ELb1ELi192EEEEEEEEEvNT_6ParamsE,"a",@progbits
	.sectionflags	@""
	.align	4
.nv.constant0._ZN7cutlass13device_kernelIN5flash11enable_sm90INS1_16FlashAttnFwdSm90INS1_25CollectiveMainloopFwdSm90ILi2EN4cute5tupleIJNS5_1CILi1EEES8_S8_EEENS6_IJNS7_ILi192EEENS7_ILi128EEENS7_ILi96EEEEEELi96ENS_6half_tEfNS_4arch4Sm90ELb0ELb1ELb0ELb0ELb1ELb0ELb0ELb0ELb1ELb1ELb1ELb0EEENS1_21CollectiveEpilogueFwdINS6_IJSA_SC_SB_EEES9_SE_SG_Li384ELb0ELb1ELb1ELb0EEENS1_19SingleTileSchedulerILb0ELb1ELb1ELi192EEEEEEEEEvNT_6ParamsE:
	.zero		3200


//--------------------- .nv.constant0._ZN7cutlass13device_kernelIN5flash11enable_sm90INS1_16FlashAttnFwdSm90INS1_25CollectiveMainloopFwdSm90ILi2EN4cute5tupleIJNS5_1CILi1EEES8_S8_EEENS6_IJNS7_ILi192EEENS7_ILi128EEENS7_ILi96EEEEEELi96ENS_6half_tEfNS_4arch4Sm90ELb0ELb1ELb0ELb1ELb1ELb0ELb0ELb0ELb1ELb1ELb1ELb0EEENS1_21CollectiveEpilogueFwdINS6_IJSA_SC_SB_EEES9_SE_SG_Li384ELb1ELb1ELb1ELb0EEENS1_36VarlenDynamicPersistentTileSchedulerILi192ELi128ELi384ELi128ELb1ELb1ELb1ELb1ELb0ELb1EEEEEEEEEvNT_6ParamsE --------------------------
	.section	.nv.constant0._ZN7cutlass13device_kernelIN5flash11enable_sm90INS1_16FlashAttnFwdSm90INS1_25CollectiveMainloopFwdSm90ILi2EN4cute5tupleIJNS5_1CILi1EEES8_S8_EEENS6_IJNS7_ILi192EEENS7_ILi128EEENS7_ILi96EEEEEELi96ENS_6half_tEfNS_4arch4Sm90ELb0ELb1ELb0ELb1ELb1ELb0ELb0ELb0ELb1ELb1ELb1ELb0EEENS1_21CollectiveEpilogueFwdINS6_IJSA_SC_SB_EEES9_SE_SG_Li384ELb1ELb1ELb1ELb0EEENS1_36VarlenDynamicPersistentTileSchedulerILi192ELi128ELi384ELi128ELb1ELb1ELb1ELb1ELb0ELb1EEEEEEEEEvNT_6ParamsE,"a",@progbits
	.sectionflags	@""
	.align	4
.nv.constant0._ZN7cutlass13device_kernelIN5flash11enable_sm90INS1_16FlashAttnFwdSm90INS1_25CollectiveMainloopFwdSm90ILi2EN4cute5tupleIJNS5_1CILi1EEES8_S8_EEENS6_IJNS7_ILi192EEENS7_ILi128EEENS7_ILi96EEEEEELi96ENS_6half_tEfNS_4arch4Sm90ELb0ELb1ELb0ELb1ELb1ELb0ELb0ELb0ELb1ELb1ELb1ELb0EEENS1_21CollectiveEpilogueFwdINS6_IJSA_SC_SB_EEES9_SE_SG_Li384ELb1ELb1ELb1ELb0EEENS1_36VarlenDynamicPersistentTileSchedulerILi192ELi128ELi384ELi128ELb1ELb1ELb1ELb1ELb0ELb1EEEEEEEEEvNT_6ParamsE:
	.zero		3328


//--------------------- .nv.constant0._ZN7cutlass13device_kernelIN5flash11enable_sm90INS1_16FlashAttnFwdSm90INS1_25CollectiveMainloopFwdSm90ILi2EN4cute5tupleIJNS5_1CILi1EEES8_S8_EEENS6_IJNS7_ILi192EEENS7_ILi128EEENS7_ILi96EEEEEELi96ENS_6half_tEfNS_4arch4Sm90ELb0ELb1ELb0ELb1ELb1ELb1ELb0ELb0ELb1ELb1ELb1ELb0EEENS1_21CollectiveEpilogueFwdINS6_IJSA_SC_SB_EEES9_SE_SG_Li384ELb1ELb1ELb1ELb0EEENS1_36VarlenDynamicPersistentTileSchedulerILi192ELi128ELi384ELi128ELb1ELb1ELb1ELb1ELb0ELb1EEEEEEEEEvNT_6ParamsE --------------------------
	.section	.nv.constant0._ZN7cutlass13device_kernelIN5flash11enable_sm90INS1_16FlashAttnFwdSm90INS1_25CollectiveMainloopFwdSm90ILi2EN4cute5tupleIJNS5_1CILi1EEES8_S8_EEENS6_IJNS7_ILi192EEENS7_ILi128EEENS7_ILi96EEEEEELi96ENS_6half_tEfNS_4arch4Sm90ELb0ELb1ELb0ELb1ELb1ELb1ELb0ELb0ELb1ELb1ELb1ELb0EEENS1_21CollectiveEpilogueFwdINS6_IJSA_SC_SB_EEES9_SE_SG_Li384ELb1ELb1ELb1ELb0EEENS1_36VarlenDynamicPersistentTileSchedulerILi192ELi128ELi384ELi128ELb1ELb1ELb1ELb1ELb0ELb1EEEEEEEEEvNT_6ParamsE,"a",@progbits
	.sectionflags	@""
	.align	4
.nv.constant0._ZN7cutlass13device_kernelIN5flash11enable_sm90INS1_16FlashAttnFwdSm90INS1_25CollectiveMainloopFwdSm90ILi2EN4cute5tupleIJNS5_1CILi1EEES8_S8_EEENS6_IJNS7_ILi192EEENS7_ILi128EEENS7_ILi96EEEEEELi96ENS_6half_tEfNS_4arch4Sm90ELb0ELb1ELb0ELb1ELb1ELb1ELb0ELb0ELb1ELb1ELb1ELb0EEENS1_21CollectiveEpilogueFwdINS6_IJSA_SC_SB_EEES9_SE_SG_Li384ELb1ELb1ELb1ELb0EEENS1_36VarlenDynamicPersistentTileSchedulerILi192ELi128ELi384ELi128ELb1ELb1ELb1ELb1ELb0ELb1EEEEEEEEEvNT_6ParamsE:
	.zero		3328


//--------------------- .nv.constant0._ZN7cutlass13device_kernelIN5flash11enable_sm90INS1_16FlashAttnFwdSm90INS1_25CollectiveMainloopFwdSm90ILi2EN4cute5tupleIJNS5_1CILi1EEES8_S8_EEENS6_IJNS7_ILi192EEENS7_ILi128EEENS7_ILi96EEEEEELi96ENS_6half_tEfNS_4arch4Sm90ELb1ELb0ELb0ELb0ELb1ELb0ELb0ELb0ELb1ELb1ELb1ELb0EEENS1_21CollectiveEpilogueFwdINS6_IJSA_SC_SB_EEES9_SE_SG_Li384ELb0ELb1ELb1ELb0EEENS1_19SingleTileSchedulerILb0ELb1ELb1ELi192EEEEEEEEEvNT_6ParamsE --------------------------
	.section	.nv.constant0._ZN7cutlass13device_kernelIN5flash11enable_sm90INS1_16FlashAttnFwdSm90INS1_25CollectiveMainloopFwdSm90ILi2EN4cute5tupleIJNS5_1CILi1EEES8_S8_EEENS6_IJNS7_ILi192EEENS7_ILi128EEENS7_ILi96EEEEEELi96ENS_6half_tEfNS_4arch4Sm90ELb1ELb0ELb0ELb0ELb1ELb0ELb0ELb0ELb1ELb1ELb1ELb0EEENS1_21CollectiveEpilogueFwdINS6_IJSA_SC_SB_EEES9_SE_SG_Li384ELb0ELb1ELb1ELb0EEENS1_19SingleTileSchedulerILb0ELb1ELb1ELi192EEEEEEEEEvNT_6ParamsE,"a",@progbits
	.sectionflags	@""
	.align	4
.nv.constant0._ZN7cutlass13device_kernelIN5flash11enable_sm90INS1_16FlashAttnFwdSm90INS1_25CollectiveMainloopFwdSm90ILi2EN4cute5tupleIJNS5_1CILi1EEES8_S8_EEENS6_IJNS7_ILi192EEENS7_ILi128EEENS7_ILi96EEEEEELi96ENS_6half_tEfNS_4arch4Sm90ELb1ELb0ELb0ELb0ELb1ELb0ELb0ELb0ELb1ELb1ELb1ELb0EEENS1_21CollectiveEpilogueFwdINS6_IJSA_SC_SB_EEES9_SE_SG_Li384ELb0ELb1ELb1ELb0EEENS1_19SingleTileSchedulerILb0ELb1ELb1ELi192EEEEEEEEEvNT_6ParamsE:
	.zero		3200


//--------------------- .nv.constant0._ZN7cutlass13device_kernelIN5flash11enable_sm90INS1_16FlashAttnFwdSm90INS1_25CollectiveMainloopFwdSm90ILi2EN4cute5tupleIJNS5_1CILi1EEES8_S8_EEENS6_IJNS7_ILi192EEENS7_ILi128EEENS7_ILi96EEEEEELi96ENS_6half_tEfNS_4arch4Sm90ELb1ELb0ELb0ELb1ELb1ELb0ELb0ELb0ELb1ELb1ELb1ELb0EEENS1_21CollectiveEpilogueFwdINS6_IJSA_SC_SB_EEES9_SE_SG_Li384ELb1ELb1ELb1ELb0EEENS1_36VarlenDynamicPersistentTileSchedulerILi192ELi128ELi384ELi128ELb1ELb1ELb1ELb1ELb1ELb1EEEEEEEEEvNT_6ParamsE --------------------------
	.section	.nv.constant0._ZN7cutlass13device_kernelIN5flash11enable_sm90INS1_16FlashAttnFwdSm90INS1_25CollectiveMainloopFwdSm90ILi2EN4cute5tupleIJNS5_1CILi1EEES8_S8_EEENS6_IJNS7_ILi192EEENS7_ILi128EEENS7_ILi96EEEEEELi96ENS_6half_tEfNS_4arch4Sm90ELb1ELb0ELb0ELb1ELb1ELb0ELb0ELb0ELb1ELb1ELb1ELb0EEENS1_21CollectiveEpilogueFwdINS6_IJSA_SC_SB_EEES9_SE_SG_Li384ELb1ELb1ELb1ELb0EEENS1_36VarlenDynamicPersistentTileSchedulerILi192ELi128ELi384ELi128ELb1ELb1ELb1ELb1ELb1ELb1EEEEEEEEEvNT_6ParamsE,"a",@progbits
	.sectionflags	@""
	.align	4
.nv.constant0._ZN7cutlass13device_kernelIN5flash11enable_sm90INS1_16FlashAttnFwdSm90INS1_25CollectiveMainloopFwdSm90ILi2EN4cute5tupleIJNS5_1CILi1EEES8_S8_EEENS6_IJNS7_ILi192EEENS7_ILi128EEENS7_ILi96EEEEEELi96ENS_6half_tEfNS_4arch4Sm90ELb1ELb0ELb0ELb1ELb1ELb0ELb0ELb0ELb1ELb1ELb1ELb0EEENS1_21CollectiveEpilogueFwdINS6_IJSA_SC_SB_EEES9_SE_SG_Li384ELb1ELb1ELb1ELb0EEENS1_36VarlenDynamicPersistentTileSchedulerILi192ELi128ELi384ELi128ELb1ELb1ELb1ELb1ELb1ELb1EEEEEEEEEvNT_6ParamsE:
	.zero		3328


//--------------------- .nv.constant0._ZN7cutlass13device_kernelIN5flash11enable_sm90INS1_16FlashAttnFwdSm90INS1_25CollectiveMainloopFwdSm90ILi2EN4cute5tupleIJNS5_1CILi1EEES8_S8_EEENS6_IJNS7_ILi192EEENS7_ILi128EEENS7_ILi96EEEEEELi96ENS_6half_tEfNS_4arch4Sm90ELb1ELb0ELb0ELb1ELb1ELb1ELb0ELb0ELb1ELb1ELb1ELb0EEENS1_21CollectiveEpilogueFwdINS6_IJSA_SC_SB_EEES9_SE_SG_Li384ELb1ELb1ELb1ELb0EEENS1_36VarlenDynamicPersistentTileSchedulerILi192ELi128ELi384ELi128ELb1ELb1ELb1ELb1ELb1ELb1EEEEEEEEEvNT_6ParamsE --------------------------
	.section	.nv.constant0._ZN7cutlass13device_kernelIN5flash11enable_sm90INS1_16FlashAttnFwdSm90INS1_25CollectiveMainloopFwdSm90ILi2EN4cute5tupleIJNS5_1CILi1EEES8_S8_EEENS6_IJNS7_ILi192EEENS7_ILi128EEENS7_ILi96EEEEEELi96ENS_6half_tEfNS_4arch4Sm90ELb1ELb0ELb0ELb1ELb1ELb1ELb0ELb0ELb1ELb1ELb1ELb0EEENS1_21CollectiveEpilogueFwdINS6_IJSA_SC_SB_EEES9_SE_SG_Li384ELb1ELb1ELb1ELb0EEENS1_36VarlenDynamicPersistentTileSchedulerILi192ELi128ELi384ELi128ELb1ELb1ELb1ELb1ELb1ELb1EEEEEEEEEvNT_6ParamsE,"a",@progbits
	.sectionflags	@""
	.align	4
.nv.constant0._ZN7cutlass13device_kernelIN5flash11enable_sm90INS1_16FlashAttnFwdSm90INS1_25CollectiveMainloopFwdSm90ILi2EN4cute5tupleIJNS5_1CILi1EEES8_S8_EEENS6_IJNS7_ILi192EEENS7_ILi128EEENS7_ILi96EEEEEELi96ENS_6half_tEfNS_4arch4Sm90ELb1ELb0ELb0ELb1ELb1ELb1ELb0ELb0ELb1ELb1ELb1ELb0EEENS1_21CollectiveEpilogueFwdINS6_IJSA_SC_SB_EEES9_SE_SG_Li384ELb1ELb1ELb1ELb0EEENS1_36VarlenDynamicPersistentTileSchedulerILi192ELi128ELi384ELi128ELb1ELb1ELb1ELb1ELb1ELb1EEEEEEEEEvNT_6ParamsE:
	.zero		3328


//--------------------- SYMBOLS --------------------------

	.type		.nv.reservedSmem.offset0,@object
	.size		.nv.reservedSmem.offset0,0x4
	.type		__assertfail,@function
